	.target	sm_80

	.elftype	@"ET_EXEC"


//--------------------- .note.nv.tkinfo           --------------------------
	.section	.note.nv.tkinfo,"",@"SHT_NOTE"
	.sectionflags	@"SHF_NOTE_NV_TKINFO"
	.tkinfo
        /*0018*/ 	.word	0x00000002
        /*0030*/ 	.string	""
        /*0030*/ 	.string	"ptxas"
        /*0030*/ 	.string	"Cuda compilation tools, release 13.0, V13.0.88"
        /*0030*/ 	.string	"Build cuda_13.0.r13.0/compiler.36424714_0"
        /*0030*/ 	.string	"-arch sm_80 -m 64 "



//--------------------- .note.nv.cuinfo           --------------------------
	.section	.note.nv.cuinfo,"",@"SHT_NOTE"
	.sectionflags	@"SHF_NOTE_NV_CUINFO"
        /*0018*/ 	.short	0x0002
        /*001a*/ 	.short	0x0050
        /*001c*/ 	.short	0x0082
	.zero		2


//--------------------- .nv.info                  --------------------------
	.section	.nv.info,"",@"SHT_CUDA_INFO"
	.align	4


	//----- nvinfo : EIATTR_REGCOUNT
	.align		4
        /*0000*/ 	.byte	0x04, 0x2f
        /*0002*/ 	.short	(.L_12 - .L_11)
	.align		4
.L_11:
        /*0004*/ 	.word	index@(_ZN7cutlass13device_kernelIN5flash22FlashAttnBwdPreprocessIN4cute5tupleIJNS3_1CILi64EEENS5_ILi128EEEEEENS_10bfloat16_tEfNS_4arch4Sm80ELb1ELb1EEEEEvNT_6ParamsE)
        /*0008*/ 	.word	0x00000040


	//----- nvinfo : EIATTR_FRAME_SIZE
	.align		4
.L_12:
        /*000c*/ 	.byte	0x04, 0x11
        /*000e*/ 	.short	(.L_14 - .L_13)
	.align		4
.L_13:
        /*0010*/ 	.word	index@(_ZN7cutlass13device_kernelIN5flash22FlashAttnBwdPreprocessIN4cute5tupleIJNS3_1CILi64EEENS5_ILi128EEEEEENS_10bfloat16_tEfNS_4arch4Sm80ELb1ELb1EEEEEvNT_6ParamsE)
        /*0014*/ 	.word	0x00000000


	//----- nvinfo : EIATTR_REGCOUNT
	.align		4
.L_14:
        /*0018*/ 	.byte	0x04, 0x2f
        /*001a*/ 	.short	(.L_16 - .L_15)
	.align		4
.L_15:
        /*001c*/ 	.word	index@(_ZN7cutlass13device_kernelIN5flash19enable_sm80_to_sm89INS1_16FlashAttnBwdSm80INS1_25CollectiveMainloopBwdSm80ILi2ELi2EN4cute5tupleIJNS5_1CILi64EEENS7_ILi128EEES9_EEENS_10bfloat16_tEfNS_4arch4Sm80ELb1ELb0ELb0ELb1ELb1ELb0ELb0ELb0ELi2ELi2ELi2ELi2ELb0EEENS1_24CollectiveEpilogueBwdGQAISA_fSD_Li256ELb1ELb1EEENS1_25SingleTileBwdLPTSchedulerILb1ELi128ELb1EEEEEEEEEvNT_6ParamsE)
        /*0020*/ 	.word	0x000000ff


	//----- nvinfo : EIATTR_FRAME_SIZE
	.align		4
.L_16:
        /*0024*/ 	.byte	0x04, 0x11
        /*0026*/ 	.short	(.L_18 - .L_17)
	.align		4
.L_17:
        /*0028*/ 	.word	index@($__internal_11_$__cuda_sm70_warpsync)
        /*002c*/ 	.word	0x00000000


	//----- nvinfo : EIATTR_FRAME_SIZE
	.align		4
.L_18:
        /*0030*/ 	.byte	0x04, 0x11
        /*0032*/ 	.short	(.L_20 - .L_19)
	.align		4
.L_19:
        /*0034*/ 	.word	index@(_ZN7cutlass13device_kernelIN5flash19enable_sm80_to_sm89INS1_16FlashAttnBwdSm80INS1_25CollectiveMainloopBwdSm80ILi2ELi2EN4cute5tupleIJNS5_1CILi64EEENS7_ILi128EEES9_EEENS_10bfloat16_tEfNS_4arch4Sm80ELb1ELb0ELb0ELb1ELb1ELb0ELb0ELb0ELi2ELi2ELi2ELi2ELb0EEENS1_24CollectiveEpilogueBwdGQAISA_fSD_Li256ELb1ELb1EEENS1_25SingleTileBwdLPTSchedulerILb1ELi128ELb1EEEEEEEEEvNT_6ParamsE)
        /*0038*/ 	.word	0x00000060


	//----- nvinfo : EIATTR_REGCOUNT
	.align		4
.L_20:
        /*003c*/ 	.byte	0x04, 0x2f
        /*003e*/ 	.short	(.L_22 - .L_21)
	.align		4
.L_21:
        /*0040*/ 	.word	index@(_ZN7cutlass13device_kernelIN5flash32FlashAttnBwdPostprocessConvertdQIN4cute5tupleIJNS3_1CILi64EEENS5_ILi128EEEEEENS_10bfloat16_tEfNS_4arch4Sm80ELi256ENS3_8TiledMMAINS3_8MMA_AtomIJNS3_30SM80_16x8x16_F32BF16BF16F32_TNEEEENS3_6LayoutINS4_IJNS5_ILi2EEENS5_ILi4EEENS5_ILi1EEEEEENS4_IJSJ_SH_NS5_ILi0EEEEEEEENS4_IJNS5_ILi32EEES6_NS5_ILi16EEEEEEEELb0EEEEEvNT_6ParamsE)
        /*0044*/ 	.word	0x00000037


	//----- nvinfo : EIATTR_FRAME_SIZE
	.align		4
.L_22:
        /*0048*/ 	.byte	0x04, 0x11
        /*004a*/ 	.short	(.L_24 - .L_23)
	.align		4
.L_23:
        /*004c*/ 	.word	index@(_ZN7cutlass13device_kernelIN5flash32FlashAttnBwdPostprocessConvertdQIN4cute5tupleIJNS3_1CILi64EEENS5_ILi128EEEEEENS_10bfloat16_tEfNS_4arch4Sm80ELi256ENS3_8TiledMMAINS3_8MMA_AtomIJNS3_30SM80_16x8x16_F32BF16BF16F32_TNEEEENS3_6LayoutINS4_IJNS5_ILi2EEENS5_ILi4EEENS5_ILi1EEEEEENS4_IJSJ_SH_NS5_ILi0EEEEEEEENS4_IJNS5_ILi32EEES6_NS5_ILi16EEEEEEEELb0EEEEEvNT_6ParamsE)
        /*0050*/ 	.word	0x00000000


	//----- nvinfo : EIATTR_REGCOUNT
	.align		4
.L_24:
        /*0054*/ 	.byte	0x04, 0x2f
        /*0056*/ 	.short	(.L_26 - .L_25)
	.align		4
.L_25:
        /*0058*/ 	.word	index@(_ZN7cutlass13device_kernelIN5flash32FlashAttnBwdPostprocessConvertdQIN4cute5tupleIJNS3_1CILi128EEES6_EEENS_10bfloat16_tEfNS_4arch4Sm80ELi256ENS3_8TiledMMAINS3_8MMA_AtomIJNS3_30SM80_16x8x16_F32BF16BF16F32_TNEEEENS3_6LayoutINS4_IJNS5_ILi2EEENS5_ILi4EEENS5_ILi1EEEEEENS4_IJSI_SG_NS5_ILi0EEEEEEEENS4_IJNS5_ILi32EEENS5_ILi64EEENS5_ILi16EEEEEEEELb0EEEEEvNT_6ParamsE)
        /*005c*/ 	.word	0x0000005a


	//----- nvinfo : EIATTR_FRAME_SIZE
	.align		4
.L_26:
        /*0060*/ 	.byte	0x04, 0x11
        /*0062*/ 	.short	(.L_28 - .L_27)
	.align		4
.L_27:
        /*0064*/ 	.word	index@(_ZN7cutlass13device_kernelIN5flash32FlashAttnBwdPostprocessConvertdQIN4cute5tupleIJNS3_1CILi128EEES6_EEENS_10bfloat16_tEfNS_4arch4Sm80ELi256ENS3_8TiledMMAINS3_8MMA_AtomIJNS3_30SM80_16x8x16_F32BF16BF16F32_TNEEEENS3_6LayoutINS4_IJNS5_ILi2EEENS5_ILi4EEENS5_ILi1EEEEEENS4_IJSI_SG_NS5_ILi0EEEEEEEENS4_IJNS5_ILi32EEENS5_ILi64EEENS5_ILi16EEEEEEEELb0EEEEEvNT_6ParamsE)
        /*0068*/ 	.word	0x00000000


	//----- nvinfo : EIATTR_REGCOUNT
	.align		4
.L_28:
        /*006c*/ 	.byte	0x04, 0x2f
        /*006e*/ 	.short	(.L_30 - .L_29)
	.align		4
.L_29:
        /*0070*/ 	.word	index@(_ZN7cutlass13device_kernelIN5flash19enable_sm80_to_sm89INS1_16FlashAttnBwdSm80INS1_25CollectiveMainloopBwdSm80ILi2ELi2EN4cute5tupleIJNS5_1CILi64EEENS7_ILi128EEES9_EEENS_10bfloat16_tEfNS_4arch4Sm80ELb1ELb0ELb0ELb1ELb0ELb0ELb0ELb0ELi2ELi2ELi2ELi2ELb0EEENS1_24CollectiveEpilogueBwdGQAISA_fSD_Li256ELb1ELb0EEENS1_25SingleTileBwdLPTSchedulerILb1ELi128ELb0EEEEEEEEEvNT_6ParamsE)
        /*0074*/ 	.word	0x000000ff


	//----- nvinfo : EIATTR_FRAME_SIZE
	.align		4
.L_30:
        /*0078*/ 	.byte	0x04, 0x11
        /*007a*/ 	.short	(.L_32 - .L_31)
	.align		4
.L_31:
        /*007c*/ 	.word	index@(_ZN7cutlass13device_kernelIN5flash19enable_sm80_to_sm89INS1_16FlashAttnBwdSm80INS1_25CollectiveMainloopBwdSm80ILi2ELi2EN4cute5tupleIJNS5_1CILi64EEENS7_ILi128EEES9_EEENS_10bfloat16_tEfNS_4arch4Sm80ELb1ELb0ELb0ELb1ELb0ELb0ELb0ELb0ELi2ELi2ELi2ELi2ELb0EEENS1_24CollectiveEpilogueBwdGQAISA_fSD_Li256ELb1ELb0EEENS1_25SingleTileBwdLPTSchedulerILb1ELi128ELb0EEEEEEEEEvNT_6ParamsE)
        /*0080*/ 	.word	0x00000068


	//----- nvinfo : EIATTR_REGCOUNT
	.align		4
.L_32:
        /*0084*/ 	.byte	0x04, 0x2f
        /*0086*/ 	.short	(.L_34 - .L_33)
	.align		4
.L_33:
        /*0088*/ 	.word	index@(_ZN7cutlass13device_kernelIN5flash19enable_sm80_to_sm89INS1_16FlashAttnBwdSm80INS1_25CollectiveMainloopBwdSm80ILi2ELi2EN4cute5tupleIJNS5_1CILi64EEENS7_ILi128EEES9_EEENS_10bfloat16_tEfNS_4arch4Sm80ELb1ELb0ELb0ELb1ELb1ELb0ELb0ELb0ELi2ELi2ELi2ELi2ELb0EEENS1_21CollectiveEpilogueBwdISA_SB_SD_Li256ELb1ELb0ELi4EEENS1_25SingleTileBwdLPTSchedulerILb1ELi128ELb1EEEEEEEEEvNT_6ParamsE)
        /*008c*/ 	.word	0x000000ff


	//----- nvinfo : EIATTR_FRAME_SIZE
	.align		4
.L_34:
        /*0090*/ 	.byte	0x04, 0x11
        /*0092*/ 	.short	(.L_36 - .L_35)
	.align		4
.L_35:
        /*0094*/ 	.word	index@(_ZN7cutlass13device_kernelIN5flash19enable_sm80_to_sm89INS1_16FlashAttnBwdSm80INS1_25CollectiveMainloopBwdSm80ILi2ELi2EN4cute5tupleIJNS5_1CILi64EEENS7_ILi128EEES9_EEENS_10bfloat16_tEfNS_4arch4Sm80ELb1ELb0ELb0ELb1ELb1ELb0ELb0ELb0ELi2ELi2ELi2ELi2ELb0EEENS1_21CollectiveEpilogueBwdISA_SB_SD_Li256ELb1ELb0ELi4EEENS1_25SingleTileBwdLPTSchedulerILb1ELi128ELb1EEEEEEEEEvNT_6ParamsE)
        /*0098*/ 	.word	0x00000068


	//----- nvinfo : EIATTR_REGCOUNT
	.align		4
.L_36:
        /*009c*/ 	.byte	0x04, 0x2f
        /*009e*/ 	.short	(.L_38 - .L_37)
	.align		4
.L_37:
        /*00a0*/ 	.word	index@(_ZN7cutlass13device_kernelIN5flash19enable_sm80_to_sm89INS1_16FlashAttnBwdSm80INS1_25CollectiveMainloopBwdSm80ILi2ELi2EN4cute5tupleIJNS5_1CILi64EEENS7_ILi128EEES9_EEENS_10bfloat16_tEfNS_4arch4Sm80ELb1ELb0ELb0ELb1ELb0ELb0ELb0ELb0ELi2ELi2ELi2ELi2ELb0EEENS1_21CollectiveEpilogueBwdISA_SB_SD_Li256ELb1ELb0ELi4EEENS1_25SingleTileBwdLPTSchedulerILb1ELi128ELb0EEEEEEEEEvNT_6ParamsE)
        /*00a4*/ 	.word	0x000000ff


	//----- nvinfo : EIATTR_FRAME_SIZE
	.align		4
.L_38:
        /*00a8*/ 	.byte	0x04, 0x11
        /*00aa*/ 	.short	(.L_40 - .L_39)
	.align		4
.L_39:
        /*00ac*/ 	.word	index@(_ZN7cutlass13device_kernelIN5flash19enable_sm80_to_sm89INS1_16FlashAttnBwdSm80INS1_25CollectiveMainloopBwdSm80ILi2ELi2EN4cute5tupleIJNS5_1CILi64EEENS7_ILi128EEES9_EEENS_10bfloat16_tEfNS_4arch4Sm80ELb1ELb0ELb0ELb1ELb0ELb0ELb0ELb0ELi2ELi2ELi2ELi2ELb0EEENS1_21CollectiveEpilogueBwdISA_SB_SD_Li256ELb1ELb0ELi4EEENS1_25SingleTileBwdLPTSchedulerILb1ELi128ELb0EEEEEEEEEvNT_6ParamsE)
        /*00b0*/ 	.word	0x00000060


	//----- nvinfo : EIATTR_REGCOUNT
	.align		4
.L_40:
        /*00b4*/ 	.byte	0x04, 0x2f
        /*00b6*/ 	.short	(.L_42 - .L_41)
	.align		4
.L_41:
        /*00b8*/ 	.word	index@(_ZN7cutlass13device_kernelIN5flash22FlashAttnBwdPreprocessIN4cute5tupleIJNS3_1CILi64EEENS5_ILi128EEEEEENS_10bfloat16_tEfNS_4arch4Sm80ELb1ELb0EEEEEvNT_6ParamsE)
        /*00bc*/ 	.word	0x0000003e


	//----- nvinfo : EIATTR_FRAME_SIZE
	.align		4
.L_42:
        /*00c0*/ 	.byte	0x04, 0x11
        /*00c2*/ 	.short	(.L_44 - .L_43)
	.align		4
.L_43:
        /*00c4*/ 	.word	index@(_ZN7cutlass13device_kernelIN5flash22FlashAttnBwdPreprocessIN4cute5tupleIJNS3_1CILi64EEENS5_ILi128EEEEEENS_10bfloat16_tEfNS_4arch4Sm80ELb1ELb0EEEEEvNT_6ParamsE)
        /*00c8*/ 	.word	0x00000000


	//----- nvinfo : EIATTR_REGCOUNT
	.align		4
.L_44:
        /*00cc*/ 	.byte	0x04, 0x2f
        /*00ce*/ 	.short	(.L_46 - .L_45)
	.align		4
.L_45:
        /*00d0*/ 	.word	index@(_ZN7cutlass13device_kernelIN5flash19enable_sm80_to_sm89INS1_16FlashAttnBwdSm80INS1_25CollectiveMainloopBwdSm80ILi2ELi2EN4cute5tupleIJNS5_1CILi64EEENS7_ILi128EEES9_EEENS_10bfloat16_tEfNS_4arch4Sm80ELb1ELb0ELb0ELb0ELb1ELb0ELb0ELb0ELi2ELi2ELi2ELi2ELb0EEENS1_24CollectiveEpilogueBwdGQAISA_fSD_Li256ELb0ELb1EEENS1_25SingleTileBwdLPTSchedulerILb0ELi128ELb1EEEEEEEEEvNT_6ParamsE)
        /*00d4*/ 	.word	0x000000ff


	//----- nvinfo : EIATTR_FRAME_SIZE
	.align		4
.L_46:
        /*00d8*/ 	.byte	0x04, 0x11
        /*00da*/ 	.short	(.L_48 - .L_47)
	.align		4
.L_47:
        /*00dc*/ 	.word	index@($__internal_10_$__cuda_sm70_warpsync)
        /*00e0*/ 	.word	0x00000000


	//----- nvinfo : EIATTR_FRAME_SIZE
	.align		4
.L_48:
        /*00e4*/ 	.byte	0x04, 0x11
        /*00e6*/ 	.short	(.L_50 - .L_49)
	.align		4
.L_49:
        /*00e8*/ 	.word	index@(_ZN7cutlass13device_kernelIN5flash19enable_sm80_to_sm89INS1_16FlashAttnBwdSm80INS1_25CollectiveMainloopBwdSm80ILi2ELi2EN4cute5tupleIJNS5_1CILi64EEENS7_ILi128EEES9_EEENS_10bfloat16_tEfNS_4arch4Sm80ELb1ELb0ELb0ELb0ELb1ELb0ELb0ELb0ELi2ELi2ELi2ELi2ELb0EEENS1_24CollectiveEpilogueBwdGQAISA_fSD_Li256ELb0ELb1EEENS1_25SingleTileBwdLPTSchedulerILb0ELi128ELb1EEEEEEEEEvNT_6ParamsE)
        /*00ec*/ 	.word	0x00000048


	//----- nvinfo : EIATTR_REGCOUNT
	.align		4
.L_50:
        /*00f0*/ 	.byte	0x04, 0x2f
        /*00f2*/ 	.short	(.L_52 - .L_51)
	.align		4
.L_51:
        /*00f4*/ 	.word	index@(_ZN7cutlass13device_kernelIN5flash19enable_sm80_to_sm89INS1_16FlashAttnBwdSm80INS1_25CollectiveMainloopBwdSm80ILi2ELi2EN4cute5tupleIJNS5_1CILi64EEENS7_ILi128EEES9_EEENS_10bfloat16_tEfNS_4arch4Sm80ELb1ELb0ELb0ELb0ELb0ELb0ELb0ELb0ELi2ELi2ELi2ELi2ELb0EEENS1_24CollectiveEpilogueBwdGQAISA_fSD_Li256ELb0ELb0EEENS1_25SingleTileBwdLPTSchedulerILb0ELi128ELb0EEEEEEEEEvNT_6ParamsE)
        /*00f8*/ 	.word	0x000000ff


	//----- nvinfo : EIATTR_FRAME_SIZE
	.align		4
.L_52:
        /*00fc*/ 	.byte	0x04, 0x11
        /*00fe*/ 	.short	(.L_54 - .L_53)
	.align		4
.L_53:
        /*0100*/ 	.word	index@(_ZN7cutlass13device_kernelIN5flash19enable_sm80_to_sm89INS1_16FlashAttnBwdSm80INS1_25CollectiveMainloopBwdSm80ILi2ELi2EN4cute5tupleIJNS5_1CILi64EEENS7_ILi128EEES9_EEENS_10bfloat16_tEfNS_4arch4Sm80ELb1ELb0ELb0ELb0ELb0ELb0ELb0ELb0ELi2ELi2ELi2ELi2ELb0EEENS1_24CollectiveEpilogueBwdGQAISA_fSD_Li256ELb0ELb0EEENS1_25SingleTileBwdLPTSchedulerILb0ELi128ELb0EEEEEEEEEvNT_6ParamsE)
        /*0104*/ 	.word	0x00000068


	//----- nvinfo : EIATTR_REGCOUNT
	.align		4
.L_54:
        /*0108*/ 	.byte	0x04, 0x2f
        /*010a*/ 	.short	(.L_56 - .L_55)
	.align		4
.L_55:
        /*010c*/ 	.word	index@(_ZN7cutlass13device_kernelIN5flash19enable_sm80_to_sm89INS1_16FlashAttnBwdSm80INS1_25CollectiveMainloopBwdSm80ILi2ELi2EN4cute5tupleIJNS5_1CILi64EEENS7_ILi128EEES9_EEENS_10bfloat16_tEfNS_4arch4Sm80ELb1ELb0ELb0ELb0ELb1ELb0ELb0ELb0ELi2ELi2ELi2ELi2ELb0EEENS1_21CollectiveEpilogueBwdISA_SB_SD_Li256ELb0ELb0ELi4EEENS1_25SingleTileBwdLPTSchedulerILb0ELi128ELb1EEEEEEEEEvNT_6ParamsE)
        /*0110*/ 	.word	0x000000ff


	//----- nvinfo : EIATTR_FRAME_SIZE
	.align		4
.L_56:
        /*0114*/ 	.byte	0x04, 0x11
        /*0116*/ 	.short	(.L_58 - .L_57)
	.align		4
.L_57:
        /*0118*/ 	.word	index@(_ZN7cutlass13device_kernelIN5flash19enable_sm80_to_sm89INS1_16FlashAttnBwdSm80INS1_25CollectiveMainloopBwdSm80ILi2ELi2EN4cute5tupleIJNS5_1CILi64EEENS7_ILi128EEES9_EEENS_10bfloat16_tEfNS_4arch4Sm80ELb1ELb0ELb0ELb0ELb1ELb0ELb0ELb0ELi2ELi2ELi2ELi2ELb0EEENS1_21CollectiveEpilogueBwdISA_SB_SD_Li256ELb0ELb0ELi4EEENS1_25SingleTileBwdLPTSchedulerILb0ELi128ELb1EEEEEEEEEvNT_6ParamsE)
        /*011c*/ 	.word	0x00000048


	//----- nvinfo : EIATTR_REGCOUNT
	.align		4
.L_58:
        /*0120*/ 	.byte	0x04, 0x2f
        /*0122*/ 	.short	(.L_60 - .L_59)
	.align		4
.L_59:
        /*0124*/ 	.word	index@(_ZN7cutlass13device_kernelIN5flash19enable_sm80_to_sm89INS1_16FlashAttnBwdSm80INS1_25CollectiveMainloopBwdSm80ILi2ELi2EN4cute5tupleIJNS5_1CILi64EEENS7_ILi128EEES9_EEENS_10bfloat16_tEfNS_4arch4Sm80ELb1ELb0ELb0ELb0ELb0ELb0ELb0ELb0ELi2ELi2ELi2ELi2ELb0EEENS1_21CollectiveEpilogueBwdISA_SB_SD_Li256ELb0ELb0ELi4EEENS1_25SingleTileBwdLPTSchedulerILb0ELi128ELb0EEEEEEEEEvNT_6ParamsE)
        /*0128*/ 	.word	0x000000ff


	//----- nvinfo : EIATTR_FRAME_SIZE
	.align		4
.L_60:
        /*012c*/ 	.byte	0x04, 0x11
        /*012e*/ 	.short	(.L_62 - .L_61)
	.align		4
.L_61:
        /*0130*/ 	.word	index@(_ZN7cutlass13device_kernelIN5flash19enable_sm80_to_sm89INS1_16FlashAttnBwdSm80INS1_25CollectiveMainloopBwdSm80ILi2ELi2EN4cute5tupleIJNS5_1CILi64EEENS7_ILi128EEES9_EEENS_10bfloat16_tEfNS_4arch4Sm80ELb1ELb0ELb0ELb0ELb0ELb0ELb0ELb0ELi2ELi2ELi2ELi2ELb0EEENS1_21CollectiveEpilogueBwdISA_SB_SD_Li256ELb0ELb0ELi4EEENS1_25SingleTileBwdLPTSchedulerILb0ELi128ELb0EEEEEEEEEvNT_6ParamsE)
        /*0134*/ 	.word	0x00000048


	//----- nvinfo : EIATTR_REGCOUNT
	.align		4
.L_62:
        /*0138*/ 	.byte	0x04, 0x2f
        /*013a*/ 	.short	(.L_64 - .L_63)
	.align		4
.L_63:
        /*013c*/ 	.word	index@(_ZN7cutlass13device_kernelIN5flash19enable_sm80_to_sm89INS1_16FlashAttnBwdSm80INS1_25CollectiveMainloopBwdSm80ILi2ELi2EN4cute5tupleIJNS5_1CILi64EEENS7_ILi128EEES9_EEENS_10bfloat16_tEfNS_4arch4Sm80ELb0ELb1ELb0ELb1ELb1ELb0ELb0ELb0ELi2ELi2ELi2ELi2ELb0EEENS1_24CollectiveEpilogueBwdGQAISA_fSD_Li256ELb1ELb1EEENS1_19SingleTileSchedulerILb1ELb0ELb0ELi128EEEEEEEEEvNT_6ParamsE)
        /*0140*/ 	.word	0x000000ff


	//----- nvinfo : EIATTR_FRAME_SIZE
	.align		4
.L_64:
        /*0144*/ 	.byte	0x04, 0x11
        /*0146*/ 	.short	(.L_66 - .L_65)
	.align		4
.L_65:
        /*0148*/ 	.word	index@($__internal_9_$__cuda_sm70_warpsync)
        /*014c*/ 	.word	0x00000000


	//----- nvinfo : EIATTR_FRAME_SIZE
	.align		4
.L_66:
        /*0150*/ 	.byte	0x04, 0x11
        /*0152*/ 	.short	(.L_68 - .L_67)
	.align		4
.L_67:
        /*0154*/ 	.word	index@(_ZN7cutlass13device_kernelIN5flash19enable_sm80_to_sm89INS1_16FlashAttnBwdSm80INS1_25CollectiveMainloopBwdSm80ILi2ELi2EN4cute5tupleIJNS5_1CILi64EEENS7_ILi128EEES9_EEENS_10bfloat16_tEfNS_4arch4Sm80ELb0ELb1ELb0ELb1ELb1ELb0ELb0ELb0ELi2ELi2ELi2ELi2ELb0EEENS1_24CollectiveEpilogueBwdGQAISA_fSD_Li256ELb1ELb1EEENS1_19SingleTileSchedulerILb1ELb0ELb0ELi128EEEEEEEEEvNT_6ParamsE)
        /*0158*/ 	.word	0x00000070


	//----- nvinfo : EIATTR_REGCOUNT
	.align		4
.L_68:
        /*015c*/ 	.byte	0x04, 0x2f
        /*015e*/ 	.short	(.L_70 - .L_69)
	.align		4
.L_69:
        /*0160*/ 	.word	index@(_ZN7cutlass13device_kernelIN5flash19enable_sm80_to_sm89INS1_16FlashAttnBwdSm80INS1_25CollectiveMainloopBwdSm80ILi2ELi2EN4cute5tupleIJNS5_1CILi64EEENS7_ILi128EEES9_EEENS_10bfloat16_tEfNS_4arch4Sm80ELb0ELb1ELb0ELb1ELb0ELb0ELb0ELb0ELi2ELi2ELi2ELi2ELb0EEENS1_24CollectiveEpilogueBwdGQAISA_fSD_Li256ELb1ELb0EEENS1_19SingleTileSchedulerILb1ELb0ELb0ELi128EEEEEEEEEvNT_6ParamsE)
        /*0164*/ 	.word	0x000000ff


	//----- nvinfo : EIATTR_FRAME_SIZE
	.align		4
.L_70:
        /*0168*/ 	.byte	0x04, 0x11
        /*016a*/ 	.short	(.L_72 - .L_71)
	.align		4
.L_71:
        /*016c*/ 	.word	index@(_ZN7cutlass13device_kernelIN5flash19enable_sm80_to_sm89INS1_16FlashAttnBwdSm80INS1_25CollectiveMainloopBwdSm80ILi2ELi2EN4cute5tupleIJNS5_1CILi64EEENS7_ILi128EEES9_EEENS_10bfloat16_tEfNS_4arch4Sm80ELb0ELb1ELb0ELb1ELb0ELb0ELb0ELb0ELi2ELi2ELi2ELi2ELb0EEENS1_24CollectiveEpilogueBwdGQAISA_fSD_Li256ELb1ELb0EEENS1_19SingleTileSchedulerILb1ELb0ELb0ELi128EEEEEEEEEvNT_6ParamsE)
        /*0170*/ 	.word	0x00000070


	//----- nvinfo : EIATTR_REGCOUNT
	.align		4
.L_72:
        /*0174*/ 	.byte	0x04, 0x2f
        /*0176*/ 	.short	(.L_74 - .L_73)
	.align		4
.L_73:
        /*0178*/ 	.word	index@(_ZN7cutlass13device_kernelIN5flash19enable_sm80_to_sm89INS1_16FlashAttnBwdSm80INS1_25CollectiveMainloopBwdSm80ILi2ELi2EN4cute5tupleIJNS5_1CILi64EEENS7_ILi128EEES9_EEENS_10bfloat16_tEfNS_4arch4Sm80ELb0ELb1ELb0ELb1ELb1ELb0ELb0ELb0ELi2ELi2ELi2ELi2ELb0EEENS1_21CollectiveEpilogueBwdISA_SB_SD_Li256ELb1ELb0ELi4EEENS1_19SingleTileSchedulerILb1ELb0ELb0ELi128EEEEEEEEEvNT_6ParamsE)
        /*017c*/ 	.word	0x000000ff


	//----- nvinfo : EIATTR_FRAME_SIZE
	.align		4
.L_74:
        /*0180*/ 	.byte	0x04, 0x11
        /*0182*/ 	.short	(.L_76 - .L_75)
	.align		4
.L_75:
        /*0184*/ 	.word	index@(_ZN7cutlass13device_kernelIN5flash19enable_sm80_to_sm89INS1_16FlashAttnBwdSm80INS1_25CollectiveMainloopBwdSm80ILi2ELi2EN4cute5tupleIJNS5_1CILi64EEENS7_ILi128EEES9_EEENS_10bfloat16_tEfNS_4arch4Sm80ELb0ELb1ELb0ELb1ELb1ELb0ELb0ELb0ELi2ELi2ELi2ELi2ELb0EEENS1_21CollectiveEpilogueBwdISA_SB_SD_Li256ELb1ELb0ELi4EEENS1_19SingleTileSchedulerILb1ELb0ELb0ELi128EEEEEEEEEvNT_6ParamsE)
        /*0188*/ 	.word	0x00000070


	//----- nvinfo : EIATTR_REGCOUNT
	.align		4
.L_76:
        /*018c*/ 	.byte	0x04, 0x2f
        /*018e*/ 	.short	(.L_78 - .L_77)
	.align		4
.L_77:
        /*0190*/ 	.word	index@(_ZN7cutlass13device_kernelIN5flash19enable_sm80_to_sm89INS1_16FlashAttnBwdSm80INS1_25CollectiveMainloopBwdSm80ILi2ELi2EN4cute5tupleIJNS5_1CILi64EEENS7_ILi128EEES9_EEENS_10bfloat16_tEfNS_4arch4Sm80ELb0ELb1ELb0ELb1ELb0ELb0ELb0ELb0ELi2ELi2ELi2ELi2ELb0EEENS1_21CollectiveEpilogueBwdISA_SB_SD_Li256ELb1ELb0ELi4EEENS1_19SingleTileSchedulerILb1ELb0ELb0ELi128EEEEEEEEEvNT_6ParamsE)
        /*0194*/ 	.word	0x000000ff


	//----- nvinfo : EIATTR_FRAME_SIZE
	.align		4
.L_78:
        /*0198*/ 	.byte	0x04, 0x11
        /*019a*/ 	.short	(.L_80 - .L_79)
	.align		4
.L_79:
        /*019c*/ 	.word	index@(_ZN7cutlass13device_kernelIN5flash19enable_sm80_to_sm89INS1_16FlashAttnBwdSm80INS1_25CollectiveMainloopBwdSm80ILi2ELi2EN4cute5tupleIJNS5_1CILi64EEENS7_ILi128EEES9_EEENS_10bfloat16_tEfNS_4arch4Sm80ELb0ELb1ELb0ELb1ELb0ELb0ELb0ELb0ELi2ELi2ELi2ELi2ELb0EEENS1_21CollectiveEpilogueBwdISA_SB_SD_Li256ELb1ELb0ELi4EEENS1_19SingleTileSchedulerILb1ELb0ELb0ELi128EEEEEEEEEvNT_6ParamsE)
        /*01a0*/ 	.word	0x00000070


	//----- nvinfo : EIATTR_REGCOUNT
	.align		4
.L_80:
        /*01a4*/ 	.byte	0x04, 0x2f
        /*01a6*/ 	.short	(.L_82 - .L_81)
	.align		4
.L_81:
        /*01a8*/ 	.word	index@(_ZN7cutlass13device_kernelIN5flash19enable_sm80_to_sm89INS1_16FlashAttnBwdSm80INS1_25CollectiveMainloopBwdSm80ILi2ELi2EN4cute5tupleIJNS5_1CILi64EEENS7_ILi128EEES9_EEENS_10bfloat16_tEfNS_4arch4Sm80ELb0ELb1ELb0ELb0ELb1ELb0ELb0ELb0ELi2ELi2ELi2ELi2ELb0EEENS1_24CollectiveEpilogueBwdGQAISA_fSD_Li256ELb0ELb1EEENS1_19SingleTileSchedulerILb0ELb0ELb0ELi128EEEEEEEEEvNT_6ParamsE)
        /*01ac*/ 	.word	0x000000ff


	//----- nvinfo : EIATTR_FRAME_SIZE
	.align		4
.L_82:
        /*01b0*/ 	.byte	0x04, 0x11
        /*01b2*/ 	.short	(.L_84 - .L_83)
	.align		4
.L_83:
        /*01b4*/ 	.word	index@($__internal_8_$__cuda_sm70_warpsync)
        /*01b8*/ 	.word	0x00000000


	//----- nvinfo : EIATTR_FRAME_SIZE
	.align		4
.L_84:
        /*01bc*/ 	.byte	0x04, 0x11
        /*01be*/ 	.short	(.L_86 - .L_85)
	.align		4
.L_85:
        /*01c0*/ 	.word	index@(_ZN7cutlass13device_kernelIN5flash19enable_sm80_to_sm89INS1_16FlashAttnBwdSm80INS1_25CollectiveMainloopBwdSm80ILi2ELi2EN4cute5tupleIJNS5_1CILi64EEENS7_ILi128EEES9_EEENS_10bfloat16_tEfNS_4arch4Sm80ELb0ELb1ELb0ELb0ELb1ELb0ELb0ELb0ELi2ELi2ELi2ELi2ELb0EEENS1_24CollectiveEpilogueBwdGQAISA_fSD_Li256ELb0ELb1EEENS1_19SingleTileSchedulerILb0ELb0ELb0ELi128EEEEEEEEEvNT_6ParamsE)
        /*01c4*/ 	.word	0x00000050


	//----- nvinfo : EIATTR_REGCOUNT
	.align		4
.L_86:
        /*01c8*/ 	.byte	0x04, 0x2f
        /*01ca*/ 	.short	(.L_88 - .L_87)
	.align		4
.L_87:
        /*01cc*/ 	.word	index@(_ZN7cutlass13device_kernelIN5flash19enable_sm80_to_sm89INS1_16FlashAttnBwdSm80INS1_25CollectiveMainloopBwdSm80ILi2ELi2EN4cute5tupleIJNS5_1CILi64EEENS7_ILi128EEES9_EEENS_10bfloat16_tEfNS_4arch4Sm80ELb0ELb1ELb0ELb0ELb0ELb0ELb0ELb0ELi2ELi2ELi2ELi2ELb0EEENS1_24CollectiveEpilogueBwdGQAISA_fSD_Li256ELb0ELb0EEENS1_19SingleTileSchedulerILb0ELb0ELb0ELi128EEEEEEEEEvNT_6ParamsE)
        /*01d0*/ 	.word	0x000000ff


	//----- nvinfo : EIATTR_FRAME_SIZE
	.align		4
.L_88:
        /*01d4*/ 	.byte	0x04, 0x11
        /*01d6*/ 	.short	(.L_90 - .L_89)
	.align		4
.L_89:
        /*01d8*/ 	.word	index@(_ZN7cutlass13device_kernelIN5flash19enable_sm80_to_sm89INS1_16FlashAttnBwdSm80INS1_25CollectiveMainloopBwdSm80ILi2ELi2EN4cute5tupleIJNS5_1CILi64EEENS7_ILi128EEES9_EEENS_10bfloat16_tEfNS_4arch4Sm80ELb0ELb1ELb0ELb0ELb0ELb0ELb0ELb0ELi2ELi2ELi2ELi2ELb0EEENS1_24CollectiveEpilogueBwdGQAISA_fSD_Li256ELb0ELb0EEENS1_19SingleTileSchedulerILb0ELb0ELb0ELi128EEEEEEEEEvNT_6ParamsE)
        /*01dc*/ 	.word	0x00000048


	//----- nvinfo : EIATTR_REGCOUNT
	.align		4
.L_90:
        /*01e0*/ 	.byte	0x04, 0x2f
        /*01e2*/ 	.short	(.L_92 - .L_91)
	.align		4
.L_91:
        /*01e4*/ 	.word	index@(_ZN7cutlass13device_kernelIN5flash19enable_sm80_to_sm89INS1_16FlashAttnBwdSm80INS1_25CollectiveMainloopBwdSm80ILi2ELi2EN4cute5tupleIJNS5_1CILi64EEENS7_ILi128EEES9_EEENS_10bfloat16_tEfNS_4arch4Sm80ELb0ELb1ELb0ELb0ELb1ELb0ELb0ELb0ELi2ELi2ELi2ELi2ELb0EEENS1_21CollectiveEpilogueBwdISA_SB_SD_Li256ELb0ELb0ELi4EEENS1_19SingleTileSchedulerILb0ELb0ELb0ELi128EEEEEEEEEvNT_6ParamsE)
        /*01e8*/ 	.word	0x000000ff


	//----- nvinfo : EIATTR_FRAME_SIZE
	.align		4
.L_92:
        /*01ec*/ 	.byte	0x04, 0x11
        /*01ee*/ 	.short	(.L_94 - .L_93)
	.align		4
.L_93:
        /*01f0*/ 	.word	index@(_ZN7cutlass13device_kernelIN5flash19enable_sm80_to_sm89INS1_16FlashAttnBwdSm80INS1_25CollectiveMainloopBwdSm80ILi2ELi2EN4cute5tupleIJNS5_1CILi64EEENS7_ILi128EEES9_EEENS_10bfloat16_tEfNS_4arch4Sm80ELb0ELb1ELb0ELb0ELb1ELb0ELb0ELb0ELi2ELi2ELi2ELi2ELb0EEENS1_21CollectiveEpilogueBwdISA_SB_SD_Li256ELb0ELb0ELi4EEENS1_19SingleTileSchedulerILb0ELb0ELb0ELi128EEEEEEEEEvNT_6ParamsE)
        /*01f4*/ 	.word	0x00000050


	//----- nvinfo : EIATTR_REGCOUNT
	.align		4
.L_94:
        /*01f8*/ 	.byte	0x04, 0x2f
        /*01fa*/ 	.short	(.L_96 - .L_95)
	.align		4
.L_95:
        /*01fc*/ 	.word	index@(_ZN7cutlass13device_kernelIN5flash19enable_sm80_to_sm89INS1_16FlashAttnBwdSm80INS1_25CollectiveMainloopBwdSm80ILi2ELi2EN4cute5tupleIJNS5_1CILi64EEENS7_ILi128EEES9_EEENS_10bfloat16_tEfNS_4arch4Sm80ELb0ELb1ELb0ELb0ELb0ELb0ELb0ELb0ELi2ELi2ELi2ELi2ELb0EEENS1_21CollectiveEpilogueBwdISA_SB_SD_Li256ELb0ELb0ELi4EEENS1_19SingleTileSchedulerILb0ELb0ELb0ELi128EEEEEEEEEvNT_6ParamsE)
        /*0200*/ 	.word	0x000000ff


	//----- nvinfo : EIATTR_FRAME_SIZE
	.align		4
.L_96:
        /*0204*/ 	.byte	0x04, 0x11
        /*0206*/ 	.short	(.L_98 - .L_97)
	.align		4
.L_97:
        /*0208*/ 	.word	index@(_ZN7cutlass13device_kernelIN5flash19enable_sm80_to_sm89INS1_16FlashAttnBwdSm80INS1_25CollectiveMainloopBwdSm80ILi2ELi2EN4cute5tupleIJNS5_1CILi64EEENS7_ILi128EEES9_EEENS_10bfloat16_tEfNS_4arch4Sm80ELb0ELb1ELb0ELb0ELb0ELb0ELb0ELb0ELi2ELi2ELi2ELi2ELb0EEENS1_21CollectiveEpilogueBwdISA_SB_SD_Li256ELb0ELb0ELi4EEENS1_19SingleTileSchedulerILb0ELb0ELb0ELi128EEEEEEEEEvNT_6ParamsE)
        /*020c*/ 	.word	0x00000050


	//----- nvinfo : EIATTR_REGCOUNT
	.align		4
.L_98:
        /*0210*/ 	.byte	0x04, 0x2f
        /*0212*/ 	.short	(.L_100 - .L_99)
	.align		4
.L_99:
        /*0214*/ 	.word	index@(_ZN7cutlass13device_kernelIN5flash19enable_sm80_to_sm89INS1_16FlashAttnBwdSm80INS1_25CollectiveMainloopBwdSm80ILi2ELi2EN4cute5tupleIJNS5_1CILi64EEENS7_ILi128EEES9_EEENS_10bfloat16_tEfNS_4arch4Sm80ELb0ELb0ELb0ELb1ELb1ELb0ELb0ELb0ELi2ELi2ELi2ELi2ELb0EEENS1_24CollectiveEpilogueBwdGQAISA_fSD_Li256ELb1ELb1EEENS1_19SingleTileSchedulerILb1ELb0ELb0ELi128EEEEEEEEEvNT_6ParamsE)
        /*0218*/ 	.word	0x000000ff


	//----- nvinfo : EIATTR_FRAME_SIZE
	.align		4
.L_100:
        /*021c*/ 	.byte	0x04, 0x11
        /*021e*/ 	.short	(.L_102 - .L_101)
	.align		4
.L_101:
        /*0220*/ 	.word	index@($__internal_7_$__cuda_sm70_warpsync)
        /*0224*/ 	.word	0x00000000


	//----- nvinfo : EIATTR_FRAME_SIZE
	.align		4
.L_102:
        /*0228*/ 	.byte	0x04, 0x11
        /*022a*/ 	.short	(.L_104 - .L_103)
	.align		4
.L_103:
        /*022c*/ 	.word	index@(_ZN7cutlass13device_kernelIN5flash19enable_sm80_to_sm89INS1_16FlashAttnBwdSm80INS1_25CollectiveMainloopBwdSm80ILi2ELi2EN4cute5tupleIJNS5_1CILi64EEENS7_ILi128EEES9_EEENS_10bfloat16_tEfNS_4arch4Sm80ELb0ELb0ELb0ELb1ELb1ELb0ELb0ELb0ELi2ELi2ELi2ELi2ELb0EEENS1_24CollectiveEpilogueBwdGQAISA_fSD_Li256ELb1ELb1EEENS1_19SingleTileSchedulerILb1ELb0ELb0ELi128EEEEEEEEEvNT_6ParamsE)
        /*0230*/ 	.word	0x00000048


	//----- nvinfo : EIATTR_REGCOUNT
	.align		4
.L_104:
        /*0234*/ 	.byte	0x04, 0x2f
        /*0236*/ 	.short	(.L_106 - .L_105)
	.align		4
.L_105:
        /*0238*/ 	.word	index@(_ZN7cutlass13device_kernelIN5flash19enable_sm80_to_sm89INS1_16FlashAttnBwdSm80INS1_25CollectiveMainloopBwdSm80ILi2ELi2EN4cute5tupleIJNS5_1CILi64EEENS7_ILi128EEES9_EEENS_10bfloat16_tEfNS_4arch4Sm80ELb0ELb0ELb0ELb1ELb0ELb0ELb0ELb0ELi2ELi2ELi2ELi2ELb0EEENS1_24CollectiveEpilogueBwdGQAISA_fSD_Li256ELb1ELb0EEENS1_19SingleTileSchedulerILb1ELb0ELb0ELi128EEEEEEEEEvNT_6ParamsE)
        /*023c*/ 	.word	0x000000ff


	//----- nvinfo : EIATTR_FRAME_SIZE
	.align		4
.L_106:
        /*0240*/ 	.byte	0x04, 0x11
        /*0242*/ 	.short	(.L_108 - .L_107)
	.align		4
.L_107:
        /*0244*/ 	.word	index@(_ZN7cutlass13device_kernelIN5flash19enable_sm80_to_sm89INS1_16FlashAttnBwdSm80INS1_25CollectiveMainloopBwdSm80ILi2ELi2EN4cute5tupleIJNS5_1CILi64EEENS7_ILi128EEES9_EEENS_10bfloat16_tEfNS_4arch4Sm80ELb0ELb0ELb0ELb1ELb0ELb0ELb0ELb0ELi2ELi2ELi2ELi2ELb0EEENS1_24CollectiveEpilogueBwdGQAISA_fSD_Li256ELb1ELb0EEENS1_19SingleTileSchedulerILb1ELb0ELb0ELi128EEEEEEEEEvNT_6ParamsE)
        /*0248*/ 	.word	0x00000048


	//----- nvinfo : EIATTR_REGCOUNT
	.align		4
.L_108:
        /*024c*/ 	.byte	0x04, 0x2f
        /*024e*/ 	.short	(.L_110 - .L_109)
	.align		4
.L_109:
        /*0250*/ 	.word	index@(_ZN7cutlass13device_kernelIN5flash19enable_sm80_to_sm89INS1_16FlashAttnBwdSm80INS1_25CollectiveMainloopBwdSm80ILi2ELi2EN4cute5tupleIJNS5_1CILi64EEENS7_ILi128EEES9_EEENS_10bfloat16_tEfNS_4arch4Sm80ELb0ELb0ELb0ELb1ELb1ELb0ELb0ELb0ELi2ELi2ELi2ELi2ELb0EEENS1_21CollectiveEpilogueBwdISA_SB_SD_Li256ELb1ELb0ELi4EEENS1_19SingleTileSchedulerILb1ELb0ELb0ELi128EEEEEEEEEvNT_6ParamsE)
        /*0254*/ 	.word	0x000000ff


	//----- nvinfo : EIATTR_FRAME_SIZE
	.align		4
.L_110:
        /*0258*/ 	.byte	0x04, 0x11
        /*025a*/ 	.short	(.L_112 - .L_111)
	.align		4
.L_111:
        /*025c*/ 	.word	index@(_ZN7cutlass13device_kernelIN5flash19enable_sm80_to_sm89INS1_16FlashAttnBwdSm80INS1_25CollectiveMainloopBwdSm80ILi2ELi2EN4cute5tupleIJNS5_1CILi64EEENS7_ILi128EEES9_EEENS_10bfloat16_tEfNS_4arch4Sm80ELb0ELb0ELb0ELb1ELb1ELb0ELb0ELb0ELi2ELi2ELi2ELi2ELb0EEENS1_21CollectiveEpilogueBwdISA_SB_SD_Li256ELb1ELb0ELi4EEENS1_19SingleTileSchedulerILb1ELb0ELb0ELi128EEEEEEEEEvNT_6ParamsE)
        /*0260*/ 	.word	0x00000048


	//----- nvinfo : EIATTR_REGCOUNT
	.align		4
.L_112:
        /*0264*/ 	.byte	0x04, 0x2f
        /*0266*/ 	.short	(.L_114 - .L_113)
	.align		4
.L_113:
        /*0268*/ 	.word	index@(_ZN7cutlass13device_kernelIN5flash19enable_sm80_to_sm89INS1_16FlashAttnBwdSm80INS1_25CollectiveMainloopBwdSm80ILi2ELi2EN4cute5tupleIJNS5_1CILi64EEENS7_ILi128EEES9_EEENS_10bfloat16_tEfNS_4arch4Sm80ELb0ELb0ELb0ELb1ELb0ELb0ELb0ELb0ELi2ELi2ELi2ELi2ELb0EEENS1_21CollectiveEpilogueBwdISA_SB_SD_Li256ELb1ELb0ELi4EEENS1_19SingleTileSchedulerILb1ELb0ELb0ELi128EEEEEEEEEvNT_6ParamsE)
        /*026c*/ 	.word	0x000000ff


	//----- nvinfo : EIATTR_FRAME_SIZE
	.align		4
.L_114:
        /*0270*/ 	.byte	0x04, 0x11
        /*0272*/ 	.short	(.L_116 - .L_115)
	.align		4
.L_115:
        /*0274*/ 	.word	index@(_ZN7cutlass13device_kernelIN5flash19enable_sm80_to_sm89INS1_16FlashAttnBwdSm80INS1_25CollectiveMainloopBwdSm80ILi2ELi2EN4cute5tupleIJNS5_1CILi64EEENS7_ILi128EEES9_EEENS_10bfloat16_tEfNS_4arch4Sm80ELb0ELb0ELb0ELb1ELb0ELb0ELb0ELb0ELi2ELi2ELi2ELi2ELb0EEENS1_21CollectiveEpilogueBwdISA_SB_SD_Li256ELb1ELb0ELi4EEENS1_19SingleTileSchedulerILb1ELb0ELb0ELi128EEEEEEEEEvNT_6ParamsE)
        /*0278*/ 	.word	0x00000048


	//----- nvinfo : EIATTR_REGCOUNT
	.align		4
.L_116:
        /*027c*/ 	.byte	0x04, 0x2f
        /*027e*/ 	.short	(.L_118 - .L_117)
	.align		4
.L_117:
        /*0280*/ 	.word	index@(_ZN7cutlass13device_kernelIN5flash19enable_sm80_to_sm89INS1_16FlashAttnBwdSm80INS1_25CollectiveMainloopBwdSm80ILi2ELi2EN4cute5tupleIJNS5_1CILi64EEENS7_ILi128EEES9_EEENS_10bfloat16_tEfNS_4arch4Sm80ELb0ELb0ELb0ELb0ELb1ELb0ELb0ELb0ELi2ELi2ELi2ELi2ELb0EEENS1_24CollectiveEpilogueBwdGQAISA_fSD_Li256ELb0ELb1EEENS1_19SingleTileSchedulerILb0ELb0ELb0ELi128EEEEEEEEEvNT_6ParamsE)
        /*0284*/ 	.word	0x000000ff


	//----- nvinfo : EIATTR_FRAME_SIZE
	.align		4
.L_118:
        /*0288*/ 	.byte	0x04, 0x11
        /*028a*/ 	.short	(.L_120 - .L_119)
	.align		4
.L_119:
        /*028c*/ 	.word	index@($__internal_6_$__cuda_sm70_warpsync)
        /*0290*/ 	.word	0x00000000


	//----- nvinfo : EIATTR_FRAME_SIZE
	.align		4
.L_120:
        /*0294*/ 	.byte	0x04, 0x11
        /*0296*/ 	.short	(.L_122 - .L_121)
	.align		4
.L_121:
        /*0298*/ 	.word	index@(_ZN7cutlass13device_kernelIN5flash19enable_sm80_to_sm89INS1_16FlashAttnBwdSm80INS1_25CollectiveMainloopBwdSm80ILi2ELi2EN4cute5tupleIJNS5_1CILi64EEENS7_ILi128EEES9_EEENS_10bfloat16_tEfNS_4arch4Sm80ELb0ELb0ELb0ELb0ELb1ELb0ELb0ELb0ELi2ELi2ELi2ELi2ELb0EEENS1_24CollectiveEpilogueBwdGQAISA_fSD_Li256ELb0ELb1EEENS1_19SingleTileSchedulerILb0ELb0ELb0ELi128EEEEEEEEEvNT_6ParamsE)
        /*029c*/ 	.word	0x00000028


	//----- nvinfo : EIATTR_REGCOUNT
	.align		4
.L_122:
        /*02a0*/ 	.byte	0x04, 0x2f
        /*02a2*/ 	.short	(.L_124 - .L_123)
	.align		4
.L_123:
        /*02a4*/ 	.word	index@(_ZN7cutlass13device_kernelIN5flash19enable_sm80_to_sm89INS1_16FlashAttnBwdSm80INS1_25CollectiveMainloopBwdSm80ILi2ELi2EN4cute5tupleIJNS5_1CILi64EEENS7_ILi128EEES9_EEENS_10bfloat16_tEfNS_4arch4Sm80ELb0ELb0ELb0ELb0ELb0ELb0ELb0ELb0ELi2ELi2ELi2ELi2ELb0EEENS1_24CollectiveEpilogueBwdGQAISA_fSD_Li256ELb0ELb0EEENS1_19SingleTileSchedulerILb0ELb0ELb0ELi128EEEEEEEEEvNT_6ParamsE)
        /*02a8*/ 	.word	0x000000ff


	//----- nvinfo : EIATTR_FRAME_SIZE
	.align		4
.L_124:
        /*02ac*/ 	.byte	0x04, 0x11
        /*02ae*/ 	.short	(.L_126 - .L_125)
	.align		4
.L_125:
        /*02b0*/ 	.word	index@(_ZN7cutlass13device_kernelIN5flash19enable_sm80_to_sm89INS1_16FlashAttnBwdSm80INS1_25CollectiveMainloopBwdSm80ILi2ELi2EN4cute5tupleIJNS5_1CILi64EEENS7_ILi128EEES9_EEENS_10bfloat16_tEfNS_4arch4Sm80ELb0ELb0ELb0ELb0ELb0ELb0ELb0ELb0ELi2ELi2ELi2ELi2ELb0EEENS1_24CollectiveEpilogueBwdGQAISA_fSD_Li256ELb0ELb0EEENS1_19SingleTileSchedulerILb0ELb0ELb0ELi128EEEEEEEEEvNT_6ParamsE)
        /*02b4*/ 	.word	0x00000028


	//----- nvinfo : EIATTR_REGCOUNT
	.align		4
.L_126:
        /*02b8*/ 	.byte	0x04, 0x2f
        /*02ba*/ 	.short	(.L_128 - .L_127)
	.align		4
.L_127:
        /*02bc*/ 	.word	index@(_ZN7cutlass13device_kernelIN5flash19enable_sm80_to_sm89INS1_16FlashAttnBwdSm80INS1_25CollectiveMainloopBwdSm80ILi2ELi2EN4cute5tupleIJNS5_1CILi64EEENS7_ILi128EEES9_EEENS_10bfloat16_tEfNS_4arch4Sm80ELb0ELb0ELb0ELb0ELb1ELb0ELb0ELb0ELi2ELi2ELi2ELi2ELb0EEENS1_21CollectiveEpilogueBwdISA_SB_SD_Li256ELb0ELb0ELi4EEENS1_19SingleTileSchedulerILb0ELb0ELb0ELi128EEEEEEEEEvNT_6ParamsE)
        /*02c0*/ 	.word	0x000000ff


	//----- nvinfo : EIATTR_FRAME_SIZE
	.align		4
.L_128:
        /*02c4*/ 	.byte	0x04, 0x11
        /*02c6*/ 	.short	(.L_130 - .L_129)
	.align		4
.L_129:
        /*02c8*/ 	.word	index@(_ZN7cutlass13device_kernelIN5flash19enable_sm80_to_sm89INS1_16FlashAttnBwdSm80INS1_25CollectiveMainloopBwdSm80ILi2ELi2EN4cute5tupleIJNS5_1CILi64EEENS7_ILi128EEES9_EEENS_10bfloat16_tEfNS_4arch4Sm80ELb0ELb0ELb0ELb0ELb1ELb0ELb0ELb0ELi2ELi2ELi2ELi2ELb0EEENS1_21CollectiveEpilogueBwdISA_SB_SD_Li256ELb0ELb0ELi4EEENS1_19SingleTileSchedulerILb0ELb0ELb0ELi128EEEEEEEEEvNT_6ParamsE)
        /*02cc*/ 	.word	0x00000000


	//----- nvinfo : EIATTR_REGCOUNT
	.align		4
.L_130:
        /*02d0*/ 	.byte	0x04, 0x2f
        /*02d2*/ 	.short	(.L_132 - .L_131)
	.align		4
.L_131:
        /*02d4*/ 	.word	index@(_ZN7cutlass13device_kernelIN5flash19enable_sm80_to_sm89INS1_16FlashAttnBwdSm80INS1_25CollectiveMainloopBwdSm80ILi2ELi2EN4cute5tupleIJNS5_1CILi64EEENS7_ILi128EEES9_EEENS_10bfloat16_tEfNS_4arch4Sm80ELb0ELb0ELb0ELb0ELb0ELb0ELb0ELb0ELi2ELi2ELi2ELi2ELb0EEENS1_21CollectiveEpilogueBwdISA_SB_SD_Li256ELb0ELb0ELi4EEENS1_19SingleTileSchedulerILb0ELb0ELb0ELi128EEEEEEEEEvNT_6ParamsE)
        /*02d8*/ 	.word	0x000000ff


	//----- nvinfo : EIATTR_FRAME_SIZE
	.align		4
.L_132:
        /*02dc*/ 	.byte	0x04, 0x11
        /*02de*/ 	.short	(.L_134 - .L_133)
	.align		4
.L_133:
        /*02e0*/ 	.word	index@(_ZN7cutlass13device_kernelIN5flash19enable_sm80_to_sm89INS1_16FlashAttnBwdSm80INS1_25CollectiveMainloopBwdSm80ILi2ELi2EN4cute5tupleIJNS5_1CILi64EEENS7_ILi128EEES9_EEENS_10bfloat16_tEfNS_4arch4Sm80ELb0ELb0ELb0ELb0ELb0ELb0ELb0ELb0ELi2ELi2ELi2ELi2ELb0EEENS1_21CollectiveEpilogueBwdISA_SB_SD_Li256ELb0ELb0ELi4EEENS1_19SingleTileSchedulerILb0ELb0ELb0ELi128EEEEEEEEEvNT_6ParamsE)
        /*02e4*/ 	.word	0x00000000


	//----- nvinfo : EIATTR_REGCOUNT
	.align		4
.L_134:
        /*02e8*/ 	.byte	0x04, 0x2f
        /*02ea*/ 	.short	(.L_136 - .L_135)
	.align		4
.L_135:
        /*02ec*/ 	.word	index@(_ZN7cutlass13device_kernelIN5flash19enable_sm80_to_sm89INS1_16FlashAttnBwdSm80INS1_25CollectiveMainloopBwdSm80ILi2ELi1EN4cute5tupleIJNS5_1CILi64EEENS7_ILi96EEENS7_ILi128EEEEEENS_10bfloat16_tEfNS_4arch4Sm80ELb1ELb0ELb0ELb1ELb1ELb0ELb0ELb0ELi2ELi2ELi2ELi2ELb1EEENS1_24CollectiveEpilogueBwdGQAISB_fSE_Li256ELb1ELb1EEENS1_25SingleTileBwdLPTSchedulerILb1ELi96ELb1EEEEEEEEEvNT_6ParamsE)
        /*02f0*/ 	.word	0x000000ff


	//----- nvinfo : EIATTR_FRAME_SIZE
	.align		4
.L_136:
        /*02f4*/ 	.byte	0x04, 0x11
        /*02f6*/ 	.short	(.L_138 - .L_137)
	.align		4
.L_137:
        /*02f8*/ 	.word	index@($__internal_5_$__cuda_sm70_warpsync)
        /*02fc*/ 	.word	0x00000000


	//----- nvinfo : EIATTR_FRAME_SIZE
	.align		4
.L_138:
        /*0300*/ 	.byte	0x04, 0x11
        /*0302*/ 	.short	(.L_140 - .L_139)
	.align		4
.L_139:
        /*0304*/ 	.word	index@(_ZN7cutlass13device_kernelIN5flash19enable_sm80_to_sm89INS1_16FlashAttnBwdSm80INS1_25CollectiveMainloopBwdSm80ILi2ELi1EN4cute5tupleIJNS5_1CILi64EEENS7_ILi96EEENS7_ILi128EEEEEENS_10bfloat16_tEfNS_4arch4Sm80ELb1ELb0ELb0ELb1ELb1ELb0ELb0ELb0ELi2ELi2ELi2ELi2ELb1EEENS1_24CollectiveEpilogueBwdGQAISB_fSE_Li256ELb1ELb1EEENS1_25SingleTileBwdLPTSchedulerILb1ELi96ELb1EEEEEEEEEvNT_6ParamsE)
        /*0308*/ 	.word	0x00000038


	//----- nvinfo : EIATTR_REGCOUNT
	.align		4
.L_140:
        /*030c*/ 	.byte	0x04, 0x2f
        /*030e*/ 	.short	(.L_142 - .L_141)
	.align		4
.L_141:
        /*0310*/ 	.word	index@(_ZN7cutlass13device_kernelIN5flash32FlashAttnBwdPostprocessConvertdQIN4cute5tupleIJNS3_1CILi96EEENS5_ILi128EEEEEENS_10bfloat16_tEfNS_4arch4Sm80ELi256ENS3_8TiledMMAINS3_8MMA_AtomIJNS3_30SM80_16x8x16_F32BF16BF16F32_TNEEEENS3_6LayoutINS4_IJNS5_ILi2EEENS5_ILi4EEENS5_ILi1EEEEEENS4_IJSJ_SH_NS5_ILi0EEEEEEEENS4_IJNS5_ILi32EEENS5_ILi64EEENS5_ILi16EEEEEEEELb0EEEEEvNT_6ParamsE)
        /*0314*/ 	.word	0x00000045


	//----- nvinfo : EIATTR_FRAME_SIZE
	.align		4
.L_142:
        /*0318*/ 	.byte	0x04, 0x11
        /*031a*/ 	.short	(.L_144 - .L_143)
	.align		4
.L_143:
        /*031c*/ 	.word	index@(_ZN7cutlass13device_kernelIN5flash32FlashAttnBwdPostprocessConvertdQIN4cute5tupleIJNS3_1CILi96EEENS5_ILi128EEEEEENS_10bfloat16_tEfNS_4arch4Sm80ELi256ENS3_8TiledMMAINS3_8MMA_AtomIJNS3_30SM80_16x8x16_F32BF16BF16F32_TNEEEENS3_6LayoutINS4_IJNS5_ILi2EEENS5_ILi4EEENS5_ILi1EEEEEENS4_IJSJ_SH_NS5_ILi0EEEEEEEENS4_IJNS5_ILi32EEENS5_ILi64EEENS5_ILi16EEEEEEEELb0EEEEEvNT_6ParamsE)
        /*0320*/ 	.word	0x00000000


	//----- nvinfo : EIATTR_REGCOUNT
	.align		4
.L_144:
        /*0324*/ 	.byte	0x04, 0x2f
        /*0326*/ 	.short	(.L_146 - .L_145)
	.align		4
.L_145:
        /*0328*/ 	.word	index@(_ZN7cutlass13device_kernelIN5flash19enable_sm80_to_sm89INS1_16FlashAttnBwdSm80INS1_25CollectiveMainloopBwdSm80ILi2ELi1EN4cute5tupleIJNS5_1CILi64EEENS7_ILi96EEENS7_ILi128EEEEEENS_10bfloat16_tEfNS_4arch4Sm80ELb1ELb0ELb0ELb1ELb0ELb0ELb0ELb0ELi2ELi2ELi2ELi2ELb1EEENS1_24CollectiveEpilogueBwdGQAISB_fSE_Li256ELb1ELb0EEENS1_25SingleTileBwdLPTSchedulerILb1ELi96ELb0EEEEEEEEEvNT_6ParamsE)
        /*032c*/ 	.word	0x000000ff


	//----- nvinfo : EIATTR_FRAME_SIZE
	.align		4
.L_146:
        /*0330*/ 	.byte	0x04, 0x11
        /*0332*/ 	.short	(.L_148 - .L_147)
	.align		4
.L_147:
        /*0334*/ 	.word	index@(_ZN7cutlass13device_kernelIN5flash19enable_sm80_to_sm89INS1_16FlashAttnBwdSm80INS1_25CollectiveMainloopBwdSm80ILi2ELi1EN4cute5tupleIJNS5_1CILi64EEENS7_ILi96EEENS7_ILi128EEEEEENS_10bfloat16_tEfNS_4arch4Sm80ELb1ELb0ELb0ELb1ELb0ELb0ELb0ELb0ELi2ELi2ELi2ELi2ELb1EEENS1_24CollectiveEpilogueBwdGQAISB_fSE_Li256ELb1ELb0EEENS1_25SingleTileBwdLPTSchedulerILb1ELi96ELb0EEEEEEEEEvNT_6ParamsE)
        /*0338*/ 	.word	0x00000028


	//----- nvinfo : EIATTR_REGCOUNT
	.align		4
.L_148:
        /*033c*/ 	.byte	0x04, 0x2f
        /*033e*/ 	.short	(.L_150 - .L_149)
	.align		4
.L_149:
        /*0340*/ 	.word	index@(_ZN7cutlass13device_kernelIN5flash19enable_sm80_to_sm89INS1_16FlashAttnBwdSm80INS1_25CollectiveMainloopBwdSm80ILi2ELi1EN4cute5tupleIJNS5_1CILi64EEENS7_ILi96EEENS7_ILi128EEEEEENS_10bfloat16_tEfNS_4arch4Sm80ELb1ELb0ELb0ELb1ELb1ELb0ELb0ELb0ELi2ELi2ELi2ELi2ELb1EEENS1_21CollectiveEpilogueBwdISB_SC_SE_Li256ELb1ELb0ELi4EEENS1_25SingleTileBwdLPTSchedulerILb1ELi96ELb1EEEEEEEEEvNT_6ParamsE)
        /*0344*/ 	.word	0x000000ff


	//----- nvinfo : EIATTR_FRAME_SIZE
	.align		4
.L_150:
        /*0348*/ 	.byte	0x04, 0x11
        /*034a*/ 	.short	(.L_152 - .L_151)
	.align		4
.L_151:
        /*034c*/ 	.word	index@(_ZN7cutlass13device_kernelIN5flash19enable_sm80_to_sm89INS1_16FlashAttnBwdSm80INS1_25CollectiveMainloopBwdSm80ILi2ELi1EN4cute5tupleIJNS5_1CILi64EEENS7_ILi96EEENS7_ILi128EEEEEENS_10bfloat16_tEfNS_4arch4Sm80ELb1ELb0ELb0ELb1ELb1ELb0ELb0ELb0ELi2ELi2ELi2ELi2ELb1EEENS1_21CollectiveEpilogueBwdISB_SC_SE_Li256ELb1ELb0ELi4EEENS1_25SingleTileBwdLPTSchedulerILb1ELi96ELb1EEEEEEEEEvNT_6ParamsE)
        /*0350*/ 	.word	0x00000048


	//----- nvinfo : EIATTR_REGCOUNT
	.align		4
.L_152:
        /*0354*/ 	.byte	0x04, 0x2f
        /*0356*/ 	.short	(.L_154 - .L_153)
	.align		4
.L_153:
        /*0358*/ 	.word	index@(_ZN7cutlass13device_kernelIN5flash19enable_sm80_to_sm89INS1_16FlashAttnBwdSm80INS1_25CollectiveMainloopBwdSm80ILi2ELi1EN4cute5tupleIJNS5_1CILi64EEENS7_ILi96EEENS7_ILi128EEEEEENS_10bfloat16_tEfNS_4arch4Sm80ELb1ELb0ELb0ELb1ELb0ELb0ELb0ELb0ELi2ELi2ELi2ELi2ELb1EEENS1_21CollectiveEpilogueBwdISB_SC_SE_Li256ELb1ELb0ELi4EEENS1_25SingleTileBwdLPTSchedulerILb1ELi96ELb0EEEEEEEEEvNT_6ParamsE)
        /*035c*/ 	.word	0x000000ff


	//----- nvinfo : EIATTR_FRAME_SIZE
	.align		4
.L_154:
        /*0360*/ 	.byte	0x04, 0x11
        /*0362*/ 	.short	(.L_156 - .L_155)
	.align		4
.L_155:
        /*0364*/ 	.word	index@(_ZN7cutlass13device_kernelIN5flash19enable_sm80_to_sm89INS1_16FlashAttnBwdSm80INS1_25CollectiveMainloopBwdSm80ILi2ELi1EN4cute5tupleIJNS5_1CILi64EEENS7_ILi96EEENS7_ILi128EEEEEENS_10bfloat16_tEfNS_4arch4Sm80ELb1ELb0ELb0ELb1ELb0ELb0ELb0ELb0ELi2ELi2ELi2ELi2ELb1EEENS1_21CollectiveEpilogueBwdISB_SC_SE_Li256ELb1ELb0ELi4EEENS1_25SingleTileBwdLPTSchedulerILb1ELi96ELb0EEEEEEEEEvNT_6ParamsE)
        /*0368*/ 	.word	0x00000040


	//----- nvinfo : EIATTR_REGCOUNT
	.align		4
.L_156:
        /*036c*/ 	.byte	0x04, 0x2f
        /*036e*/ 	.short	(.L_158 - .L_157)
	.align		4
.L_157:
        /*0370*/ 	.word	index@(_ZN7cutlass13device_kernelIN5flash19enable_sm80_to_sm89INS1_16FlashAttnBwdSm80INS1_25CollectiveMainloopBwdSm80ILi2ELi1EN4cute5tupleIJNS5_1CILi64EEENS7_ILi96EEENS7_ILi128EEEEEENS_10bfloat16_tEfNS_4arch4Sm80ELb1ELb0ELb0ELb0ELb1ELb0ELb0ELb0ELi2ELi2ELi2ELi2ELb1EEENS1_24CollectiveEpilogueBwdGQAISB_fSE_Li256ELb0ELb1EEENS1_25SingleTileBwdLPTSchedulerILb0ELi96ELb1EEEEEEEEEvNT_6ParamsE)
        /*0374*/ 	.word	0x000000ff


	//----- nvinfo : EIATTR_FRAME_SIZE
	.align		4
.L_158:
        /*0378*/ 	.byte	0x04, 0x11
        /*037a*/ 	.short	(.L_160 - .L_159)
	.align		4
.L_159:
        /*037c*/ 	.word	index@($__internal_4_$__cuda_sm70_warpsync)
        /*0380*/ 	.word	0x00000000


	//----- nvinfo : EIATTR_FRAME_SIZE
	.align		4
.L_160:
        /*0384*/ 	.byte	0x04, 0x11
        /*0386*/ 	.short	(.L_162 - .L_161)
	.align		4
.L_161:
        /*0388*/ 	.word	index@(_ZN7cutlass13device_kernelIN5flash19enable_sm80_to_sm89INS1_16FlashAttnBwdSm80INS1_25CollectiveMainloopBwdSm80ILi2ELi1EN4cute5tupleIJNS5_1CILi64EEENS7_ILi96EEENS7_ILi128EEEEEENS_10bfloat16_tEfNS_4arch4Sm80ELb1ELb0ELb0ELb0ELb1ELb0ELb0ELb0ELi2ELi2ELi2ELi2ELb1EEENS1_24CollectiveEpilogueBwdGQAISB_fSE_Li256ELb0ELb1EEENS1_25SingleTileBwdLPTSchedulerILb0ELi96ELb1EEEEEEEEEvNT_6ParamsE)
        /*038c*/ 	.word	0x00000028


	//----- nvinfo : EIATTR_REGCOUNT
	.align		4
.L_162:
        /*0390*/ 	.byte	0x04, 0x2f
        /*0392*/ 	.short	(.L_164 - .L_163)
	.align		4
.L_163:
        /*0394*/ 	.word	index@(_ZN7cutlass13device_kernelIN5flash19enable_sm80_to_sm89INS1_16FlashAttnBwdSm80INS1_25CollectiveMainloopBwdSm80ILi2ELi1EN4cute5tupleIJNS5_1CILi64EEENS7_ILi96EEENS7_ILi128EEEEEENS_10bfloat16_tEfNS_4arch4Sm80ELb1ELb0ELb0ELb0ELb0ELb0ELb0ELb0ELi2ELi2ELi2ELi2ELb1EEENS1_24CollectiveEpilogueBwdGQAISB_fSE_Li256ELb0ELb0EEENS1_25SingleTileBwdLPTSchedulerILb0ELi96ELb0EEEEEEEEEvNT_6ParamsE)
        /*0398*/ 	.word	0x000000ff


	//----- nvinfo : EIATTR_FRAME_SIZE
	.align		4
.L_164:
        /*039c*/ 	.byte	0x04, 0x11
        /*039e*/ 	.short	(.L_166 - .L_165)
	.align		4
.L_165:
        /*03a0*/ 	.word	index@(_ZN7cutlass13device_kernelIN5flash19enable_sm80_to_sm89INS1_16FlashAttnBwdSm80INS1_25CollectiveMainloopBwdSm80ILi2ELi1EN4cute5tupleIJNS5_1CILi64EEENS7_ILi96EEENS7_ILi128EEEEEENS_10bfloat16_tEfNS_4arch4Sm80ELb1ELb0ELb0ELb0ELb0ELb0ELb0ELb0ELi2ELi2ELi2ELi2ELb1EEENS1_24CollectiveEpilogueBwdGQAISB_fSE_Li256ELb0ELb0EEENS1_25SingleTileBwdLPTSchedulerILb0ELi96ELb0EEEEEEEEEvNT_6ParamsE)
        /*03a4*/ 	.word	0x00000020


	//----- nvinfo : EIATTR_REGCOUNT
	.align		4
.L_166:
        /*03a8*/ 	.byte	0x04, 0x2f
        /*03aa*/ 	.short	(.L_168 - .L_167)
	.align		4
.L_167:
        /*03ac*/ 	.word	index@(_ZN7cutlass13device_kernelIN5flash19enable_sm80_to_sm89INS1_16FlashAttnBwdSm80INS1_25CollectiveMainloopBwdSm80ILi2ELi1EN4cute5tupleIJNS5_1CILi64EEENS7_ILi96EEENS7_ILi128EEEEEENS_10bfloat16_tEfNS_4arch4Sm80ELb1ELb0ELb0ELb0ELb1ELb0ELb0ELb0ELi2ELi2ELi2ELi2ELb1EEENS1_21CollectiveEpilogueBwdISB_SC_SE_Li256ELb0ELb0ELi4EEENS1_25SingleTileBwdLPTSchedulerILb0ELi96ELb1EEEEEEEEEvNT_6ParamsE)
        /*03b0*/ 	.word	0x000000ff


	//----- nvinfo : EIATTR_FRAME_SIZE
	.align		4
.L_168:
        /*03b4*/ 	.byte	0x04, 0x11
        /*03b6*/ 	.short	(.L_170 - .L_169)
	.align		4
.L_169:
        /*03b8*/ 	.word	index@(_ZN7cutlass13device_kernelIN5flash19enable_sm80_to_sm89INS1_16FlashAttnBwdSm80INS1_25CollectiveMainloopBwdSm80ILi2ELi1EN4cute5tupleIJNS5_1CILi64EEENS7_ILi96EEENS7_ILi128EEEEEENS_10bfloat16_tEfNS_4arch4Sm80ELb1ELb0ELb0ELb0ELb1ELb0ELb0ELb0ELi2ELi2ELi2ELi2ELb1EEENS1_21CollectiveEpilogueBwdISB_SC_SE_Li256ELb0ELb0ELi4EEENS1_25SingleTileBwdLPTSchedulerILb0ELi96ELb1EEEEEEEEEvNT_6ParamsE)
        /*03bc*/ 	.word	0x00000040


	//----- nvinfo : EIATTR_REGCOUNT
	.align		4
.L_170:
        /*03c0*/ 	.byte	0x04, 0x2f
        /*03c2*/ 	.short	(.L_172 - .L_171)
	.align		4
.L_171:
        /*03c4*/ 	.word	index@(_ZN7cutlass13device_kernelIN5flash19enable_sm80_to_sm89INS1_16FlashAttnBwdSm80INS1_25CollectiveMainloopBwdSm80ILi2ELi1EN4cute5tupleIJNS5_1CILi64EEENS7_ILi96EEENS7_ILi128EEEEEENS_10bfloat16_tEfNS_4arch4Sm80ELb1ELb0ELb0ELb0ELb0ELb0ELb0ELb0ELi2ELi2ELi2ELi2ELb1EEENS1_21CollectiveEpilogueBwdISB_SC_SE_Li256ELb0ELb0ELi4EEENS1_25SingleTileBwdLPTSchedulerILb0ELi96ELb0EEEEEEEEEvNT_6ParamsE)
        /*03c8*/ 	.word	0x000000ff


	//----- nvinfo : EIATTR_FRAME_SIZE
	.align		4
.L_172:
        /*03cc*/ 	.byte	0x04, 0x11
        /*03ce*/ 	.short	(.L_174 - .L_173)
	.align		4
.L_173:
        /*03d0*/ 	.word	index@(_ZN7cutlass13device_kernelIN5flash19enable_sm80_to_sm89INS1_16FlashAttnBwdSm80INS1_25CollectiveMainloopBwdSm80ILi2ELi1EN4cute5tupleIJNS5_1CILi64EEENS7_ILi96EEENS7_ILi128EEEEEENS_10bfloat16_tEfNS_4arch4Sm80ELb1ELb0ELb0ELb0ELb0ELb0ELb0ELb0ELi2ELi2ELi2ELi2ELb1EEENS1_21CollectiveEpilogueBwdISB_SC_SE_Li256ELb0ELb0ELi4EEENS1_25SingleTileBwdLPTSchedulerILb0ELi96ELb0EEEEEEEEEvNT_6ParamsE)
        /*03d4*/ 	.word	0x00000020


	//----- nvinfo : EIATTR_REGCOUNT
	.align		4
.L_174:
        /*03d8*/ 	.byte	0x04, 0x2f
        /*03da*/ 	.short	(.L_176 - .L_175)
	.align		4
.L_175:
        /*03dc*/ 	.word	index@(_ZN7cutlass13device_kernelIN5flash19enable_sm80_to_sm89INS1_16FlashAttnBwdSm80INS1_25CollectiveMainloopBwdSm80ILi2ELi1EN4cute5tupleIJNS5_1CILi64EEENS7_ILi96EEENS7_ILi128EEEEEENS_10bfloat16_tEfNS_4arch4Sm80ELb0ELb1ELb0ELb1ELb1ELb0ELb0ELb0ELi2ELi2ELi2ELi2ELb1EEENS1_24CollectiveEpilogueBwdGQAISB_fSE_Li256ELb1ELb1EEENS1_19SingleTileSchedulerILb1ELb0ELb0ELi96EEEEEEEEEvNT_6ParamsE)
        /*03e0*/ 	.word	0x000000ff


	//----- nvinfo : EIATTR_FRAME_SIZE
	.align		4
.L_176:
        /*03e4*/ 	.byte	0x04, 0x11
        /*03e6*/ 	.short	(.L_178 - .L_177)
	.align		4
.L_177:
        /*03e8*/ 	.word	index@($__internal_3_$__cuda_sm70_warpsync)
        /*03ec*/ 	.word	0x00000000


	//----- nvinfo : EIATTR_FRAME_SIZE
	.align		4
.L_178:
        /*03f0*/ 	.byte	0x04, 0x11
        /*03f2*/ 	.short	(.L_180 - .L_179)
	.align		4
.L_179:
        /*03f4*/ 	.word	index@(_ZN7cutlass13device_kernelIN5flash19enable_sm80_to_sm89INS1_16FlashAttnBwdSm80INS1_25CollectiveMainloopBwdSm80ILi2ELi1EN4cute5tupleIJNS5_1CILi64EEENS7_ILi96EEENS7_ILi128EEEEEENS_10bfloat16_tEfNS_4arch4Sm80ELb0ELb1ELb0ELb1ELb1ELb0ELb0ELb0ELi2ELi2ELi2ELi2ELb1EEENS1_24CollectiveEpilogueBwdGQAISB_fSE_Li256ELb1ELb1EEENS1_19SingleTileSchedulerILb1ELb0ELb0ELi96EEEEEEEEEvNT_6ParamsE)
        /*03f8*/ 	.word	0x00000018


	//----- nvinfo : EIATTR_REGCOUNT
	.align		4
.L_180:
        /*03fc*/ 	.byte	0x04, 0x2f
        /*03fe*/ 	.short	(.L_182 - .L_181)
	.align		4
.L_181:
        /*0400*/ 	.word	index@(_ZN7cutlass13device_kernelIN5flash19enable_sm80_to_sm89INS1_16FlashAttnBwdSm80INS1_25CollectiveMainloopBwdSm80ILi2ELi1EN4cute5tupleIJNS5_1CILi64EEENS7_ILi96EEENS7_ILi128EEEEEENS_10bfloat16_tEfNS_4arch4Sm80ELb0ELb1ELb0ELb1ELb0ELb0ELb0ELb0ELi2ELi2ELi2ELi2ELb1EEENS1_24CollectiveEpilogueBwdGQAISB_fSE_Li256ELb1ELb0EEENS1_19SingleTileSchedulerILb1ELb0ELb0ELi96EEEEEEEEEvNT_6ParamsE)
        /*0404*/ 	.word	0x000000ff


	//----- nvinfo : EIATTR_FRAME_SIZE
	.align		4
.L_182:
        /*0408*/ 	.byte	0x04, 0x11
        /*040a*/ 	.short	(.L_184 - .L_183)
	.align		4
.L_183:
        /*040c*/ 	.word	index@(_ZN7cutlass13device_kernelIN5flash19enable_sm80_to_sm89INS1_16FlashAttnBwdSm80INS1_25CollectiveMainloopBwdSm80ILi2ELi1EN4cute5tupleIJNS5_1CILi64EEENS7_ILi96EEENS7_ILi128EEEEEENS_10bfloat16_tEfNS_4arch4Sm80ELb0ELb1ELb0ELb1ELb0ELb0ELb0ELb0ELi2ELi2ELi2ELi2ELb1EEENS1_24CollectiveEpilogueBwdGQAISB_fSE_Li256ELb1ELb0EEENS1_19SingleTileSchedulerILb1ELb0ELb0ELi96EEEEEEEEEvNT_6ParamsE)
        /*0410*/ 	.word	0x00000018


	//----- nvinfo : EIATTR_REGCOUNT
	.align		4
.L_184:
        /*0414*/ 	.byte	0x04, 0x2f
        /*0416*/ 	.short	(.L_186 - .L_185)
	.align		4
.L_185:
        /*0418*/ 	.word	index@(_ZN7cutlass13device_kernelIN5flash19enable_sm80_to_sm89INS1_16FlashAttnBwdSm80INS1_25CollectiveMainloopBwdSm80ILi2ELi1EN4cute5tupleIJNS5_1CILi64EEENS7_ILi96EEENS7_ILi128EEEEEENS_10bfloat16_tEfNS_4arch4Sm80ELb0ELb1ELb0ELb1ELb1ELb0ELb0ELb0ELi2ELi2ELi2ELi2ELb1EEENS1_21CollectiveEpilogueBwdISB_SC_SE_Li256ELb1ELb0ELi4EEENS1_19SingleTileSchedulerILb1ELb0ELb0ELi96EEEEEEEEEvNT_6ParamsE)
        /*041c*/ 	.word	0x000000ff


	//----- nvinfo : EIATTR_FRAME_SIZE
	.align		4
.L_186:
        /*0420*/ 	.byte	0x04, 0x11
        /*0422*/ 	.short	(.L_188 - .L_187)
	.align		4
.L_187:
        /*0424*/ 	.word	index@(_ZN7cutlass13device_kernelIN5flash19enable_sm80_to_sm89INS1_16FlashAttnBwdSm80INS1_25CollectiveMainloopBwdSm80ILi2ELi1EN4cute5tupleIJNS5_1CILi64EEENS7_ILi96EEENS7_ILi128EEEEEENS_10bfloat16_tEfNS_4arch4Sm80ELb0ELb1ELb0ELb1ELb1ELb0ELb0ELb0ELi2ELi2ELi2ELi2ELb1EEENS1_21CollectiveEpilogueBwdISB_SC_SE_Li256ELb1ELb0ELi4EEENS1_19SingleTileSchedulerILb1ELb0ELb0ELi96EEEEEEEEEvNT_6ParamsE)
        /*0428*/ 	.word	0x00000028


	//----- nvinfo : EIATTR_REGCOUNT
	.align		4
.L_188:
        /*042c*/ 	.byte	0x04, 0x2f
        /*042e*/ 	.short	(.L_190 - .L_189)
	.align		4
.L_189:
        /*0430*/ 	.word	index@(_ZN7cutlass13device_kernelIN5flash19enable_sm80_to_sm89INS1_16FlashAttnBwdSm80INS1_25CollectiveMainloopBwdSm80ILi2ELi1EN4cute5tupleIJNS5_1CILi64EEENS7_ILi96EEENS7_ILi128EEEEEENS_10bfloat16_tEfNS_4arch4Sm80ELb0ELb1ELb0ELb1ELb0ELb0ELb0ELb0ELi2ELi2ELi2ELi2ELb1EEENS1_21CollectiveEpilogueBwdISB_SC_SE_Li256ELb1ELb0ELi4EEENS1_19SingleTileSchedulerILb1ELb0ELb0ELi96EEEEEEEEEvNT_6ParamsE)
        /*0434*/ 	.word	0x000000ff


	//----- nvinfo : EIATTR_FRAME_SIZE
	.align		4
.L_190:
        /*0438*/ 	.byte	0x04, 0x11
        /*043a*/ 	.short	(.L_192 - .L_191)
	.align		4
.L_191:
        /*043c*/ 	.word	index@(_ZN7cutlass13device_kernelIN5flash19enable_sm80_to_sm89INS1_16FlashAttnBwdSm80INS1_25CollectiveMainloopBwdSm80ILi2ELi1EN4cute5tupleIJNS5_1CILi64EEENS7_ILi96EEENS7_ILi128EEEEEENS_10bfloat16_tEfNS_4arch4Sm80ELb0ELb1ELb0ELb1ELb0ELb0ELb0ELb0ELi2ELi2ELi2ELi2ELb1EEENS1_21CollectiveEpilogueBwdISB_SC_SE_Li256ELb1ELb0ELi4EEENS1_19SingleTileSchedulerILb1ELb0ELb0ELi96EEEEEEEEEvNT_6ParamsE)
        /*0440*/ 	.word	0x00000028


	//----- nvinfo : EIATTR_REGCOUNT
	.align		4
.L_192:
        /*0444*/ 	.byte	0x04, 0x2f
        /*0446*/ 	.short	(.L_194 - .L_193)
	.align		4
.L_193:
        /*0448*/ 	.word	index@(_ZN7cutlass13device_kernelIN5flash19enable_sm80_to_sm89INS1_16FlashAttnBwdSm80INS1_25CollectiveMainloopBwdSm80ILi2ELi1EN4cute5tupleIJNS5_1CILi64EEENS7_ILi96EEENS7_ILi128EEEEEENS_10bfloat16_tEfNS_4arch4Sm80ELb0ELb1ELb0ELb0ELb1ELb0ELb0ELb0ELi2ELi2ELi2ELi2ELb1EEENS1_24CollectiveEpilogueBwdGQAISB_fSE_Li256ELb0ELb1EEENS1_19SingleTileSchedulerILb0ELb0ELb0ELi96EEEEEEEEEvNT_6ParamsE)
        /*044c*/ 	.word	0x000000ff


	//----- nvinfo : EIATTR_FRAME_SIZE
	.align		4
.L_194:
        /*0450*/ 	.byte	0x04, 0x11
        /*0452*/ 	.short	(.L_196 - .L_195)
	.align		4
.L_195:
        /*0454*/ 	.word	index@($__internal_2_$__cuda_sm70_warpsync)
        /*0458*/ 	.word	0x00000000


	//----- nvinfo : EIATTR_FRAME_SIZE
	.align		4
.L_196:
        /*045c*/ 	.byte	0x04, 0x11
        /*045e*/ 	.short	(.L_198 - .L_197)
	.align		4
.L_197:
        /*0460*/ 	.word	index@(_ZN7cutlass13device_kernelIN5flash19enable_sm80_to_sm89INS1_16FlashAttnBwdSm80INS1_25CollectiveMainloopBwdSm80ILi2ELi1EN4cute5tupleIJNS5_1CILi64EEENS7_ILi96EEENS7_ILi128EEEEEENS_10bfloat16_tEfNS_4arch4Sm80ELb0ELb1ELb0ELb0ELb1ELb0ELb0ELb0ELi2ELi2ELi2ELi2ELb1EEENS1_24CollectiveEpilogueBwdGQAISB_fSE_Li256ELb0ELb1EEENS1_19SingleTileSchedulerILb0ELb0ELb0ELi96EEEEEEEEEvNT_6ParamsE)
        /*0464*/ 	.word	0x00000018


	//----- nvinfo : EIATTR_REGCOUNT
	.align		4
.L_198:
        /*0468*/ 	.byte	0x04, 0x2f
        /*046a*/ 	.short	(.L_200 - .L_199)
	.align		4
.L_199:
        /*046c*/ 	.word	index@(_ZN7cutlass13device_kernelIN5flash19enable_sm80_to_sm89INS1_16FlashAttnBwdSm80INS1_25CollectiveMainloopBwdSm80ILi2ELi1EN4cute5tupleIJNS5_1CILi64EEENS7_ILi96EEENS7_ILi128EEEEEENS_10bfloat16_tEfNS_4arch4Sm80ELb0ELb1ELb0ELb0ELb0ELb0ELb0ELb0ELi2ELi2ELi2ELi2ELb1EEENS1_24CollectiveEpilogueBwdGQAISB_fSE_Li256ELb0ELb0EEENS1_19SingleTileSchedulerILb0ELb0ELb0ELi96EEEEEEEEEvNT_6ParamsE)
        /*0470*/ 	.word	0x000000ff


	//----- nvinfo : EIATTR_FRAME_SIZE
	.align		4
.L_200:
        /*0474*/ 	.byte	0x04, 0x11
        /*0476*/ 	.short	(.L_202 - .L_201)
	.align		4
.L_201:
        /*0478*/ 	.word	index@(_ZN7cutlass13device_kernelIN5flash19enable_sm80_to_sm89INS1_16FlashAttnBwdSm80INS1_25CollectiveMainloopBwdSm80ILi2ELi1EN4cute5tupleIJNS5_1CILi64EEENS7_ILi96EEENS7_ILi128EEEEEENS_10bfloat16_tEfNS_4arch4Sm80ELb0ELb1ELb0ELb0ELb0ELb0ELb0ELb0ELi2ELi2ELi2ELi2ELb1EEENS1_24CollectiveEpilogueBwdGQAISB_fSE_Li256ELb0ELb0EEENS1_19SingleTileSchedulerILb0ELb0ELb0ELi96EEEEEEEEEvNT_6ParamsE)
        /*047c*/ 	.word	0x00000028


	//----- nvinfo : EIATTR_REGCOUNT
	.align		4
.L_202:
        /*0480*/ 	.byte	0x04, 0x2f
        /*0482*/ 	.short	(.L_204 - .L_203)
	.align		4
.L_203:
        /*0484*/ 	.word	index@(_ZN7cutlass13device_kernelIN5flash19enable_sm80_to_sm89INS1_16FlashAttnBwdSm80INS1_25CollectiveMainloopBwdSm80ILi2ELi1EN4cute5tupleIJNS5_1CILi64EEENS7_ILi96EEENS7_ILi128EEEEEENS_10bfloat16_tEfNS_4arch4Sm80ELb0ELb1ELb0ELb0ELb1ELb0ELb0ELb0ELi2ELi2ELi2ELi2ELb1EEENS1_21CollectiveEpilogueBwdISB_SC_SE_Li256ELb0ELb0ELi4EEENS1_19SingleTileSchedulerILb0ELb0ELb0ELi96EEEEEEEEEvNT_6ParamsE)
        /*0488*/ 	.word	0x000000ff


	//----- nvinfo : EIATTR_FRAME_SIZE
	.align		4
.L_204:
        /*048c*/ 	.byte	0x04, 0x11
        /*048e*/ 	.short	(.L_206 - .L_205)
	.align		4
.L_205:
        /*0490*/ 	.word	index@(_ZN7cutlass13device_kernelIN5flash19enable_sm80_to_sm89INS1_16FlashAttnBwdSm80INS1_25CollectiveMainloopBwdSm80ILi2ELi1EN4cute5tupleIJNS5_1CILi64EEENS7_ILi96EEENS7_ILi128EEEEEENS_10bfloat16_tEfNS_4arch4Sm80ELb0ELb1ELb0ELb0ELb1ELb0ELb0ELb0ELi2ELi2ELi2ELi2ELb1EEENS1_21CollectiveEpilogueBwdISB_SC_SE_Li256ELb0ELb0ELi4EEENS1_19SingleTileSchedulerILb0ELb0ELb0ELi96EEEEEEEEEvNT_6ParamsE)
        /*0494*/ 	.word	0x00000018


	//----- nvinfo : EIATTR_REGCOUNT
	.align		4
.L_206:
        /*0498*/ 	.byte	0x04, 0x2f
        /*049a*/ 	.short	(.L_208 - .L_207)
	.align		4
.L_207:
        /*049c*/ 	.word	index@(_ZN7cutlass13device_kernelIN5flash19enable_sm80_to_sm89INS1_16FlashAttnBwdSm80INS1_25CollectiveMainloopBwdSm80ILi2ELi1EN4cute5tupleIJNS5_1CILi64EEENS7_ILi96EEENS7_ILi128EEEEEENS_10bfloat16_tEfNS_4arch4Sm80ELb0ELb1ELb0ELb0ELb0ELb0ELb0ELb0ELi2ELi2ELi2ELi2ELb1EEENS1_21CollectiveEpilogueBwdISB_SC_SE_Li256ELb0ELb0ELi4EEENS1_19SingleTileSchedulerILb0ELb0ELb0ELi96EEEEEEEEEvNT_6ParamsE)
        /*04a0*/ 	.word	0x000000ff


	//----- nvinfo : EIATTR_FRAME_SIZE
	.align		4
.L_208:
        /*04a4*/ 	.byte	0x04, 0x11
        /*04a6*/ 	.short	(.L_210 - .L_209)
	.align		4
.L_209:
        /*04a8*/ 	.word	index@(_ZN7cutlass13device_kernelIN5flash19enable_sm80_to_sm89INS1_16FlashAttnBwdSm80INS1_25CollectiveMainloopBwdSm80ILi2ELi1EN4cute5tupleIJNS5_1CILi64EEENS7_ILi96EEENS7_ILi128EEEEEENS_10bfloat16_tEfNS_4arch4Sm80ELb0ELb1ELb0ELb0ELb0ELb0ELb0ELb0ELi2ELi2ELi2ELi2ELb1EEENS1_21CollectiveEpilogueBwdISB_SC_SE_Li256ELb0ELb0ELi4EEENS1_19SingleTileSchedulerILb0ELb0ELb0ELi96EEEEEEEEEvNT_6ParamsE)
        /*04ac*/ 	.word	0x00000018


	//----- nvinfo : EIATTR_REGCOUNT
	.align		4
.L_210:
        /*04b0*/ 	.byte	0x04, 0x2f
        /*04b2*/ 	.short	(.L_212 - .L_211)
	.align		4
.L_211:
        /*04b4*/ 	.word	index@(_ZN7cutlass13device_kernelIN5flash19enable_sm80_to_sm89INS1_16FlashAttnBwdSm80INS1_25CollectiveMainloopBwdSm80ILi2ELi1EN4cute5tupleIJNS5_1CILi64EEENS7_ILi96EEENS7_ILi128EEEEEENS_10bfloat16_tEfNS_4arch4Sm80ELb0ELb0ELb0ELb1ELb1ELb0ELb0ELb0ELi2ELi2ELi2ELi2ELb1EEENS1_24CollectiveEpilogueBwdGQAISB_fSE_Li256ELb1ELb1EEENS1_19SingleTileSchedulerILb1ELb0ELb0ELi96EEEEEEEEEvNT_6ParamsE)
        /*04b8*/ 	.word	0x000000ff


	//----- nvinfo : EIATTR_FRAME_SIZE
	.align		4
.L_212:
        /*04bc*/ 	.byte	0x04, 0x11
        /*04be*/ 	.short	(.L_214 - .L_213)
	.align		4
.L_213:
        /*04c0*/ 	.word	index@($__internal_1_$__cuda_sm70_warpsync)
        /*04c4*/ 	.word	0x00000000


	//----- nvinfo : EIATTR_FRAME_SIZE
	.align		4
.L_214:
        /*04c8*/ 	.byte	0x04, 0x11
        /*04ca*/ 	.short	(.L_216 - .L_215)
	.align		4
.L_215:
        /*04cc*/ 	.word	index@(_ZN7cutlass13device_kernelIN5flash19enable_sm80_to_sm89INS1_16FlashAttnBwdSm80INS1_25CollectiveMainloopBwdSm80ILi2ELi1EN4cute5tupleIJNS5_1CILi64EEENS7_ILi96EEENS7_ILi128EEEEEENS_10bfloat16_tEfNS_4arch4Sm80ELb0ELb0ELb0ELb1ELb1ELb0ELb0ELb0ELi2ELi2ELi2ELi2ELb1EEENS1_24CollectiveEpilogueBwdGQAISB_fSE_Li256ELb1ELb1EEENS1_19SingleTileSchedulerILb1ELb0ELb0ELi96EEEEEEEEEvNT_6ParamsE)
        /*04d0*/ 	.word	0x00000020


	//----- nvinfo : EIATTR_REGCOUNT
	.align		4
.L_216:
        /*04d4*/ 	.byte	0x04, 0x2f
        /*04d6*/ 	.short	(.L_218 - .L_217)
	.align		4
.L_217:
        /*04d8*/ 	.word	index@(_ZN7cutlass13device_kernelIN5flash19enable_sm80_to_sm89INS1_16FlashAttnBwdSm80INS1_25CollectiveMainloopBwdSm80ILi2ELi1EN4cute5tupleIJNS5_1CILi64EEENS7_ILi96EEENS7_ILi128EEEEEENS_10bfloat16_tEfNS_4arch4Sm80ELb0ELb0ELb0ELb1ELb0ELb0ELb0ELb0ELi2ELi2ELi2ELi2ELb1EEENS1_24CollectiveEpilogueBwdGQAISB_fSE_Li256ELb1ELb0EEENS1_19SingleTileSchedulerILb1ELb0ELb0ELi96EEEEEEEEEvNT_6ParamsE)
        /*04dc*/ 	.word	0x000000ff


	//----- nvinfo : EIATTR_FRAME_SIZE
	.align		4
.L_218:
        /*04e0*/ 	.byte	0x04, 0x11
        /*04e2*/ 	.short	(.L_220 - .L_219)
	.align		4
.L_219:
        /*04e4*/ 	.word	index@(_ZN7cutlass13device_kernelIN5flash19enable_sm80_to_sm89INS1_16FlashAttnBwdSm80INS1_25CollectiveMainloopBwdSm80ILi2ELi1EN4cute5tupleIJNS5_1CILi64EEENS7_ILi96EEENS7_ILi128EEEEEENS_10bfloat16_tEfNS_4arch4Sm80ELb0ELb0ELb0ELb1ELb0ELb0ELb0ELb0ELi2ELi2ELi2ELi2ELb1EEENS1_24CollectiveEpilogueBwdGQAISB_fSE_Li256ELb1ELb0EEENS1_19SingleTileSchedulerILb1ELb0ELb0ELi96EEEEEEEEEvNT_6ParamsE)
        /*04e8*/ 	.word	0x00000020


	//----- nvinfo : EIATTR_REGCOUNT
	.align		4
.L_220:
        /*04ec*/ 	.byte	0x04, 0x2f
        /*04ee*/ 	.short	(.L_222 - .L_221)
	.align		4
.L_221:
        /*04f0*/ 	.word	index@(_ZN7cutlass13device_kernelIN5flash19enable_sm80_to_sm89INS1_16FlashAttnBwdSm80INS1_25CollectiveMainloopBwdSm80ILi2ELi1EN4cute5tupleIJNS5_1CILi64EEENS7_ILi96EEENS7_ILi128EEEEEENS_10bfloat16_tEfNS_4arch4Sm80ELb0ELb0ELb0ELb1ELb1ELb0ELb0ELb0ELi2ELi2ELi2ELi2ELb1EEENS1_21CollectiveEpilogueBwdISB_SC_SE_Li256ELb1ELb0ELi4EEENS1_19SingleTileSchedulerILb1ELb0ELb0ELi96EEEEEEEEEvNT_6ParamsE)
        /*04f4*/ 	.word	0x000000ff


	//----- nvinfo : EIATTR_FRAME_SIZE
	.align		4
.L_222:
        /*04f8*/ 	.byte	0x04, 0x11
        /*04fa*/ 	.short	(.L_224 - .L_223)
	.align		4
.L_223:
        /*04fc*/ 	.word	index@(_ZN7cutlass13device_kernelIN5flash19enable_sm80_to_sm89INS1_16FlashAttnBwdSm80INS1_25CollectiveMainloopBwdSm80ILi2ELi1EN4cute5tupleIJNS5_1CILi64EEENS7_ILi96EEENS7_ILi128EEEEEENS_10bfloat16_tEfNS_4arch4Sm80ELb0ELb0ELb0ELb1ELb1ELb0ELb0ELb0ELi2ELi2ELi2ELi2ELb1EEENS1_21CollectiveEpilogueBwdISB_SC_SE_Li256ELb1ELb0ELi4EEENS1_19SingleTileSchedulerILb1ELb0ELb0ELi96EEEEEEEEEvNT_6ParamsE)
        /*0500*/ 	.word	0x00000020


	//----- nvinfo : EIATTR_REGCOUNT
	.align		4
.L_224:
        /*0504*/ 	.byte	0x04, 0x2f
        /*0506*/ 	.short	(.L_226 - .L_225)
	.align		4
.L_225:
        /*0508*/ 	.word	index@(_ZN7cutlass13device_kernelIN5flash19enable_sm80_to_sm89INS1_16FlashAttnBwdSm80INS1_25CollectiveMainloopBwdSm80ILi2ELi1EN4cute5tupleIJNS5_1CILi64EEENS7_ILi96EEENS7_ILi128EEEEEENS_10bfloat16_tEfNS_4arch4Sm80ELb0ELb0ELb0ELb1ELb0ELb0ELb0ELb0ELi2ELi2ELi2ELi2ELb1EEENS1_21CollectiveEpilogueBwdISB_SC_SE_Li256ELb1ELb0ELi4EEENS1_19SingleTileSchedulerILb1ELb0ELb0ELi96EEEEEEEEEvNT_6ParamsE)
        /*050c*/ 	.word	0x000000ff


	//----- nvinfo : EIATTR_FRAME_SIZE
	.align		4
.L_226:
        /*0510*/ 	.byte	0x04, 0x11
        /*0512*/ 	.short	(.L_228 - .L_227)
	.align		4
.L_227:
        /*0514*/ 	.word	index@(_ZN7cutlass13device_kernelIN5flash19enable_sm80_to_sm89INS1_16FlashAttnBwdSm80INS1_25CollectiveMainloopBwdSm80ILi2ELi1EN4cute5tupleIJNS5_1CILi64EEENS7_ILi96EEENS7_ILi128EEEEEENS_10bfloat16_tEfNS_4arch4Sm80ELb0ELb0ELb0ELb1ELb0ELb0ELb0ELb0ELi2ELi2ELi2ELi2ELb1EEENS1_21CollectiveEpilogueBwdISB_SC_SE_Li256ELb1ELb0ELi4EEENS1_19SingleTileSchedulerILb1ELb0ELb0ELi96EEEEEEEEEvNT_6ParamsE)
        /*0518*/ 	.word	0x00000020


	//----- nvinfo : EIATTR_REGCOUNT
	.align		4
.L_228:
        /*051c*/ 	.byte	0x04, 0x2f
        /*051e*/ 	.short	(.L_230 - .L_229)
	.align		4
.L_229:
        /*0520*/ 	.word	index@(_ZN7cutlass13device_kernelIN5flash19enable_sm80_to_sm89INS1_16FlashAttnBwdSm80INS1_25CollectiveMainloopBwdSm80ILi2ELi1EN4cute5tupleIJNS5_1CILi64EEENS7_ILi96EEENS7_ILi128EEEEEENS_10bfloat16_tEfNS_4arch4Sm80ELb0ELb0ELb0ELb0ELb1ELb0ELb0ELb0ELi2ELi2ELi2ELi2ELb1EEENS1_24CollectiveEpilogueBwdGQAISB_fSE_Li256ELb0ELb1EEENS1_19SingleTileSchedulerILb0ELb0ELb0ELi96EEEEEEEEEvNT_6ParamsE)
        /*0524*/ 	.word	0x000000ff


	//----- nvinfo : EIATTR_FRAME_SIZE
	.align		4
.L_230:
        /*0528*/ 	.byte	0x04, 0x11
        /*052a*/ 	.short	(.L_232 - .L_231)
	.align		4
.L_231:
        /*052c*/ 	.word	index@($__internal_0_$__cuda_sm70_warpsync)
        /*0530*/ 	.word	0x00000000


	//----- nvinfo : EIATTR_FRAME_SIZE
	.align		4
.L_232:
        /*0534*/ 	.byte	0x04, 0x11
        /*0536*/ 	.short	(.L_234 - .L_233)
	.align		4
.L_233:
        /*0538*/ 	.word	index@(_ZN7cutlass13device_kernelIN5flash19enable_sm80_to_sm89INS1_16FlashAttnBwdSm80INS1_25CollectiveMainloopBwdSm80ILi2ELi1EN4cute5tupleIJNS5_1CILi64EEENS7_ILi96EEENS7_ILi128EEEEEENS_10bfloat16_tEfNS_4arch4Sm80ELb0ELb0ELb0ELb0ELb1ELb0ELb0ELb0ELi2ELi2ELi2ELi2ELb1EEENS1_24CollectiveEpilogueBwdGQAISB_fSE_Li256ELb0ELb1EEENS1_19SingleTileSchedulerILb0ELb0ELb0ELi96EEEEEEEEEvNT_6ParamsE)
        /*053c*/ 	.word	0x00000008


	//----- nvinfo : EIATTR_REGCOUNT
	.align		4
.L_234:
        /*0540*/ 	.byte	0x04, 0x2f
        /*0542*/ 	.short	(.L_236 - .L_235)
	.align		4
.L_235:
        /*0544*/ 	.word	index@(_ZN7cutlass13device_kernelIN5flash19enable_sm80_to_sm89INS1_16FlashAttnBwdSm80INS1_25CollectiveMainloopBwdSm80ILi2ELi1EN4cute5tupleIJNS5_1CILi64EEENS7_ILi96EEENS7_ILi128EEEEEENS_10bfloat16_tEfNS_4arch4Sm80ELb0ELb0ELb0ELb0ELb0ELb0ELb0ELb0ELi2ELi2ELi2ELi2ELb1EEENS1_24CollectiveEpilogueBwdGQAISB_fSE_Li256ELb0ELb0EEENS1_19SingleTileSchedulerILb0ELb0ELb0ELi96EEEEEEEEEvNT_6ParamsE)
        /*0548*/ 	.word	0x000000ff


	//----- nvinfo : EIATTR_FRAME_SIZE
	.align		4
.L_236:
        /*054c*/ 	.byte	0x04, 0x11
        /*054e*/ 	.short	(.L_238 - .L_237)
	.align		4
.L_237:
        /*0550*/ 	.word	index@(_ZN7cutlass13device_kernelIN5flash19enable_sm80_to_sm89INS1_16FlashAttnBwdSm80INS1_25CollectiveMainloopBwdSm80ILi2ELi1EN4cute5tupleIJNS5_1CILi64EEENS7_ILi96EEENS7_ILi128EEEEEENS_10bfloat16_tEfNS_4arch4Sm80ELb0ELb0ELb0ELb0ELb0ELb0ELb0ELb0ELi2ELi2ELi2ELi2ELb1EEENS1_24CollectiveEpilogueBwdGQAISB_fSE_Li256ELb0ELb0EEENS1_19SingleTileSchedulerILb0ELb0ELb0ELi96EEEEEEEEEvNT_6ParamsE)
        /*0554*/ 	.word	0x00000008


	//----- nvinfo : EIATTR_REGCOUNT
	.align		4
.L_238:
        /*0558*/ 	.byte	0x04, 0x2f
        /*055a*/ 	.short	(.L_240 - .L_239)
	.align		4
.L_239:
        /*055c*/ 	.word	index@(_ZN7cutlass13device_kernelIN5flash19enable_sm80_to_sm89INS1_16FlashAttnBwdSm80INS1_25CollectiveMainloopBwdSm80ILi2ELi1EN4cute5tupleIJNS5_1CILi64EEENS7_ILi96EEENS7_ILi128EEEEEENS_10bfloat16_tEfNS_4arch4Sm80ELb0ELb0ELb0ELb0ELb1ELb0ELb0ELb0ELi2ELi2ELi2ELi2ELb1EEENS1_21CollectiveEpilogueBwdISB_SC_SE_Li256ELb0ELb0ELi4EEENS1_19SingleTileSchedulerILb0ELb0ELb0ELi96EEEEEEEEEvNT_6ParamsE)
        /*0560*/ 	.word	0x000000ff


	//----- nvinfo : EIATTR_FRAME_SIZE
	.align		4
.L_240:
        /*0564*/ 	.byte	0x04, 0x11
        /*0566*/ 	.short	(.L_242 - .L_241)
	.align		4
.L_241:
        /*0568*/ 	.word	index@(_ZN7cutlass13device_kernelIN5flash19enable_sm80_to_sm89INS1_16FlashAttnBwdSm80INS1_25CollectiveMainloopBwdSm80ILi2ELi1EN4cute5tupleIJNS5_1CILi64EEENS7_ILi96EEENS7_ILi128EEEEEENS_10bfloat16_tEfNS_4arch4Sm80ELb0ELb0ELb0ELb0ELb1ELb0ELb0ELb0ELi2ELi2ELi2ELi2ELb1EEENS1_21CollectiveEpilogueBwdISB_SC_SE_Li256ELb0ELb0ELi4EEENS1_19SingleTileSchedulerILb0ELb0ELb0ELi96EEEEEEEEEvNT_6ParamsE)
        /*056c*/ 	.word	0x00000028


	//----- nvinfo : EIATTR_REGCOUNT
	.align		4
.L_242:
        /*0570*/ 	.byte	0x04, 0x2f
        /*0572*/ 	.short	(.L_244 - .L_243)
	.align		4
.L_243:
        /*0574*/ 	.word	index@(_ZN7cutlass13device_kernelIN5flash19enable_sm80_to_sm89INS1_16FlashAttnBwdSm80INS1_25CollectiveMainloopBwdSm80ILi2ELi1EN4cute5tupleIJNS5_1CILi64EEENS7_ILi96EEENS7_ILi128EEEEEENS_10bfloat16_tEfNS_4arch4Sm80ELb0ELb0ELb0ELb0ELb0ELb0ELb0ELb0ELi2ELi2ELi2ELi2ELb1EEENS1_21CollectiveEpilogueBwdISB_SC_SE_Li256ELb0ELb0ELi4EEENS1_19SingleTileSchedulerILb0ELb0ELb0ELi96EEEEEEEEEvNT_6ParamsE)
        /*0578*/ 	.word	0x000000ff


	//----- nvinfo : EIATTR_FRAME_SIZE
	.align		4
.L_244:
        /*057c*/ 	.byte	0x04, 0x11
        /*057e*/ 	.short	(.L_246 - .L_245)
	.align		4
.L_245:
        /*0580*/ 	.word	index@(_ZN7cutlass13device_kernelIN5flash19enable_sm80_to_sm89INS1_16FlashAttnBwdSm80INS1_25CollectiveMainloopBwdSm80ILi2ELi1EN4cute5tupleIJNS5_1CILi64EEENS7_ILi96EEENS7_ILi128EEEEEENS_10bfloat16_tEfNS_4arch4Sm80ELb0ELb0ELb0ELb0ELb0ELb0ELb0ELb0ELi2ELi2ELi2ELi2ELb1EEENS1_21CollectiveEpilogueBwdISB_SC_SE_Li256ELb0ELb0ELi4EEENS1_19SingleTileSchedulerILb0ELb0ELb0ELi96EEEEEEEEEvNT_6ParamsE)
        /*0584*/ 	.word	0x00000028


	//----- nvinfo : EIATTR_MIN_STACK_SIZE
	.align		4
.L_246:
        /*0588*/ 	.byte	0x04, 0x12
        /*058a*/ 	.short	(.L_248 - .L_247)
	.align		4
.L_247:
        /*058c*/ 	.word	index@(_ZN7cutlass13device_kernelIN5flash19enable_sm80_to_sm89INS1_16FlashAttnBwdSm80INS1_25CollectiveMainloopBwdSm80ILi2ELi1EN4cute5tupleIJNS5_1CILi64EEENS7_ILi96EEENS7_ILi128EEEEEENS_10bfloat16_tEfNS_4arch4Sm80ELb0ELb0ELb0ELb0ELb0ELb0ELb0ELb0ELi2ELi2ELi2ELi2ELb1EEENS1_21CollectiveEpilogueBwdISB_SC_SE_Li256ELb0ELb0ELi4EEENS1_19SingleTileSchedulerILb0ELb0ELb0ELi96EEEEEEEEEvNT_6ParamsE)
        /*0590*/ 	.word	0x00000028


	//----- nvinfo : EIATTR_MIN_STACK_SIZE
	.align		4
.L_248:
        /*0594*/ 	.byte	0x04, 0x12
        /*0596*/ 	.short	(.L_250 - .L_249)
	.align		4
.L_249:
        /*0598*/ 	.word	index@(_ZN7cutlass13device_kernelIN5flash19enable_sm80_to_sm89INS1_16FlashAttnBwdSm80INS1_25CollectiveMainloopBwdSm80ILi2ELi1EN4cute5tupleIJNS5_1CILi64EEENS7_ILi96EEENS7_ILi128EEEEEENS_10bfloat16_tEfNS_4arch4Sm80ELb0ELb0ELb0ELb0ELb1ELb0ELb0ELb0ELi2ELi2ELi2ELi2ELb1EEENS1_21CollectiveEpilogueBwdISB_SC_SE_Li256ELb0ELb0ELi4EEENS1_19SingleTileSchedulerILb0ELb0ELb0ELi96EEEEEEEEEvNT_6ParamsE)
        /*059c*/ 	.word	0x00000028


	//----- nvinfo : EIATTR_MIN_STACK_SIZE
	.align		4
.L_250:
        /*05a0*/ 	.byte	0x04, 0x12
        /*05a2*/ 	.short	(.L_252 - .L_251)
	.align		4
.L_251:
        /*05a4*/ 	.word	index@(_ZN7cutlass13device_kernelIN5flash19enable_sm80_to_sm89INS1_16FlashAttnBwdSm80INS1_25CollectiveMainloopBwdSm80ILi2ELi1EN4cute5tupleIJNS5_1CILi64EEENS7_ILi96EEENS7_ILi128EEEEEENS_10bfloat16_tEfNS_4arch4Sm80ELb0ELb0ELb0ELb0ELb0ELb0ELb0ELb0ELi2ELi2ELi2ELi2ELb1EEENS1_24CollectiveEpilogueBwdGQAISB_fSE_Li256ELb0ELb0EEENS1_19SingleTileSchedulerILb0ELb0ELb0ELi96EEEEEEEEEvNT_6ParamsE)
        /*05a8*/ 	.word	0x00000008


	//----- nvinfo : EIATTR_MIN_STACK_SIZE
	.align		4
.L_252:
        /*05ac*/ 	.byte	0x04, 0x12
        /*05ae*/ 	.short	(.L_254 - .L_253)
	.align		4
.L_253:
        /*05b0*/ 	.word	index@(_ZN7cutlass13device_kernelIN5flash19enable_sm80_to_sm89INS1_16FlashAttnBwdSm80INS1_25CollectiveMainloopBwdSm80ILi2ELi1EN4cute5tupleIJNS5_1CILi64EEENS7_ILi96EEENS7_ILi128EEEEEENS_10bfloat16_tEfNS_4arch4Sm80ELb0ELb0ELb0ELb0ELb1ELb0ELb0ELb0ELi2ELi2ELi2ELi2ELb1EEENS1_24CollectiveEpilogueBwdGQAISB_fSE_Li256ELb0ELb1EEENS1_19SingleTileSchedulerILb0ELb0ELb0ELi96EEEEEEEEEvNT_6ParamsE)
        /*05b4*/ 	.word	0x00000008


	//----- nvinfo : EIATTR_MIN_STACK_SIZE
	.align		4
.L_254:
        /*05b8*/ 	.byte	0x04, 0x12
        /*05ba*/ 	.short	(.L_256 - .L_255)
	.align		4
.L_255:
        /*05bc*/ 	.word	index@(_ZN7cutlass13device_kernelIN5flash19enable_sm80_to_sm89INS1_16FlashAttnBwdSm80INS1_25CollectiveMainloopBwdSm80ILi2ELi1EN4cute5tupleIJNS5_1CILi64EEENS7_ILi96EEENS7_ILi128EEEEEENS_10bfloat16_tEfNS_4arch4Sm80ELb0ELb0ELb0ELb1ELb0ELb0ELb0ELb0ELi2ELi2ELi2ELi2ELb1EEENS1_21CollectiveEpilogueBwdISB_SC_SE_Li256ELb1ELb0ELi4EEENS1_19SingleTileSchedulerILb1ELb0ELb0ELi96EEEEEEEEEvNT_6ParamsE)
        /*05c0*/ 	.word	0x00000020


	//----- nvinfo : EIATTR_MIN_STACK_SIZE
	.align		4
.L_256:
        /*05c4*/ 	.byte	0x04, 0x12
        /*05c6*/ 	.short	(.L_258 - .L_257)
	.align		4
.L_257:
        /*05c8*/ 	.word	index@(_ZN7cutlass13device_kernelIN5flash19enable_sm80_to_sm89INS1_16FlashAttnBwdSm80INS1_25CollectiveMainloopBwdSm80ILi2ELi1EN4cute5tupleIJNS5_1CILi64EEENS7_ILi96EEENS7_ILi128EEEEEENS_10bfloat16_tEfNS_4arch4Sm80ELb0ELb0ELb0ELb1ELb1ELb0ELb0ELb0ELi2ELi2ELi2ELi2ELb1EEENS1_21CollectiveEpilogueBwdISB_SC_SE_Li256ELb1ELb0ELi4EEENS1_19SingleTileSchedulerILb1ELb0ELb0ELi96EEEEEEEEEvNT_6ParamsE)
        /*05cc*/ 	.word	0x00000020


	//----- nvinfo : EIATTR_MIN_STACK_SIZE
	.align		4
.L_258:
        /*05d0*/ 	.byte	0x04, 0x12
        /*05d2*/ 	.short	(.L_260 - .L_259)
	.align		4
.L_259:
        /*05d4*/ 	.word	index@(_ZN7cutlass13device_kernelIN5flash19enable_sm80_to_sm89INS1_16FlashAttnBwdSm80INS1_25CollectiveMainloopBwdSm80ILi2ELi1EN4cute5tupleIJNS5_1CILi64EEENS7_ILi96EEENS7_ILi128EEEEEENS_10bfloat16_tEfNS_4arch4Sm80ELb0ELb0ELb0ELb1ELb0ELb0ELb0ELb0ELi2ELi2ELi2ELi2ELb1EEENS1_24CollectiveEpilogueBwdGQAISB_fSE_Li256ELb1ELb0EEENS1_19SingleTileSchedulerILb1ELb0ELb0ELi96EEEEEEEEEvNT_6ParamsE)
        /*05d8*/ 	.word	0x00000020


	//----- nvinfo : EIATTR_MIN_STACK_SIZE
	.align		4
.L_260:
        /*05dc*/ 	.byte	0x04, 0x12
        /*05de*/ 	.short	(.L_262 - .L_261)
	.align		4
.L_261:
        /*05e0*/ 	.word	index@(_ZN7cutlass13device_kernelIN5flash19enable_sm80_to_sm89INS1_16FlashAttnBwdSm80INS1_25CollectiveMainloopBwdSm80ILi2ELi1EN4cute5tupleIJNS5_1CILi64EEENS7_ILi96EEENS7_ILi128EEEEEENS_10bfloat16_tEfNS_4arch4Sm80ELb0ELb0ELb0ELb1ELb1ELb0ELb0ELb0ELi2ELi2ELi2ELi2ELb1EEENS1_24CollectiveEpilogueBwdGQAISB_fSE_Li256ELb1ELb1EEENS1_19SingleTileSchedulerILb1ELb0ELb0ELi96EEEEEEEEEvNT_6ParamsE)
        /*05e4*/ 	.word	0x00000020


	//----- nvinfo : EIATTR_MIN_STACK_SIZE
	.align		4
.L_262:
        /*05e8*/ 	.byte	0x04, 0x12
        /*05ea*/ 	.short	(.L_264 - .L_263)
	.align		4
.L_263:
        /*05ec*/ 	.word	index@(_ZN7cutlass13device_kernelIN5flash19enable_sm80_to_sm89INS1_16FlashAttnBwdSm80INS1_25CollectiveMainloopBwdSm80ILi2ELi1EN4cute5tupleIJNS5_1CILi64EEENS7_ILi96EEENS7_ILi128EEEEEENS_10bfloat16_tEfNS_4arch4Sm80ELb0ELb1ELb0ELb0ELb0ELb0ELb0ELb0ELi2ELi2ELi2ELi2ELb1EEENS1_21CollectiveEpilogueBwdISB_SC_SE_Li256ELb0ELb0ELi4EEENS1_19SingleTileSchedulerILb0ELb0ELb0ELi96EEEEEEEEEvNT_6ParamsE)
        /*05f0*/ 	.word	0x00000018


	//----- nvinfo : EIATTR_MIN_STACK_SIZE
	.align		4
.L_264:
        /*05f4*/ 	.byte	0x04, 0x12
        /*05f6*/ 	.short	(.L_266 - .L_265)
	.align		4
.L_265:
        /*05f8*/ 	.word	index@(_ZN7cutlass13device_kernelIN5flash19enable_sm80_to_sm89INS1_16FlashAttnBwdSm80INS1_25CollectiveMainloopBwdSm80ILi2ELi1EN4cute5tupleIJNS5_1CILi64EEENS7_ILi96EEENS7_ILi128EEEEEENS_10bfloat16_tEfNS_4arch4Sm80ELb0ELb1ELb0ELb0ELb1ELb0ELb0ELb0ELi2ELi2ELi2ELi2ELb1EEENS1_21CollectiveEpilogueBwdISB_SC_SE_Li256ELb0ELb0ELi4EEENS1_19SingleTileSchedulerILb0ELb0ELb0ELi96EEEEEEEEEvNT_6ParamsE)
        /*05fc*/ 	.word	0x00000018


	//----- nvinfo : EIATTR_MIN_STACK_SIZE
	.align		4
.L_266:
        /*0600*/ 	.byte	0x04, 0x12
        /*0602*/ 	.short	(.L_268 - .L_267)
	.align		4
.L_267:
        /*0604*/ 	.word	index@(_ZN7cutlass13device_kernelIN5flash19enable_sm80_to_sm89INS1_16FlashAttnBwdSm80INS1_25CollectiveMainloopBwdSm80ILi2ELi1EN4cute5tupleIJNS5_1CILi64EEENS7_ILi96EEENS7_ILi128EEEEEENS_10bfloat16_tEfNS_4arch4Sm80ELb0ELb1ELb0ELb0ELb0ELb0ELb0ELb0ELi2ELi2ELi2ELi2ELb1EEENS1_24CollectiveEpilogueBwdGQAISB_fSE_Li256ELb0ELb0EEENS1_19SingleTileSchedulerILb0ELb0ELb0ELi96EEEEEEEEEvNT_6ParamsE)
        /*0608*/ 	.word	0x00000028


	//----- nvinfo : EIATTR_MIN_STACK_SIZE
	.align		4
.L_268:
        /*060c*/ 	.byte	0x04, 0x12
        /*060e*/ 	.short	(.L_270 - .L_269)
	.align		4
.L_269:
        /*0610*/ 	.word	index@(_ZN7cutlass13device_kernelIN5flash19enable_sm80_to_sm89INS1_16FlashAttnBwdSm80INS1_25CollectiveMainloopBwdSm80ILi2ELi1EN4cute5tupleIJNS5_1CILi64EEENS7_ILi96EEENS7_ILi128EEEEEENS_10bfloat16_tEfNS_4arch4Sm80ELb0ELb1ELb0ELb0ELb1ELb0ELb0ELb0ELi2ELi2ELi2ELi2ELb1EEENS1_24CollectiveEpilogueBwdGQAISB_fSE_Li256ELb0ELb1EEENS1_19SingleTileSchedulerILb0ELb0ELb0ELi96EEEEEEEEEvNT_6ParamsE)
        /*0614*/ 	.word	0x00000018


	//----- nvinfo : EIATTR_MIN_STACK_SIZE
	.align		4
.L_270:
        /*0618*/ 	.byte	0x04, 0x12
        /*061a*/ 	.short	(.L_272 - .L_271)
	.align		4
.L_271:
        /*061c*/ 	.word	index@(_ZN7cutlass13device_kernelIN5flash19enable_sm80_to_sm89INS1_16FlashAttnBwdSm80INS1_25CollectiveMainloopBwdSm80ILi2ELi1EN4cute5tupleIJNS5_1CILi64EEENS7_ILi96EEENS7_ILi128EEEEEENS_10bfloat16_tEfNS_4arch4Sm80ELb0ELb1ELb0ELb1ELb0ELb0ELb0ELb0ELi2ELi2ELi2ELi2ELb1EEENS1_21CollectiveEpilogueBwdISB_SC_SE_Li256ELb1ELb0ELi4EEENS1_19SingleTileSchedulerILb1ELb0ELb0ELi96EEEEEEEEEvNT_6ParamsE)
        /*0620*/ 	.word	0x00000028


	//----- nvinfo : EIATTR_MIN_STACK_SIZE
	.align		4
.L_272:
        /*0624*/ 	.byte	0x04, 0x12
        /*0626*/ 	.short	(.L_274 - .L_273)
	.align		4
.L_273:
        /*0628*/ 	.word	index@(_ZN7cutlass13device_kernelIN5flash19enable_sm80_to_sm89INS1_16FlashAttnBwdSm80INS1_25CollectiveMainloopBwdSm80ILi2ELi1EN4cute5tupleIJNS5_1CILi64EEENS7_ILi96EEENS7_ILi128EEEEEENS_10bfloat16_tEfNS_4arch4Sm80ELb0ELb1ELb0ELb1ELb1ELb0ELb0ELb0ELi2ELi2ELi2ELi2ELb1EEENS1_21CollectiveEpilogueBwdISB_SC_SE_Li256ELb1ELb0ELi4EEENS1_19SingleTileSchedulerILb1ELb0ELb0ELi96EEEEEEEEEvNT_6ParamsE)
        /*062c*/ 	.word	0x00000028


	//----- nvinfo : EIATTR_MIN_STACK_SIZE
	.align		4
.L_274:
        /*0630*/ 	.byte	0x04, 0x12
        /*0632*/ 	.short	(.L_276 - .L_275)
	.align		4
.L_275:
        /*0634*/ 	.word	index@(_ZN7cutlass13device_kernelIN5flash19enable_sm80_to_sm89INS1_16FlashAttnBwdSm80INS1_25CollectiveMainloopBwdSm80ILi2ELi1EN4cute5tupleIJNS5_1CILi64EEENS7_ILi96EEENS7_ILi128EEEEEENS_10bfloat16_tEfNS_4arch4Sm80ELb0ELb1ELb0ELb1ELb0ELb0ELb0ELb0ELi2ELi2ELi2ELi2ELb1EEENS1_24CollectiveEpilogueBwdGQAISB_fSE_Li256ELb1ELb0EEENS1_19SingleTileSchedulerILb1ELb0ELb0ELi96EEEEEEEEEvNT_6ParamsE)
        /*0638*/ 	.word	0x00000018


	//----- nvinfo : EIATTR_MIN_STACK_SIZE
	.align		4
.L_276:
        /*063c*/ 	.byte	0x04, 0x12
        /*063e*/ 	.short	(.L_278 - .L_277)
	.align		4
.L_277:
        /*0640*/ 	.word	index@(_ZN7cutlass13device_kernelIN5flash19enable_sm80_to_sm89INS1_16FlashAttnBwdSm80INS1_25CollectiveMainloopBwdSm80ILi2ELi1EN4cute5tupleIJNS5_1CILi64EEENS7_ILi96EEENS7_ILi128EEEEEENS_10bfloat16_tEfNS_4arch4Sm80ELb0ELb1ELb0ELb1ELb1ELb0ELb0ELb0ELi2ELi2ELi2ELi2ELb1EEENS1_24CollectiveEpilogueBwdGQAISB_fSE_Li256ELb1ELb1EEENS1_19SingleTileSchedulerILb1ELb0ELb0ELi96EEEEEEEEEvNT_6ParamsE)
        /*0644*/ 	.word	0x00000018


	//----- nvinfo : EIATTR_MIN_STACK_SIZE
	.align		4
.L_278:
        /*0648*/ 	.byte	0x04, 0x12
        /*064a*/ 	.short	(.L_280 - .L_279)
	.align		4
.L_279:
        /*064c*/ 	.word	index@(_ZN7cutlass13device_kernelIN5flash19enable_sm80_to_sm89INS1_16FlashAttnBwdSm80INS1_25CollectiveMainloopBwdSm80ILi2ELi1EN4cute5tupleIJNS5_1CILi64EEENS7_ILi96EEENS7_ILi128EEEEEENS_10bfloat16_tEfNS_4arch4Sm80ELb1ELb0ELb0ELb0ELb0ELb0ELb0ELb0ELi2ELi2ELi2ELi2ELb1EEENS1_21CollectiveEpilogueBwdISB_SC_SE_Li256ELb0ELb0ELi4EEENS1_25SingleTileBwdLPTSchedulerILb0ELi96ELb0EEEEEEEEEvNT_6ParamsE)
        /*0650*/ 	.word	0x00000020


	//----- nvinfo : EIATTR_MIN_STACK_SIZE
	.align		4
.L_280:
        /*0654*/ 	.byte	0x04, 0x12
        /*0656*/ 	.short	(.L_282 - .L_281)
	.align		4
.L_281:
        /*0658*/ 	.word	index@(_ZN7cutlass13device_kernelIN5flash19enable_sm80_to_sm89INS1_16FlashAttnBwdSm80INS1_25CollectiveMainloopBwdSm80ILi2ELi1EN4cute5tupleIJNS5_1CILi64EEENS7_ILi96EEENS7_ILi128EEEEEENS_10bfloat16_tEfNS_4arch4Sm80ELb1ELb0ELb0ELb0ELb1ELb0ELb0ELb0ELi2ELi2ELi2ELi2ELb1EEENS1_21CollectiveEpilogueBwdISB_SC_SE_Li256ELb0ELb0ELi4EEENS1_25SingleTileBwdLPTSchedulerILb0ELi96ELb1EEEEEEEEEvNT_6ParamsE)
        /*065c*/ 	.word	0x00000040


	//----- nvinfo : EIATTR_MIN_STACK_SIZE
	.align		4
.L_282:
        /*0660*/ 	.byte	0x04, 0x12
        /*0662*/ 	.short	(.L_284 - .L_283)
	.align		4
.L_283:
        /*0664*/ 	.word	index@(_ZN7cutlass13device_kernelIN5flash19enable_sm80_to_sm89INS1_16FlashAttnBwdSm80INS1_25CollectiveMainloopBwdSm80ILi2ELi1EN4cute5tupleIJNS5_1CILi64EEENS7_ILi96EEENS7_ILi128EEEEEENS_10bfloat16_tEfNS_4arch4Sm80ELb1ELb0ELb0ELb0ELb0ELb0ELb0ELb0ELi2ELi2ELi2ELi2ELb1EEENS1_24CollectiveEpilogueBwdGQAISB_fSE_Li256ELb0ELb0EEENS1_25SingleTileBwdLPTSchedulerILb0ELi96ELb0EEEEEEEEEvNT_6ParamsE)
        /*0668*/ 	.word	0x00000020


	//----- nvinfo : EIATTR_MIN_STACK_SIZE
	.align		4
.L_284:
        /*066c*/ 	.byte	0x04, 0x12
        /*066e*/ 	.short	(.L_286 - .L_285)
	.align		4
.L_285:
        /*0670*/ 	.word	index@(_ZN7cutlass13device_kernelIN5flash19enable_sm80_to_sm89INS1_16FlashAttnBwdSm80INS1_25CollectiveMainloopBwdSm80ILi2ELi1EN4cute5tupleIJNS5_1CILi64EEENS7_ILi96EEENS7_ILi128EEEEEENS_10bfloat16_tEfNS_4arch4Sm80ELb1ELb0ELb0ELb0ELb1ELb0ELb0ELb0ELi2ELi2ELi2ELi2ELb1EEENS1_24CollectiveEpilogueBwdGQAISB_fSE_Li256ELb0ELb1EEENS1_25SingleTileBwdLPTSchedulerILb0ELi96ELb1EEEEEEEEEvNT_6ParamsE)
        /*0674*/ 	.word	0x00000028


	//----- nvinfo : EIATTR_MIN_STACK_SIZE
	.align		4
.L_286:
        /*0678*/ 	.byte	0x04, 0x12
        /*067a*/ 	.short	(.L_288 - .L_287)
	.align		4
.L_287:
        /*067c*/ 	.word	index@(_ZN7cutlass13device_kernelIN5flash19enable_sm80_to_sm89INS1_16FlashAttnBwdSm80INS1_25CollectiveMainloopBwdSm80ILi2ELi1EN4cute5tupleIJNS5_1CILi64EEENS7_ILi96EEENS7_ILi128EEEEEENS_10bfloat16_tEfNS_4arch4Sm80ELb1ELb0ELb0ELb1ELb0ELb0ELb0ELb0ELi2ELi2ELi2ELi2ELb1EEENS1_21CollectiveEpilogueBwdISB_SC_SE_Li256ELb1ELb0ELi4EEENS1_25SingleTileBwdLPTSchedulerILb1ELi96ELb0EEEEEEEEEvNT_6ParamsE)
        /*0680*/ 	.word	0x00000040


	//----- nvinfo : EIATTR_MIN_STACK_SIZE
	.align		4
.L_288:
        /*0684*/ 	.byte	0x04, 0x12
        /*0686*/ 	.short	(.L_290 - .L_289)
	.align		4
.L_289:
        /*0688*/ 	.word	index@(_ZN7cutlass13device_kernelIN5flash19enable_sm80_to_sm89INS1_16FlashAttnBwdSm80INS1_25CollectiveMainloopBwdSm80ILi2ELi1EN4cute5tupleIJNS5_1CILi64EEENS7_ILi96EEENS7_ILi128EEEEEENS_10bfloat16_tEfNS_4arch4Sm80ELb1ELb0ELb0ELb1ELb1ELb0ELb0ELb0ELi2ELi2ELi2ELi2ELb1EEENS1_21CollectiveEpilogueBwdISB_SC_SE_Li256ELb1ELb0ELi4EEENS1_25SingleTileBwdLPTSchedulerILb1ELi96ELb1EEEEEEEEEvNT_6ParamsE)
        /*068c*/ 	.word	0x00000048


	//----- nvinfo : EIATTR_MIN_STACK_SIZE
	.align		4
.L_290:
        /*0690*/ 	.byte	0x04, 0x12
        /*0692*/ 	.short	(.L_292 - .L_291)
	.align		4
.L_291:
        /*0694*/ 	.word	index@(_ZN7cutlass13device_kernelIN5flash19enable_sm80_to_sm89INS1_16FlashAttnBwdSm80INS1_25CollectiveMainloopBwdSm80ILi2ELi1EN4cute5tupleIJNS5_1CILi64EEENS7_ILi96EEENS7_ILi128EEEEEENS_10bfloat16_tEfNS_4arch4Sm80ELb1ELb0ELb0ELb1ELb0ELb0ELb0ELb0ELi2ELi2ELi2ELi2ELb1EEENS1_24CollectiveEpilogueBwdGQAISB_fSE_Li256ELb1ELb0EEENS1_25SingleTileBwdLPTSchedulerILb1ELi96ELb0EEEEEEEEEvNT_6ParamsE)
        /*0698*/ 	.word	0x00000028


	//----- nvinfo : EIATTR_MIN_STACK_SIZE
	.align		4
.L_292:
        /*069c*/ 	.byte	0x04, 0x12
        /*069e*/ 	.short	(.L_294 - .L_293)
	.align		4
.L_293:
        /*06a0*/ 	.word	index@(_ZN7cutlass13device_kernelIN5flash32FlashAttnBwdPostprocessConvertdQIN4cute5tupleIJNS3_1CILi96EEENS5_ILi128EEEEEENS_10bfloat16_tEfNS_4arch4Sm80ELi256ENS3_8TiledMMAINS3_8MMA_AtomIJNS3_30SM80_16x8x16_F32BF16BF16F32_TNEEEENS3_6LayoutINS4_IJNS5_ILi2EEENS5_ILi4EEENS5_ILi1EEEEEENS4_IJSJ_SH_NS5_ILi0EEEEEEEENS4_IJNS5_ILi32EEENS5_ILi64EEENS5_ILi16EEEEEEEELb0EEEEEvNT_6ParamsE)
        /*06a4*/ 	.word	0x00000000


	//----- nvinfo : EIATTR_MIN_STACK_SIZE
	.align		4
.L_294:
        /*06a8*/ 	.byte	0x04, 0x12
        /*06aa*/ 	.short	(.L_296 - .L_295)
	.align		4
.L_295:
        /*06ac*/ 	.word	index@(_ZN7cutlass13device_kernelIN5flash19enable_sm80_to_sm89INS1_16FlashAttnBwdSm80INS1_25CollectiveMainloopBwdSm80ILi2ELi1EN4cute5tupleIJNS5_1CILi64EEENS7_ILi96EEENS7_ILi128EEEEEENS_10bfloat16_tEfNS_4arch4Sm80ELb1ELb0ELb0ELb1ELb1ELb0ELb0ELb0ELi2ELi2ELi2ELi2ELb1EEENS1_24CollectiveEpilogueBwdGQAISB_fSE_Li256ELb1ELb1EEENS1_25SingleTileBwdLPTSchedulerILb1ELi96ELb1EEEEEEEEEvNT_6ParamsE)
        /*06b0*/ 	.word	0x00000038


	//----- nvinfo : EIATTR_MIN_STACK_SIZE
	.align		4
.L_296:
        /*06b4*/ 	.byte	0x04, 0x12
        /*06b6*/ 	.short	(.L_298 - .L_297)
	.align		4
.L_297:
        /*06b8*/ 	.word	index@(_ZN7cutlass13device_kernelIN5flash19enable_sm80_to_sm89INS1_16FlashAttnBwdSm80INS1_25CollectiveMainloopBwdSm80ILi2ELi2EN4cute5tupleIJNS5_1CILi64EEENS7_ILi128EEES9_EEENS_10bfloat16_tEfNS_4arch4Sm80ELb0ELb0ELb0ELb0ELb0ELb0ELb0ELb0ELi2ELi2ELi2ELi2ELb0EEENS1_21CollectiveEpilogueBwdISA_SB_SD_Li256ELb0ELb0ELi4EEENS1_19SingleTileSchedulerILb0ELb0ELb0ELi128EEEEEEEEEvNT_6ParamsE)
        /*06bc*/ 	.word	0x00000000


	//----- nvinfo : EIATTR_MIN_STACK_SIZE
	.align		4
.L_298:
        /*06c0*/ 	.byte	0x04, 0x12
        /*06c2*/ 	.short	(.L_300 - .L_299)
	.align		4
.L_299:
        /*06c4*/ 	.word	index@(_ZN7cutlass13device_kernelIN5flash19enable_sm80_to_sm89INS1_16FlashAttnBwdSm80INS1_25CollectiveMainloopBwdSm80ILi2ELi2EN4cute5tupleIJNS5_1CILi64EEENS7_ILi128EEES9_EEENS_10bfloat16_tEfNS_4arch4Sm80ELb0ELb0ELb0ELb0ELb1ELb0ELb0ELb0ELi2ELi2ELi2ELi2ELb0EEENS1_21CollectiveEpilogueBwdISA_SB_SD_Li256ELb0ELb0ELi4EEENS1_19SingleTileSchedulerILb0ELb0ELb0ELi128EEEEEEEEEvNT_6ParamsE)
        /*06c8*/ 	.word	0x00000000


	//----- nvinfo : EIATTR_MIN_STACK_SIZE
	.align		4
.L_300:
        /*06cc*/ 	.byte	0x04, 0x12
        /*06ce*/ 	.short	(.L_302 - .L_301)
	.align		4
.L_301:
        /*06d0*/ 	.word	index@(_ZN7cutlass13device_kernelIN5flash19enable_sm80_to_sm89INS1_16FlashAttnBwdSm80INS1_25CollectiveMainloopBwdSm80ILi2ELi2EN4cute5tupleIJNS5_1CILi64EEENS7_ILi128EEES9_EEENS_10bfloat16_tEfNS_4arch4Sm80ELb0ELb0ELb0ELb0ELb0ELb0ELb0ELb0ELi2ELi2ELi2ELi2ELb0EEENS1_24CollectiveEpilogueBwdGQAISA_fSD_Li256ELb0ELb0EEENS1_19SingleTileSchedulerILb0ELb0ELb0ELi128EEEEEEEEEvNT_6ParamsE)
        /*06d4*/ 	.word	0x00000028


	//----- nvinfo : EIATTR_MIN_STACK_SIZE
	.align		4
.L_302:
        /*06d8*/ 	.byte	0x04, 0x12
        /*06da*/ 	.short	(.L_304 - .L_303)
	.align		4
.L_303:
        /*06dc*/ 	.word	index@(_ZN7cutlass13device_kernelIN5flash19enable_sm80_to_sm89INS1_16FlashAttnBwdSm80INS1_25CollectiveMainloopBwdSm80ILi2ELi2EN4cute5tupleIJNS5_1CILi64EEENS7_ILi128EEES9_EEENS_10bfloat16_tEfNS_4arch4Sm80ELb0ELb0ELb0ELb0ELb1ELb0ELb0ELb0ELi2ELi2ELi2ELi2ELb0EEENS1_24CollectiveEpilogueBwdGQAISA_fSD_Li256ELb0ELb1EEENS1_19SingleTileSchedulerILb0ELb0ELb0ELi128EEEEEEEEEvNT_6ParamsE)
        /*06e0*/ 	.word	0x00000028


	//----- nvinfo : EIATTR_MIN_STACK_SIZE
	.align		4
.L_304:
        /*06e4*/ 	.byte	0x04, 0x12
        /*06e6*/ 	.short	(.L_306 - .L_305)
	.align		4
.L_305:
        /*06e8*/ 	.word	index@(_ZN7cutlass13device_kernelIN5flash19enable_sm80_to_sm89INS1_16FlashAttnBwdSm80INS1_25CollectiveMainloopBwdSm80ILi2ELi2EN4cute5tupleIJNS5_1CILi64EEENS7_ILi128EEES9_EEENS_10bfloat16_tEfNS_4arch4Sm80ELb0ELb0ELb0ELb1ELb0ELb0ELb0ELb0ELi2ELi2ELi2ELi2ELb0EEENS1_21CollectiveEpilogueBwdISA_SB_SD_Li256ELb1ELb0ELi4EEENS1_19SingleTileSchedulerILb1ELb0ELb0ELi128EEEEEEEEEvNT_6ParamsE)
        /*06ec*/ 	.word	0x00000048


	//----- nvinfo : EIATTR_MIN_STACK_SIZE
	.align		4
.L_306:
        /*06f0*/ 	.byte	0x04, 0x12
        /*06f2*/ 	.short	(.L_308 - .L_307)
	.align		4
.L_307:
        /*06f4*/ 	.word	index@(_ZN7cutlass13device_kernelIN5flash19enable_sm80_to_sm89INS1_16FlashAttnBwdSm80INS1_25CollectiveMainloopBwdSm80ILi2ELi2EN4cute5tupleIJNS5_1CILi64EEENS7_ILi128EEES9_EEENS_10bfloat16_tEfNS_4arch4Sm80ELb0ELb0ELb0ELb1ELb1ELb0ELb0ELb0ELi2ELi2ELi2ELi2ELb0EEENS1_21CollectiveEpilogueBwdISA_SB_SD_Li256ELb1ELb0ELi4EEENS1_19SingleTileSchedulerILb1ELb0ELb0ELi128EEEEEEEEEvNT_6ParamsE)
        /*06f8*/ 	.word	0x00000048


	//----- nvinfo : EIATTR_MIN_STACK_SIZE
	.align		4
.L_308:
        /*06fc*/ 	.byte	0x04, 0x12
        /*06fe*/ 	.short	(.L_310 - .L_309)
	.align		4
.L_309:
        /*0700*/ 	.word	index@(_ZN7cutlass13device_kernelIN5flash19enable_sm80_to_sm89INS1_16FlashAttnBwdSm80INS1_25CollectiveMainloopBwdSm80ILi2ELi2EN4cute5tupleIJNS5_1CILi64EEENS7_ILi128EEES9_EEENS_10bfloat16_tEfNS_4arch4Sm80ELb0ELb0ELb0ELb1ELb0ELb0ELb0ELb0ELi2ELi2ELi2ELi2ELb0EEENS1_24CollectiveEpilogueBwdGQAISA_fSD_Li256ELb1ELb0EEENS1_19SingleTileSchedulerILb1ELb0ELb0ELi128EEEEEEEEEvNT_6ParamsE)
        /*0704*/ 	.word	0x00000048


	//----- nvinfo : EIATTR_MIN_STACK_SIZE
	.align		4
.L_310:
        /*0708*/ 	.byte	0x04, 0x12
        /*070a*/ 	.short	(.L_312 - .L_311)
	.align		4
.L_311:
        /*070c*/ 	.word	index@(_ZN7cutlass13device_kernelIN5flash19enable_sm80_to_sm89INS1_16FlashAttnBwdSm80INS1_25CollectiveMainloopBwdSm80ILi2ELi2EN4cute5tupleIJNS5_1CILi64EEENS7_ILi128EEES9_EEENS_10bfloat16_tEfNS_4arch4Sm80ELb0ELb0ELb0ELb1ELb1ELb0ELb0ELb0ELi2ELi2ELi2ELi2ELb0EEENS1_24CollectiveEpilogueBwdGQAISA_fSD_Li256ELb1ELb1EEENS1_19SingleTileSchedulerILb1ELb0ELb0ELi128EEEEEEEEEvNT_6ParamsE)
        /*0710*/ 	.word	0x00000048


	//----- nvinfo : EIATTR_MIN_STACK_SIZE
	.align		4
.L_312:
        /*0714*/ 	.byte	0x04, 0x12
        /*0716*/ 	.short	(.L_314 - .L_313)
	.align		4
.L_313:
        /*0718*/ 	.word	index@(_ZN7cutlass13device_kernelIN5flash19enable_sm80_to_sm89INS1_16FlashAttnBwdSm80INS1_25CollectiveMainloopBwdSm80ILi2ELi2EN4cute5tupleIJNS5_1CILi64EEENS7_ILi128EEES9_EEENS_10bfloat16_tEfNS_4arch4Sm80ELb0ELb1ELb0ELb0ELb0ELb0ELb0ELb0ELi2ELi2ELi2ELi2ELb0EEENS1_21CollectiveEpilogueBwdISA_SB_SD_Li256ELb0ELb0ELi4EEENS1_19SingleTileSchedulerILb0ELb0ELb0ELi128EEEEEEEEEvNT_6ParamsE)
        /*071c*/ 	.word	0x00000050


	//----- nvinfo : EIATTR_MIN_STACK_SIZE
	.align		4
.L_314:
        /*0720*/ 	.byte	0x04, 0x12
        /*0722*/ 	.short	(.L_316 - .L_315)
	.align		4
.L_315:
        /*0724*/ 	.word	index@(_ZN7cutlass13device_kernelIN5flash19enable_sm80_to_sm89INS1_16FlashAttnBwdSm80INS1_25CollectiveMainloopBwdSm80ILi2ELi2EN4cute5tupleIJNS5_1CILi64EEENS7_ILi128EEES9_EEENS_10bfloat16_tEfNS_4arch4Sm80ELb0ELb1ELb0ELb0ELb1ELb0ELb0ELb0ELi2ELi2ELi2ELi2ELb0EEENS1_21CollectiveEpilogueBwdISA_SB_SD_Li256ELb0ELb0ELi4EEENS1_19SingleTileSchedulerILb0ELb0ELb0ELi128EEEEEEEEEvNT_6ParamsE)
        /*0728*/ 	.word	0x00000050


	//----- nvinfo : EIATTR_MIN_STACK_SIZE
	.align		4
.L_316:
        /*072c*/ 	.byte	0x04, 0x12
        /*072e*/ 	.short	(.L_318 - .L_317)
	.align		4
.L_317:
        /*0730*/ 	.word	index@(_ZN7cutlass13device_kernelIN5flash19enable_sm80_to_sm89INS1_16FlashAttnBwdSm80INS1_25CollectiveMainloopBwdSm80ILi2ELi2EN4cute5tupleIJNS5_1CILi64EEENS7_ILi128EEES9_EEENS_10bfloat16_tEfNS_4arch4Sm80ELb0ELb1ELb0ELb0ELb0ELb0ELb0ELb0ELi2ELi2ELi2ELi2ELb0EEENS1_24CollectiveEpilogueBwdGQAISA_fSD_Li256ELb0ELb0EEENS1_19SingleTileSchedulerILb0ELb0ELb0ELi128EEEEEEEEEvNT_6ParamsE)
        /*0734*/ 	.word	0x00000048


	//----- nvinfo : EIATTR_MIN_STACK_SIZE
	.align		4
.L_318:
        /*0738*/ 	.byte	0x04, 0x12
        /*073a*/ 	.short	(.L_320 - .L_319)
	.align		4
.L_319:
        /*073c*/ 	.word	index@(_ZN7cutlass13device_kernelIN5flash19enable_sm80_to_sm89INS1_16FlashAttnBwdSm80INS1_25CollectiveMainloopBwdSm80ILi2ELi2EN4cute5tupleIJNS5_1CILi64EEENS7_ILi128EEES9_EEENS_10bfloat16_tEfNS_4arch4Sm80ELb0ELb1ELb0ELb0ELb1ELb0ELb0ELb0ELi2ELi2ELi2ELi2ELb0EEENS1_24CollectiveEpilogueBwdGQAISA_fSD_Li256ELb0ELb1EEENS1_19SingleTileSchedulerILb0ELb0ELb0ELi128EEEEEEEEEvNT_6ParamsE)
        /*0740*/ 	.word	0x00000050


	//----- nvinfo : EIATTR_MIN_STACK_SIZE
	.align		4
.L_320:
        /*0744*/ 	.byte	0x04, 0x12
        /*0746*/ 	.short	(.L_322 - .L_321)
	.align		4
.L_321:
        /*0748*/ 	.word	index@(_ZN7cutlass13device_kernelIN5flash19enable_sm80_to_sm89INS1_16FlashAttnBwdSm80INS1_25CollectiveMainloopBwdSm80ILi2ELi2EN4cute5tupleIJNS5_1CILi64EEENS7_ILi128EEES9_EEENS_10bfloat16_tEfNS_4arch4Sm80ELb0ELb1ELb0ELb1ELb0ELb0ELb0ELb0ELi2ELi2ELi2ELi2ELb0EEENS1_21CollectiveEpilogueBwdISA_SB_SD_Li256ELb1ELb0ELi4EEENS1_19SingleTileSchedulerILb1ELb0ELb0ELi128EEEEEEEEEvNT_6ParamsE)
        /*074c*/ 	.word	0x00000070


	//----- nvinfo : EIATTR_MIN_STACK_SIZE
	.align		4
.L_322:
        /*0750*/ 	.byte	0x04, 0x12
        /*0752*/ 	.short	(.L_324 - .L_323)
	.align		4
.L_323:
        /*0754*/ 	.word	index@(_ZN7cutlass13device_kernelIN5flash19enable_sm80_to_sm89INS1_16FlashAttnBwdSm80INS1_25CollectiveMainloopBwdSm80ILi2ELi2EN4cute5tupleIJNS5_1CILi64EEENS7_ILi128EEES9_EEENS_10bfloat16_tEfNS_4arch4Sm80ELb0ELb1ELb0ELb1ELb1ELb0ELb0ELb0ELi2ELi2ELi2ELi2ELb0EEENS1_21CollectiveEpilogueBwdISA_SB_SD_Li256ELb1ELb0ELi4EEENS1_19SingleTileSchedulerILb1ELb0ELb0ELi128EEEEEEEEEvNT_6ParamsE)
        /*0758*/ 	.word	0x00000070


	//----- nvinfo : EIATTR_MIN_STACK_SIZE
	.align		4
.L_324:
        /*075c*/ 	.byte	0x04, 0x12
        /*075e*/ 	.short	(.L_326 - .L_325)
	.align		4
.L_325:
        /*0760*/ 	.word	index@(_ZN7cutlass13device_kernelIN5flash19enable_sm80_to_sm89INS1_16FlashAttnBwdSm80INS1_25CollectiveMainloopBwdSm80ILi2ELi2EN4cute5tupleIJNS5_1CILi64EEENS7_ILi128EEES9_EEENS_10bfloat16_tEfNS_4arch4Sm80ELb0ELb1ELb0ELb1ELb0ELb0ELb0ELb0ELi2ELi2ELi2ELi2ELb0EEENS1_24CollectiveEpilogueBwdGQAISA_fSD_Li256ELb1ELb0EEENS1_19SingleTileSchedulerILb1ELb0ELb0ELi128EEEEEEEEEvNT_6ParamsE)
        /*0764*/ 	.word	0x00000070


	//----- nvinfo : EIATTR_MIN_STACK_SIZE
	.align		4
.L_326:
        /*0768*/ 	.byte	0x04, 0x12
        /*076a*/ 	.short	(.L_328 - .L_327)
	.align		4
.L_327:
        /*076c*/ 	.word	index@(_ZN7cutlass13device_kernelIN5flash19enable_sm80_to_sm89INS1_16FlashAttnBwdSm80INS1_25CollectiveMainloopBwdSm80ILi2ELi2EN4cute5tupleIJNS5_1CILi64EEENS7_ILi128EEES9_EEENS_10bfloat16_tEfNS_4arch4Sm80ELb0ELb1ELb0ELb1ELb1ELb0ELb0ELb0ELi2ELi2ELi2ELi2ELb0EEENS1_24CollectiveEpilogueBwdGQAISA_fSD_Li256ELb1ELb1EEENS1_19SingleTileSchedulerILb1ELb0ELb0ELi128EEEEEEEEEvNT_6ParamsE)
        /*0770*/ 	.word	0x00000070


	//----- nvinfo : EIATTR_MIN_STACK_SIZE
	.align		4
.L_328:
        /*0774*/ 	.byte	0x04, 0x12
        /*0776*/ 	.short	(.L_330 - .L_329)
	.align		4
.L_329:
        /*0778*/ 	.word	index@(_ZN7cutlass13device_kernelIN5flash19enable_sm80_to_sm89INS1_16FlashAttnBwdSm80INS1_25CollectiveMainloopBwdSm80ILi2ELi2EN4cute5tupleIJNS5_1CILi64EEENS7_ILi128EEES9_EEENS_10bfloat16_tEfNS_4arch4Sm80ELb1ELb0ELb0ELb0ELb0ELb0ELb0ELb0ELi2ELi2ELi2ELi2ELb0EEENS1_21CollectiveEpilogueBwdISA_SB_SD_Li256ELb0ELb0ELi4EEENS1_25SingleTileBwdLPTSchedulerILb0ELi128ELb0EEEEEEEEEvNT_6ParamsE)
        /*077c*/ 	.word	0x00000048


	//----- nvinfo : EIATTR_MIN_STACK_SIZE
	.align		4
.L_330:
        /*0780*/ 	.byte	0x04, 0x12
        /*0782*/ 	.short	(.L_332 - .L_331)
	.align		4
.L_331:
        /*0784*/ 	.word	index@(_ZN7cutlass13device_kernelIN5flash19enable_sm80_to_sm89INS1_16FlashAttnBwdSm80INS1_25CollectiveMainloopBwdSm80ILi2ELi2EN4cute5tupleIJNS5_1CILi64EEENS7_ILi128EEES9_EEENS_10bfloat16_tEfNS_4arch4Sm80ELb1ELb0ELb0ELb0ELb1ELb0ELb0ELb0ELi2ELi2ELi2ELi2ELb0EEENS1_21CollectiveEpilogueBwdISA_SB_SD_Li256ELb0ELb0ELi4EEENS1_25SingleTileBwdLPTSchedulerILb0ELi128ELb1EEEEEEEEEvNT_6ParamsE)
        /*0788*/ 	.word	0x00000048


	//----- nvinfo : EIATTR_MIN_STACK_SIZE
	.align		4
.L_332:
        /*078c*/ 	.byte	0x04, 0x12
        /*078e*/ 	.short	(.L_334 - .L_333)
	.align		4
.L_333:
        /*0790*/ 	.word	index@(_ZN7cutlass13device_kernelIN5flash19enable_sm80_to_sm89INS1_16FlashAttnBwdSm80INS1_25CollectiveMainloopBwdSm80ILi2ELi2EN4cute5tupleIJNS5_1CILi64EEENS7_ILi128EEES9_EEENS_10bfloat16_tEfNS_4arch4Sm80ELb1ELb0ELb0ELb0ELb0ELb0ELb0ELb0ELi2ELi2ELi2ELi2ELb0EEENS1_24CollectiveEpilogueBwdGQAISA_fSD_Li256ELb0ELb0EEENS1_25SingleTileBwdLPTSchedulerILb0ELi128ELb0EEEEEEEEEvNT_6ParamsE)
        /*0794*/ 	.word	0x00000068


	//----- nvinfo : EIATTR_MIN_STACK_SIZE
	.align		4
.L_334:
        /*0798*/ 	.byte	0x04, 0x12
        /*079a*/ 	.short	(.L_336 - .L_335)
	.align		4
.L_335:
        /*079c*/ 	.word	index@(_ZN7cutlass13device_kernelIN5flash19enable_sm80_to_sm89INS1_16FlashAttnBwdSm80INS1_25CollectiveMainloopBwdSm80ILi2ELi2EN4cute5tupleIJNS5_1CILi64EEENS7_ILi128EEES9_EEENS_10bfloat16_tEfNS_4arch4Sm80ELb1ELb0ELb0ELb0ELb1ELb0ELb0ELb0ELi2ELi2ELi2ELi2ELb0EEENS1_24CollectiveEpilogueBwdGQAISA_fSD_Li256ELb0ELb1EEENS1_25SingleTileBwdLPTSchedulerILb0ELi128ELb1EEEEEEEEEvNT_6ParamsE)
        /*07a0*/ 	.word	0x00000048


	//----- nvinfo : EIATTR_MIN_STACK_SIZE
	.align		4
.L_336:
        /*07a4*/ 	.byte	0x04, 0x12
        /*07a6*/ 	.short	(.L_338 - .L_337)
	.align		4
.L_337:
        /*07a8*/ 	.word	index@(_ZN7cutlass13device_kernelIN5flash22FlashAttnBwdPreprocessIN4cute5tupleIJNS3_1CILi64EEENS5_ILi128EEEEEENS_10bfloat16_tEfNS_4arch4Sm80ELb1ELb0EEEEEvNT_6ParamsE)
        /*07ac*/ 	.word	0x00000000


	//----- nvinfo : EIATTR_MIN_STACK_SIZE
	.align		4
.L_338:
        /*07b0*/ 	.byte	0x04, 0x12
        /*07b2*/ 	.short	(.L_340 - .L_339)
	.align		4
.L_339:
        /*07b4*/ 	.word	index@(_ZN7cutlass13device_kernelIN5flash19enable_sm80_to_sm89INS1_16FlashAttnBwdSm80INS1_25CollectiveMainloopBwdSm80ILi2ELi2EN4cute5tupleIJNS5_1CILi64EEENS7_ILi128EEES9_EEENS_10bfloat16_tEfNS_4arch4Sm80ELb1ELb0ELb0ELb1ELb0ELb0ELb0ELb0ELi2ELi2ELi2ELi2ELb0EEENS1_21CollectiveEpilogueBwdISA_SB_SD_Li256ELb1ELb0ELi4EEENS1_25SingleTileBwdLPTSchedulerILb1ELi128ELb0EEEEEEEEEvNT_6ParamsE)
        /*07b8*/ 	.word	0x00000060


	//----- nvinfo : EIATTR_MIN_STACK_SIZE
	.align		4
.L_340:
        /*07bc*/ 	.byte	0x04, 0x12
        /*07be*/ 	.short	(.L_342 - .L_341)
	.align		4
.L_341:
        /*07c0*/ 	.word	index@(_ZN7cutlass13device_kernelIN5flash19enable_sm80_to_sm89INS1_16FlashAttnBwdSm80INS1_25CollectiveMainloopBwdSm80ILi2ELi2EN4cute5tupleIJNS5_1CILi64EEENS7_ILi128EEES9_EEENS_10bfloat16_tEfNS_4arch4Sm80ELb1ELb0ELb0ELb1ELb1ELb0ELb0ELb0ELi2ELi2ELi2ELi2ELb0EEENS1_21CollectiveEpilogueBwdISA_SB_SD_Li256ELb1ELb0ELi4EEENS1_25SingleTileBwdLPTSchedulerILb1ELi128ELb1EEEEEEEEEvNT_6ParamsE)
        /*07c4*/ 	.word	0x00000068


	//----- nvinfo : EIATTR_MIN_STACK_SIZE
	.align		4
.L_342:
        /*07c8*/ 	.byte	0x04, 0x12
        /*07ca*/ 	.short	(.L_344 - .L_343)
	.align		4
.L_343:
        /*07cc*/ 	.word	index@(_ZN7cutlass13device_kernelIN5flash19enable_sm80_to_sm89INS1_16FlashAttnBwdSm80INS1_25CollectiveMainloopBwdSm80ILi2ELi2EN4cute5tupleIJNS5_1CILi64EEENS7_ILi128EEES9_EEENS_10bfloat16_tEfNS_4arch4Sm80ELb1ELb0ELb0ELb1ELb0ELb0ELb0ELb0ELi2ELi2ELi2ELi2ELb0EEENS1_24CollectiveEpilogueBwdGQAISA_fSD_Li256ELb1ELb0EEENS1_25SingleTileBwdLPTSchedulerILb1ELi128ELb0EEEEEEEEEvNT_6ParamsE)
        /*07d0*/ 	.word	0x00000068


	//----- nvinfo : EIATTR_MIN_STACK_SIZE
	.align		4
.L_344:
        /*07d4*/ 	.byte	0x04, 0x12
        /*07d6*/ 	.short	(.L_346 - .L_345)
	.align		4
.L_345:
        /*07d8*/ 	.word	index@(_ZN7cutlass13device_kernelIN5flash32FlashAttnBwdPostprocessConvertdQIN4cute5tupleIJNS3_1CILi128EEES6_EEENS_10bfloat16_tEfNS_4arch4Sm80ELi256ENS3_8TiledMMAINS3_8MMA_AtomIJNS3_30SM80_16x8x16_F32BF16BF16F32_TNEEEENS3_6LayoutINS4_IJNS5_ILi2EEENS5_ILi4EEENS5_ILi1EEEEEENS4_IJSI_SG_NS5_ILi0EEEEEEEENS4_IJNS5_ILi32EEENS5_ILi64EEENS5_ILi16EEEEEEEELb0EEEEEvNT_6ParamsE)
        /*07dc*/ 	.word	0x00000000


	//----- nvinfo : EIATTR_MIN_STACK_SIZE
	.align		4
.L_346:
        /*07e0*/ 	.byte	0x04, 0x12
        /*07e2*/ 	.short	(.L_348 - .L_347)
	.align		4
.L_347:
        /*07e4*/ 	.word	index@(_ZN7cutlass13device_kernelIN5flash32FlashAttnBwdPostprocessConvertdQIN4cute5tupleIJNS3_1CILi64EEENS5_ILi128EEEEEENS_10bfloat16_tEfNS_4arch4Sm80ELi256ENS3_8TiledMMAINS3_8MMA_AtomIJNS3_30SM80_16x8x16_F32BF16BF16F32_TNEEEENS3_6LayoutINS4_IJNS5_ILi2EEENS5_ILi4EEENS5_ILi1EEEEEENS4_IJSJ_SH_NS5_ILi0EEEEEEEENS4_IJNS5_ILi32EEES6_NS5_ILi16EEEEEEEELb0EEEEEvNT_6ParamsE)
        /*07e8*/ 	.word	0x00000000


	//----- nvinfo : EIATTR_MIN_STACK_SIZE
	.align		4
.L_348:
        /*07ec*/ 	.byte	0x04, 0x12
        /*07ee*/ 	.short	(.L_350 - .L_349)
	.align		4
.L_349:
        /*07f0*/ 	.word	index@(_ZN7cutlass13device_kernelIN5flash19enable_sm80_to_sm89INS1_16FlashAttnBwdSm80INS1_25CollectiveMainloopBwdSm80ILi2ELi2EN4cute5tupleIJNS5_1CILi64EEENS7_ILi128EEES9_EEENS_10bfloat16_tEfNS_4arch4Sm80ELb1ELb0ELb0ELb1ELb1ELb0ELb0ELb0ELi2ELi2ELi2ELi2ELb0EEENS1_24CollectiveEpilogueBwdGQAISA_fSD_Li256ELb1ELb1EEENS1_25SingleTileBwdLPTSchedulerILb1ELi128ELb1EEEEEEEEEvNT_6ParamsE)
        /*07f4*/ 	.word	0x00000060


	//----- nvinfo : EIATTR_MIN_STACK_SIZE
	.align		4
.L_350:
        /*07f8*/ 	.byte	0x04, 0x12
        /*07fa*/ 	.short	(.L_352 - .L_351)
	.align		4
.L_351:
        /*07fc*/ 	.word	index@(_ZN7cutlass13device_kernelIN5flash22FlashAttnBwdPreprocessIN4cute5tupleIJNS3_1CILi64EEENS5_ILi128EEEEEENS_10bfloat16_tEfNS_4arch4Sm80ELb1ELb1EEEEEvNT_6ParamsE)
        /*0800*/ 	.word	0x00000000
.L_352:


//--------------------- .nv.info._ZN7cutlass13device_kernelIN5flash19enable_sm80_to_sm89INS1_16FlashAttnBwdSm80INS1_25CollectiveMainloopBwdSm80ILi2ELi1EN4cute5tupleIJNS5_1CILi64EEENS7_ILi96EEENS7_ILi128EEEEEENS_10bfloat16_tEfNS_4arch4Sm80ELb0ELb0ELb0ELb0ELb0ELb0ELb0ELb0ELi2ELi2ELi2ELi2ELb1EEENS1_21CollectiveEpilogueBwdISB_SC_SE_Li256ELb0ELb0ELi4EEENS1_19SingleTileSchedulerILb0ELb0ELb0ELi96EEEEEEEEEvNT_6ParamsE --------------------------
	.section	.nv.info._ZN7cutlass13device_kernelIN5flash19enable_sm80_to_sm89INS1_16FlashAttnBwdSm80INS1_25CollectiveMainloopBwdSm80ILi2ELi1EN4cute5tupleIJNS5_1CILi64EEENS7_ILi96EEENS7_ILi128EEEEEENS_10bfloat16_tEfNS_4arch4Sm80ELb0ELb0ELb0ELb0ELb0ELb0ELb0ELb0ELi2ELi2ELi2ELi2ELb1EEENS1_21CollectiveEpilogueBwdISB_SC_SE_Li256ELb0ELb0ELi4EEENS1_19SingleTileSchedulerILb0ELb0ELb0ELi96EEEEEEEEEvNT_6ParamsE,"",@"SHT_CUDA_INFO"
	.sectionflags	@""
	.align	4


	//----- nvinfo : EIATTR_CUDA_API_VERSION
	.align		4
        /*0000*/ 	.byte	0x04, 0x37
        /*0002*/ 	.short	(.L_354 - .L_353)
.L_353:
        /*0004*/ 	.word	0x00000082


	//----- nvinfo : EIATTR_SW2861232_WAR
	.align		4
.L_354:
        /*0008*/ 	.byte	0x01, 0x35
	.zero		2


	//----- nvinfo : EIATTR_PARAM_CBANK
	.align		4
        /*000c*/ 	.byte	0x04, 0x0a
        /*000e*/ 	.short	(.L_356 - .L_355)
	.align		4
.L_355:
        /*0010*/ 	.word	index@(.nv.constant0._ZN7cutlass13device_kernelIN5flash19enable_sm80_to_sm89INS1_16FlashAttnBwdSm80INS1_25CollectiveMainloopBwdSm80ILi2ELi1EN4cute5tupleIJNS5_1CILi64EEENS7_ILi96EEENS7_ILi128EEEEEENS_10bfloat16_tEfNS_4arch4Sm80ELb0ELb0ELb0ELb0ELb0ELb0ELb0ELb0ELi2ELi2ELi2ELi2ELb1EEENS1_21CollectiveEpilogueBwdISB_SC_SE_Li256ELb0ELb0ELi4EEENS1_19SingleTileSchedulerILb0ELb0ELb0ELi96EEEEEEEEEvNT_6ParamsE)
        /*0014*/ 	.short	0x0160
        /*0016*/ 	.short	0x0270


	//----- nvinfo : EIATTR_CBANK_PARAM_SIZE
	.align		4
.L_356:
        /*0018*/ 	.byte	0x03, 0x19
        /*001a*/ 	.short	0x0270


	//----- nvinfo : EIATTR_KPARAM_INFO
	.align		4
        /*001c*/ 	.byte	0x04, 0x17
        /*001e*/ 	.short	(.L_358 - .L_357)
.L_357:
        /*0020*/ 	.word	0x00000000
        /*0024*/ 	.short	0x0000
        /*0026*/ 	.short	0x0000
        /*0028*/ 	.byte	0x00, 0xf0, 0xc1, 0x09


	//----- nvinfo : EIATTR_MAXREG_COUNT
	.align		4
.L_358:
        /*002c*/ 	.byte	0x03, 0x1b
        /*002e*/ 	.short	0x00ff


	//----- nvinfo : EIATTR_NUM_BARRIERS
	.align		4
        /*0030*/ 	.byte	0x02, 0x4c
        /*0032*/ 	.byte	0x02
	.zero		1


	//----- nvinfo : EIATTR_ANNOTATIONS
	.align		4
        /*0034*/ 	.byte	0x04, 0x55
        /*0036*/ 	.short	(.L_360 - .L_359)


	//   ....[0]....
.L_359:
        /*0038*/ 	.word	0x00000001
        /*003c*/ 	.byte	0x60, 0x02, 0x00, 0x00, 0x01, 0x00, 0x00, 0x00, 0x70, 0x11, 0x00, 0x00, 0x01, 0x00, 0x00, 0x00
        /*004c*/ 	.byte	0x50, 0x16, 0x00, 0x00, 0x01, 0x00, 0x00, 0x00, 0x80, 0x16, 0x00, 0x00, 0x01, 0x00, 0x00, 0x00
        /*005c*/ 	.byte	0x90, 0x1b, 0x00, 0x00, 0x01, 0x00, 0x00, 0x00, 0x90, 0x1c, 0x00, 0x00, 0x01, 0x00, 0x00, 0x00
        /*006c*/ 	.byte	0xd0, 0x1c, 0x00, 0x00, 0x01, 0x00, 0x00, 0x00, 0x70, 0x29, 0x00, 0x00, 0x01, 0x00, 0x00, 0x00
        /*007c*/ 	.byte	0x50, 0x31, 0x00, 0x00, 0x01, 0x00, 0x00, 0x00, 0x00, 0x33, 0x00, 0x00, 0x01, 0x00, 0x00, 0x00
        /*008c*/ 	.byte	0xa0, 0x41, 0x00, 0x00, 0x01, 0x00, 0x00, 0x00, 0x00, 0x45, 0x00, 0x00, 0x01, 0x00, 0x00, 0x00
        /*009c*/ 	.byte	0x30, 0x45, 0x00, 0x00, 0x01, 0x00, 0x00, 0x00, 0x90, 0x50, 0x00, 0x00, 0x01, 0x00, 0x00, 0x00
        /*00ac*/ 	.byte	0xd0, 0x50, 0x00, 0x00, 0x01, 0x00, 0x00, 0x00, 0x00, 0x51, 0x00, 0x00


	//----- nvinfo : EIATTR_MERCURY_ISA_VERSION
	.align		4
.L_360:
        /*00b8*/ 	.byte	0x03, 0x5f
        /*00ba*/ 	.short	0x0000


	//----- nvinfo : EIATTR_EXIT_INSTR_OFFSETS
	.align		4
        /*00bc*/ 	.byte	0x04, 0x1c
        /*00be*/ 	.short	(.L_362 - .L_361)


	//   ....[0]....
.L_361:
        /*00c0*/ 	.word	0x00000040


	//   ....[1]....
        /*00c4*/ 	.word	0x00006a40


	//   ....[2]....
        /*00c8*/ 	.word	0x00006b00


	//----- nvinfo : EIATTR_CTAIDZ_USED
	.align		4
.L_362:
        /*00cc*/ 	.byte	0x01, 0x04
	.zero		2


	//----- nvinfo : EIATTR_MAX_THREADS
	.align		4
        /*00d0*/ 	.byte	0x04, 0x05
        /*00d2*/ 	.short	(.L_364 - .L_363)
.L_363:
        /*00d4*/ 	.word	0x00000100
        /*00d8*/ 	.word	0x00000001
        /*00dc*/ 	.word	0x00000001


	//----- nvinfo : EIATTR_CRS_STACK_SIZE
	.align		4
.L_364:
        /*00e0*/ 	.byte	0x04, 0x1e
        /*00e2*/ 	.short	(.L_366 - .L_365)
.L_365:
        /*00e4*/ 	.word	0x00000000
.L_366:


//--------------------- .nv.info._ZN7cutlass13device_kernelIN5flash19enable_sm80_to_sm89INS1_16FlashAttnBwdSm80INS1_25CollectiveMainloopBwdSm80ILi2ELi1EN4cute5tupleIJNS5_1CILi64EEENS7_ILi96EEENS7_ILi128EEEEEENS_10bfloat16_tEfNS_4arch4Sm80ELb0ELb0ELb0ELb0ELb1ELb0ELb0ELb0ELi2ELi2ELi2ELi2ELb1EEENS1_21CollectiveEpilogueBwdISB_SC_SE_Li256ELb0ELb0ELi4EEENS1_19SingleTileSchedulerILb0ELb0ELb0ELi96EEEEEEEEEvNT_6ParamsE --------------------------
	.section	.nv.info._ZN7cutlass13device_kernelIN5flash19enable_sm80_to_sm89INS1_16FlashAttnBwdSm80INS1_25CollectiveMainloopBwdSm80ILi2ELi1EN4cute5tupleIJNS5_1CILi64EEENS7_ILi96EEENS7_ILi128EEEEEENS_10bfloat16_tEfNS_4arch4Sm80ELb0ELb0ELb0ELb0ELb1ELb0ELb0ELb0ELi2ELi2ELi2ELi2ELb1EEENS1_21CollectiveEpilogueBwdISB_SC_SE_Li256ELb0ELb0ELi4EEENS1_19SingleTileSchedulerILb0ELb0ELb0ELi96EEEEEEEEEvNT_6ParamsE,"",@"SHT_CUDA_INFO"
	.sectionflags	@""
	.align	4


	//----- nvinfo : EIATTR_CUDA_API_VERSION
	.align		4
        /*0000*/ 	.byte	0x04, 0x37
        /*0002*/ 	.short	(.L_368 - .L_367)
.L_367:
        /*0004*/ 	.word	0x00000082


	//----- nvinfo : EIATTR_SW2861232_WAR
	.align		4
.L_368:
        /*0008*/ 	.byte	0x01, 0x35
	.zero		2


	//----- nvinfo : EIATTR_PARAM_CBANK
	.align		4
        /*000c*/ 	.byte	0x04, 0x0a
        /*000e*/ 	.short	(.L_370 - .L_369)
	.align		4
.L_369:
        /*0010*/ 	.word	index@(.nv.constant0._ZN7cutlass13device_kernelIN5flash19enable_sm80_to_sm89INS1_16FlashAttnBwdSm80INS1_25CollectiveMainloopBwdSm80ILi2ELi1EN4cute5tupleIJNS5_1CILi64EEENS7_ILi96EEENS7_ILi128EEEEEENS_10bfloat16_tEfNS_4arch4Sm80ELb0ELb0ELb0ELb0ELb1ELb0ELb0ELb0ELi2ELi2ELi2ELi2ELb1EEENS1_21CollectiveEpilogueBwdISB_SC_SE_Li256ELb0ELb0ELi4EEENS1_19SingleTileSchedulerILb0ELb0ELb0ELi96EEEEEEEEEvNT_6ParamsE)
        /*0014*/ 	.short	0x0160
        /*0016*/ 	.short	0x0270


	//----- nvinfo : EIATTR_CBANK_PARAM_SIZE
	.align		4
.L_370:
        /*0018*/ 	.byte	0x03, 0x19
        /*001a*/ 	.short	0x0270


	//----- nvinfo : EIATTR_KPARAM_INFO
	.align		4
        /*001c*/ 	.byte	0x04, 0x17
        /*001e*/ 	.short	(.L_372 - .L_371)
.L_371:
        /*0020*/ 	.word	0x00000000
        /*0024*/ 	.short	0x0000
        /*0026*/ 	.short	0x0000
        /*0028*/ 	.byte	0x00, 0xf0, 0xc1, 0x09


	//----- nvinfo : EIATTR_MAXREG_COUNT
	.align		4
.L_372:
        /*002c*/ 	.byte	0x03, 0x1b
        /*002e*/ 	.short	0x00ff


	//----- nvinfo : EIATTR_NUM_BARRIERS
	.align		4
        /*0030*/ 	.byte	0x02, 0x4c
        /*0032*/ 	.byte	0x02
	.zero		1


	//----- nvinfo : EIATTR_ANNOTATIONS
	.align		4
        /*0034*/ 	.byte	0x04, 0x55
        /*0036*/ 	.short	(.L_374 - .L_373)


	//   ....[0]....
.L_373:
        /* <DEDUP_REMOVED lines=9> */


	//----- nvinfo : EIATTR_MERCURY_ISA_VERSION
	.align		4
.L_374:
        /*00b8*/ 	.byte	0x03, 0x5f
        /*00ba*/ 	.short	0x0000


	//----- nvinfo : EIATTR_EXIT_INSTR_OFFSETS
	.align		4
        /*00bc*/ 	.byte	0x04, 0x1c
        /*00be*/ 	.short	(.L_376 - .L_375)


	//   ....[0]....
.L_375:
        /*00c0*/ 	.word	0x00000040


	//   ....[1]....
        /*00c4*/ 	.word	0x00006a40


	//   ....[2]....
        /*00c8*/ 	.word	0x00006b00


	//----- nvinfo : EIATTR_CTAIDZ_USED
	.align		4
.L_376:
        /*00cc*/ 	.byte	0x01, 0x04
	.zero		2


	//----- nvinfo : EIATTR_MAX_THREADS
	.align		4
        /*00d0*/ 	.byte	0x04, 0x05
        /*00d2*/ 	.short	(.L_378 - .L_377)
.L_377:
        /*00d4*/ 	.word	0x00000100
        /*00d8*/ 	.word	0x00000001
        /*00dc*/ 	.word	0x00000001


	//----- nvinfo : EIATTR_CRS_STACK_SIZE
	.align		4
.L_378:
        /*00e0*/ 	.byte	0x04, 0x1e
        /*00e2*/ 	.short	(.L_380 - .L_379)
.L_379:
        /*00e4*/ 	.word	0x00000000
.L_380:


//--------------------- .nv.info._ZN7cutlass13device_kernelIN5flash19enable_sm80_to_sm89INS1_16FlashAttnBwdSm80INS1_25CollectiveMainloopBwdSm80ILi2ELi1EN4cute5tupleIJNS5_1CILi64EEENS7_ILi96EEENS7_ILi128EEEEEENS_10bfloat16_tEfNS_4arch4Sm80ELb0ELb0ELb0ELb0ELb0ELb0ELb0ELb0ELi2ELi2ELi2ELi2ELb1EEENS1_24CollectiveEpilogueBwdGQAISB_fSE_Li256ELb0ELb0EEENS1_19SingleTileSchedulerILb0ELb0ELb0ELi96EEEEEEEEEvNT_6ParamsE --------------------------
	.section	.nv.info._ZN7cutlass13device_kernelIN5flash19enable_sm80_to_sm89INS1_16FlashAttnBwdSm80INS1_25CollectiveMainloopBwdSm80ILi2ELi1EN4cute5tupleIJNS5_1CILi64EEENS7_ILi96EEENS7_ILi128EEEEEENS_10bfloat16_tEfNS_4arch4Sm80ELb0ELb0ELb0ELb0ELb0ELb0ELb0ELb0ELi2ELi2ELi2ELi2ELb1EEENS1_24CollectiveEpilogueBwdGQAISB_fSE_Li256ELb0ELb0EEENS1_19SingleTileSchedulerILb0ELb0ELb0ELi96EEEEEEEEEvNT_6ParamsE,"",@"SHT_CUDA_INFO"
	.sectionflags	@""
	.align	4


	//----- nvinfo : EIATTR_CUDA_API_VERSION
	.align		4
        /*0000*/ 	.byte	0x04, 0x37
        /*0002*/ 	.short	(.L_382 - .L_381)
.L_381:
        /*0004*/ 	.word	0x00000082


	//----- nvinfo : EIATTR_SW2861232_WAR
	.align		4
.L_382:
        /*0008*/ 	.byte	0x01, 0x35
	.zero		2


	//----- nvinfo : EIATTR_PARAM_CBANK
	.align		4
        /*000c*/ 	.byte	0x04, 0x0a
        /*000e*/ 	.short	(.L_384 - .L_383)
	.align		4
.L_383:
        /*0010*/ 	.word	index@(.nv.constant0._ZN7cutlass13device_kernelIN5flash19enable_sm80_to_sm89INS1_16FlashAttnBwdSm80INS1_25CollectiveMainloopBwdSm80ILi2ELi1EN4cute5tupleIJNS5_1CILi64EEENS7_ILi96EEENS7_ILi128EEEEEENS_10bfloat16_tEfNS_4arch4Sm80ELb0ELb0ELb0ELb0ELb0ELb0ELb0ELb0ELi2ELi2ELi2ELi2ELb1EEENS1_24CollectiveEpilogueBwdGQAISB_fSE_Li256ELb0ELb0EEENS1_19SingleTileSchedulerILb0ELb0ELb0ELi96EEEEEEEEEvNT_6ParamsE)
        /*0014*/ 	.short	0x0160
        /*0016*/ 	.short	0x0278


	//----- nvinfo : EIATTR_CBANK_PARAM_SIZE
	.align		4
.L_384:
        /*0018*/ 	.byte	0x03, 0x19
        /*001a*/ 	.short	0x0278


	//----- nvinfo : EIATTR_KPARAM_INFO
	.align		4
        /*001c*/ 	.byte	0x04, 0x17
        /*001e*/ 	.short	(.L_386 - .L_385)
.L_385:
        /*0020*/ 	.word	0x00000000
        /*0024*/ 	.short	0x0000
        /*0026*/ 	.short	0x0000
        /*0028*/ 	.byte	0x00, 0xf0, 0xe1, 0x09


	//----- nvinfo : EIATTR_MAXREG_COUNT
	.align		4
.L_386:
        /*002c*/ 	.byte	0x03, 0x1b
        /*002e*/ 	.short	0x00ff


	//----- nvinfo : EIATTR_NUM_BARRIERS
	.align		4
        /*0030*/ 	.byte	0x02, 0x4c
        /*0032*/ 	.byte	0x02
	.zero		1


	//----- nvinfo : EIATTR_ANNOTATIONS
	.align		4
        /*0034*/ 	.byte	0x04, 0x55
        /*0036*/ 	.short	(.L_388 - .L_387)


	//   ....[0]....
.L_387:
        /*0038*/ 	.word	0x00000001
        /*003c*/ 	.byte	0x50, 0x1c, 0x00, 0x00, 0x01, 0x00, 0x00, 0x00, 0x10, 0x47, 0x00, 0x00


	//----- nvinfo : EIATTR_MERCURY_ISA_VERSION
	.align		4
.L_388:
        /*0048*/ 	.byte	0x03, 0x5f
        /*004a*/ 	.short	0x0000


	//----- nvinfo : EIATTR_EXIT_INSTR_OFFSETS
	.align		4
        /*004c*/ 	.byte	0x04, 0x1c
        /*004e*/ 	.short	(.L_390 - .L_389)


	//   ....[0]....
.L_389:
        /*0050*/ 	.word	0x00000040


	//   ....[1]....
        /*0054*/ 	.word	0x00005ae0


	//----- nvinfo : EIATTR_CTAIDZ_USED
	.align		4
.L_390:
        /*0058*/ 	.byte	0x01, 0x04
	.zero		2


	//----- nvinfo : EIATTR_MAX_THREADS
	.align		4
        /*005c*/ 	.byte	0x04, 0x05
        /*005e*/ 	.short	(.L_392 - .L_391)
.L_391:
        /*0060*/ 	.word	0x00000100
        /*0064*/ 	.word	0x00000001
        /*0068*/ 	.word	0x00000001
.L_392:


//--------------------- .nv.info._ZN7cutlass13device_kernelIN5flash19enable_sm80_to_sm89INS1_16FlashAttnBwdSm80INS1_25CollectiveMainloopBwdSm80ILi2ELi1EN4cute5tupleIJNS5_1CILi64EEENS7_ILi96EEENS7_ILi128EEEEEENS_10bfloat16_tEfNS_4arch4Sm80ELb0ELb0ELb0ELb0ELb1ELb0ELb0ELb0ELi2ELi2ELi2ELi2ELb1EEENS1_24CollectiveEpilogueBwdGQAISB_fSE_Li256ELb0ELb1EEENS1_19SingleTileSchedulerILb0ELb0ELb0ELi96EEEEEEEEEvNT_6ParamsE --------------------------
	.section	.nv.info._ZN7cutlass13device_kernelIN5flash19enable_sm80_to_sm89INS1_16FlashAttnBwdSm80INS1_25CollectiveMainloopBwdSm80ILi2ELi1EN4cute5tupleIJNS5_1CILi64EEENS7_ILi96EEENS7_ILi128EEEEEENS_10bfloat16_tEfNS_4arch4Sm80ELb0ELb0ELb0ELb0ELb1ELb0ELb0ELb0ELi2ELi2ELi2ELi2ELb1EEENS1_24CollectiveEpilogueBwdGQAISB_fSE_Li256ELb0ELb1EEENS1_19SingleTileSchedulerILb0ELb0ELb0ELi96EEEEEEEEEvNT_6ParamsE,"",@"SHT_CUDA_INFO"
	.sectionflags	@""
	.align	4


	//----- nvinfo : EIATTR_CUDA_API_VERSION
	.align		4
        /*0000*/ 	.byte	0x04, 0x37
        /*0002*/ 	.short	(.L_394 - .L_393)
.L_393:
        /*0004*/ 	.word	0x00000082


	//----- nvinfo : EIATTR_SW2861232_WAR
	.align		4
.L_394:
        /*0008*/ 	.byte	0x01, 0x35
	.zero		2


	//----- nvinfo : EIATTR_PARAM_CBANK
	.align		4
        /*000c*/ 	.byte	0x04, 0x0a
        /*000e*/ 	.short	(.L_396 - .L_395)
	.align		4
.L_395:
        /*0010*/ 	.word	index@(.nv.constant0._ZN7cutlass13device_kernelIN5flash19enable_sm80_to_sm89INS1_16FlashAttnBwdSm80INS1_25CollectiveMainloopBwdSm80ILi2ELi1EN4cute5tupleIJNS5_1CILi64EEENS7_ILi96EEENS7_ILi128EEEEEENS_10bfloat16_tEfNS_4arch4Sm80ELb0ELb0ELb0ELb0ELb1ELb0ELb0ELb0ELi2ELi2ELi2ELi2ELb1EEENS1_24CollectiveEpilogueBwdGQAISB_fSE_Li256ELb0ELb1EEENS1_19SingleTileSchedulerILb0ELb0ELb0ELi96EEEEEEEEEvNT_6ParamsE)
        /*0014*/ 	.short	0x0160
        /*0016*/ 	.short	0x0278


	//----- nvinfo : EIATTR_CBANK_PARAM_SIZE
	.align		4
.L_396:
        /*0018*/ 	.byte	0x03, 0x19
        /*001a*/ 	.short	0x0278


	//----- nvinfo : EIATTR_KPARAM_INFO
	.align		4
        /*001c*/ 	.byte	0x04, 0x17
        /*001e*/ 	.short	(.L_398 - .L_397)
.L_397:
        /*0020*/ 	.word	0x00000000
        /*0024*/ 	.short	0x0000
        /*0026*/ 	.short	0x0000
        /*0028*/ 	.byte	0x00, 0xf0, 0xe1, 0x09


	//----- nvinfo : EIATTR_MAXREG_COUNT
	.align		4
.L_398:
        /*002c*/ 	.byte	0x03, 0x1b
        /*002e*/ 	.short	0x00ff


	//----- nvinfo : EIATTR_NUM_BARRIERS
	.align		4
        /*0030*/ 	.byte	0x02, 0x4c
        /*0032*/ 	.byte	0x02
	.zero		1


	//----- nvinfo : EIATTR_ANNOTATIONS
	.align		4
        /*0034*/ 	.byte	0x04, 0x55
        /*0036*/ 	.short	(.L_400 - .L_399)


	//   ....[0]....
.L_399:
        /*0038*/ 	.word	0x00000001
        /*003c*/ 	.byte	0x70, 0x1b, 0x00, 0x00, 0x01, 0x00, 0x00, 0x00, 0x00, 0x46, 0x00, 0x00


	//----- nvinfo : EIATTR_MERCURY_ISA_VERSION
	.align		4
.L_400:
        /*0048*/ 	.byte	0x03, 0x5f
        /*004a*/ 	.short	0x0000


	//----- nvinfo : EIATTR_COOP_GROUP_MASK_REGIDS
	.align		4
        /*004c*/ 	.byte	0x04, 0x29
        /*004e*/ 	.short	(.L_402 - .L_401)


	//   ....[0]....
.L_401:
        /*0050*/ 	.word	0xffffffff


	//   ....[1]....
        /*0054*/ 	.word	0xffffffff


	//   ....[2]....
        /*0058*/ 	.word	0xffffffff


	//   ....[3]....
        /*005c*/ 	.word	0xffffffff


	//   ....[4]....
        /*0060*/ 	.word	0xffffffff


	//   ....[5]....
        /*0064*/ 	.word	0xffffffff


	//   ....[6]....
        /*0068*/ 	.word	0xffffffff


	//   ....[7]....
        /*006c*/ 	.word	0xffffffff


	//----- nvinfo : EIATTR_COOP_GROUP_INSTR_OFFSETS
	.align		4
.L_402:
        /*0070*/ 	.byte	0x04, 0x28
        /*0072*/ 	.short	(.L_404 - .L_403)


	//   ....[0]....
.L_403:
        /*0074*/ 	.word	0x000053d0


	//   ....[1]....
        /*0078*/ 	.word	0x00005400


	//   ....[2]....
        /*007c*/ 	.word	0x000057f0


	//   ....[3]....
        /*0080*/ 	.word	0x00005800


	//   ....[4]....
        /*0084*/ 	.word	0x00005990


	//   ....[5]....
        /*0088*/ 	.word	0x000059e0


	//   ....[6]....
        /*008c*/ 	.word	0x00005d90


	//   ....[7]....
        /*0090*/ 	.word	0x00005da0


	//----- nvinfo : EIATTR_EXIT_INSTR_OFFSETS
	.align		4
.L_404:
        /*0094*/ 	.byte	0x04, 0x1c
        /*0096*/ 	.short	(.L_406 - .L_405)


	//   ....[0]....
.L_405:
        /*0098*/ 	.word	0x00000040


	//   ....[1]....
        /*009c*/ 	.word	0x00005db0


	//   ....[2]....
        /*00a0*/ 	.word	0x00005e50


	//----- nvinfo : EIATTR_CTAIDZ_USED
	.align		4
.L_406:
        /*00a4*/ 	.byte	0x01, 0x04
	.zero		2


	//----- nvinfo : EIATTR_MAX_THREADS
	.align		4
        /*00a8*/ 	.byte	0x04, 0x05
        /*00aa*/ 	.short	(.L_408 - .L_407)
.L_407:
        /*00ac*/ 	.word	0x00000100
        /*00b0*/ 	.word	0x00000001
        /*00b4*/ 	.word	0x00000001


	//----- nvinfo : EIATTR_CRS_STACK_SIZE
	.align		4
.L_408:
        /*00b8*/ 	.byte	0x04, 0x1e
        /*00ba*/ 	.short	(.L_410 - .L_409)
.L_409:
        /*00bc*/ 	.word	0x00000000
.L_410:


//--------------------- .nv.info._ZN7cutlass13device_kernelIN5flash19enable_sm80_to_sm89INS1_16FlashAttnBwdSm80INS1_25CollectiveMainloopBwdSm80ILi2ELi1EN4cute5tupleIJNS5_1CILi64EEENS7_ILi96EEENS7_ILi128EEEEEENS_10bfloat16_tEfNS_4arch4Sm80ELb0ELb0ELb0ELb1ELb0ELb0ELb0ELb0ELi2ELi2ELi2ELi2ELb1EEENS1_21CollectiveEpilogueBwdISB_SC_SE_Li256ELb1ELb0ELi4EEENS1_19SingleTileSchedulerILb1ELb0ELb0ELi96EEEEEEEEEvNT_6ParamsE --------------------------
	.section	.nv.info._ZN7cutlass13device_kernelIN5flash19enable_sm80_to_sm89INS1_16FlashAttnBwdSm80INS1_25CollectiveMainloopBwdSm80ILi2ELi1EN4cute5tupleIJNS5_1CILi64EEENS7_ILi96EEENS7_ILi128EEEEEENS_10bfloat16_tEfNS_4arch4Sm80ELb0ELb0ELb0ELb1ELb0ELb0ELb0ELb0ELi2ELi2ELi2ELi2ELb1EEENS1_21CollectiveEpilogueBwdISB_SC_SE_Li256ELb1ELb0ELi4EEENS1_19SingleTileSchedulerILb1ELb0ELb0ELi96EEEEEEEEEvNT_6ParamsE,"",@"SHT_CUDA_INFO"
	.sectionflags	@""
	.align	4


	//----- nvinfo : EIATTR_CUDA_API_VERSION
	.align		4
        /*0000*/ 	.byte	0x04, 0x37
        /*0002*/ 	.short	(.L_412 - .L_411)
.L_411:
        /*0004*/ 	.word	0x00000082


	//----- nvinfo : EIATTR_SW2861232_WAR
	.align		4
.L_412:
        /*0008*/ 	.byte	0x01, 0x35
	.zero		2


	//----- nvinfo : EIATTR_PARAM_CBANK
	.align		4
        /*000c*/ 	.byte	0x04, 0x0a
        /*000e*/ 	.short	(.L_414 - .L_413)
	.align		4
.L_413:
        /*0010*/ 	.word	index@(.nv.constant0._ZN7cutlass13device_kernelIN5flash19enable_sm80_to_sm89INS1_16FlashAttnBwdSm80INS1_25CollectiveMainloopBwdSm80ILi2ELi1EN4cute5tupleIJNS5_1CILi64EEENS7_ILi96EEENS7_ILi128EEEEEENS_10bfloat16_tEfNS_4arch4Sm80ELb0ELb0ELb0ELb1ELb0ELb0ELb0ELb0ELi2ELi2ELi2ELi2ELb1EEENS1_21CollectiveEpilogueBwdISB_SC_SE_Li256ELb1ELb0ELi4EEENS1_19SingleTileSchedulerILb1ELb0ELb0ELi96EEEEEEEEEvNT_6ParamsE)
        /*0014*/ 	.short	0x0160
        /*0016*/ 	.short	0x0270


	//----- nvinfo : EIATTR_CBANK_PARAM_SIZE
	.align		4
.L_414:
        /*0018*/ 	.byte	0x03, 0x19
        /*001a*/ 	.short	0x0270


	//----- nvinfo : EIATTR_KPARAM_INFO
	.align		4
        /*001c*/ 	.byte	0x04, 0x17
        /*001e*/ 	.short	(.L_416 - .L_415)
.L_415:
        /*0020*/ 	.word	0x00000000
        /*0024*/ 	.short	0x0000
        /*0026*/ 	.short	0x0000
        /*0028*/ 	.byte	0x00, 0xf0, 0xc1, 0x09


	//----- nvinfo : EIATTR_MAXREG_COUNT
	.align		4
.L_416:
        /*002c*/ 	.byte	0x03, 0x1b
        /*002e*/ 	.short	0x00ff


	//----- nvinfo : EIATTR_NUM_BARRIERS
	.align		4
        /*0030*/ 	.byte	0x02, 0x4c
        /*0032*/ 	.byte	0x02
	.zero		1


	//----- nvinfo : EIATTR_ANNOTATIONS
	.align		4
        /*0034*/ 	.byte	0x04, 0x55
        /*0036*/ 	.short	(.L_418 - .L_417)


	//   ....[0]....
.L_417:
        /*0038*/ 	.word	0x00000001
        /*003c*/ 	.byte	0xe0, 0x01, 0x00, 0x00, 0x01, 0x00, 0x00, 0x00, 0x10, 0x03, 0x00, 0x00, 0x01, 0x00, 0x00, 0x00
        /*004c*/ 	.byte	0x20, 0x03, 0x00, 0x00, 0x01, 0x00, 0x00, 0x00, 0xf0, 0x12, 0x00, 0x00, 0x01, 0x00, 0x00, 0x00
        /*005c*/ 	.byte	0x30, 0x13, 0x00, 0x00, 0x01, 0x00, 0x00, 0x00, 0x60, 0x20, 0x00, 0x00, 0x01, 0x00, 0x00, 0x00
        /*006c*/ 	.byte	0xa0, 0x2d, 0x00, 0x00, 0x01, 0x00, 0x00, 0x00, 0x40, 0x44, 0x00, 0x00, 0x01, 0x00, 0x00, 0x00
        /*007c*/ 	.byte	0x70, 0x46, 0x00, 0x00, 0x01, 0x00, 0x00, 0x00, 0xe0, 0x54, 0x00, 0x00, 0x01, 0x00, 0x00, 0x00
        /*008c*/ 	.byte	0x20, 0x6d, 0x00, 0x00


	//----- nvinfo : EIATTR_MERCURY_ISA_VERSION
	.align		4
.L_418:
        /*0090*/ 	.byte	0x03, 0x5f
        /*0092*/ 	.short	0x0000


	//----- nvinfo : EIATTR_COOP_GROUP_MASK_REGIDS
	.align		4
        /*0094*/ 	.byte	0x04, 0x29
        /*0096*/ 	.short	(.L_420 - .L_419)


	//   ....[0]....
.L_419:
        /*0098*/ 	.word	0xffffffff


	//----- nvinfo : EIATTR_COOP_GROUP_INSTR_OFFSETS
	.align		4
.L_420:
        /*009c*/ 	.byte	0x04, 0x28
        /*009e*/ 	.short	(.L_422 - .L_421)


	//   ....[0]....
.L_421:
        /*00a0*/ 	.word	0x000000a0


	//----- nvinfo : EIATTR_EXIT_INSTR_OFFSETS
	.align		4
.L_422:
        /*00a4*/ 	.byte	0x04, 0x1c
        /*00a6*/ 	.short	(.L_424 - .L_423)


	//   ....[0]....
.L_423:
        /*00a8*/ 	.word	0x00000340


	//   ....[1]....
        /*00ac*/ 	.word	0x00006c50


	//   ....[2]....
        /*00b0*/ 	.word	0x00006d10


	//   ....[3]....
        /*00b4*/ 	.word	0x00007b10


	//   ....[4]....
        /*00b8*/ 	.word	0x00007bc0


	//----- nvinfo : EIATTR_CTAIDZ_USED
	.align		4
.L_424:
        /*00bc*/ 	.byte	0x01, 0x04
	.zero		2


	//----- nvinfo : EIATTR_MAX_THREADS
	.align		4
        /*00c0*/ 	.byte	0x04, 0x05
        /*00c2*/ 	.short	(.L_426 - .L_425)
.L_425:
        /*00c4*/ 	.word	0x00000100
        /*00c8*/ 	.word	0x00000001
        /*00cc*/ 	.word	0x00000001


	//----- nvinfo : EIATTR_CRS_STACK_SIZE
	.align		4
.L_426:
        /*00d0*/ 	.byte	0x04, 0x1e
        /*00d2*/ 	.short	(.L_428 - .L_427)
.L_427:
        /*00d4*/ 	.word	0x00000000
.L_428:


//--------------------- .nv.info._ZN7cutlass13device_kernelIN5flash19enable_sm80_to_sm89INS1_16FlashAttnBwdSm80INS1_25CollectiveMainloopBwdSm80ILi2ELi1EN4cute5tupleIJNS5_1CILi64EEENS7_ILi96EEENS7_ILi128EEEEEENS_10bfloat16_tEfNS_4arch4Sm80ELb0ELb0ELb0ELb1ELb1ELb0ELb0ELb0ELi2ELi2ELi2ELi2ELb1EEENS1_21CollectiveEpilogueBwdISB_SC_SE_Li256ELb1ELb0ELi4EEENS1_19SingleTileSchedulerILb1ELb0ELb0ELi96EEEEEEEEEvNT_6ParamsE --------------------------
	.section	.nv.info._ZN7cutlass13device_kernelIN5flash19enable_sm80_to_sm89INS1_16FlashAttnBwdSm80INS1_25CollectiveMainloopBwdSm80ILi2ELi1EN4cute5tupleIJNS5_1CILi64EEENS7_ILi96EEENS7_ILi128EEEEEENS_10bfloat16_tEfNS_4arch4Sm80ELb0ELb0ELb0ELb1ELb1ELb0ELb0ELb0ELi2ELi2ELi2ELi2ELb1EEENS1_21CollectiveEpilogueBwdISB_SC_SE_Li256ELb1ELb0ELi4EEENS1_19SingleTileSchedulerILb1ELb0ELb0ELi96EEEEEEEEEvNT_6ParamsE,"",@"SHT_CUDA_INFO"
	.sectionflags	@""
	.align	4


	//----- nvinfo : EIATTR_CUDA_API_VERSION
	.align		4
        /*0000*/ 	.byte	0x04, 0x37
        /*0002*/ 	.short	(.L_430 - .L_429)
.L_429:
        /*0004*/ 	.word	0x00000082


	//----- nvinfo : EIATTR_SW2861232_WAR
	.align		4
.L_430:
        /*0008*/ 	.byte	0x01, 0x35
	.zero		2


	//----- nvinfo : EIATTR_PARAM_CBANK
	.align		4
        /*000c*/ 	.byte	0x04, 0x0a
        /*000e*/ 	.short	(.L_432 - .L_431)
	.align		4
.L_431:
        /*0010*/ 	.word	index@(.nv.constant0._ZN7cutlass13device_kernelIN5flash19enable_sm80_to_sm89INS1_16FlashAttnBwdSm80INS1_25CollectiveMainloopBwdSm80ILi2ELi1EN4cute5tupleIJNS5_1CILi64EEENS7_ILi96EEENS7_ILi128EEEEEENS_10bfloat16_tEfNS_4arch4Sm80ELb0ELb0ELb0ELb1ELb1ELb0ELb0ELb0ELi2ELi2ELi2ELi2ELb1EEENS1_21CollectiveEpilogueBwdISB_SC_SE_Li256ELb1ELb0ELi4EEENS1_19SingleTileSchedulerILb1ELb0ELb0ELi96EEEEEEEEEvNT_6ParamsE)
        /*0014*/ 	.short	0x0160
        /*0016*/ 	.short	0x0270


	//----- nvinfo : EIATTR_CBANK_PARAM_SIZE
	.align		4
.L_432:
        /*0018*/ 	.byte	0x03, 0x19
        /*001a*/ 	.short	0x0270


	//----- nvinfo : EIATTR_KPARAM_INFO
	.align		4
        /*001c*/ 	.byte	0x04, 0x17
        /*001e*/ 	.short	(.L_434 - .L_433)
.L_433:
        /*0020*/ 	.word	0x00000000
        /*0024*/ 	.short	0x0000
        /*0026*/ 	.short	0x0000
        /*0028*/ 	.byte	0x00, 0xf0, 0xc1, 0x09


	//----- nvinfo : EIATTR_MAXREG_COUNT
	.align		4
.L_434:
        /*002c*/ 	.byte	0x03, 0x1b
        /*002e*/ 	.short	0x00ff


	//----- nvinfo : EIATTR_NUM_BARRIERS
	.align		4
        /*0030*/ 	.byte	0x02, 0x4c
        /*0032*/ 	.byte	0x02
	.zero		1


	//----- nvinfo : EIATTR_ANNOTATIONS
	.align		4
        /*0034*/ 	.byte	0x04, 0x55
        /*0036*/ 	.short	(.L_436 - .L_435)


	//   ....[0]....
.L_435:
        /*0038*/ 	.word	0x00000001
        /*003c*/ 	.byte	0xe0, 0x01, 0x00, 0x00, 0x01, 0x00, 0x00, 0x00, 0x10, 0x03, 0x00, 0x00, 0x01, 0x00, 0x00, 0x00
        /*004c*/ 	.byte	0x20, 0x03, 0x00, 0x00, 0x01, 0x00, 0x00, 0x00, 0xf0, 0x12, 0x00, 0x00, 0x01, 0x00, 0x00, 0x00
        /*005c*/ 	.byte	0x30, 0x13, 0x00, 0x00, 0x01, 0x00, 0x00, 0x00, 0x60, 0x20, 0x00, 0x00, 0x01, 0x00, 0x00, 0x00
        /*006c*/ 	.byte	0xa0, 0x2d, 0x00, 0x00, 0x01, 0x00, 0x00, 0x00, 0x40, 0x44, 0x00, 0x00, 0x01, 0x00, 0x00, 0x00
        /*007c*/ 	.byte	0x70, 0x46, 0x00, 0x00, 0x01, 0x00, 0x00, 0x00, 0xe0, 0x54, 0x00, 0x00, 0x01, 0x00, 0x00, 0x00
        /*008c*/ 	.byte	0x20, 0x6d, 0x00, 0x00


	//----- nvinfo : EIATTR_MERCURY_ISA_VERSION
	.align		4
.L_436:
        /*0090*/ 	.byte	0x03, 0x5f
        /*0092*/ 	.short	0x0000


	//----- nvinfo : EIATTR_COOP_GROUP_MASK_REGIDS
	.align		4
        /*0094*/ 	.byte	0x04, 0x29
        /*0096*/ 	.short	(.L_438 - .L_437)


	//   ....[0]....
.L_437:
        /*0098*/ 	.word	0xffffffff


	//----- nvinfo : EIATTR_COOP_GROUP_INSTR_OFFSETS
	.align		4
.L_438:
        /*009c*/ 	.byte	0x04, 0x28
        /*009e*/ 	.short	(.L_440 - .L_439)


	//   ....[0]....
.L_439:
        /*00a0*/ 	.word	0x000000a0


	//----- nvinfo : EIATTR_EXIT_INSTR_OFFSETS
	.align		4
.L_440:
        /*00a4*/ 	.byte	0x04, 0x1c
        /*00a6*/ 	.short	(.L_442 - .L_441)


	//   ....[0]....
.L_441:
        /*00a8*/ 	.word	0x00000340


	//   ....[1]....
        /*00ac*/ 	.word	0x00006c50


	//   ....[2]....
        /*00b0*/ 	.word	0x00006d10


	//   ....[3]....
        /*00b4*/ 	.word	0x00007b10


	//   ....[4]....
        /*00b8*/ 	.word	0x00007bc0


	//----- nvinfo : EIATTR_CTAIDZ_USED
	.align		4
.L_442:
        /*00bc*/ 	.byte	0x01, 0x04
	.zero		2


	//----- nvinfo : EIATTR_MAX_THREADS
	.align		4
        /*00c0*/ 	.byte	0x04, 0x05
        /*00c2*/ 	.short	(.L_444 - .L_443)
.L_443:
        /*00c4*/ 	.word	0x00000100
        /*00c8*/ 	.word	0x00000001
        /*00cc*/ 	.word	0x00000001


	//----- nvinfo : EIATTR_CRS_STACK_SIZE
	.align		4
.L_444:
        /*00d0*/ 	.byte	0x04, 0x1e
        /*00d2*/ 	.short	(.L_446 - .L_445)
.L_445:
        /*00d4*/ 	.word	0x00000000
.L_446:


//--------------------- .nv.info._ZN7cutlass13device_kernelIN5flash19enable_sm80_to_sm89INS1_16FlashAttnBwdSm80INS1_25CollectiveMainloopBwdSm80ILi2ELi1EN4cute5tupleIJNS5_1CILi64EEENS7_ILi96EEENS7_ILi128EEEEEENS_10bfloat16_tEfNS_4arch4Sm80ELb0ELb0ELb0ELb1ELb0ELb0ELb0ELb0ELi2ELi2ELi2ELi2ELb1EEENS1_24CollectiveEpilogueBwdGQAISB_fSE_Li256ELb1ELb0EEENS1_19SingleTileSchedulerILb1ELb0ELb0ELi96EEEEEEEEEvNT_6ParamsE --------------------------
	.section	.nv.info._ZN7cutlass13device_kernelIN5flash19enable_sm80_to_sm89INS1_16FlashAttnBwdSm80INS1_25CollectiveMainloopBwdSm80ILi2ELi1EN4cute5tupleIJNS5_1CILi64EEENS7_ILi96EEENS7_ILi128EEEEEENS_10bfloat16_tEfNS_4arch4Sm80ELb0ELb0ELb0ELb1ELb0ELb0ELb0ELb0ELi2ELi2ELi2ELi2ELb1EEENS1_24CollectiveEpilogueBwdGQAISB_fSE_Li256ELb1ELb0EEENS1_19SingleTileSchedulerILb1ELb0ELb0ELi96EEEEEEEEEvNT_6ParamsE,"",@"SHT_CUDA_INFO"
	.sectionflags	@""
	.align	4


	//----- nvinfo : EIATTR_CUDA_API_VERSION
	.align		4
        /*0000*/ 	.byte	0x04, 0x37
        /*0002*/ 	.short	(.L_448 - .L_447)
.L_447:
        /*0004*/ 	.word	0x00000082


	//----- nvinfo : EIATTR_SW2861232_WAR
	.align		4
.L_448:
        /*0008*/ 	.byte	0x01, 0x35
	.zero		2


	//----- nvinfo : EIATTR_PARAM_CBANK
	.align		4
        /*000c*/ 	.byte	0x04, 0x0a
        /*000e*/ 	.short	(.L_450 - .L_449)
	.align		4
.L_449:
        /*0010*/ 	.word	index@(.nv.constant0._ZN7cutlass13device_kernelIN5flash19enable_sm80_to_sm89INS1_16FlashAttnBwdSm80INS1_25CollectiveMainloopBwdSm80ILi2ELi1EN4cute5tupleIJNS5_1CILi64EEENS7_ILi96EEENS7_ILi128EEEEEENS_10bfloat16_tEfNS_4arch4Sm80ELb0ELb0ELb0ELb1ELb0ELb0ELb0ELb0ELi2ELi2ELi2ELi2ELb1EEENS1_24CollectiveEpilogueBwdGQAISB_fSE_Li256ELb1ELb0EEENS1_19SingleTileSchedulerILb1ELb0ELb0ELi96EEEEEEEEEvNT_6ParamsE)
        /*0014*/ 	.short	0x0160
        /*0016*/ 	.short	0x0278


	//----- nvinfo : EIATTR_CBANK_PARAM_SIZE
	.align		4
.L_450:
        /*0018*/ 	.byte	0x03, 0x19
        /*001a*/ 	.short	0x0278


	//----- nvinfo : EIATTR_KPARAM_INFO
	.align		4
        /*001c*/ 	.byte	0x04, 0x17
        /*001e*/ 	.short	(.L_452 - .L_451)
.L_451:
        /*0020*/ 	.word	0x00000000
        /*0024*/ 	.short	0x0000
        /*0026*/ 	.short	0x0000
        /*0028*/ 	.byte	0x00, 0xf0, 0xe1, 0x09


	//----- nvinfo : EIATTR_MAXREG_COUNT
	.align		4
.L_452:
        /*002c*/ 	.byte	0x03, 0x1b
        /*002e*/ 	.short	0x00ff


	//----- nvinfo : EIATTR_NUM_BARRIERS
	.align		4
        /*0030*/ 	.byte	0x02, 0x4c
        /*0032*/ 	.byte	0x02
	.zero		1


	//----- nvinfo : EIATTR_ANNOTATIONS
	.align		4
        /*0034*/ 	.byte	0x04, 0x55
        /*0036*/ 	.short	(.L_454 - .L_453)


	//   ....[0]....
.L_453:
        /*0038*/ 	.word	0x00000001
        /*003c*/ 	.byte	0xe0, 0x01, 0x00, 0x00, 0x01, 0x00, 0x00, 0x00, 0x10, 0x03, 0x00, 0x00, 0x01, 0x00, 0x00, 0x00
        /*004c*/ 	.byte	0x20, 0x03, 0x00, 0x00, 0x01, 0x00, 0x00, 0x00, 0x20, 0x12, 0x00, 0x00, 0x01, 0x00, 0x00, 0x00
        /*005c*/ 	.byte	0x20, 0x13, 0x00, 0x00, 0x01, 0x00, 0x00, 0x00, 0x20, 0x20, 0x00, 0x00, 0x01, 0x00, 0x00, 0x00
        /*006c*/ 	.byte	0x80, 0x25, 0x00, 0x00, 0x01, 0x00, 0x00, 0x00, 0xe0, 0x2d, 0x00, 0x00, 0x01, 0x00, 0x00, 0x00
        /*007c*/ 	.byte	0x50, 0x44, 0x00, 0x00, 0x01, 0x00, 0x00, 0x00, 0x80, 0x46, 0x00, 0x00, 0x01, 0x00, 0x00, 0x00
        /*008c*/ 	.byte	0xb0, 0x46, 0x00, 0x00, 0x01, 0x00, 0x00, 0x00, 0x10, 0x55, 0x00, 0x00


	//----- nvinfo : EIATTR_MERCURY_ISA_VERSION
	.align		4
.L_454:
        /*0098*/ 	.byte	0x03, 0x5f
        /*009a*/ 	.short	0x0000


	//----- nvinfo : EIATTR_COOP_GROUP_MASK_REGIDS
	.align		4
        /*009c*/ 	.byte	0x04, 0x29
        /*009e*/ 	.short	(.L_456 - .L_455)


	//   ....[0]....
.L_455:
        /*00a0*/ 	.word	0xffffffff


	//----- nvinfo : EIATTR_COOP_GROUP_INSTR_OFFSETS
	.align		4
.L_456:
        /*00a4*/ 	.byte	0x04, 0x28
        /*00a6*/ 	.short	(.L_458 - .L_457)


	//   ....[0]....
.L_457:
        /*00a8*/ 	.word	0x000000a0


	//----- nvinfo : EIATTR_EXIT_INSTR_OFFSETS
	.align		4
.L_458:
        /*00ac*/ 	.byte	0x04, 0x1c
        /*00ae*/ 	.short	(.L_460 - .L_459)


	//   ....[0]....
.L_459:
        /*00b0*/ 	.word	0x00000340


	//   ....[1]....
        /*00b4*/ 	.word	0x00005500


	//   ....[2]....
        /*00b8*/ 	.word	0x00005e40


	//----- nvinfo : EIATTR_CTAIDZ_USED
	.align		4
.L_460:
        /*00bc*/ 	.byte	0x01, 0x04
	.zero		2


	//----- nvinfo : EIATTR_MAX_THREADS
	.align		4
        /*00c0*/ 	.byte	0x04, 0x05
        /*00c2*/ 	.short	(.L_462 - .L_461)
.L_461:
        /*00c4*/ 	.word	0x00000100
        /*00c8*/ 	.word	0x00000001
        /*00cc*/ 	.word	0x00000001
.L_462:


//--------------------- .nv.info._ZN7cutlass13device_kernelIN5flash19enable_sm80_to_sm89INS1_16FlashAttnBwdSm80INS1_25CollectiveMainloopBwdSm80ILi2ELi1EN4cute5tupleIJNS5_1CILi64EEENS7_ILi96EEENS7_ILi128EEEEEENS_10bfloat16_tEfNS_4arch4Sm80ELb0ELb0ELb0ELb1ELb1ELb0ELb0ELb0ELi2ELi2ELi2ELi2ELb1EEENS1_24CollectiveEpilogueBwdGQAISB_fSE_Li256ELb1ELb1EEENS1_19SingleTileSchedulerILb1ELb0ELb0ELi96EEEEEEEEEvNT_6ParamsE --------------------------
	.section	.nv.info._ZN7cutlass13device_kernelIN5flash19enable_sm80_to_sm89INS1_16FlashAttnBwdSm80INS1_25CollectiveMainloopBwdSm80ILi2ELi1EN4cute5tupleIJNS5_1CILi64EEENS7_ILi96EEENS7_ILi128EEEEEENS_10bfloat16_tEfNS_4arch4Sm80ELb0ELb0ELb0ELb1ELb1ELb0ELb0ELb0ELi2ELi2ELi2ELi2ELb1EEENS1_24CollectiveEpilogueBwdGQAISB_fSE_Li256ELb1ELb1EEENS1_19SingleTileSchedulerILb1ELb0ELb0ELi96EEEEEEEEEvNT_6ParamsE,"",@"SHT_CUDA_INFO"
	.sectionflags	@""
	.align	4


	//----- nvinfo : EIATTR_CUDA_API_VERSION
	.align		4
        /*0000*/ 	.byte	0x04, 0x37
        /*0002*/ 	.short	(.L_464 - .L_463)
.L_463:
        /*0004*/ 	.word	0x00000082


	//----- nvinfo : EIATTR_SW2861232_WAR
	.align		4
.L_464:
        /*0008*/ 	.byte	0x01, 0x35
	.zero		2


	//----- nvinfo : EIATTR_PARAM_CBANK
	.align		4
        /*000c*/ 	.byte	0x04, 0x0a
        /*000e*/ 	.short	(.L_466 - .L_465)
	.align		4
.L_465:
        /*0010*/ 	.word	index@(.nv.constant0._ZN7cutlass13device_kernelIN5flash19enable_sm80_to_sm89INS1_16FlashAttnBwdSm80INS1_25CollectiveMainloopBwdSm80ILi2ELi1EN4cute5tupleIJNS5_1CILi64EEENS7_ILi96EEENS7_ILi128EEEEEENS_10bfloat16_tEfNS_4arch4Sm80ELb0ELb0ELb0ELb1ELb1ELb0ELb0ELb0ELi2ELi2ELi2ELi2ELb1EEENS1_24CollectiveEpilogueBwdGQAISB_fSE_Li256ELb1ELb1EEENS1_19SingleTileSchedulerILb1ELb0ELb0ELi96EEEEEEEEEvNT_6ParamsE)
        /*0014*/ 	.short	0x0160
        /*0016*/ 	.short	0x0278


	//----- nvinfo : EIATTR_CBANK_PARAM_SIZE
	.align		4
.L_466:
        /*0018*/ 	.byte	0x03, 0x19
        /*001a*/ 	.short	0x0278


	//----- nvinfo : EIATTR_KPARAM_INFO
	.align		4
        /*001c*/ 	.byte	0x04, 0x17
        /*001e*/ 	.short	(.L_468 - .L_467)
.L_467:
        /*0020*/ 	.word	0x00000000
        /*0024*/ 	.short	0x0000
        /*0026*/ 	.short	0x0000
        /*0028*/ 	.byte	0x00, 0xf0, 0xe1, 0x09


	//----- nvinfo : EIATTR_MAXREG_COUNT
	.align		4
.L_468:
        /*002c*/ 	.byte	0x03, 0x1b
        /*002e*/ 	.short	0x00ff


	//----- nvinfo : EIATTR_NUM_BARRIERS
	.align		4
        /*0030*/ 	.byte	0x02, 0x4c
        /*0032*/ 	.byte	0x02
	.zero		1


	//----- nvinfo : EIATTR_ANNOTATIONS
	.align		4
        /*0034*/ 	.byte	0x04, 0x55
        /*0036*/ 	.short	(.L_470 - .L_469)


	//   ....[0]....
.L_469:
        /*0038*/ 	.word	0x00000001
        /*003c*/ 	.byte	0xe0, 0x01, 0x00, 0x00, 0x01, 0x00, 0x00, 0x00, 0x10, 0x03, 0x00, 0x00, 0x01, 0x00, 0x00, 0x00
        /*004c*/ 	.byte	0x20, 0x03, 0x00, 0x00, 0x01, 0x00, 0x00, 0x00, 0x20, 0x12, 0x00, 0x00, 0x01, 0x00, 0x00, 0x00
        /*005c*/ 	.byte	0x20, 0x13, 0x00, 0x00, 0x01, 0x00, 0x00, 0x00, 0x20, 0x20, 0x00, 0x00, 0x01, 0x00, 0x00, 0x00
        /*006c*/ 	.byte	0x80, 0x25, 0x00, 0x00, 0x01, 0x00, 0x00, 0x00, 0xe0, 0x2d, 0x00, 0x00, 0x01, 0x00, 0x00, 0x00
        /*007c*/ 	.byte	0x50, 0x44, 0x00, 0x00, 0x01, 0x00, 0x00, 0x00, 0x80, 0x46, 0x00, 0x00, 0x01, 0x00, 0x00, 0x00
        /*008c*/ 	.byte	0xb0, 0x46, 0x00, 0x00, 0x01, 0x00, 0x00, 0x00, 0x10, 0x55, 0x00, 0x00


	//----- nvinfo : EIATTR_MERCURY_ISA_VERSION
	.align		4
.L_470:
        /*0098*/ 	.byte	0x03, 0x5f
        /*009a*/ 	.short	0x0000


	//----- nvinfo : EIATTR_COOP_GROUP_MASK_REGIDS
	.align		4
        /*009c*/ 	.byte	0x04, 0x29
        /*009e*/ 	.short	(.L_472 - .L_471)


	//   ....[0]....
.L_471:
        /*00a0*/ 	.word	0xffffffff


	//   ....[1]....
        /*00a4*/ 	.word	0xffffffff


	//   ....[2]....
        /*00a8*/ 	.word	0xffffffff


	//   ....[3]....
        /*00ac*/ 	.word	0xffffffff


	//   ....[4]....
        /*00b0*/ 	.word	0xffffffff


	//   ....[5]....
        /*00b4*/ 	.word	0xffffffff


	//   ....[6]....
        /*00b8*/ 	.word	0xffffffff


	//   ....[7]....
        /*00bc*/ 	.word	0xffffffff


	//   ....[8]....
        /*00c0*/ 	.word	0xffffffff


	//----- nvinfo : EIATTR_COOP_GROUP_INSTR_OFFSETS
	.align		4
.L_472:
        /*00c4*/ 	.byte	0x04, 0x28
        /*00c6*/ 	.short	(.L_474 - .L_473)


	//   ....[0]....
.L_473:
        /*00c8*/ 	.word	0x000000a0


	//   ....[1]....
        /*00cc*/ 	.word	0x00005860


	//   ....[2]....
        /*00d0*/ 	.word	0x00005890


	//   ....[3]....
        /*00d4*/ 	.word	0x00005ca0


	//   ....[4]....
        /*00d8*/ 	.word	0x00005cb0


	//   ....[5]....
        /*00dc*/ 	.word	0x00005e40


	//   ....[6]....
        /*00e0*/ 	.word	0x00005e90


	//   ....[7]....
        /*00e4*/ 	.word	0x00006240


	//   ....[8]....
        /*00e8*/ 	.word	0x00006250


	//----- nvinfo : EIATTR_EXIT_INSTR_OFFSETS
	.align		4
.L_474:
        /*00ec*/ 	.byte	0x04, 0x1c
        /*00ee*/ 	.short	(.L_476 - .L_475)


	//   ....[0]....
.L_475:
        /*00f0*/ 	.word	0x00000340


	//   ....[1]....
        /*00f4*/ 	.word	0x00005500


	//   ....[2]....
        /*00f8*/ 	.word	0x00006260


	//   ....[3]....
        /*00fc*/ 	.word	0x00006300


	//----- nvinfo : EIATTR_CTAIDZ_USED
	.align		4
.L_476:
        /*0100*/ 	.byte	0x01, 0x04
	.zero		2


	//----- nvinfo : EIATTR_MAX_THREADS
	.align		4
        /*0104*/ 	.byte	0x04, 0x05
        /*0106*/ 	.short	(.L_478 - .L_477)
.L_477:
        /*0108*/ 	.word	0x00000100
        /*010c*/ 	.word	0x00000001
        /*0110*/ 	.word	0x00000001


	//----- nvinfo : EIATTR_CRS_STACK_SIZE
	.align		4
.L_478:
        /*0114*/ 	.byte	0x04, 0x1e
        /*0116*/ 	.short	(.L_480 - .L_479)
.L_479:
        /*0118*/ 	.word	0x00000000
.L_480:


//--------------------- .nv.info._ZN7cutlass13device_kernelIN5flash19enable_sm80_to_sm89INS1_16FlashAttnBwdSm80INS1_25CollectiveMainloopBwdSm80ILi2ELi1EN4cute5tupleIJNS5_1CILi64EEENS7_ILi96EEENS7_ILi128EEEEEENS_10bfloat16_tEfNS_4arch4Sm80ELb0ELb1ELb0ELb0ELb0ELb0ELb0ELb0ELi2ELi2ELi2ELi2ELb1EEENS1_21CollectiveEpilogueBwdISB_SC_SE_Li256ELb0ELb0ELi4EEENS1_19SingleTileSchedulerILb0ELb0ELb0ELi96EEEEEEEEEvNT_6ParamsE --------------------------
	.section	.nv.info._ZN7cutlass13device_kernelIN5flash19enable_sm80_to_sm89INS1_16FlashAttnBwdSm80INS1_25CollectiveMainloopBwdSm80ILi2ELi1EN4cute5tupleIJNS5_1CILi64EEENS7_ILi96EEENS7_ILi128EEEEEENS_10bfloat16_tEfNS_4arch4Sm80ELb0ELb1ELb0ELb0ELb0ELb0ELb0ELb0ELi2ELi2ELi2ELi2ELb1EEENS1_21CollectiveEpilogueBwdISB_SC_SE_Li256ELb0ELb0ELi4EEENS1_19SingleTileSchedulerILb0ELb0ELb0ELi96EEEEEEEEEvNT_6ParamsE,"",@"SHT_CUDA_INFO"
	.sectionflags	@""
	.align	4


	//----- nvinfo : EIATTR_CUDA_API_VERSION
	.align		4
        /*0000*/ 	.byte	0x04, 0x37
        /*0002*/ 	.short	(.L_482 - .L_481)
.L_481:
        /*0004*/ 	.word	0x00000082


	//----- nvinfo : EIATTR_SW2861232_WAR
	.align		4
.L_482:
        /*0008*/ 	.byte	0x01, 0x35
	.zero		2


	//----- nvinfo : EIATTR_PARAM_CBANK
	.align		4
        /*000c*/ 	.byte	0x04, 0x0a
        /*000e*/ 	.short	(.L_484 - .L_483)
	.align		4
.L_483:
        /*0010*/ 	.word	index@(.nv.constant0._ZN7cutlass13device_kernelIN5flash19enable_sm80_to_sm89INS1_16FlashAttnBwdSm80INS1_25CollectiveMainloopBwdSm80ILi2ELi1EN4cute5tupleIJNS5_1CILi64EEENS7_ILi96EEENS7_ILi128EEEEEENS_10bfloat16_tEfNS_4arch4Sm80ELb0ELb1ELb0ELb0ELb0ELb0ELb0ELb0ELi2ELi2ELi2ELi2ELb1EEENS1_21CollectiveEpilogueBwdISB_SC_SE_Li256ELb0ELb0ELi4EEENS1_19SingleTileSchedulerILb0ELb0ELb0ELi96EEEEEEEEEvNT_6ParamsE)
        /*0014*/ 	.short	0x0160
        /*0016*/ 	.short	0x0270


	//----- nvinfo : EIATTR_CBANK_PARAM_SIZE
	.align		4
.L_484:
        /*0018*/ 	.byte	0x03, 0x19
        /*001a*/ 	.short	0x0270


	//----- nvinfo : EIATTR_KPARAM_INFO
	.align		4
        /*001c*/ 	.byte	0x04, 0x17
        /*001e*/ 	.short	(.L_486 - .L_485)
.L_485:
        /*0020*/ 	.word	0x00000000
        /*0024*/ 	.short	0x0000
        /*0026*/ 	.short	0x0000
        /*0028*/ 	.byte	0x00, 0xf0, 0xc1, 0x09


	//----- nvinfo : EIATTR_MAXREG_COUNT
	.align		4
.L_486:
        /*002c*/ 	.byte	0x03, 0x1b
        /*002e*/ 	.short	0x00ff


	//----- nvinfo : EIATTR_NUM_BARRIERS
	.align		4
        /*0030*/ 	.byte	0x02, 0x4c
        /*0032*/ 	.byte	0x02
	.zero		1


	//----- nvinfo : EIATTR_ANNOTATIONS
	.align		4
        /*0034*/ 	.byte	0x04, 0x55
        /*0036*/ 	.short	(.L_488 - .L_487)


	//   ....[0]....
.L_487:
        /*0038*/ 	.word	0x00000001
        /*003c*/ 	.byte	0xd0, 0x1c, 0x00, 0x00, 0x01, 0x00, 0x00, 0x00, 0xf0, 0x23, 0x00, 0x00, 0x01, 0x00, 0x00, 0x00
        /*004c*/ 	.byte	0x10, 0x25, 0x00, 0x00, 0x01, 0x00, 0x00, 0x00, 0x20, 0x25, 0x00, 0x00, 0x01, 0x00, 0x00, 0x00
        /*005c*/ 	.byte	0xc0, 0x35, 0x00, 0x00, 0x01, 0x00, 0x00, 0x00, 0xe0, 0x51, 0x00, 0x00, 0x01, 0x00, 0x00, 0x00
        /*006c*/ 	.byte	0x30, 0x55, 0x00, 0x00, 0x01, 0x00, 0x00, 0x00, 0x20, 0x57, 0x00, 0x00


	//----- nvinfo : EIATTR_MERCURY_ISA_VERSION
	.align		4
.L_488:
        /*0078*/ 	.byte	0x03, 0x5f
        /*007a*/ 	.short	0x0000


	//----- nvinfo : EIATTR_EXIT_INSTR_OFFSETS
	.align		4
        /*007c*/ 	.byte	0x04, 0x1c
        /*007e*/ 	.short	(.L_490 - .L_489)


	//   ....[0]....
.L_489:
        /*0080*/ 	.word	0x00000040


	//   ....[1]....
        /*0084*/ 	.word	0x000079f0


	//   ....[2]....
        /*0088*/ 	.word	0x00007ab0


	//   ....[3]....
        /*008c*/ 	.word	0x00008760


	//   ....[4]....
        /*0090*/ 	.word	0x00008810


	//----- nvinfo : EIATTR_CTAIDZ_USED
	.align		4
.L_490:
        /*0094*/ 	.byte	0x01, 0x04
	.zero		2


	//----- nvinfo : EIATTR_MAX_THREADS
	.align		4
        /*0098*/ 	.byte	0x04, 0x05
        /*009a*/ 	.short	(.L_492 - .L_491)
.L_491:
        /*009c*/ 	.word	0x00000100
        /*00a0*/ 	.word	0x00000001
        /*00a4*/ 	.word	0x00000001


	//----- nvinfo : EIATTR_CRS_STACK_SIZE
	.align		4
.L_492:
        /*00a8*/ 	.byte	0x04, 0x1e
        /*00aa*/ 	.short	(.L_494 - .L_493)
.L_493:
        /*00ac*/ 	.word	0x00000000
.L_494:


//--------------------- .nv.info._ZN7cutlass13device_kernelIN5flash19enable_sm80_to_sm89INS1_16FlashAttnBwdSm80INS1_25CollectiveMainloopBwdSm80ILi2ELi1EN4cute5tupleIJNS5_1CILi64EEENS7_ILi96EEENS7_ILi128EEEEEENS_10bfloat16_tEfNS_4arch4Sm80ELb0ELb1ELb0ELb0ELb1ELb0ELb0ELb0ELi2ELi2ELi2ELi2ELb1EEENS1_21CollectiveEpilogueBwdISB_SC_SE_Li256ELb0ELb0ELi4EEENS1_19SingleTileSchedulerILb0ELb0ELb0ELi96EEEEEEEEEvNT_6ParamsE --------------------------
	.section	.nv.info._ZN7cutlass13device_kernelIN5flash19enable_sm80_to_sm89INS1_16FlashAttnBwdSm80INS1_25CollectiveMainloopBwdSm80ILi2ELi1EN4cute5tupleIJNS5_1CILi64EEENS7_ILi96EEENS7_ILi128EEEEEENS_10bfloat16_tEfNS_4arch4Sm80ELb0ELb1ELb0ELb0ELb1ELb0ELb0ELb0ELi2ELi2ELi2ELi2ELb1EEENS1_21CollectiveEpilogueBwdISB_SC_SE_Li256ELb0ELb0ELi4EEENS1_19SingleTileSchedulerILb0ELb0ELb0ELi96EEEEEEEEEvNT_6ParamsE,"",@"SHT_CUDA_INFO"
	.sectionflags	@""
	.align	4


	//----- nvinfo : EIATTR_CUDA_API_VERSION
	.align		4
        /*0000*/ 	.byte	0x04, 0x37
        /*0002*/ 	.short	(.L_496 - .L_495)
.L_495:
        /*0004*/ 	.word	0x00000082


	//----- nvinfo : EIATTR_SW2861232_WAR
	.align		4
.L_496:
        /*0008*/ 	.byte	0x01, 0x35
	.zero		2


	//----- nvinfo : EIATTR_PARAM_CBANK
	.align		4
        /*000c*/ 	.byte	0x04, 0x0a
        /*000e*/ 	.short	(.L_498 - .L_497)
	.align		4
.L_497:
        /*0010*/ 	.word	index@(.nv.constant0._ZN7cutlass13device_kernelIN5flash19enable_sm80_to_sm89INS1_16FlashAttnBwdSm80INS1_25CollectiveMainloopBwdSm80ILi2ELi1EN4cute5tupleIJNS5_1CILi64EEENS7_ILi96EEENS7_ILi128EEEEEENS_10bfloat16_tEfNS_4arch4Sm80ELb0ELb1ELb0ELb0ELb1ELb0ELb0ELb0ELi2ELi2ELi2ELi2ELb1EEENS1_21CollectiveEpilogueBwdISB_SC_SE_Li256ELb0ELb0ELi4EEENS1_19SingleTileSchedulerILb0ELb0ELb0ELi96EEEEEEEEEvNT_6ParamsE)
        /*0014*/ 	.short	0x0160
        /*0016*/ 	.short	0x0270


	//----- nvinfo : EIATTR_CBANK_PARAM_SIZE
	.align		4
.L_498:
        /*0018*/ 	.byte	0x03, 0x19
        /*001a*/ 	.short	0x0270


	//----- nvinfo : EIATTR_KPARAM_INFO
	.align		4
        /*001c*/ 	.byte	0x04, 0x17
        /*001e*/ 	.short	(.L_500 - .L_499)
.L_499:
        /*0020*/ 	.word	0x00000000
        /*0024*/ 	.short	0x0000
        /*0026*/ 	.short	0x0000
        /*0028*/ 	.byte	0x00, 0xf0, 0xc1, 0x09


	//----- nvinfo : EIATTR_MAXREG_COUNT
	.align		4
.L_500:
        /*002c*/ 	.byte	0x03, 0x1b
        /*002e*/ 	.short	0x00ff


	//----- nvinfo : EIATTR_NUM_BARRIERS
	.align		4
        /*0030*/ 	.byte	0x02, 0x4c
        /*0032*/ 	.byte	0x02
	.zero		1


	//----- nvinfo : EIATTR_ANNOTATIONS
	.align		4
        /*0034*/ 	.byte	0x04, 0x55
        /*0036*/ 	.short	(.L_502 - .L_501)


	//   ....[0]....
.L_501:
        /*0038*/ 	.word	0x00000001
        /*003c*/ 	.byte	0xd0, 0x1c, 0x00, 0x00, 0x01, 0x00, 0x00, 0x00, 0xf0, 0x23, 0x00, 0x00, 0x01, 0x00, 0x00, 0x00
        /*004c*/ 	.byte	0x10, 0x25, 0x00, 0x00, 0x01, 0x00, 0x00, 0x00, 0x20, 0x25, 0x00, 0x00, 0x01, 0x00, 0x00, 0x00
        /*005c*/ 	.byte	0xc0, 0x35, 0x00, 0x00, 0x01, 0x00, 0x00, 0x00, 0xe0, 0x51, 0x00, 0x00, 0x01, 0x00, 0x00, 0x00
        /*006c*/ 	.byte	0x30, 0x55, 0x00, 0x00, 0x01, 0x00, 0x00, 0x00, 0x20, 0x57, 0x00, 0x00


	//----- nvinfo : EIATTR_MERCURY_ISA_VERSION
	.align		4
.L_502:
        /*0078*/ 	.byte	0x03, 0x5f
        /*007a*/ 	.short	0x0000


	//----- nvinfo : EIATTR_EXIT_INSTR_OFFSETS
	.align		4
        /*007c*/ 	.byte	0x04, 0x1c
        /*007e*/ 	.short	(.L_504 - .L_503)


	//   ....[0]....
.L_503:
        /*0080*/ 	.word	0x00000040


	//   ....[1]....
        /*0084*/ 	.word	0x000079f0


	//   ....[2]....
        /*0088*/ 	.word	0x00007ab0


	//   ....[3]....
        /*008c*/ 	.word	0x00008760


	//   ....[4]....
        /*0090*/ 	.word	0x00008810


	//----- nvinfo : EIATTR_CTAIDZ_USED
	.align		4
.L_504:
        /*0094*/ 	.byte	0x01, 0x04
	.zero		2


	//----- nvinfo : EIATTR_MAX_THREADS
	.align		4
        /*0098*/ 	.byte	0x04, 0x05
        /*009a*/ 	.short	(.L_506 - .L_505)
.L_505:
        /*009c*/ 	.word	0x00000100
        /*00a0*/ 	.word	0x00000001
        /*00a4*/ 	.word	0x00000001


	//----- nvinfo : EIATTR_CRS_STACK_SIZE
	.align		4
.L_506:
        /*00a8*/ 	.byte	0x04, 0x1e
        /*00aa*/ 	.short	(.L_508 - .L_507)
.L_507:
        /*00ac*/ 	.word	0x00000000
.L_508:


//--------------------- .nv.info._ZN7cutlass13device_kernelIN5flash19enable_sm80_to_sm89INS1_16FlashAttnBwdSm80INS1_25CollectiveMainloopBwdSm80ILi2ELi1EN4cute5tupleIJNS5_1CILi64EEENS7_ILi96EEENS7_ILi128EEEEEENS_10bfloat16_tEfNS_4arch4Sm80ELb0ELb1ELb0ELb0ELb0ELb0ELb0ELb0ELi2ELi2ELi2ELi2ELb1EEENS1_24CollectiveEpilogueBwdGQAISB_fSE_Li256ELb0ELb0EEENS1_19SingleTileSchedulerILb0ELb0ELb0ELi96EEEEEEEEEvNT_6ParamsE --------------------------
	.section	.nv.info._ZN7cutlass13device_kernelIN5flash19enable_sm80_to_sm89INS1_16FlashAttnBwdSm80INS1_25CollectiveMainloopBwdSm80ILi2ELi1EN4cute5tupleIJNS5_1CILi64EEENS7_ILi96EEENS7_ILi128EEEEEENS_10bfloat16_tEfNS_4arch4Sm80ELb0ELb1ELb0ELb0ELb0ELb0ELb0ELb0ELi2ELi2ELi2ELi2ELb1EEENS1_24CollectiveEpilogueBwdGQAISB_fSE_Li256ELb0ELb0EEENS1_19SingleTileSchedulerILb0ELb0ELb0ELi96EEEEEEEEEvNT_6ParamsE,"",@"SHT_CUDA_INFO"
	.sectionflags	@""
	.align	4


	//----- nvinfo : EIATTR_CUDA_API_VERSION
	.align		4
        /*0000*/ 	.byte	0x04, 0x37
        /*0002*/ 	.short	(.L_510 - .L_509)
.L_509:
        /*0004*/ 	.word	0x00000082


	//----- nvinfo : EIATTR_SW2861232_WAR
	.align		4
.L_510:
        /*0008*/ 	.byte	0x01, 0x35
	.zero		2


	//----- nvinfo : EIATTR_PARAM_CBANK
	.align		4
        /*000c*/ 	.byte	0x04, 0x0a
        /*000e*/ 	.short	(.L_512 - .L_511)
	.align		4
.L_511:
        /*0010*/ 	.word	index@(.nv.constant0._ZN7cutlass13device_kernelIN5flash19enable_sm80_to_sm89INS1_16FlashAttnBwdSm80INS1_25CollectiveMainloopBwdSm80ILi2ELi1EN4cute5tupleIJNS5_1CILi64EEENS7_ILi96EEENS7_ILi128EEEEEENS_10bfloat16_tEfNS_4arch4Sm80ELb0ELb1ELb0ELb0ELb0ELb0ELb0ELb0ELi2ELi2ELi2ELi2ELb1EEENS1_24CollectiveEpilogueBwdGQAISB_fSE_Li256ELb0ELb0EEENS1_19SingleTileSchedulerILb0ELb0ELb0ELi96EEEEEEEEEvNT_6ParamsE)
        /*0014*/ 	.short	0x0160
        /*0016*/ 	.short	0x0278


	//----- nvinfo : EIATTR_CBANK_PARAM_SIZE
	.align		4
.L_512:
        /*0018*/ 	.byte	0x03, 0x19
        /*001a*/ 	.short	0x0278


	//----- nvinfo : EIATTR_KPARAM_INFO
	.align		4
        /*001c*/ 	.byte	0x04, 0x17
        /*001e*/ 	.short	(.L_514 - .L_513)
.L_513:
        /*0020*/ 	.word	0x00000000
        /*0024*/ 	.short	0x0000
        /*0026*/ 	.short	0x0000
        /*0028*/ 	.byte	0x00, 0xf0, 0xe1, 0x09


	//----- nvinfo : EIATTR_MAXREG_COUNT
	.align		4
.L_514:
        /*002c*/ 	.byte	0x03, 0x1b
        /*002e*/ 	.short	0x00ff


	//----- nvinfo : EIATTR_NUM_BARRIERS
	.align		4
        /*0030*/ 	.byte	0x02, 0x4c
        /*0032*/ 	.byte	0x02
	.zero		1


	//----- nvinfo : EIATTR_ANNOTATIONS
	.align		4
        /*0034*/ 	.byte	0x04, 0x55
        /*0036*/ 	.short	(.L_516 - .L_515)


	//   ....[0]....
.L_515:
        /*0038*/ 	.word	0x00000001
        /*003c*/ 	.byte	0x20, 0x12, 0x00, 0x00, 0x01, 0x00, 0x00, 0x00, 0x60, 0x12, 0x00, 0x00, 0x01, 0x00, 0x00, 0x00
        /*004c*/ 	.byte	0xa0, 0x12, 0x00, 0x00, 0x01, 0x00, 0x00, 0x00, 0x80, 0x1a, 0x00, 0x00, 0x01, 0x00, 0x00, 0x00
        /*005c*/ 	.byte	0x80, 0x25, 0x00, 0x00, 0x01, 0x00, 0x00, 0x00, 0xb0, 0x25, 0x00, 0x00, 0x01, 0x00, 0x00, 0x00
        /*006c*/ 	.byte	0xd0, 0x35, 0x00, 0x00, 0x01, 0x00, 0x00, 0x00, 0x10, 0x36, 0x00, 0x00, 0x01, 0x00, 0x00, 0x00
        /*007c*/ 	.byte	0x90, 0x51, 0x00, 0x00, 0x01, 0x00, 0x00, 0x00, 0xd0, 0x51, 0x00, 0x00, 0x01, 0x00, 0x00, 0x00
        /*008c*/ 	.byte	0xf0, 0x54, 0x00, 0x00, 0x01, 0x00, 0x00, 0x00, 0x20, 0x55, 0x00, 0x00


	//----- nvinfo : EIATTR_MERCURY_ISA_VERSION
	.align		4
.L_516:
        /*0098*/ 	.byte	0x03, 0x5f
        /*009a*/ 	.short	0x0000


	//----- nvinfo : EIATTR_EXIT_INSTR_OFFSETS
	.align		4
        /*009c*/ 	.byte	0x04, 0x1c
        /*009e*/ 	.short	(.L_518 - .L_517)


	//   ....[0]....
.L_517:
        /*00a0*/ 	.word	0x00000040


	//   ....[1]....
        /*00a4*/ 	.word	0x00006390


	//   ....[2]....
        /*00a8*/ 	.word	0x00006bc0


	//----- nvinfo : EIATTR_CTAIDZ_USED
	.align		4
.L_518:
        /*00ac*/ 	.byte	0x01, 0x04
	.zero		2


	//----- nvinfo : EIATTR_MAX_THREADS
	.align		4
        /*00b0*/ 	.byte	0x04, 0x05
        /*00b2*/ 	.short	(.L_520 - .L_519)
.L_519:
        /*00b4*/ 	.word	0x00000100
        /*00b8*/ 	.word	0x00000001
        /*00bc*/ 	.word	0x00000001


	//----- nvinfo : EIATTR_CRS_STACK_SIZE
	.align		4
.L_520:
        /*00c0*/ 	.byte	0x04, 0x1e
        /*00c2*/ 	.short	(.L_522 - .L_521)
.L_521:
        /*00c4*/ 	.word	0x00000000
.L_522:


//--------------------- .nv.info._ZN7cutlass13device_kernelIN5flash19enable_sm80_to_sm89INS1_16FlashAttnBwdSm80INS1_25CollectiveMainloopBwdSm80ILi2ELi1EN4cute5tupleIJNS5_1CILi64EEENS7_ILi96EEENS7_ILi128EEEEEENS_10bfloat16_tEfNS_4arch4Sm80ELb0ELb1ELb0ELb0ELb1ELb0ELb0ELb0ELi2ELi2ELi2ELi2ELb1EEENS1_24CollectiveEpilogueBwdGQAISB_fSE_Li256ELb0ELb1EEENS1_19SingleTileSchedulerILb0ELb0ELb0ELi96EEEEEEEEEvNT_6ParamsE --------------------------
	.section	.nv.info._ZN7cutlass13device_kernelIN5flash19enable_sm80_to_sm89INS1_16FlashAttnBwdSm80INS1_25CollectiveMainloopBwdSm80ILi2ELi1EN4cute5tupleIJNS5_1CILi64EEENS7_ILi96EEENS7_ILi128EEEEEENS_10bfloat16_tEfNS_4arch4Sm80ELb0ELb1ELb0ELb0ELb1ELb0ELb0ELb0ELi2ELi2ELi2ELi2ELb1EEENS1_24CollectiveEpilogueBwdGQAISB_fSE_Li256ELb0ELb1EEENS1_19SingleTileSchedulerILb0ELb0ELb0ELi96EEEEEEEEEvNT_6ParamsE,"",@"SHT_CUDA_INFO"
	.sectionflags	@""
	.align	4


	//----- nvinfo : EIATTR_CUDA_API_VERSION
	.align		4
        /*0000*/ 	.byte	0x04, 0x37
        /*0002*/ 	.short	(.L_524 - .L_523)
.L_523:
        /*0004*/ 	.word	0x00000082


	//----- nvinfo : EIATTR_SW2861232_WAR
	.align		4
.L_524:
        /*0008*/ 	.byte	0x01, 0x35
	.zero		2


	//----- nvinfo : EIATTR_PARAM_CBANK
	.align		4
        /*000c*/ 	.byte	0x04, 0x0a
        /*000e*/ 	.short	(.L_526 - .L_525)
	.align		4
.L_525:
        /*0010*/ 	.word	index@(.nv.constant0._ZN7cutlass13device_kernelIN5flash19enable_sm80_to_sm89INS1_16FlashAttnBwdSm80INS1_25CollectiveMainloopBwdSm80ILi2ELi1EN4cute5tupleIJNS5_1CILi64EEENS7_ILi96EEENS7_ILi128EEEEEENS_10bfloat16_tEfNS_4arch4Sm80ELb0ELb1ELb0ELb0ELb1ELb0ELb0ELb0ELi2ELi2ELi2ELi2ELb1EEENS1_24CollectiveEpilogueBwdGQAISB_fSE_Li256ELb0ELb1EEENS1_19SingleTileSchedulerILb0ELb0ELb0ELi96EEEEEEEEEvNT_6ParamsE)
        /*0014*/ 	.short	0x0160
        /*0016*/ 	.short	0x0278


	//----- nvinfo : EIATTR_CBANK_PARAM_SIZE
	.align		4
.L_526:
        /*0018*/ 	.byte	0x03, 0x19
        /*001a*/ 	.short	0x0278


	//----- nvinfo : EIATTR_KPARAM_INFO
	.align		4
        /*001c*/ 	.byte	0x04, 0x17
        /*001e*/ 	.short	(.L_528 - .L_527)
.L_527:
        /*0020*/ 	.word	0x00000000
        /*0024*/ 	.short	0x0000
        /*0026*/ 	.short	0x0000
        /*0028*/ 	.byte	0x00, 0xf0, 0xe1, 0x09


	//----- nvinfo : EIATTR_MAXREG_COUNT
	.align		4
.L_528:
        /*002c*/ 	.byte	0x03, 0x1b
        /*002e*/ 	.short	0x00ff


	//----- nvinfo : EIATTR_NUM_BARRIERS
	.align		4
        /*0030*/ 	.byte	0x02, 0x4c
        /*0032*/ 	.byte	0x02
	.zero		1


	//----- nvinfo : EIATTR_ANNOTATIONS
	.align		4
        /*0034*/ 	.byte	0x04, 0x55
        /*0036*/ 	.short	(.L_530 - .L_529)


	//   ....[0]....
.L_529:
        /*0038*/ 	.word	0x00000001
        /*003c*/ 	.byte	0x10, 0x1c, 0x00, 0x00, 0x01, 0x00, 0x00, 0x00, 0x30, 0x23, 0x00, 0x00, 0x01, 0x00, 0x00, 0x00
        /*004c*/ 	.byte	0x50, 0x24, 0x00, 0x00, 0x01, 0x00, 0x00, 0x00, 0x60, 0x24, 0x00, 0x00, 0x01, 0x00, 0x00, 0x00
        /*005c*/ 	.byte	0x00, 0x35, 0x00, 0x00, 0x01, 0x00, 0x00, 0x00, 0x20, 0x51, 0x00, 0x00, 0x01, 0x00, 0x00, 0x00
        /*006c*/ 	.byte	0x70, 0x54, 0x00, 0x00, 0x01, 0x00, 0x00, 0x00, 0x60, 0x56, 0x00, 0x00


	//----- nvinfo : EIATTR_MERCURY_ISA_VERSION
	.align		4
.L_530:
        /*0078*/ 	.byte	0x03, 0x5f
        /*007a*/ 	.short	0x0000


	//----- nvinfo : EIATTR_COOP_GROUP_MASK_REGIDS
	.align		4
        /*007c*/ 	.byte	0x04, 0x29
        /*007e*/ 	.short	(.L_532 - .L_531)


	//   ....[0]....
.L_531:
        /*0080*/ 	.word	0xffffffff


	//   ....[1]....
        /*0084*/ 	.word	0xffffffff


	//   ....[2]....
        /*0088*/ 	.word	0xffffffff


	//   ....[3]....
        /*008c*/ 	.word	0xffffffff


	//   ....[4]....
        /*0090*/ 	.word	0xffffffff


	//   ....[5]....
        /*0094*/ 	.word	0xffffffff


	//   ....[6]....
        /*0098*/ 	.word	0xffffffff


	//   ....[7]....
        /*009c*/ 	.word	0xffffffff


	//----- nvinfo : EIATTR_COOP_GROUP_INSTR_OFFSETS
	.align		4
.L_532:
        /*00a0*/ 	.byte	0x04, 0x28
        /*00a2*/ 	.short	(.L_534 - .L_533)


	//   ....[0]....
.L_533:
        /*00a4*/ 	.word	0x00006580


	//   ....[1]....
        /*00a8*/ 	.word	0x000065b0


	//   ....[2]....
        /*00ac*/ 	.word	0x000069a0


	//   ....[3]....
        /*00b0*/ 	.word	0x000069b0


	//   ....[4]....
        /*00b4*/ 	.word	0x00006b40


	//   ....[5]....
        /*00b8*/ 	.word	0x00006b90


	//   ....[6]....
        /*00bc*/ 	.word	0x00006f40


	//   ....[7]....
        /*00c0*/ 	.word	0x00006f50


	//----- nvinfo : EIATTR_EXIT_INSTR_OFFSETS
	.align		4
.L_534:
        /*00c4*/ 	.byte	0x04, 0x1c
        /*00c6*/ 	.short	(.L_536 - .L_535)


	//   ....[0]....
.L_535:
        /*00c8*/ 	.word	0x00000040


	//   ....[1]....
        /*00cc*/ 	.word	0x00006310


	//   ....[2]....
        /*00d0*/ 	.word	0x00006f60


	//   ....[3]....
        /*00d4*/ 	.word	0x00007000


	//----- nvinfo : EIATTR_CTAIDZ_USED
	.align		4
.L_536:
        /*00d8*/ 	.byte	0x01, 0x04
	.zero		2


	//----- nvinfo : EIATTR_MAX_THREADS
	.align		4
        /*00dc*/ 	.byte	0x04, 0x05
        /*00de*/ 	.short	(.L_538 - .L_537)
.L_537:
        /*00e0*/ 	.word	0x00000100
        /*00e4*/ 	.word	0x00000001
        /*00e8*/ 	.word	0x00000001


	//----- nvinfo : EIATTR_CRS_STACK_SIZE
	.align		4
.L_538:
        /*00ec*/ 	.byte	0x04, 0x1e
        /*00ee*/ 	.short	(.L_540 - .L_539)
.L_539:
        /*00f0*/ 	.word	0x00000000
.L_540:


//--------------------- .nv.info._ZN7cutlass13device_kernelIN5flash19enable_sm80_to_sm89INS1_16FlashAttnBwdSm80INS1_25CollectiveMainloopBwdSm80ILi2ELi1EN4cute5tupleIJNS5_1CILi64EEENS7_ILi96EEENS7_ILi128EEEEEENS_10bfloat16_tEfNS_4arch4Sm80ELb0ELb1ELb0ELb1ELb0ELb0ELb0ELb0ELi2ELi2ELi2ELi2ELb1EEENS1_21CollectiveEpilogueBwdISB_SC_SE_Li256ELb1ELb0ELi4EEENS1_19SingleTileSchedulerILb1ELb0ELb0ELi96EEEEEEEEEvNT_6ParamsE --------------------------
	.section	.nv.info._ZN7cutlass13device_kernelIN5flash19enable_sm80_to_sm89INS1_16FlashAttnBwdSm80INS1_25CollectiveMainloopBwdSm80ILi2ELi1EN4cute5tupleIJNS5_1CILi64EEENS7_ILi96EEENS7_ILi128EEEEEENS_10bfloat16_tEfNS_4arch4Sm80ELb0ELb1ELb0ELb1ELb0ELb0ELb0ELb0ELi2ELi2ELi2ELi2ELb1EEENS1_21CollectiveEpilogueBwdISB_SC_SE_Li256ELb1ELb0ELi4EEENS1_19SingleTileSchedulerILb1ELb0ELb0ELi96EEEEEEEEEvNT_6ParamsE,"",@"SHT_CUDA_INFO"
	.sectionflags	@""
	.align	4


	//----- nvinfo : EIATTR_CUDA_API_VERSION
	.align		4
        /*0000*/ 	.byte	0x04, 0x37
        /*0002*/ 	.short	(.L_542 - .L_541)
.L_541:
        /*0004*/ 	.word	0x00000082


	//----- nvinfo : EIATTR_SW2861232_WAR
	.align		4
.L_542:
        /*0008*/ 	.byte	0x01, 0x35
	.zero		2


	//----- nvinfo : EIATTR_PARAM_CBANK
	.align		4
        /*000c*/ 	.byte	0x04, 0x0a
        /*000e*/ 	.short	(.L_544 - .L_543)
	.align		4
.L_543:
        /*0010*/ 	.word	index@(.nv.constant0._ZN7cutlass13device_kernelIN5flash19enable_sm80_to_sm89INS1_16FlashAttnBwdSm80INS1_25CollectiveMainloopBwdSm80ILi2ELi1EN4cute5tupleIJNS5_1CILi64EEENS7_ILi96EEENS7_ILi128EEEEEENS_10bfloat16_tEfNS_4arch4Sm80ELb0ELb1ELb0ELb1ELb0ELb0ELb0ELb0ELi2ELi2ELi2ELi2ELb1EEENS1_21CollectiveEpilogueBwdISB_SC_SE_Li256ELb1ELb0ELi4EEENS1_19SingleTileSchedulerILb1ELb0ELb0ELi96EEEEEEEEEvNT_6ParamsE)
        /*0014*/ 	.short	0x0160
        /*0016*/ 	.short	0x0270


	//----- nvinfo : EIATTR_CBANK_PARAM_SIZE
	.align		4
.L_544:
        /*0018*/ 	.byte	0x03, 0x19
        /*001a*/ 	.short	0x0270


	//----- nvinfo : EIATTR_KPARAM_INFO
	.align		4
        /*001c*/ 	.byte	0x04, 0x17
        /*001e*/ 	.short	(.L_546 - .L_545)
.L_545:
        /*0020*/ 	.word	0x00000000
        /*0024*/ 	.short	0x0000
        /*0026*/ 	.short	0x0000
        /*0028*/ 	.byte	0x00, 0xf0, 0xc1, 0x09


	//----- nvinfo : EIATTR_MAXREG_COUNT
	.align		4
.L_546:
        /*002c*/ 	.byte	0x03, 0x1b
        /*002e*/ 	.short	0x00ff


	//----- nvinfo : EIATTR_NUM_BARRIERS
	.align		4
        /*0030*/ 	.byte	0x02, 0x4c
        /*0032*/ 	.byte	0x02
	.zero		1


	//----- nvinfo : EIATTR_ANNOTATIONS
	.align		4
        /*0034*/ 	.byte	0x04, 0x55
        /*0036*/ 	.short	(.L_548 - .L_547)


	//   ....[0]....
.L_547:
        /*0038*/ 	.word	0x00000001
        /*003c*/ 	.byte	0x20, 0x21, 0x00, 0x00, 0x01, 0x00, 0x00, 0x00, 0x50, 0x21, 0x00, 0x00, 0x01, 0x00, 0x00, 0x00
        /*004c*/ 	.byte	0x00, 0x26, 0x00, 0x00, 0x01, 0x00, 0x00, 0x00, 0x80, 0x26, 0x00, 0x00, 0x01, 0x00, 0x00, 0x00
        /*005c*/ 	.byte	0xf0, 0x28, 0x00, 0x00, 0x01, 0x00, 0x00, 0x00, 0xb0, 0x2c, 0x00, 0x00, 0x01, 0x00, 0x00, 0x00
        /*006c*/ 	.byte	0xc0, 0x2c, 0x00, 0x00, 0x01, 0x00, 0x00, 0x00, 0x20, 0x3c, 0x00, 0x00, 0x01, 0x00, 0x00, 0x00
        /*007c*/ 	.byte	0x60, 0x3c, 0x00, 0x00, 0x01, 0x00, 0x00, 0x00, 0xa0, 0x3c, 0x00, 0x00, 0x01, 0x00, 0x00, 0x00
        /*008c*/ 	.byte	0xa0, 0x57, 0x00, 0x00, 0x01, 0x00, 0x00, 0x00, 0xe0, 0x57, 0x00, 0x00, 0x01, 0x00, 0x00, 0x00
        /*009c*/ 	.byte	0x70, 0x5a, 0x00, 0x00, 0x01, 0x00, 0x00, 0x00, 0xb0, 0x5a, 0x00, 0x00


	//----- nvinfo : EIATTR_MERCURY_ISA_VERSION
	.align		4
.L_548:
        /*00a8*/ 	.byte	0x03, 0x5f
        /*00aa*/ 	.short	0x0000


	//----- nvinfo : EIATTR_COOP_GROUP_MASK_REGIDS
	.align		4
        /*00ac*/ 	.byte	0x04, 0x29
        /*00ae*/ 	.short	(.L_550 - .L_549)


	//   ....[0]....
.L_549:
        /*00b0*/ 	.word	0xffffffff


	//----- nvinfo : EIATTR_COOP_GROUP_INSTR_OFFSETS
	.align		4
.L_550:
        /*00b4*/ 	.byte	0x04, 0x28
        /*00b6*/ 	.short	(.L_552 - .L_551)


	//   ....[0]....
.L_551:
        /*00b8*/ 	.word	0x000000b0


	//----- nvinfo : EIATTR_EXIT_INSTR_OFFSETS
	.align		4
.L_552:
        /*00bc*/ 	.byte	0x04, 0x1c
        /*00be*/ 	.short	(.L_554 - .L_553)


	//   ....[0]....
.L_553:
        /*00c0*/ 	.word	0x00000420


	//   ....[1]....
        /*00c4*/ 	.word	0x00008170


	//   ....[2]....
        /*00c8*/ 	.word	0x00008230


	//   ....[3]....
        /*00cc*/ 	.word	0x00009120


	//   ....[4]....
        /*00d0*/ 	.word	0x000091d0


	//----- nvinfo : EIATTR_CTAIDZ_USED
	.align		4
.L_554:
        /*00d4*/ 	.byte	0x01, 0x04
	.zero		2


	//----- nvinfo : EIATTR_MAX_THREADS
	.align		4
        /*00d8*/ 	.byte	0x04, 0x05
        /*00da*/ 	.short	(.L_556 - .L_555)
.L_555:
        /*00dc*/ 	.word	0x00000100
        /*00e0*/ 	.word	0x00000001
        /*00e4*/ 	.word	0x00000001


	//----- nvinfo : EIATTR_CRS_STACK_SIZE
	.align		4
.L_556:
        /*00e8*/ 	.byte	0x04, 0x1e
        /*00ea*/ 	.short	(.L_558 - .L_557)
.L_557:
        /*00ec*/ 	.word	0x00000000
.L_558:


//--------------------- .nv.info._ZN7cutlass13device_kernelIN5flash19enable_sm80_to_sm89INS1_16FlashAttnBwdSm80INS1_25CollectiveMainloopBwdSm80ILi2ELi1EN4cute5tupleIJNS5_1CILi64EEENS7_ILi96EEENS7_ILi128EEEEEENS_10bfloat16_tEfNS_4arch4Sm80ELb0ELb1ELb0ELb1ELb1ELb0ELb0ELb0ELi2ELi2ELi2ELi2ELb1EEENS1_21CollectiveEpilogueBwdISB_SC_SE_Li256ELb1ELb0ELi4EEENS1_19SingleTileSchedulerILb1ELb0ELb0ELi96EEEEEEEEEvNT_6ParamsE --------------------------
	.section	.nv.info._ZN7cutlass13device_kernelIN5flash19enable_sm80_to_sm89INS1_16FlashAttnBwdSm80INS1_25CollectiveMainloopBwdSm80ILi2ELi1EN4cute5tupleIJNS5_1CILi64EEENS7_ILi96EEENS7_ILi128EEEEEENS_10bfloat16_tEfNS_4arch4Sm80ELb0ELb1ELb0ELb1ELb1ELb0ELb0ELb0ELi2ELi2ELi2ELi2ELb1EEENS1_21CollectiveEpilogueBwdISB_SC_SE_Li256ELb1ELb0ELi4EEENS1_19SingleTileSchedulerILb1ELb0ELb0ELi96EEEEEEEEEvNT_6ParamsE,"",@"SHT_CUDA_INFO"
	.sectionflags	@""
	.align	4


	//----- nvinfo : EIATTR_CUDA_API_VERSION
	.align		4
        /*0000*/ 	.byte	0x04, 0x37
        /*0002*/ 	.short	(.L_560 - .L_559)
.L_559:
        /*0004*/ 	.word	0x00000082


	//----- nvinfo : EIATTR_SW2861232_WAR
	.align		4
.L_560:
        /*0008*/ 	.byte	0x01, 0x35
	.zero		2


	//----- nvinfo : EIATTR_PARAM_CBANK
	.align		4
        /*000c*/ 	.byte	0x04, 0x0a
        /*000e*/ 	.short	(.L_562 - .L_561)
	.align		4
.L_561:
        /*0010*/ 	.word	index@(.nv.constant0._ZN7cutlass13device_kernelIN5flash19enable_sm80_to_sm89INS1_16FlashAttnBwdSm80INS1_25CollectiveMainloopBwdSm80ILi2ELi1EN4cute5tupleIJNS5_1CILi64EEENS7_ILi96EEENS7_ILi128EEEEEENS_10bfloat16_tEfNS_4arch4Sm80ELb0ELb1ELb0ELb1ELb1ELb0ELb0ELb0ELi2ELi2ELi2ELi2ELb1EEENS1_21CollectiveEpilogueBwdISB_SC_SE_Li256ELb1ELb0ELi4EEENS1_19SingleTileSchedulerILb1ELb0ELb0ELi96EEEEEEEEEvNT_6ParamsE)
        /*0014*/ 	.short	0x0160
        /*0016*/ 	.short	0x0270


	//----- nvinfo : EIATTR_CBANK_PARAM_SIZE
	.align		4
.L_562:
        /*0018*/ 	.byte	0x03, 0x19
        /*001a*/ 	.short	0x0270


	//----- nvinfo : EIATTR_KPARAM_INFO
	.align		4
        /*001c*/ 	.byte	0x04, 0x17
        /*001e*/ 	.short	(.L_564 - .L_563)
.L_563:
        /*0020*/ 	.word	0x00000000
        /*0024*/ 	.short	0x0000
        /*0026*/ 	.short	0x0000
        /*0028*/ 	.byte	0x00, 0xf0, 0xc1, 0x09


	//----- nvinfo : EIATTR_MAXREG_COUNT
	.align		4
.L_564:
        /*002c*/ 	.byte	0x03, 0x1b
        /*002e*/ 	.short	0x00ff


	//----- nvinfo : EIATTR_NUM_BARRIERS
	.align		4
        /*0030*/ 	.byte	0x02, 0x4c
        /*0032*/ 	.byte	0x02
	.zero		1


	//----- nvinfo : EIATTR_ANNOTATIONS
	.align		4
        /*0034*/ 	.byte	0x04, 0x55
        /*0036*/ 	.short	(.L_566 - .L_565)


	//   ....[0]....
.L_565:
        /* <DEDUP_REMOVED lines=8> */


	//----- nvinfo : EIATTR_MERCURY_ISA_VERSION
	.align		4
.L_566:
        /*00a8*/ 	.byte	0x03, 0x5f
        /*00aa*/ 	.short	0x0000


	//----- nvinfo : EIATTR_COOP_GROUP_MASK_REGIDS
	.align		4
        /*00ac*/ 	.byte	0x04, 0x29
        /*00ae*/ 	.short	(.L_568 - .L_567)


	//   ....[0]....
.L_567:
        /*00b0*/ 	.word	0xffffffff


	//----- nvinfo : EIATTR_COOP_GROUP_INSTR_OFFSETS
	.align		4
.L_568:
        /*00b4*/ 	.byte	0x04, 0x28
        /*00b6*/ 	.short	(.L_570 - .L_569)


	//   ....[0]....
.L_569:
        /*00b8*/ 	.word	0x000000b0


	//----- nvinfo : EIATTR_EXIT_INSTR_OFFSETS
	.align		4
.L_570:
        /*00bc*/ 	.byte	0x04, 0x1c
        /*00be*/ 	.short	(.L_572 - .L_571)


	//   ....[0]....
.L_571:
        /*00c0*/ 	.word	0x00000420


	//   ....[1]....
        /*00c4*/ 	.word	0x00008170


	//   ....[2]....
        /*00c8*/ 	.word	0x00008230


	//   ....[3]....
        /*00cc*/ 	.word	0x00009120


	//   ....[4]....
        /*00d0*/ 	.word	0x000091d0


	//----- nvinfo : EIATTR_CTAIDZ_USED
	.align		4
.L_572:
        /*00d4*/ 	.byte	0x01, 0x04
	.zero		2


	//----- nvinfo : EIATTR_MAX_THREADS
	.align		4
        /*00d8*/ 	.byte	0x04, 0x05
        /*00da*/ 	.short	(.L_574 - .L_573)
.L_573:
        /*00dc*/ 	.word	0x00000100
        /*00e0*/ 	.word	0x00000001
        /*00e4*/ 	.word	0x00000001


	//----- nvinfo : EIATTR_CRS_STACK_SIZE
	.align		4
.L_574:
        /*00e8*/ 	.byte	0x04, 0x1e
        /*00ea*/ 	.short	(.L_576 - .L_575)
.L_575:
        /*00ec*/ 	.word	0x00000000
.L_576:


//--------------------- .nv.info._ZN7cutlass13device_kernelIN5flash19enable_sm80_to_sm89INS1_16FlashAttnBwdSm80INS1_25CollectiveMainloopBwdSm80ILi2ELi1EN4cute5tupleIJNS5_1CILi64EEENS7_ILi96EEENS7_ILi128EEEEEENS_10bfloat16_tEfNS_4arch4Sm80ELb0ELb1ELb0ELb1ELb0ELb0ELb0ELb0ELi2ELi2ELi2ELi2ELb1EEENS1_24CollectiveEpilogueBwdGQAISB_fSE_Li256ELb1ELb0EEENS1_19SingleTileSchedulerILb1ELb0ELb0ELi96EEEEEEEEEvNT_6ParamsE --------------------------
	.section	.nv.info._ZN7cutlass13device_kernelIN5flash19enable_sm80_to_sm89INS1_16FlashAttnBwdSm80INS1_25CollectiveMainloopBwdSm80ILi2ELi1EN4cute5tupleIJNS5_1CILi64EEENS7_ILi96EEENS7_ILi128EEEEEENS_10bfloat16_tEfNS_4arch4Sm80ELb0ELb1ELb0ELb1ELb0ELb0ELb0ELb0ELi2ELi2ELi2ELi2ELb1EEENS1_24CollectiveEpilogueBwdGQAISB_fSE_Li256ELb1ELb0EEENS1_19SingleTileSchedulerILb1ELb0ELb0ELi96EEEEEEEEEvNT_6ParamsE,"",@"SHT_CUDA_INFO"
	.sectionflags	@""
	.align	4


	//----- nvinfo : EIATTR_CUDA_API_VERSION
	.align		4
        /*0000*/ 	.byte	0x04, 0x37
        /*0002*/ 	.short	(.L_578 - .L_577)
.L_577:
        /*0004*/ 	.word	0x00000082


	//----- nvinfo : EIATTR_SW2861232_WAR
	.align		4
.L_578:
        /*0008*/ 	.byte	0x01, 0x35
	.zero		2


	//----- nvinfo : EIATTR_PARAM_CBANK
	.align		4
        /*000c*/ 	.byte	0x04, 0x0a
        /*000e*/ 	.short	(.L_580 - .L_579)
	.align		4
.L_579:
        /*0010*/ 	.word	index@(.nv.constant0._ZN7cutlass13device_kernelIN5flash19enable_sm80_to_sm89INS1_16FlashAttnBwdSm80INS1_25CollectiveMainloopBwdSm80ILi2ELi1EN4cute5tupleIJNS5_1CILi64EEENS7_ILi96EEENS7_ILi128EEEEEENS_10bfloat16_tEfNS_4arch4Sm80ELb0ELb1ELb0ELb1ELb0ELb0ELb0ELb0ELi2ELi2ELi2ELi2ELb1EEENS1_24CollectiveEpilogueBwdGQAISB_fSE_Li256ELb1ELb0EEENS1_19SingleTileSchedulerILb1ELb0ELb0ELi96EEEEEEEEEvNT_6ParamsE)
        /*0014*/ 	.short	0x0160
        /*0016*/ 	.short	0x0278


	//----- nvinfo : EIATTR_CBANK_PARAM_SIZE
	.align		4
.L_580:
        /*0018*/ 	.byte	0x03, 0x19
        /*001a*/ 	.short	0x0278


	//----- nvinfo : EIATTR_KPARAM_INFO
	.align		4
        /*001c*/ 	.byte	0x04, 0x17
        /*001e*/ 	.short	(.L_582 - .L_581)
.L_581:
        /*0020*/ 	.word	0x00000000
        /*0024*/ 	.short	0x0000
        /*0026*/ 	.short	0x0000
        /*0028*/ 	.byte	0x00, 0xf0, 0xe1, 0x09


	//----- nvinfo : EIATTR_MAXREG_COUNT
	.align		4
.L_582:
        /*002c*/ 	.byte	0x03, 0x1b
        /*002e*/ 	.short	0x00ff


	//----- nvinfo : EIATTR_NUM_BARRIERS
	.align		4
        /*0030*/ 	.byte	0x02, 0x4c
        /*0032*/ 	.byte	0x02
	.zero		1


	//----- nvinfo : EIATTR_ANNOTATIONS
	.align		4
        /*0034*/ 	.byte	0x04, 0x55
        /*0036*/ 	.short	(.L_584 - .L_583)


	//   ....[0]....
.L_583:
        /*0038*/ 	.word	0x00000001
        /*003c*/ 	.byte	0xe0, 0x25, 0x00, 0x00, 0x01, 0x00, 0x00, 0x00, 0x60, 0x26, 0x00, 0x00, 0x01, 0x00, 0x00, 0x00
        /*004c*/ 	.byte	0x70, 0x2c, 0x00, 0x00, 0x01, 0x00, 0x00, 0x00, 0x80, 0x2c, 0x00, 0x00, 0x01, 0x00, 0x00, 0x00
        /*005c*/ 	.byte	0x60, 0x3c, 0x00, 0x00, 0x01, 0x00, 0x00, 0x00, 0xa0, 0x3c, 0x00, 0x00, 0x01, 0x00, 0x00, 0x00
        /*006c*/ 	.byte	0x70, 0x5a, 0x00, 0x00, 0x01, 0x00, 0x00, 0x00, 0x00, 0x5c, 0x00, 0x00


	//----- nvinfo : EIATTR_MERCURY_ISA_VERSION
	.align		4
.L_584:
        /*0078*/ 	.byte	0x03, 0x5f
        /*007a*/ 	.short	0x0000


	//----- nvinfo : EIATTR_COOP_GROUP_MASK_REGIDS
	.align		4
        /*007c*/ 	.byte	0x04, 0x29
        /*007e*/ 	.short	(.L_586 - .L_585)


	//   ....[0]....
.L_585:
        /*0080*/ 	.word	0xffffffff


	//----- nvinfo : EIATTR_COOP_GROUP_INSTR_OFFSETS
	.align		4
.L_586:
        /*0084*/ 	.byte	0x04, 0x28
        /*0086*/ 	.short	(.L_588 - .L_587)


	//   ....[0]....
.L_587:
        /*0088*/ 	.word	0x000000b0


	//----- nvinfo : EIATTR_EXIT_INSTR_OFFSETS
	.align		4
.L_588:
        /*008c*/ 	.byte	0x04, 0x1c
        /*008e*/ 	.short	(.L_590 - .L_589)


	//   ....[0]....
.L_589:
        /*0090*/ 	.word	0x00000420


	//   ....[1]....
        /*0094*/ 	.word	0x00006910


	//   ....[2]....
        /*0098*/ 	.word	0x00007310


	//----- nvinfo : EIATTR_CTAIDZ_USED
	.align		4
.L_590:
        /*009c*/ 	.byte	0x01, 0x04
	.zero		2


	//----- nvinfo : EIATTR_MAX_THREADS
	.align		4
        /*00a0*/ 	.byte	0x04, 0x05
        /*00a2*/ 	.short	(.L_592 - .L_591)
.L_591:
        /*00a4*/ 	.word	0x00000100
        /*00a8*/ 	.word	0x00000001
        /*00ac*/ 	.word	0x00000001


	//----- nvinfo : EIATTR_CRS_STACK_SIZE
	.align		4
.L_592:
        /*00b0*/ 	.byte	0x04, 0x1e
        /*00b2*/ 	.short	(.L_594 - .L_593)
.L_593:
        /*00b4*/ 	.word	0x00000000
.L_594:


//--------------------- .nv.info._ZN7cutlass13device_kernelIN5flash19enable_sm80_to_sm89INS1_16FlashAttnBwdSm80INS1_25CollectiveMainloopBwdSm80ILi2ELi1EN4cute5tupleIJNS5_1CILi64EEENS7_ILi96EEENS7_ILi128EEEEEENS_10bfloat16_tEfNS_4arch4Sm80ELb0ELb1ELb0ELb1ELb1ELb0ELb0ELb0ELi2ELi2ELi2ELi2ELb1EEENS1_24CollectiveEpilogueBwdGQAISB_fSE_Li256ELb1ELb1EEENS1_19SingleTileSchedulerILb1ELb0ELb0ELi96EEEEEEEEEvNT_6ParamsE --------------------------
	.section	.nv.info._ZN7cutlass13device_kernelIN5flash19enable_sm80_to_sm89INS1_16FlashAttnBwdSm80INS1_25CollectiveMainloopBwdSm80ILi2ELi1EN4cute5tupleIJNS5_1CILi64EEENS7_ILi96EEENS7_ILi128EEEEEENS_10bfloat16_tEfNS_4arch4Sm80ELb0ELb1ELb0ELb1ELb1ELb0ELb0ELb0ELi2ELi2ELi2ELi2ELb1EEENS1_24CollectiveEpilogueBwdGQAISB_fSE_Li256ELb1ELb1EEENS1_19SingleTileSchedulerILb1ELb0ELb0ELi96EEEEEEEEEvNT_6ParamsE,"",@"SHT_CUDA_INFO"
	.sectionflags	@""
	.align	4


	//----- nvinfo : EIATTR_CUDA_API_VERSION
	.align		4
        /*0000*/ 	.byte	0x04, 0x37
        /*0002*/ 	.short	(.L_596 - .L_595)
.L_595:
        /*0004*/ 	.word	0x00000082


	//----- nvinfo : EIATTR_SW2861232_WAR
	.align		4
.L_596:
        /*0008*/ 	.byte	0x01, 0x35
	.zero		2


	//----- nvinfo : EIATTR_PARAM_CBANK
	.align		4
        /*000c*/ 	.byte	0x04, 0x0a
        /*000e*/ 	.short	(.L_598 - .L_597)
	.align		4
.L_597:
        /*0010*/ 	.word	index@(.nv.constant0._ZN7cutlass13device_kernelIN5flash19enable_sm80_to_sm89INS1_16FlashAttnBwdSm80INS1_25CollectiveMainloopBwdSm80ILi2ELi1EN4cute5tupleIJNS5_1CILi64EEENS7_ILi96EEENS7_ILi128EEEEEENS_10bfloat16_tEfNS_4arch4Sm80ELb0ELb1ELb0ELb1ELb1ELb0ELb0ELb0ELi2ELi2ELi2ELi2ELb1EEENS1_24CollectiveEpilogueBwdGQAISB_fSE_Li256ELb1ELb1EEENS1_19SingleTileSchedulerILb1ELb0ELb0ELi96EEEEEEEEEvNT_6ParamsE)
        /*0014*/ 	.short	0x0160
        /*0016*/ 	.short	0x0278


	//----- nvinfo : EIATTR_CBANK_PARAM_SIZE
	.align		4
.L_598:
        /*0018*/ 	.byte	0x03, 0x19
        /*001a*/ 	.short	0x0278


	//----- nvinfo : EIATTR_KPARAM_INFO
	.align		4
        /*001c*/ 	.byte	0x04, 0x17
        /*001e*/ 	.short	(.L_600 - .L_599)
.L_599:
        /*0020*/ 	.word	0x00000000
        /*0024*/ 	.short	0x0000
        /*0026*/ 	.short	0x0000
        /*0028*/ 	.byte	0x00, 0xf0, 0xe1, 0x09


	//----- nvinfo : EIATTR_MAXREG_COUNT
	.align		4
.L_600:
        /*002c*/ 	.byte	0x03, 0x1b
        /*002e*/ 	.short	0x00ff


	//----- nvinfo : EIATTR_NUM_BARRIERS
	.align		4
        /*0030*/ 	.byte	0x02, 0x4c
        /*0032*/ 	.byte	0x02
	.zero		1


	//----- nvinfo : EIATTR_ANNOTATIONS
	.align		4
        /*0034*/ 	.byte	0x04, 0x55
        /*0036*/ 	.short	(.L_602 - .L_601)


	//   ....[0]....
.L_601:
        /*0038*/ 	.word	0x00000001
        /*003c*/ 	.byte	0xe0, 0x25, 0x00, 0x00, 0x01, 0x00, 0x00, 0x00, 0x60, 0x26, 0x00, 0x00, 0x01, 0x00, 0x00, 0x00
        /*004c*/ 	.byte	0x70, 0x2c, 0x00, 0x00, 0x01, 0x00, 0x00, 0x00, 0x80, 0x2c, 0x00, 0x00, 0x01, 0x00, 0x00, 0x00
        /*005c*/ 	.byte	0x60, 0x3c, 0x00, 0x00, 0x01, 0x00, 0x00, 0x00, 0xa0, 0x3c, 0x00, 0x00, 0x01, 0x00, 0x00, 0x00
        /*006c*/ 	.byte	0x80, 0x5a, 0x00, 0x00, 0x01, 0x00, 0x00, 0x00, 0x10, 0x5c, 0x00, 0x00


	//----- nvinfo : EIATTR_MERCURY_ISA_VERSION
	.align		4
.L_602:
        /*0078*/ 	.byte	0x03, 0x5f
        /*007a*/ 	.short	0x0000


	//----- nvinfo : EIATTR_COOP_GROUP_MASK_REGIDS
	.align		4
        /*007c*/ 	.byte	0x04, 0x29
        /*007e*/ 	.short	(.L_604 - .L_603)


	//   ....[0]....
.L_603:
        /*0080*/ 	.word	0xffffffff


	//   ....[1]....
        /*0084*/ 	.word	0xffffffff


	//   ....[2]....
        /*0088*/ 	.word	0xffffffff


	//   ....[3]....
        /*008c*/ 	.word	0xffffffff


	//   ....[4]....
        /*0090*/ 	.word	0xffffffff


	//   ....[5]....
        /*0094*/ 	.word	0xffffffff


	//   ....[6]....
        /*0098*/ 	.word	0xffffffff


	//   ....[7]....
        /*009c*/ 	.word	0xffffffff


	//   ....[8]....
        /*00a0*/ 	.word	0xffffffff


	//----- nvinfo : EIATTR_COOP_GROUP_INSTR_OFFSETS
	.align		4
.L_604:
        /*00a4*/ 	.byte	0x04, 0x28
        /*00a6*/ 	.short	(.L_606 - .L_605)


	//   ....[0]....
.L_605:
        /*00a8*/ 	.word	0x000000b0


	//   ....[1]....
        /*00ac*/ 	.word	0x00006d30


	//   ....[2]....
        /*00b0*/ 	.word	0x00006d70


	//   ....[3]....
        /*00b4*/ 	.word	0x000071d0


	//   ....[4]....
        /*00b8*/ 	.word	0x000071e0


	//   ....[5]....
        /*00bc*/ 	.word	0x000073a0


	//   ....[6]....
        /*00c0*/ 	.word	0x000074a0


	//   ....[7]....
        /*00c4*/ 	.word	0x000077d0


	//   ....[8]....
        /*00c8*/ 	.word	0x000077e0


	//----- nvinfo : EIATTR_EXIT_INSTR_OFFSETS
	.align		4
.L_606:
        /*00cc*/ 	.byte	0x04, 0x1c
        /*00ce*/ 	.short	(.L_608 - .L_607)


	//   ....[0]....
.L_607:
        /*00d0*/ 	.word	0x00000420


	//   ....[1]....
        /*00d4*/ 	.word	0x00006920


	//   ....[2]....
        /*00d8*/ 	.word	0x000077f0


	//   ....[3]....
        /*00dc*/ 	.word	0x00007890


	//----- nvinfo : EIATTR_CTAIDZ_USED
	.align		4
.L_608:
        /*00e0*/ 	.byte	0x01, 0x04
	.zero		2


	//----- nvinfo : EIATTR_MAX_THREADS
	.align		4
        /*00e4*/ 	.byte	0x04, 0x05
        /*00e6*/ 	.short	(.L_610 - .L_609)
.L_609:
        /*00e8*/ 	.word	0x00000100
        /*00ec*/ 	.word	0x00000001
        /*00f0*/ 	.word	0x00000001


	//----- nvinfo : EIATTR_CRS_STACK_SIZE
	.align		4
.L_610:
        /*00f4*/ 	.byte	0x04, 0x1e
        /*00f6*/ 	.short	(.L_612 - .L_611)
.L_611:
        /*00f8*/ 	.word	0x00000000
.L_612:


//--------------------- .nv.info._ZN7cutlass13device_kernelIN5flash19enable_sm80_to_sm89INS1_16FlashAttnBwdSm80INS1_25CollectiveMainloopBwdSm80ILi2ELi1EN4cute5tupleIJNS5_1CILi64EEENS7_ILi96EEENS7_ILi128EEEEEENS_10bfloat16_tEfNS_4arch4Sm80ELb1ELb0ELb0ELb0ELb0ELb0ELb0ELb0ELi2ELi2ELi2ELi2ELb1EEENS1_21CollectiveEpilogueBwdISB_SC_SE_Li256ELb0ELb0ELi4EEENS1_25SingleTileBwdLPTSchedulerILb0ELi96ELb0EEEEEEEEEvNT_6ParamsE --------------------------
	.section	.nv.info._ZN7cutlass13device_kernelIN5flash19enable_sm80_to_sm89INS1_16FlashAttnBwdSm80INS1_25CollectiveMainloopBwdSm80ILi2ELi1EN4cute5tupleIJNS5_1CILi64EEENS7_ILi96EEENS7_ILi128EEEEEENS_10bfloat16_tEfNS_4arch4Sm80ELb1ELb0ELb0ELb0ELb0ELb0ELb0ELb0ELi2ELi2ELi2ELi2ELb1EEENS1_21CollectiveEpilogueBwdISB_SC_SE_Li256ELb0ELb0ELi4EEENS1_25SingleTileBwdLPTSchedulerILb0ELi96ELb0EEEEEEEEEvNT_6ParamsE,"",@"SHT_CUDA_INFO"
	.sectionflags	@""
	.align	4


	//----- nvinfo : EIATTR_CUDA_API_VERSION
	.align		4
        /*0000*/ 	.byte	0x04, 0x37
        /*0002*/ 	.short	(.L_614 - .L_613)
.L_613:
        /*0004*/ 	.word	0x00000082


	//----- nvinfo : EIATTR_SW2861232_WAR
	.align		4
.L_614:
        /*0008*/ 	.byte	0x01, 0x35
	.zero		2


	//----- nvinfo : EIATTR_PARAM_CBANK
	.align		4
        /*000c*/ 	.byte	0x04, 0x0a
        /*000e*/ 	.short	(.L_616 - .L_615)
	.align		4
.L_615:
        /*0010*/ 	.word	index@(.nv.constant0._ZN7cutlass13device_kernelIN5flash19enable_sm80_to_sm89INS1_16FlashAttnBwdSm80INS1_25CollectiveMainloopBwdSm80ILi2ELi1EN4cute5tupleIJNS5_1CILi64EEENS7_ILi96EEENS7_ILi128EEEEEENS_10bfloat16_tEfNS_4arch4Sm80ELb1ELb0ELb0ELb0ELb0ELb0ELb0ELb0ELi2ELi2ELi2ELi2ELb1EEENS1_21CollectiveEpilogueBwdISB_SC_SE_Li256ELb0ELb0ELi4EEENS1_25SingleTileBwdLPTSchedulerILb0ELi96ELb0EEEEEEEEEvNT_6ParamsE)
        /*0014*/ 	.short	0x0160
        /*0016*/ 	.short	0x0288


	//----- nvinfo : EIATTR_CBANK_PARAM_SIZE
	.align		4
.L_616:
        /*0018*/ 	.byte	0x03, 0x19
        /*001a*/ 	.short	0x0288


	//----- nvinfo : EIATTR_KPARAM_INFO
	.align		4
        /*001c*/ 	.byte	0x04, 0x17
        /*001e*/ 	.short	(.L_618 - .L_617)
.L_617:
        /*0020*/ 	.word	0x00000000
        /*0024*/ 	.short	0x0000
        /*0026*/ 	.short	0x0000
        /*0028*/ 	.byte	0x00, 0xf0, 0x21, 0x0a


	//----- nvinfo : EIATTR_MAXREG_COUNT
	.align		4
.L_618:
        /*002c*/ 	.byte	0x03, 0x1b
        /*002e*/ 	.short	0x00ff


	//----- nvinfo : EIATTR_NUM_BARRIERS
	.align		4
        /*0030*/ 	.byte	0x02, 0x4c
        /*0032*/ 	.byte	0x02
	.zero		1


	//----- nvinfo : EIATTR_ANNOTATIONS
	.align		4
        /*0034*/ 	.byte	0x04, 0x55
        /*0036*/ 	.short	(.L_620 - .L_619)


	//   ....[0]....
.L_619:
        /*0038*/ 	.word	0x00000001
        /*003c*/ 	.byte	0xc0, 0x0c, 0x00, 0x00, 0x01, 0x00, 0x00, 0x00, 0x50, 0x18, 0x00, 0x00, 0x01, 0x00, 0x00, 0x00
        /*004c*/ 	.byte	0x80, 0x18, 0x00, 0x00, 0x01, 0x00, 0x00, 0x00, 0xc0, 0x18, 0x00, 0x00, 0x01, 0x00, 0x00, 0x00
        /*005c*/ 	.byte	0x00, 0x2d, 0x00, 0x00, 0x01, 0x00, 0x00, 0x00, 0x40, 0x2d, 0x00, 0x00, 0x01, 0x00, 0x00, 0x00
        /*006c*/ 	.byte	0x20, 0x46, 0x00, 0x00, 0x01, 0x00, 0x00, 0x00, 0x60, 0x46, 0x00, 0x00, 0x01, 0x00, 0x00, 0x00
        /*007c*/ 	.byte	0xa0, 0x46, 0x00, 0x00


	//----- nvinfo : EIATTR_MERCURY_ISA_VERSION
	.align		4
.L_620:
        /*0080*/ 	.byte	0x03, 0x5f
        /*0082*/ 	.short	0x0000


	//----- nvinfo : EIATTR_COOP_GROUP_MASK_REGIDS
	.align		4
        /*0084*/ 	.byte	0x04, 0x29
        /*0086*/ 	.short	(.L_622 - .L_621)


	//   ....[0]....
.L_621:
        /*0088*/ 	.word	0xffffffff


	//----- nvinfo : EIATTR_COOP_GROUP_INSTR_OFFSETS
	.align		4
.L_622:
        /*008c*/ 	.byte	0x04, 0x28
        /*008e*/ 	.short	(.L_624 - .L_623)


	//   ....[0]....
.L_623:
        /*0090*/ 	.word	0x00000050


	//----- nvinfo : EIATTR_EXIT_INSTR_OFFSETS
	.align		4
.L_624:
        /*0094*/ 	.byte	0x04, 0x1c
        /*0096*/ 	.short	(.L_626 - .L_625)


	//   ....[0]....
.L_625:
        /*0098*/ 	.word	0x00000480


	//   ....[1]....
        /*009c*/ 	.word	0x00006e00


	//   ....[2]....
        /*00a0*/ 	.word	0x00006ec0


	//   ....[3]....
        /*00a4*/ 	.word	0x00007b50


	//   ....[4]....
        /*00a8*/ 	.word	0x00007c10


	//----- nvinfo : EIATTR_MAX_THREADS
	.align		4
.L_626:
        /*00ac*/ 	.byte	0x04, 0x05
        /*00ae*/ 	.short	(.L_628 - .L_627)
.L_627:
        /*00b0*/ 	.word	0x00000100
        /*00b4*/ 	.word	0x00000001
        /*00b8*/ 	.word	0x00000001


	//----- nvinfo : EIATTR_CRS_STACK_SIZE
	.align		4
.L_628:
        /*00bc*/ 	.byte	0x04, 0x1e
        /*00be*/ 	.short	(.L_630 - .L_629)
.L_629:
        /*00c0*/ 	.word	0x00000000
.L_630:


//--------------------- .nv.info._ZN7cutlass13device_kernelIN5flash19enable_sm80_to_sm89INS1_16FlashAttnBwdSm80INS1_25CollectiveMainloopBwdSm80ILi2ELi1EN4cute5tupleIJNS5_1CILi64EEENS7_ILi96EEENS7_ILi128EEEEEENS_10bfloat16_tEfNS_4arch4Sm80ELb1ELb0ELb0ELb0ELb1ELb0ELb0ELb0ELi2ELi2ELi2ELi2ELb1EEENS1_21CollectiveEpilogueBwdISB_SC_SE_Li256ELb0ELb0ELi4EEENS1_25SingleTileBwdLPTSchedulerILb0ELi96ELb1EEEEEEEEEvNT_6ParamsE --------------------------
	.section	.nv.info._ZN7cutlass13device_kernelIN5flash19enable_sm80_to_sm89INS1_16FlashAttnBwdSm80INS1_25CollectiveMainloopBwdSm80ILi2ELi1EN4cute5tupleIJNS5_1CILi64EEENS7_ILi96EEENS7_ILi128EEEEEENS_10bfloat16_tEfNS_4arch4Sm80ELb1ELb0ELb0ELb0ELb1ELb0ELb0ELb0ELi2ELi2ELi2ELi2ELb1EEENS1_21CollectiveEpilogueBwdISB_SC_SE_Li256ELb0ELb0ELi4EEENS1_25SingleTileBwdLPTSchedulerILb0ELi96ELb1EEEEEEEEEvNT_6ParamsE,"",@"SHT_CUDA_INFO"
	.sectionflags	@""
	.align	4


	//----- nvinfo : EIATTR_CUDA_API_VERSION
	.align		4
        /*0000*/ 	.byte	0x04, 0x37
        /*0002*/ 	.short	(.L_632 - .L_631)
.L_631:
        /*0004*/ 	.word	0x00000082


	//----- nvinfo : EIATTR_SW2861232_WAR
	.align		4
.L_632:
        /*0008*/ 	.byte	0x01, 0x35
	.zero		2


	//----- nvinfo : EIATTR_PARAM_CBANK
	.align		4
        /*000c*/ 	.byte	0x04, 0x0a
        /*000e*/ 	.short	(.L_634 - .L_633)
	.align		4
.L_633:
        /*0010*/ 	.word	index@(.nv.constant0._ZN7cutlass13device_kernelIN5flash19enable_sm80_to_sm89INS1_16FlashAttnBwdSm80INS1_25CollectiveMainloopBwdSm80ILi2ELi1EN4cute5tupleIJNS5_1CILi64EEENS7_ILi96EEENS7_ILi128EEEEEENS_10bfloat16_tEfNS_4arch4Sm80ELb1ELb0ELb0ELb0ELb1ELb0ELb0ELb0ELi2ELi2ELi2ELi2ELb1EEENS1_21CollectiveEpilogueBwdISB_SC_SE_Li256ELb0ELb0ELi4EEENS1_25SingleTileBwdLPTSchedulerILb0ELi96ELb1EEEEEEEEEvNT_6ParamsE)
        /*0014*/ 	.short	0x0160
        /*0016*/ 	.short	0x0288


	//----- nvinfo : EIATTR_CBANK_PARAM_SIZE
	.align		4
.L_634:
        /*0018*/ 	.byte	0x03, 0x19
        /*001a*/ 	.short	0x0288


	//----- nvinfo : EIATTR_KPARAM_INFO
	.align		4
        /*001c*/ 	.byte	0x04, 0x17
        /*001e*/ 	.short	(.L_636 - .L_635)
.L_635:
        /*0020*/ 	.word	0x00000000
        /*0024*/ 	.short	0x0000
        /*0026*/ 	.short	0x0000
        /*0028*/ 	.byte	0x00, 0xf0, 0x21, 0x0a


	//----- nvinfo : EIATTR_MAXREG_COUNT
	.align		4
.L_636:
        /*002c*/ 	.byte	0x03, 0x1b
        /*002e*/ 	.short	0x00ff


	//----- nvinfo : EIATTR_NUM_BARRIERS
	.align		4
        /*0030*/ 	.byte	0x02, 0x4c
        /*0032*/ 	.byte	0x02
	.zero		1


	//----- nvinfo : EIATTR_ANNOTATIONS
	.align		4
        /*0034*/ 	.byte	0x04, 0x55
        /*0036*/ 	.short	(.L_638 - .L_637)


	//   ....[0]....
.L_637:
        /* <DEDUP_REMOVED lines=14> */
        /*010c*/ 	.byte	0x80, 0x6f, 0x00, 0x00


	//----- nvinfo : EIATTR_MERCURY_ISA_VERSION
	.align		4
.L_638:
        /*0110*/ 	.byte	0x03, 0x5f
        /*0112*/ 	.short	0x0000


	//----- nvinfo : EIATTR_COOP_GROUP_MASK_REGIDS
	.align		4
        /*0114*/ 	.byte	0x04, 0x29
        /*0116*/ 	.short	(.L_640 - .L_639)


	//   ....[0]....
.L_639:
        /*0118*/ 	.word	0xffffffff


	//----- nvinfo : EIATTR_COOP_GROUP_INSTR_OFFSETS
	.align		4
.L_640:
        /*011c*/ 	.byte	0x04, 0x28
        /*011e*/ 	.short	(.L_642 - .L_641)


	//   ....[0]....
.L_641:
        /*0120*/ 	.word	0x00000050


	//----- nvinfo : EIATTR_EXIT_INSTR_OFFSETS
	.align		4
.L_642:
        /*0124*/ 	.byte	0x04, 0x1c
        /*0126*/ 	.short	(.L_644 - .L_643)


	//   ....[0]....
.L_643:
        /*0128*/ 	.word	0x000004e0


	//   ....[1]....
        /*012c*/ 	.word	0x00006eb0


	//   ....[2]....
        /*0130*/ 	.word	0x00006f70


	//   ....[3]....
        /*0134*/ 	.word	0x00007c00


	//   ....[4]....
        /*0138*/ 	.word	0x00007cb0


	//----- nvinfo : EIATTR_MAX_THREADS
	.align		4
.L_644:
        /*013c*/ 	.byte	0x04, 0x05
        /*013e*/ 	.short	(.L_646 - .L_645)
.L_645:
        /*0140*/ 	.word	0x00000100
        /*0144*/ 	.word	0x00000001
        /*0148*/ 	.word	0x00000001


	//----- nvinfo : EIATTR_CRS_STACK_SIZE
	.align		4
.L_646:
        /*014c*/ 	.byte	0x04, 0x1e
        /*014e*/ 	.short	(.L_648 - .L_647)
.L_647:
        /*0150*/ 	.word	0x00000000
.L_648:


//--------------------- .nv.info._ZN7cutlass13device_kernelIN5flash19enable_sm80_to_sm89INS1_16FlashAttnBwdSm80INS1_25CollectiveMainloopBwdSm80ILi2ELi1EN4cute5tupleIJNS5_1CILi64EEENS7_ILi96EEENS7_ILi128EEEEEENS_10bfloat16_tEfNS_4arch4Sm80ELb1ELb0ELb0ELb0ELb0ELb0ELb0ELb0ELi2ELi2ELi2ELi2ELb1EEENS1_24CollectiveEpilogueBwdGQAISB_fSE_Li256ELb0ELb0EEENS1_25SingleTileBwdLPTSchedulerILb0ELi96ELb0EEEEEEEEEvNT_6ParamsE --------------------------
	.section	.nv.info._ZN7cutlass13device_kernelIN5flash19enable_sm80_to_sm89INS1_16FlashAttnBwdSm80INS1_25CollectiveMainloopBwdSm80ILi2ELi1EN4cute5tupleIJNS5_1CILi64EEENS7_ILi96EEENS7_ILi128EEEEEENS_10bfloat16_tEfNS_4arch4Sm80ELb1ELb0ELb0ELb0ELb0ELb0ELb0ELb0ELi2ELi2ELi2ELi2ELb1EEENS1_24CollectiveEpilogueBwdGQAISB_fSE_Li256ELb0ELb0EEENS1_25SingleTileBwdLPTSchedulerILb0ELi96ELb0EEEEEEEEEvNT_6ParamsE,"",@"SHT_CUDA_INFO"
	.sectionflags	@""
	.align	4


	//----- nvinfo : EIATTR_CUDA_API_VERSION
	.align		4
        /*0000*/ 	.byte	0x04, 0x37
        /*0002*/ 	.short	(.L_650 - .L_649)
.L_649:
        /*0004*/ 	.word	0x00000082


	//----- nvinfo : EIATTR_SW2861232_WAR
	.align		4
.L_650:
        /*0008*/ 	.byte	0x01, 0x35
	.zero		2


	//----- nvinfo : EIATTR_PARAM_CBANK
	.align		4
        /*000c*/ 	.byte	0x04, 0x0a
        /*000e*/ 	.short	(.L_652 - .L_651)
	.align		4
.L_651:
        /*0010*/ 	.word	index@(.nv.constant0._ZN7cutlass13device_kernelIN5flash19enable_sm80_to_sm89INS1_16FlashAttnBwdSm80INS1_25CollectiveMainloopBwdSm80ILi2ELi1EN4cute5tupleIJNS5_1CILi64EEENS7_ILi96EEENS7_ILi128EEEEEENS_10bfloat16_tEfNS_4arch4Sm80ELb1ELb0ELb0ELb0ELb0ELb0ELb0ELb0ELi2ELi2ELi2ELi2ELb1EEENS1_24CollectiveEpilogueBwdGQAISB_fSE_Li256ELb0ELb0EEENS1_25SingleTileBwdLPTSchedulerILb0ELi96ELb0EEEEEEEEEvNT_6ParamsE)
        /*0014*/ 	.short	0x0160
        /*0016*/ 	.short	0x0290


	//----- nvinfo : EIATTR_CBANK_PARAM_SIZE
	.align		4
.L_652:
        /*0018*/ 	.byte	0x03, 0x19
        /*001a*/ 	.short	0x0290


	//----- nvinfo : EIATTR_KPARAM_INFO
	.align		4
        /*001c*/ 	.byte	0x04, 0x17
        /*001e*/ 	.short	(.L_654 - .L_653)
.L_653:
        /*0020*/ 	.word	0x00000000
        /*0024*/ 	.short	0x0000
        /*0026*/ 	.short	0x0000
        /*0028*/ 	.byte	0x00, 0xf0, 0x41, 0x0a


	//----- nvinfo : EIATTR_MAXREG_COUNT
	.align		4
.L_654:
        /*002c*/ 	.byte	0x03, 0x1b
        /*002e*/ 	.short	0x00ff


	//----- nvinfo : EIATTR_NUM_BARRIERS
	.align		4
        /*0030*/ 	.byte	0x02, 0x4c
        /*0032*/ 	.byte	0x02
	.zero		1


	//----- nvinfo : EIATTR_ANNOTATIONS
	.align		4
        /*0034*/ 	.byte	0x04, 0x55
        /*0036*/ 	.short	(.L_656 - .L_655)


	//   ....[0]....
.L_655:
        /*0038*/ 	.word	0x00000001
        /*003c*/ 	.byte	0x30, 0x0b, 0x00, 0x00, 0x01, 0x00, 0x00, 0x00, 0x20, 0x1f, 0x00, 0x00, 0x01, 0x00, 0x00, 0x00
        /*004c*/ 	.byte	0x30, 0x1f, 0x00, 0x00, 0x01, 0x00, 0x00, 0x00, 0x20, 0x22, 0x00, 0x00, 0x01, 0x00, 0x00, 0x00
        /*005c*/ 	.byte	0x20, 0x28, 0x00, 0x00, 0x01, 0x00, 0x00, 0x00, 0x70, 0x30, 0x00, 0x00, 0x01, 0x00, 0x00, 0x00
        /*006c*/ 	.byte	0xb0, 0x30, 0x00, 0x00, 0x01, 0x00, 0x00, 0x00, 0xf0, 0x30, 0x00, 0x00, 0x01, 0x00, 0x00, 0x00
        /*007c*/ 	.byte	0x30, 0x31, 0x00, 0x00, 0x01, 0x00, 0x00, 0x00, 0x60, 0x49, 0x00, 0x00


	//----- nvinfo : EIATTR_MERCURY_ISA_VERSION
	.align		4
.L_656:
        /*0088*/ 	.byte	0x03, 0x5f
        /*008a*/ 	.short	0x0000


	//----- nvinfo : EIATTR_COOP_GROUP_MASK_REGIDS
	.align		4
        /*008c*/ 	.byte	0x04, 0x29
        /*008e*/ 	.short	(.L_658 - .L_657)


	//   ....[0]....
.L_657:
        /*0090*/ 	.word	0xffffffff


	//----- nvinfo : EIATTR_COOP_GROUP_INSTR_OFFSETS
	.align		4
.L_658:
        /*0094*/ 	.byte	0x04, 0x28
        /*0096*/ 	.short	(.L_660 - .L_659)


	//   ....[0]....
.L_659:
        /*0098*/ 	.word	0x00000050


	//----- nvinfo : EIATTR_EXIT_INSTR_OFFSETS
	.align		4
.L_660:
        /*009c*/ 	.byte	0x04, 0x1c
        /*009e*/ 	.short	(.L_662 - .L_661)


	//   ....[0]....
.L_661:
        /*00a0*/ 	.word	0x00000540


	//   ....[1]....
        /*00a4*/ 	.word	0x00005b50


	//   ....[2]....
        /*00a8*/ 	.word	0x000063f0


	//----- nvinfo : EIATTR_MAX_THREADS
	.align		4
.L_662:
        /*00ac*/ 	.byte	0x04, 0x05
        /*00ae*/ 	.short	(.L_664 - .L_663)
.L_663:
        /*00b0*/ 	.word	0x00000100
        /*00b4*/ 	.word	0x00000001
        /*00b8*/ 	.word	0x00000001
.L_664:


//--------------------- .nv.info._ZN7cutlass13device_kernelIN5flash19enable_sm80_to_sm89INS1_16FlashAttnBwdSm80INS1_25CollectiveMainloopBwdSm80ILi2ELi1EN4cute5tupleIJNS5_1CILi64EEENS7_ILi96EEENS7_ILi128EEEEEENS_10bfloat16_tEfNS_4arch4Sm80ELb1ELb0ELb0ELb0ELb1ELb0ELb0ELb0ELi2ELi2ELi2ELi2ELb1EEENS1_24CollectiveEpilogueBwdGQAISB_fSE_Li256ELb0ELb1EEENS1_25SingleTileBwdLPTSchedulerILb0ELi96ELb1EEEEEEEEEvNT_6ParamsE --------------------------
	.section	.nv.info._ZN7cutlass13device_kernelIN5flash19enable_sm80_to_sm89INS1_16FlashAttnBwdSm80INS1_25CollectiveMainloopBwdSm80ILi2ELi1EN4cute5tupleIJNS5_1CILi64EEENS7_ILi96EEENS7_ILi128EEEEEENS_10bfloat16_tEfNS_4arch4Sm80ELb1ELb0ELb0ELb0ELb1ELb0ELb0ELb0ELi2ELi2ELi2ELi2ELb1EEENS1_24CollectiveEpilogueBwdGQAISB_fSE_Li256ELb0ELb1EEENS1_25SingleTileBwdLPTSchedulerILb0ELi96ELb1EEEEEEEEEvNT_6ParamsE,"",@"SHT_CUDA_INFO"
	.sectionflags	@""
	.align	4


	//----- nvinfo : EIATTR_CUDA_API_VERSION
	.align		4
        /*0000*/ 	.byte	0x04, 0x37
        /*0002*/ 	.short	(.L_666 - .L_665)
.L_665:
        /*0004*/ 	.word	0x00000082


	//----- nvinfo : EIATTR_SW2861232_WAR
	.align		4
.L_666:
        /*0008*/ 	.byte	0x01, 0x35
	.zero		2


	//----- nvinfo : EIATTR_PARAM_CBANK
	.align		4
        /*000c*/ 	.byte	0x04, 0x0a
        /*000e*/ 	.short	(.L_668 - .L_667)
	.align		4
.L_667:
        /*0010*/ 	.word	index@(.nv.constant0._ZN7cutlass13device_kernelIN5flash19enable_sm80_to_sm89INS1_16FlashAttnBwdSm80INS1_25CollectiveMainloopBwdSm80ILi2ELi1EN4cute5tupleIJNS5_1CILi64EEENS7_ILi96EEENS7_ILi128EEEEEENS_10bfloat16_tEfNS_4arch4Sm80ELb1ELb0ELb0ELb0ELb1ELb0ELb0ELb0ELi2ELi2ELi2ELi2ELb1EEENS1_24CollectiveEpilogueBwdGQAISB_fSE_Li256ELb0ELb1EEENS1_25SingleTileBwdLPTSchedulerILb0ELi96ELb1EEEEEEEEEvNT_6ParamsE)
        /*0014*/ 	.short	0x0160
        /*0016*/ 	.short	0x0290


	//----- nvinfo : EIATTR_CBANK_PARAM_SIZE
	.align		4
.L_668:
        /*0018*/ 	.byte	0x03, 0x19
        /*001a*/ 	.short	0x0290


	//----- nvinfo : EIATTR_KPARAM_INFO
	.align		4
        /*001c*/ 	.byte	0x04, 0x17
        /*001e*/ 	.short	(.L_670 - .L_669)
.L_669:
        /*0020*/ 	.word	0x00000000
        /*0024*/ 	.short	0x0000
        /*0026*/ 	.short	0x0000
        /*0028*/ 	.byte	0x00, 0xf0, 0x41, 0x0a


	//----- nvinfo : EIATTR_MAXREG_COUNT
	.align		4
.L_670:
        /*002c*/ 	.byte	0x03, 0x1b
        /*002e*/ 	.short	0x00ff


	//----- nvinfo : EIATTR_NUM_BARRIERS
	.align		4
        /*0030*/ 	.byte	0x02, 0x4c
        /*0032*/ 	.byte	0x02
	.zero		1


	//----- nvinfo : EIATTR_ANNOTATIONS
	.align		4
        /*0034*/ 	.byte	0x04, 0x55
        /*0036*/ 	.short	(.L_672 - .L_671)


	//   ....[0]....
.L_671:
        /* <DEDUP_REMOVED lines=10> */


	//----- nvinfo : EIATTR_MERCURY_ISA_VERSION
	.align		4
.L_672:
        /*00c8*/ 	.byte	0x03, 0x5f
        /*00ca*/ 	.short	0x0000


	//----- nvinfo : EIATTR_COOP_GROUP_MASK_REGIDS
	.align		4
        /*00cc*/ 	.byte	0x04, 0x29
        /*00ce*/ 	.short	(.L_674 - .L_673)


	//   ....[0]....
.L_673:
        /*00d0*/ 	.word	0xffffffff


	//   ....[1]....
        /*00d4*/ 	.word	0xffffffff


	//   ....[2]....
        /*00d8*/ 	.word	0xffffffff


	//   ....[3]....
        /*00dc*/ 	.word	0xffffffff


	//   ....[4]....
        /*00e0*/ 	.word	0xffffffff


	//   ....[5]....
        /*00e4*/ 	.word	0xffffffff


	//   ....[6]....
        /*00e8*/ 	.word	0xffffffff


	//   ....[7]....
        /*00ec*/ 	.word	0xffffffff


	//   ....[8]....
        /*00f0*/ 	.word	0xffffffff


	//----- nvinfo : EIATTR_COOP_GROUP_INSTR_OFFSETS
	.align		4
.L_674:
        /*00f4*/ 	.byte	0x04, 0x28
        /*00f6*/ 	.short	(.L_676 - .L_675)


	//   ....[0]....
.L_675:
        /*00f8*/ 	.word	0x00000050


	//   ....[1]....
        /*00fc*/ 	.word	0x00005a20


	//   ....[2]....
        /*0100*/ 	.word	0x00005a50


	//   ....[3]....
        /*0104*/ 	.word	0x00005e50


	//   ....[4]....
        /*0108*/ 	.word	0x00005e60


	//   ....[5]....
        /*010c*/ 	.word	0x00005ff0


	//   ....[6]....
        /*0110*/ 	.word	0x00006040


	//   ....[7]....
        /*0114*/ 	.word	0x000063f0


	//   ....[8]....
        /*0118*/ 	.word	0x00006400


	//----- nvinfo : EIATTR_EXIT_INSTR_OFFSETS
	.align		4
.L_676:
        /*011c*/ 	.byte	0x04, 0x1c
        /*011e*/ 	.short	(.L_678 - .L_677)


	//   ....[0]....
.L_677:
        /*0120*/ 	.word	0x000004e0


	//   ....[1]....
        /*0124*/ 	.word	0x000057f0


	//   ....[2]....
        /*0128*/ 	.word	0x00006410


	//   ....[3]....
        /*012c*/ 	.word	0x000064b0


	//----- nvinfo : EIATTR_MAX_THREADS
	.align		4
.L_678:
        /*0130*/ 	.byte	0x04, 0x05
        /*0132*/ 	.short	(.L_680 - .L_679)
.L_679:
        /*0134*/ 	.word	0x00000100
        /*0138*/ 	.word	0x00000001
        /*013c*/ 	.word	0x00000001


	//----- nvinfo : EIATTR_CRS_STACK_SIZE
	.align		4
.L_680:
        /*0140*/ 	.byte	0x04, 0x1e
        /*0142*/ 	.short	(.L_682 - .L_681)
.L_681:
        /*0144*/ 	.word	0x00000000
.L_682:


//--------------------- .nv.info._ZN7cutlass13device_kernelIN5flash19enable_sm80_to_sm89INS1_16FlashAttnBwdSm80INS1_25CollectiveMainloopBwdSm80ILi2ELi1EN4cute5tupleIJNS5_1CILi64EEENS7_ILi96EEENS7_ILi128EEEEEENS_10bfloat16_tEfNS_4arch4Sm80ELb1ELb0ELb0ELb1ELb0ELb0ELb0ELb0ELi2ELi2ELi2ELi2ELb1EEENS1_21CollectiveEpilogueBwdISB_SC_SE_Li256ELb1ELb0ELi4EEENS1_25SingleTileBwdLPTSchedulerILb1ELi96ELb0EEEEEEEEEvNT_6ParamsE --------------------------
	.section	.nv.info._ZN7cutlass13device_kernelIN5flash19enable_sm80_to_sm89INS1_16FlashAttnBwdSm80INS1_25CollectiveMainloopBwdSm80ILi2ELi1EN4cute5tupleIJNS5_1CILi64EEENS7_ILi96EEENS7_ILi128EEEEEENS_10bfloat16_tEfNS_4arch4Sm80ELb1ELb0ELb0ELb1ELb0ELb0ELb0ELb0ELi2ELi2ELi2ELi2ELb1EEENS1_21CollectiveEpilogueBwdISB_SC_SE_Li256ELb1ELb0ELi4EEENS1_25SingleTileBwdLPTSchedulerILb1ELi96ELb0EEEEEEEEEvNT_6ParamsE,"",@"SHT_CUDA_INFO"
	.sectionflags	@""
	.align	4


	//----- nvinfo : EIATTR_CUDA_API_VERSION
	.align		4
        /*0000*/ 	.byte	0x04, 0x37
        /*0002*/ 	.short	(.L_684 - .L_683)
.L_683:
        /*0004*/ 	.word	0x00000082


	//----- nvinfo : EIATTR_SW2861232_WAR
	.align		4
.L_684:
        /*0008*/ 	.byte	0x01, 0x35
	.zero		2


	//----- nvinfo : EIATTR_PARAM_CBANK
	.align		4
        /*000c*/ 	.byte	0x04, 0x0a
        /*000e*/ 	.short	(.L_686 - .L_685)
	.align		4
.L_685:
        /*0010*/ 	.word	index@(.nv.constant0._ZN7cutlass13device_kernelIN5flash19enable_sm80_to_sm89INS1_16FlashAttnBwdSm80INS1_25CollectiveMainloopBwdSm80ILi2ELi1EN4cute5tupleIJNS5_1CILi64EEENS7_ILi96EEENS7_ILi128EEEEEENS_10bfloat16_tEfNS_4arch4Sm80ELb1ELb0ELb0ELb1ELb0ELb0ELb0ELb0ELi2ELi2ELi2ELi2ELb1EEENS1_21CollectiveEpilogueBwdISB_SC_SE_Li256ELb1ELb0ELi4EEENS1_25SingleTileBwdLPTSchedulerILb1ELi96ELb0EEEEEEEEEvNT_6ParamsE)
        /*0014*/ 	.short	0x0160
        /*0016*/ 	.short	0x0288


	//----- nvinfo : EIATTR_CBANK_PARAM_SIZE
	.align		4
.L_686:
        /*0018*/ 	.byte	0x03, 0x19
        /*001a*/ 	.short	0x0288


	//----- nvinfo : EIATTR_KPARAM_INFO
	.align		4
        /*001c*/ 	.byte	0x04, 0x17
        /*001e*/ 	.short	(.L_688 - .L_687)
.L_687:
        /*0020*/ 	.word	0x00000000
        /*0024*/ 	.short	0x0000
        /*0026*/ 	.short	0x0000
        /*0028*/ 	.byte	0x00, 0xf0, 0x21, 0x0a


	//----- nvinfo : EIATTR_MAXREG_COUNT
	.align		4
.L_688:
        /*002c*/ 	.byte	0x03, 0x1b
        /*002e*/ 	.short	0x00ff


	//----- nvinfo : EIATTR_NUM_BARRIERS
	.align		4
        /*0030*/ 	.byte	0x02, 0x4c
        /*0032*/ 	.byte	0x02
	.zero		1


	//----- nvinfo : EIATTR_ANNOTATIONS
	.align		4
        /*0034*/ 	.byte	0x04, 0x55
        /*0036*/ 	.short	(.L_690 - .L_689)


	//   ....[0]....
.L_689:
        /* <DEDUP_REMOVED lines=19> */


	//----- nvinfo : EIATTR_MERCURY_ISA_VERSION
	.align		4
.L_690:
        /*0158*/ 	.byte	0x03, 0x5f
        /*015a*/ 	.short	0x0000


	//----- nvinfo : EIATTR_COOP_GROUP_MASK_REGIDS
	.align		4
        /*015c*/ 	.byte	0x04, 0x29
        /*015e*/ 	.short	(.L_692 - .L_691)


	//   ....[0]....
.L_691:
        /*0160*/ 	.word	0xffffffff


	//----- nvinfo : EIATTR_COOP_GROUP_INSTR_OFFSETS
	.align		4
.L_692:
        /*0164*/ 	.byte	0x04, 0x28
        /*0166*/ 	.short	(.L_694 - .L_693)


	//   ....[0]....
.L_693:
        /*0168*/ 	.word	0x00000060


	//----- nvinfo : EIATTR_EXIT_INSTR_OFFSETS
	.align		4
.L_694:
        /*016c*/ 	.byte	0x04, 0x1c
        /*016e*/ 	.short	(.L_696 - .L_695)


	//   ....[0]....
.L_695:
        /*0170*/ 	.word	0x00000820


	//   ....[1]....
        /*0174*/ 	.word	0x00007740


	//   ....[2]....
        /*0178*/ 	.word	0x00007800


	//   ....[3]....
        /*017c*/ 	.word	0x00008630


	//   ....[4]....
        /*0180*/ 	.word	0x000086f0


	//----- nvinfo : EIATTR_MAX_THREADS
	.align		4
.L_696:
        /*0184*/ 	.byte	0x04, 0x05
        /*0186*/ 	.short	(.L_698 - .L_697)
.L_697:
        /*0188*/ 	.word	0x00000100
        /*018c*/ 	.word	0x00000001
        /*0190*/ 	.word	0x00000001


	//----- nvinfo : EIATTR_CRS_STACK_SIZE
	.align		4
.L_698:
        /*0194*/ 	.byte	0x04, 0x1e
        /*0196*/ 	.short	(.L_700 - .L_699)
.L_699:
        /*0198*/ 	.word	0x00000000
.L_700:


//--------------------- .nv.info._ZN7cutlass13device_kernelIN5flash19enable_sm80_to_sm89INS1_16FlashAttnBwdSm80INS1_25CollectiveMainloopBwdSm80ILi2ELi1EN4cute5tupleIJNS5_1CILi64EEENS7_ILi96EEENS7_ILi128EEEEEENS_10bfloat16_tEfNS_4arch4Sm80ELb1ELb0ELb0ELb1ELb1ELb0ELb0ELb0ELi2ELi2ELi2ELi2ELb1EEENS1_21CollectiveEpilogueBwdISB_SC_SE_Li256ELb1ELb0ELi4EEENS1_25SingleTileBwdLPTSchedulerILb1ELi96ELb1EEEEEEEEEvNT_6ParamsE --------------------------
	.section	.nv.info._ZN7cutlass13device_kernelIN5flash19enable_sm80_to_sm89INS1_16FlashAttnBwdSm80INS1_25CollectiveMainloopBwdSm80ILi2ELi1EN4cute5tupleIJNS5_1CILi64EEENS7_ILi96EEENS7_ILi128EEEEEENS_10bfloat16_tEfNS_4arch4Sm80ELb1ELb0ELb0ELb1ELb1ELb0ELb0ELb0ELi2ELi2ELi2ELi2ELb1EEENS1_21CollectiveEpilogueBwdISB_SC_SE_Li256ELb1ELb0ELi4EEENS1_25SingleTileBwdLPTSchedulerILb1ELi96ELb1EEEEEEEEEvNT_6ParamsE,"",@"SHT_CUDA_INFO"
	.sectionflags	@""
	.align	4


	//----- nvinfo : EIATTR_CUDA_API_VERSION
	.align		4
        /*0000*/ 	.byte	0x04, 0x37
        /*0002*/ 	.short	(.L_702 - .L_701)
.L_701:
        /*0004*/ 	.word	0x00000082


	//----- nvinfo : EIATTR_SW2861232_WAR
	.align		4
.L_702:
        /*0008*/ 	.byte	0x01, 0x35
	.zero		2


	//----- nvinfo : EIATTR_PARAM_CBANK
	.align		4
        /*000c*/ 	.byte	0x04, 0x0a
        /*000e*/ 	.short	(.L_704 - .L_703)
	.align		4
.L_703:
        /*0010*/ 	.word	index@(.nv.constant0._ZN7cutlass13device_kernelIN5flash19enable_sm80_to_sm89INS1_16FlashAttnBwdSm80INS1_25CollectiveMainloopBwdSm80ILi2ELi1EN4cute5tupleIJNS5_1CILi64EEENS7_ILi96EEENS7_ILi128EEEEEENS_10bfloat16_tEfNS_4arch4Sm80ELb1ELb0ELb0ELb1ELb1ELb0ELb0ELb0ELi2ELi2ELi2ELi2ELb1EEENS1_21CollectiveEpilogueBwdISB_SC_SE_Li256ELb1ELb0ELi4EEENS1_25SingleTileBwdLPTSchedulerILb1ELi96ELb1EEEEEEEEEvNT_6ParamsE)
        /*0014*/ 	.short	0x0160
        /*0016*/ 	.short	0x0288


	//----- nvinfo : EIATTR_CBANK_PARAM_SIZE
	.align		4
.L_704:
        /*0018*/ 	.byte	0x03, 0x19
        /*001a*/ 	.short	0x0288


	//----- nvinfo : EIATTR_KPARAM_INFO
	.align		4
        /*001c*/ 	.byte	0x04, 0x17
        /*001e*/ 	.short	(.L_706 - .L_705)
.L_705:
        /*0020*/ 	.word	0x00000000
        /*0024*/ 	.short	0x0000
        /*0026*/ 	.short	0x0000
        /*0028*/ 	.byte	0x00, 0xf0, 0x21, 0x0a


	//----- nvinfo : EIATTR_MAXREG_COUNT
	.align		4
.L_706:
        /*002c*/ 	.byte	0x03, 0x1b
        /*002e*/ 	.short	0x00ff


	//----- nvinfo : EIATTR_NUM_BARRIERS
	.align		4
        /*0030*/ 	.byte	0x02, 0x4c
        /*0032*/ 	.byte	0x02
	.zero		1


	//----- nvinfo : EIATTR_ANNOTATIONS
	.align		4
        /*0034*/ 	.byte	0x04, 0x55
        /*0036*/ 	.short	(.L_708 - .L_707)


	//   ....[0]....
.L_707:
        /* <DEDUP_REMOVED lines=18> */


	//----- nvinfo : EIATTR_MERCURY_ISA_VERSION
	.align		4
.L_708:
        /*0148*/ 	.byte	0x03, 0x5f
        /*014a*/ 	.short	0x0000


	//----- nvinfo : EIATTR_COOP_GROUP_MASK_REGIDS
	.align		4
        /*014c*/ 	.byte	0x04, 0x29
        /*014e*/ 	.short	(.L_710 - .L_709)


	//   ....[0]....
.L_709:
        /*0150*/ 	.word	0xffffffff


	//----- nvinfo : EIATTR_COOP_GROUP_INSTR_OFFSETS
	.align		4
.L_710:
        /*0154*/ 	.byte	0x04, 0x28
        /*0156*/ 	.short	(.L_712 - .L_711)


	//   ....[0]....
.L_711:
        /*0158*/ 	.word	0x00000060


	//----- nvinfo : EIATTR_EXIT_INSTR_OFFSETS
	.align		4
.L_712:
        /*015c*/ 	.byte	0x04, 0x1c
        /*015e*/ 	.short	(.L_714 - .L_713)


	//   ....[0]....
.L_713:
        /*0160*/ 	.word	0x00000820


	//   ....[1]....
        /*0164*/ 	.word	0x00007670


	//   ....[2]....
        /*0168*/ 	.word	0x00007730


	//   ....[3]....
        /*016c*/ 	.word	0x00008560


	//   ....[4]....
        /*0170*/ 	.word	0x00008620


	//----- nvinfo : EIATTR_MAX_THREADS
	.align		4
.L_714:
        /*0174*/ 	.byte	0x04, 0x05
        /*0176*/ 	.short	(.L_716 - .L_715)
.L_715:
        /*0178*/ 	.word	0x00000100
        /*017c*/ 	.word	0x00000001
        /*0180*/ 	.word	0x00000001


	//----- nvinfo : EIATTR_CRS_STACK_SIZE
	.align		4
.L_716:
        /*0184*/ 	.byte	0x04, 0x1e
        /*0186*/ 	.short	(.L_718 - .L_717)
.L_717:
        /*0188*/ 	.word	0x00000000
.L_718:


//--------------------- .nv.info._ZN7cutlass13device_kernelIN5flash19enable_sm80_to_sm89INS1_16FlashAttnBwdSm80INS1_25CollectiveMainloopBwdSm80ILi2ELi1EN4cute5tupleIJNS5_1CILi64EEENS7_ILi96EEENS7_ILi128EEEEEENS_10bfloat16_tEfNS_4arch4Sm80ELb1ELb0ELb0ELb1ELb0ELb0ELb0ELb0ELi2ELi2ELi2ELi2ELb1EEENS1_24CollectiveEpilogueBwdGQAISB_fSE_Li256ELb1ELb0EEENS1_25SingleTileBwdLPTSchedulerILb1ELi96ELb0EEEEEEEEEvNT_6ParamsE --------------------------
	.section	.nv.info._ZN7cutlass13device_kernelIN5flash19enable_sm80_to_sm89INS1_16FlashAttnBwdSm80INS1_25CollectiveMainloopBwdSm80ILi2ELi1EN4cute5tupleIJNS5_1CILi64EEENS7_ILi96EEENS7_ILi128EEEEEENS_10bfloat16_tEfNS_4arch4Sm80ELb1ELb0ELb0ELb1ELb0ELb0ELb0ELb0ELi2ELi2ELi2ELi2ELb1EEENS1_24CollectiveEpilogueBwdGQAISB_fSE_Li256ELb1ELb0EEENS1_25SingleTileBwdLPTSchedulerILb1ELi96ELb0EEEEEEEEEvNT_6ParamsE,"",@"SHT_CUDA_INFO"
	.sectionflags	@""
	.align	4


	//----- nvinfo : EIATTR_CUDA_API_VERSION
	.align		4
        /*0000*/ 	.byte	0x04, 0x37
        /*0002*/ 	.short	(.L_720 - .L_719)
.L_719:
        /*0004*/ 	.word	0x00000082


	//----- nvinfo : EIATTR_SW2861232_WAR
	.align		4
.L_720:
        /*0008*/ 	.byte	0x01, 0x35
	.zero		2


	//----- nvinfo : EIATTR_PARAM_CBANK
	.align		4
        /*000c*/ 	.byte	0x04, 0x0a
        /*000e*/ 	.short	(.L_722 - .L_721)
	.align		4
.L_721:
        /*0010*/ 	.word	index@(.nv.constant0._ZN7cutlass13device_kernelIN5flash19enable_sm80_to_sm89INS1_16FlashAttnBwdSm80INS1_25CollectiveMainloopBwdSm80ILi2ELi1EN4cute5tupleIJNS5_1CILi64EEENS7_ILi96EEENS7_ILi128EEEEEENS_10bfloat16_tEfNS_4arch4Sm80ELb1ELb0ELb0ELb1ELb0ELb0ELb0ELb0ELi2ELi2ELi2ELi2ELb1EEENS1_24CollectiveEpilogueBwdGQAISB_fSE_Li256ELb1ELb0EEENS1_25SingleTileBwdLPTSchedulerILb1ELi96ELb0EEEEEEEEEvNT_6ParamsE)
        /*0014*/ 	.short	0x0160
        /*0016*/ 	.short	0x0290


	//----- nvinfo : EIATTR_CBANK_PARAM_SIZE
	.align		4
.L_722:
        /*0018*/ 	.byte	0x03, 0x19
        /*001a*/ 	.short	0x0290


	//----- nvinfo : EIATTR_KPARAM_INFO
	.align		4
        /*001c*/ 	.byte	0x04, 0x17
        /*001e*/ 	.short	(.L_724 - .L_723)
.L_723:
        /*0020*/ 	.word	0x00000000
        /*0024*/ 	.short	0x0000
        /*0026*/ 	.short	0x0000
        /*0028*/ 	.byte	0x00, 0xf0, 0x41, 0x0a


	//----- nvinfo : EIATTR_MAXREG_COUNT
	.align		4
.L_724:
        /*002c*/ 	.byte	0x03, 0x1b
        /*002e*/ 	.short	0x00ff


	//----- nvinfo : EIATTR_NUM_BARRIERS
	.align		4
        /*0030*/ 	.byte	0x02, 0x4c
        /*0032*/ 	.byte	0x02
	.zero		1


	//----- nvinfo : EIATTR_ANNOTATIONS
	.align		4
        /*0034*/ 	.byte	0x04, 0x55
        /*0036*/ 	.short	(.L_726 - .L_725)


	//   ....[0]....
.L_725:
        /* <DEDUP_REMOVED lines=12> */


	//----- nvinfo : EIATTR_MERCURY_ISA_VERSION
	.align		4
.L_726:
        /*00e8*/ 	.byte	0x03, 0x5f
        /*00ea*/ 	.short	0x0000


	//----- nvinfo : EIATTR_COOP_GROUP_MASK_REGIDS
	.align		4
        /*00ec*/ 	.byte	0x04, 0x29
        /*00ee*/ 	.short	(.L_728 - .L_727)


	//   ....[0]....
.L_727:
        /*00f0*/ 	.word	0xffffffff


	//----- nvinfo : EIATTR_COOP_GROUP_INSTR_OFFSETS
	.align		4
.L_728:
        /*00f4*/ 	.byte	0x04, 0x28
        /*00f6*/ 	.short	(.L_730 - .L_729)


	//   ....[0]....
.L_729:
        /*00f8*/ 	.word	0x00000060


	//----- nvinfo : EIATTR_EXIT_INSTR_OFFSETS
	.align		4
.L_730:
        /*00fc*/ 	.byte	0x04, 0x1c
        /*00fe*/ 	.short	(.L_732 - .L_731)


	//   ....[0]....
.L_731:
        /*0100*/ 	.word	0x00000800


	//   ....[1]....
        /*0104*/ 	.word	0x00005ec0


	//   ....[2]....
        /*0108*/ 	.word	0x000067e0


	//----- nvinfo : EIATTR_MAX_THREADS
	.align		4
.L_732:
        /*010c*/ 	.byte	0x04, 0x05
        /*010e*/ 	.short	(.L_734 - .L_733)
.L_733:
        /*0110*/ 	.word	0x00000100
        /*0114*/ 	.word	0x00000001
        /*0118*/ 	.word	0x00000001
.L_734:


//--------------------- .nv.info._ZN7cutlass13device_kernelIN5flash32FlashAttnBwdPostprocessConvertdQIN4cute5tupleIJNS3_1CILi96EEENS5_ILi128EEEEEENS_10bfloat16_tEfNS_4arch4Sm80ELi256ENS3_8TiledMMAINS3_8MMA_AtomIJNS3_30SM80_16x8x16_F32BF16BF16F32_TNEEEENS3_6LayoutINS4_IJNS5_ILi2EEENS5_ILi4EEENS5_ILi1EEEEEENS4_IJSJ_SH_NS5_ILi0EEEEEEEENS4_IJNS5_ILi32EEENS5_ILi64EEENS5_ILi16EEEEEEEELb0EEEEEvNT_6ParamsE --------------------------
	.section	.nv.info._ZN7cutlass13device_kernelIN5flash32FlashAttnBwdPostprocessConvertdQIN4cute5tupleIJNS3_1CILi96EEENS5_ILi128EEEEEENS_10bfloat16_tEfNS_4arch4Sm80ELi256ENS3_8TiledMMAINS3_8MMA_AtomIJNS3_30SM80_16x8x16_F32BF16BF16F32_TNEEEENS3_6LayoutINS4_IJNS5_ILi2EEENS5_ILi4EEENS5_ILi1EEEEEENS4_IJSJ_SH_NS5_ILi0EEEEEEEENS4_IJNS5_ILi32EEENS5_ILi64EEENS5_ILi16EEEEEEEELb0EEEEEvNT_6ParamsE,"",@"SHT_CUDA_INFO"
	.sectionflags	@""
	.align	4


	//----- nvinfo : EIATTR_CUDA_API_VERSION
	.align		4
        /*0000*/ 	.byte	0x04, 0x37
        /*0002*/ 	.short	(.L_736 - .L_735)
.L_735:
        /*0004*/ 	.word	0x00000082


	//----- nvinfo : EIATTR_SW2861232_WAR
	.align		4
.L_736:
        /*0008*/ 	.byte	0x01, 0x35
	.zero		2


	//----- nvinfo : EIATTR_PARAM_CBANK
	.align		4
        /*000c*/ 	.byte	0x04, 0x0a
        /*000e*/ 	.short	(.L_738 - .L_737)
	.align		4
.L_737:
        /*0010*/ 	.word	index@(.nv.constant0._ZN7cutlass13device_kernelIN5flash32FlashAttnBwdPostprocessConvertdQIN4cute5tupleIJNS3_1CILi96EEENS5_ILi128EEEEEENS_10bfloat16_tEfNS_4arch4Sm80ELi256ENS3_8TiledMMAINS3_8MMA_AtomIJNS3_30SM80_16x8x16_F32BF16BF16F32_TNEEEENS3_6LayoutINS4_IJNS5_ILi2EEENS5_ILi4EEENS5_ILi1EEEEEENS4_IJSJ_SH_NS5_ILi0EEEEEEEENS4_IJNS5_ILi32EEENS5_ILi64EEENS5_ILi16EEEEEEEELb0EEEEEvNT_6ParamsE)
        /*0014*/ 	.short	0x0160
        /*0016*/ 	.short	0x0070


	//----- nvinfo : EIATTR_CBANK_PARAM_SIZE
	.align		4
.L_738:
        /*0018*/ 	.byte	0x03, 0x19
        /*001a*/ 	.short	0x0070


	//----- nvinfo : EIATTR_KPARAM_INFO
	.align		4
        /*001c*/ 	.byte	0x04, 0x17
        /*001e*/ 	.short	(.L_740 - .L_739)
.L_739:
        /*0020*/ 	.word	0x00000000
        /*0024*/ 	.short	0x0000
        /*0026*/ 	.short	0x0000
        /*0028*/ 	.byte	0x00, 0xf0, 0xc1, 0x01


	//----- nvinfo : EIATTR_MAXREG_COUNT
	.align		4
.L_740:
        /*002c*/ 	.byte	0x03, 0x1b
        /*002e*/ 	.short	0x0080


	//----- nvinfo : EIATTR_NUM_BARRIERS
	.align		4
        /*0030*/ 	.byte	0x02, 0x4c
        /*0032*/ 	.byte	0x01
	.zero		1


	//----- nvinfo : EIATTR_MERCURY_ISA_VERSION
	.align		4
        /*0034*/ 	.byte	0x03, 0x5f
        /*0036*/ 	.short	0x0000


	//----- nvinfo : EIATTR_EXIT_INSTR_OFFSETS
	.align		4
        /*0038*/ 	.byte	0x04, 0x1c
        /*003a*/ 	.short	(.L_742 - .L_741)


	//   ....[0]....
.L_741:
        /*003c*/ 	.word	0x00000180


	//   ....[1]....
        /*0040*/ 	.word	0x00001800


	//   ....[2]....
        /*0044*/ 	.word	0x000018b0


	//----- nvinfo : EIATTR_CTAIDZ_USED
	.align		4
.L_742:
        /*0048*/ 	.byte	0x01, 0x04
	.zero		2


	//----- nvinfo : EIATTR_MAX_THREADS
	.align		4
        /*004c*/ 	.byte	0x04, 0x05
        /*004e*/ 	.short	(.L_744 - .L_743)
.L_743:
        /*0050*/ 	.word	0x00000100
        /*0054*/ 	.word	0x00000001
        /*0058*/ 	.word	0x00000001


	//----- nvinfo : EIATTR_CRS_STACK_SIZE
	.align		4
.L_744:
        /*005c*/ 	.byte	0x04, 0x1e
        /*005e*/ 	.short	(.L_746 - .L_745)
.L_745:
        /*0060*/ 	.word	0x00000000
.L_746:


//--------------------- .nv.info._ZN7cutlass13device_kernelIN5flash19enable_sm80_to_sm89INS1_16FlashAttnBwdSm80INS1_25CollectiveMainloopBwdSm80ILi2ELi1EN4cute5tupleIJNS5_1CILi64EEENS7_ILi96EEENS7_ILi128EEEEEENS_10bfloat16_tEfNS_4arch4Sm80ELb1ELb0ELb0ELb1ELb1ELb0ELb0ELb0ELi2ELi2ELi2ELi2ELb1EEENS1_24CollectiveEpilogueBwdGQAISB_fSE_Li256ELb1ELb1EEENS1_25SingleTileBwdLPTSchedulerILb1ELi96ELb1EEEEEEEEEvNT_6ParamsE --------------------------
	.section	.nv.info._ZN7cutlass13device_kernelIN5flash19enable_sm80_to_sm89INS1_16FlashAttnBwdSm80INS1_25CollectiveMainloopBwdSm80ILi2ELi1EN4cute5tupleIJNS5_1CILi64EEENS7_ILi96EEENS7_ILi128EEEEEENS_10bfloat16_tEfNS_4arch4Sm80ELb1ELb0ELb0ELb1ELb1ELb0ELb0ELb0ELi2ELi2ELi2ELi2ELb1EEENS1_24CollectiveEpilogueBwdGQAISB_fSE_Li256ELb1ELb1EEENS1_25SingleTileBwdLPTSchedulerILb1ELi96ELb1EEEEEEEEEvNT_6ParamsE,"",@"SHT_CUDA_INFO"
	.sectionflags	@""
	.align	4


	//----- nvinfo : EIATTR_CUDA_API_VERSION
	.align		4
        /*0000*/ 	.byte	0x04, 0x37
        /*0002*/ 	.short	(.L_748 - .L_747)
.L_747:
        /*0004*/ 	.word	0x00000082


	//----- nvinfo : EIATTR_SW2861232_WAR
	.align		4
.L_748:
        /*0008*/ 	.byte	0x01, 0x35
	.zero		2


	//----- nvinfo : EIATTR_PARAM_CBANK
	.align		4
        /*000c*/ 	.byte	0x04, 0x0a
        /*000e*/ 	.short	(.L_750 - .L_749)
	.align		4
.L_749:
        /*0010*/ 	.word	index@(.nv.constant0._ZN7cutlass13device_kernelIN5flash19enable_sm80_to_sm89INS1_16FlashAttnBwdSm80INS1_25CollectiveMainloopBwdSm80ILi2ELi1EN4cute5tupleIJNS5_1CILi64EEENS7_ILi96EEENS7_ILi128EEEEEENS_10bfloat16_tEfNS_4arch4Sm80ELb1ELb0ELb0ELb1ELb1ELb0ELb0ELb0ELi2ELi2ELi2ELi2ELb1EEENS1_24CollectiveEpilogueBwdGQAISB_fSE_Li256ELb1ELb1EEENS1_25SingleTileBwdLPTSchedulerILb1ELi96ELb1EEEEEEEEEvNT_6ParamsE)
        /*0014*/ 	.short	0x0160
        /*0016*/ 	.short	0x0290


	//----- nvinfo : EIATTR_CBANK_PARAM_SIZE
	.align		4
.L_750:
        /*0018*/ 	.byte	0x03, 0x19
        /*001a*/ 	.short	0x0290


	//----- nvinfo : EIATTR_KPARAM_INFO
	.align		4
        /*001c*/ 	.byte	0x04, 0x17
        /*001e*/ 	.short	(.L_752 - .L_751)
.L_751:
        /*0020*/ 	.word	0x00000000
        /*0024*/ 	.short	0x0000
        /*0026*/ 	.short	0x0000
        /*0028*/ 	.byte	0x00, 0xf0, 0x41, 0x0a


	//----- nvinfo : EIATTR_MAXREG_COUNT
	.align		4
.L_752:
        /*002c*/ 	.byte	0x03, 0x1b
        /*002e*/ 	.short	0x00ff


	//----- nvinfo : EIATTR_NUM_BARRIERS
	.align		4
        /*0030*/ 	.byte	0x02, 0x4c
        /*0032*/ 	.byte	0x02
	.zero		1


	//----- nvinfo : EIATTR_ANNOTATIONS
	.align		4
        /*0034*/ 	.byte	0x04, 0x55
        /*0036*/ 	.short	(.L_754 - .L_753)


	//   ....[0]....
.L_753:
        /* <DEDUP_REMOVED lines=15> */


	//----- nvinfo : EIATTR_MERCURY_ISA_VERSION
	.align		4
.L_754:
        /*0118*/ 	.byte	0x03, 0x5f
        /*011a*/ 	.short	0x0000


	//----- nvinfo : EIATTR_COOP_GROUP_MASK_REGIDS
	.align		4
        /*011c*/ 	.byte	0x04, 0x29
        /*011e*/ 	.short	(.L_756 - .L_755)


	//   ....[0]....
.L_755:
        /*0120*/ 	.word	0xffffffff


	//   ....[1]....
        /*0124*/ 	.word	0xffffffff


	//   ....[2]....
        /*0128*/ 	.word	0xffffffff


	//   ....[3]....
        /*012c*/ 	.word	0xffffffff


	//   ....[4]....
        /*0130*/ 	.word	0xffffffff


	//   ....[5]....
        /*0134*/ 	.word	0xffffffff


	//   ....[6]....
        /*0138*/ 	.word	0xffffffff


	//   ....[7]....
        /*013c*/ 	.word	0xffffffff


	//   ....[8]....
        /*0140*/ 	.word	0xffffffff


	//----- nvinfo : EIATTR_COOP_GROUP_INSTR_OFFSETS
	.align		4
.L_756:
        /*0144*/ 	.byte	0x04, 0x28
        /*0146*/ 	.short	(.L_758 - .L_757)


	//   ....[0]....
.L_757:
        /*0148*/ 	.word	0x00000060


	//   ....[1]....
        /*014c*/ 	.word	0x00006210


	//   ....[2]....
        /*0150*/ 	.word	0x00006250


	//   ....[3]....
        /*0154*/ 	.word	0x00006660


	//   ....[4]....
        /*0158*/ 	.word	0x00006670


	//   ....[5]....
        /*015c*/ 	.word	0x00006800


	//   ....[6]....
        /*0160*/ 	.word	0x00006850


	//   ....[7]....
        /*0164*/ 	.word	0x00006c00


	//   ....[8]....
        /*0168*/ 	.word	0x00006c10


	//----- nvinfo : EIATTR_EXIT_INSTR_OFFSETS
	.align		4
.L_758:
        /*016c*/ 	.byte	0x04, 0x1c
        /*016e*/ 	.short	(.L_760 - .L_759)


	//   ....[0]....
.L_759:
        /*0170*/ 	.word	0x00000820


	//   ....[1]....
        /*0174*/ 	.word	0x00005ed0


	//   ....[2]....
        /*0178*/ 	.word	0x00006c20


	//   ....[3]....
        /*017c*/ 	.word	0x00006cc0


	//----- nvinfo : EIATTR_MAX_THREADS
	.align		4
.L_760:
        /*0180*/ 	.byte	0x04, 0x05
        /*0182*/ 	.short	(.L_762 - .L_761)
.L_761:
        /*0184*/ 	.word	0x00000100
        /*0188*/ 	.word	0x00000001
        /*018c*/ 	.word	0x00000001


	//----- nvinfo : EIATTR_CRS_STACK_SIZE
	.align		4
.L_762:
        /*0190*/ 	.byte	0x04, 0x1e
        /*0192*/ 	.short	(.L_764 - .L_763)
.L_763:
        /*0194*/ 	.word	0x00000000
.L_764:


//--------------------- .nv.info._ZN7cutlass13device_kernelIN5flash19enable_sm80_to_sm89INS1_16FlashAttnBwdSm80INS1_25CollectiveMainloopBwdSm80ILi2ELi2EN4cute5tupleIJNS5_1CILi64EEENS7_ILi128EEES9_EEENS_10bfloat16_tEfNS_4arch4Sm80ELb0ELb0ELb0ELb0ELb0ELb0ELb0ELb0ELi2ELi2ELi2ELi2ELb0EEENS1_21CollectiveEpilogueBwdISA_SB_SD_Li256ELb0ELb0ELi4EEENS1_19SingleTileSchedulerILb0ELb0ELb0ELi128EEEEEEEEEvNT_6ParamsE --------------------------
	.section	.nv.info._ZN7cutlass13device_kernelIN5flash19enable_sm80_to_sm89INS1_16FlashAttnBwdSm80INS1_25CollectiveMainloopBwdSm80ILi2ELi2EN4cute5tupleIJNS5_1CILi64EEENS7_ILi128EEES9_EEENS_10bfloat16_tEfNS_4arch4Sm80ELb0ELb0ELb0ELb0ELb0ELb0ELb0ELb0ELi2ELi2ELi2ELi2ELb0EEENS1_21CollectiveEpilogueBwdISA_SB_SD_Li256ELb0ELb0ELi4EEENS1_19SingleTileSchedulerILb0ELb0ELb0ELi128EEEEEEEEEvNT_6ParamsE,"",@"SHT_CUDA_INFO"
	.sectionflags	@""
	.align	4


	//----- nvinfo : EIATTR_CUDA_API_VERSION
	.align		4
        /*0000*/ 	.byte	0x04, 0x37
        /*0002*/ 	.short	(.L_766 - .L_765)
.L_765:
        /*0004*/ 	.word	0x00000082


	//----- nvinfo : EIATTR_SW2861232_WAR
	.align		4
.L_766:
        /*0008*/ 	.byte	0x01, 0x35
	.zero		2


	//----- nvinfo : EIATTR_PARAM_CBANK
	.align		4
        /*000c*/ 	.byte	0x04, 0x0a
        /*000e*/ 	.short	(.L_768 - .L_767)
	.align		4
.L_767:
        /*0010*/ 	.word	index@(.nv.constant0._ZN7cutlass13device_kernelIN5flash19enable_sm80_to_sm89INS1_16FlashAttnBwdSm80INS1_25CollectiveMainloopBwdSm80ILi2ELi2EN4cute5tupleIJNS5_1CILi64EEENS7_ILi128EEES9_EEENS_10bfloat16_tEfNS_4arch4Sm80ELb0ELb0ELb0ELb0ELb0ELb0ELb0ELb0ELi2ELi2ELi2ELi2ELb0EEENS1_21CollectiveEpilogueBwdISA_SB_SD_Li256ELb0ELb0ELi4EEENS1_19SingleTileSchedulerILb0ELb0ELb0ELi128EEEEEEEEEvNT_6ParamsE)
        /*0014*/ 	.short	0x0160
        /*0016*/ 	.short	0x0270


	//----- nvinfo : EIATTR_CBANK_PARAM_SIZE
	.align		4
.L_768:
        /*0018*/ 	.byte	0x03, 0x19
        /*001a*/ 	.short	0x0270


	//----- nvinfo : EIATTR_KPARAM_INFO
	.align		4
        /*001c*/ 	.byte	0x04, 0x17
        /*001e*/ 	.short	(.L_770 - .L_769)
.L_769:
        /*0020*/ 	.word	0x00000000
        /*0024*/ 	.short	0x0000
        /*0026*/ 	.short	0x0000
        /*0028*/ 	.byte	0x00, 0xf0, 0xc1, 0x09


	//----- nvinfo : EIATTR_MAXREG_COUNT
	.align		4
.L_770:
        /*002c*/ 	.byte	0x03, 0x1b
        /*002e*/ 	.short	0x00ff


	//----- nvinfo : EIATTR_NUM_BARRIERS
	.align		4
        /*0030*/ 	.byte	0x02, 0x4c
        /*0032*/ 	.byte	0x02
	.zero		1


	//----- nvinfo : EIATTR_MERCURY_ISA_VERSION
	.align		4
        /*0034*/ 	.byte	0x03, 0x5f
        /*0036*/ 	.short	0x0000


	//----- nvinfo : EIATTR_EXIT_INSTR_OFFSETS
	.align		4
        /*0038*/ 	.byte	0x04, 0x1c
        /*003a*/ 	.short	(.L_772 - .L_771)


	//   ....[0]....
.L_771:
        /*003c*/ 	.word	0x00000030


	//   ....[1]....
        /*0040*/ 	.word	0x00007da0


	//   ....[2]....
        /*0044*/ 	.word	0x00007e60


	//----- nvinfo : EIATTR_CTAIDZ_USED
	.align		4
.L_772:
        /*0048*/ 	.byte	0x01, 0x04
	.zero		2


	//----- nvinfo : EIATTR_MAX_THREADS
	.align		4
        /*004c*/ 	.byte	0x04, 0x05
        /*004e*/ 	.short	(.L_774 - .L_773)
.L_773:
        /*0050*/ 	.word	0x00000100
        /*0054*/ 	.word	0x00000001
        /*0058*/ 	.word	0x00000001


	//----- nvinfo : EIATTR_CRS_STACK_SIZE
	.align		4
.L_774:
        /*005c*/ 	.byte	0x04, 0x1e
        /*005e*/ 	.short	(.L_776 - .L_775)
.L_775:
        /*0060*/ 	.word	0x00000000
.L_776:


//--------------------- .nv.info._ZN7cutlass13device_kernelIN5flash19enable_sm80_to_sm89INS1_16FlashAttnBwdSm80INS1_25CollectiveMainloopBwdSm80ILi2ELi2EN4cute5tupleIJNS5_1CILi64EEENS7_ILi128EEES9_EEENS_10bfloat16_tEfNS_4arch4Sm80ELb0ELb0ELb0ELb0ELb1ELb0ELb0ELb0ELi2ELi2ELi2ELi2ELb0EEENS1_21CollectiveEpilogueBwdISA_SB_SD_Li256ELb0ELb0ELi4EEENS1_19SingleTileSchedulerILb0ELb0ELb0ELi128EEEEEEEEEvNT_6ParamsE --------------------------
	.section	.nv.info._ZN7cutlass13device_kernelIN5flash19enable_sm80_to_sm89INS1_16FlashAttnBwdSm80INS1_25CollectiveMainloopBwdSm80ILi2ELi2EN4cute5tupleIJNS5_1CILi64EEENS7_ILi128EEES9_EEENS_10bfloat16_tEfNS_4arch4Sm80ELb0ELb0ELb0ELb0ELb1ELb0ELb0ELb0ELi2ELi2ELi2ELi2ELb0EEENS1_21CollectiveEpilogueBwdISA_SB_SD_Li256ELb0ELb0ELi4EEENS1_19SingleTileSchedulerILb0ELb0ELb0ELi128EEEEEEEEEvNT_6ParamsE,"",@"SHT_CUDA_INFO"
	.sectionflags	@""
	.align	4


	//----- nvinfo : EIATTR_CUDA_API_VERSION
	.align		4
        /*0000*/ 	.byte	0x04, 0x37
        /*0002*/ 	.short	(.L_778 - .L_777)
.L_777:
        /*0004*/ 	.word	0x00000082


	//----- nvinfo : EIATTR_SW2861232_WAR
	.align		4
.L_778:
        /*0008*/ 	.byte	0x01, 0x35
	.zero		2


	//----- nvinfo : EIATTR_PARAM_CBANK
	.align		4
        /*000c*/ 	.byte	0x04, 0x0a
        /*000e*/ 	.short	(.L_780 - .L_779)
	.align		4
.L_779:
        /*0010*/ 	.word	index@(.nv.constant0._ZN7cutlass13device_kernelIN5flash19enable_sm80_to_sm89INS1_16FlashAttnBwdSm80INS1_25CollectiveMainloopBwdSm80ILi2ELi2EN4cute5tupleIJNS5_1CILi64EEENS7_ILi128EEES9_EEENS_10bfloat16_tEfNS_4arch4Sm80ELb0ELb0ELb0ELb0ELb1ELb0ELb0ELb0ELi2ELi2ELi2ELi2ELb0EEENS1_21CollectiveEpilogueBwdISA_SB_SD_Li256ELb0ELb0ELi4EEENS1_19SingleTileSchedulerILb0ELb0ELb0ELi128EEEEEEEEEvNT_6ParamsE)
        /*0014*/ 	.short	0x0160
        /*0016*/ 	.short	0x0270


	//----- nvinfo : EIATTR_CBANK_PARAM_SIZE
	.align		4
.L_780:
        /*0018*/ 	.byte	0x03, 0x19
        /*001a*/ 	.short	0x0270


	//----- nvinfo : EIATTR_KPARAM_INFO
	.align		4
        /*001c*/ 	.byte	0x04, 0x17
        /*001e*/ 	.short	(.L_782 - .L_781)
.L_781:
        /*0020*/ 	.word	0x00000000
        /*0024*/ 	.short	0x0000
        /*0026*/ 	.short	0x0000
        /*0028*/ 	.byte	0x00, 0xf0, 0xc1, 0x09


	//----- nvinfo : EIATTR_MAXREG_COUNT
	.align		4
.L_782:
        /*002c*/ 	.byte	0x03, 0x1b
        /*002e*/ 	.short	0x00ff


	//----- nvinfo : EIATTR_NUM_BARRIERS
	.align		4
        /*0030*/ 	.byte	0x02, 0x4c
        /*0032*/ 	.byte	0x02
	.zero		1


	//----- nvinfo : EIATTR_MERCURY_ISA_VERSION
	.align		4
        /*0034*/ 	.byte	0x03, 0x5f
        /*0036*/ 	.short	0x0000


	//----- nvinfo : EIATTR_EXIT_INSTR_OFFSETS
	.align		4
        /*0038*/ 	.byte	0x04, 0x1c
        /*003a*/ 	.short	(.L_784 - .L_783)


	//   ....[0]....
.L_783:
        /*003c*/ 	.word	0x00000030


	//   ....[1]....
        /*0040*/ 	.word	0x00007da0


	//   ....[2]....
        /*0044*/ 	.word	0x00007e60


	//----- nvinfo : EIATTR_CTAIDZ_USED
	.align		4
.L_784:
        /*0048*/ 	.byte	0x01, 0x04
	.zero		2


	//----- nvinfo : EIATTR_MAX_THREADS
	.align		4
        /*004c*/ 	.byte	0x04, 0x05
        /*004e*/ 	.short	(.L_786 - .L_785)
.L_785:
        /*0050*/ 	.word	0x00000100
        /*0054*/ 	.word	0x00000001
        /*0058*/ 	.word	0x00000001


	//----- nvinfo : EIATTR_CRS_STACK_SIZE
	.align		4
.L_786:
        /*005c*/ 	.byte	0x04, 0x1e
        /*005e*/ 	.short	(.L_788 - .L_787)
.L_787:
        /*0060*/ 	.word	0x00000000
.L_788:


//--------------------- .nv.info._ZN7cutlass13device_kernelIN5flash19enable_sm80_to_sm89INS1_16FlashAttnBwdSm80INS1_25CollectiveMainloopBwdSm80ILi2ELi2EN4cute5tupleIJNS5_1CILi64EEENS7_ILi128EEES9_EEENS_10bfloat16_tEfNS_4arch4Sm80ELb0ELb0ELb0ELb0ELb0ELb0ELb0ELb0ELi2ELi2ELi2ELi2ELb0EEENS1_24CollectiveEpilogueBwdGQAISA_fSD_Li256ELb0ELb0EEENS1_19SingleTileSchedulerILb0ELb0ELb0ELi128EEEEEEEEEvNT_6ParamsE --------------------------
	.section	.nv.info._ZN7cutlass13device_kernelIN5flash19enable_sm80_to_sm89INS1_16FlashAttnBwdSm80INS1_25CollectiveMainloopBwdSm80ILi2ELi2EN4cute5tupleIJNS5_1CILi64EEENS7_ILi128EEES9_EEENS_10bfloat16_tEfNS_4arch4Sm80ELb0ELb0ELb0ELb0ELb0ELb0ELb0ELb0ELi2ELi2ELi2ELi2ELb0EEENS1_24CollectiveEpilogueBwdGQAISA_fSD_Li256ELb0ELb0EEENS1_19SingleTileSchedulerILb0ELb0ELb0ELi128EEEEEEEEEvNT_6ParamsE,"",@"SHT_CUDA_INFO"
	.sectionflags	@""
	.align	4


	//----- nvinfo : EIATTR_CUDA_API_VERSION
	.align		4
        /*0000*/ 	.byte	0x04, 0x37
        /*0002*/ 	.short	(.L_790 - .L_789)
.L_789:
        /*0004*/ 	.word	0x00000082


	//----- nvinfo : EIATTR_SW2861232_WAR
	.align		4
.L_790:
        /*0008*/ 	.byte	0x01, 0x35
	.zero		2


	//----- nvinfo : EIATTR_PARAM_CBANK
	.align		4
        /*000c*/ 	.byte	0x04, 0x0a
        /*000e*/ 	.short	(.L_792 - .L_791)
	.align		4
.L_791:
        /*0010*/ 	.word	index@(.nv.constant0._ZN7cutlass13device_kernelIN5flash19enable_sm80_to_sm89INS1_16FlashAttnBwdSm80INS1_25CollectiveMainloopBwdSm80ILi2ELi2EN4cute5tupleIJNS5_1CILi64EEENS7_ILi128EEES9_EEENS_10bfloat16_tEfNS_4arch4Sm80ELb0ELb0ELb0ELb0ELb0ELb0ELb0ELb0ELi2ELi2ELi2ELi2ELb0EEENS1_24CollectiveEpilogueBwdGQAISA_fSD_Li256ELb0ELb0EEENS1_19SingleTileSchedulerILb0ELb0ELb0ELi128EEEEEEEEEvNT_6ParamsE)
        /*0014*/ 	.short	0x0160
        /*0016*/ 	.short	0x0278


	//----- nvinfo : EIATTR_CBANK_PARAM_SIZE
	.align		4
.L_792:
        /*0018*/ 	.byte	0x03, 0x19
        /*001a*/ 	.short	0x0278


	//----- nvinfo : EIATTR_KPARAM_INFO
	.align		4
        /*001c*/ 	.byte	0x04, 0x17
        /*001e*/ 	.short	(.L_794 - .L_793)
.L_793:
        /*0020*/ 	.word	0x00000000
        /*0024*/ 	.short	0x0000
        /*0026*/ 	.short	0x0000
        /*0028*/ 	.byte	0x00, 0xf0, 0xe1, 0x09


	//----- nvinfo : EIATTR_MAXREG_COUNT
	.align		4
.L_794:
        /*002c*/ 	.byte	0x03, 0x1b
        /*002e*/ 	.short	0x00ff


	//----- nvinfo : EIATTR_NUM_BARRIERS
	.align		4
        /*0030*/ 	.byte	0x02, 0x4c
        /*0032*/ 	.byte	0x02
	.zero		1


	//----- nvinfo : EIATTR_ANNOTATIONS
	.align		4
        /*0034*/ 	.byte	0x04, 0x55
        /*0036*/ 	.short	(.L_796 - .L_795)


	//   ....[0]....
.L_795:
        /* <DEDUP_REMOVED lines=9> */


	//----- nvinfo : EIATTR_MERCURY_ISA_VERSION
	.align		4
.L_796:
        /*00b0*/ 	.byte	0x03, 0x5f
        /*00b2*/ 	.short	0x0000


	//----- nvinfo : EIATTR_EXIT_INSTR_OFFSETS
	.align		4
        /*00b4*/ 	.byte	0x04, 0x1c
        /*00b6*/ 	.short	(.L_798 - .L_797)


	//   ....[0]....
.L_797:
        /*00b8*/ 	.word	0x00000040


	//   ....[1]....
        /*00bc*/ 	.word	0x00006d20


	//----- nvinfo : EIATTR_CTAIDZ_USED
	.align		4
.L_798:
        /*00c0*/ 	.byte	0x01, 0x04
	.zero		2


	//----- nvinfo : EIATTR_MAX_THREADS
	.align		4
        /*00c4*/ 	.byte	0x04, 0x05
        /*00c6*/ 	.short	(.L_800 - .L_799)
.L_799:
        /*00c8*/ 	.word	0x00000100
        /*00cc*/ 	.word	0x00000001
        /*00d0*/ 	.word	0x00000001


	//----- nvinfo : EIATTR_CRS_STACK_SIZE
	.align		4
.L_800:
        /*00d4*/ 	.byte	0x04, 0x1e
        /*00d6*/ 	.short	(.L_802 - .L_801)
.L_801:
        /*00d8*/ 	.word	0x00000000
.L_802:


//--------------------- .nv.info._ZN7cutlass13device_kernelIN5flash19enable_sm80_to_sm89INS1_16FlashAttnBwdSm80INS1_25CollectiveMainloopBwdSm80ILi2ELi2EN4cute5tupleIJNS5_1CILi64EEENS7_ILi128EEES9_EEENS_10bfloat16_tEfNS_4arch4Sm80ELb0ELb0ELb0ELb0ELb1ELb0ELb0ELb0ELi2ELi2ELi2ELi2ELb0EEENS1_24CollectiveEpilogueBwdGQAISA_fSD_Li256ELb0ELb1EEENS1_19SingleTileSchedulerILb0ELb0ELb0ELi128EEEEEEEEEvNT_6ParamsE --------------------------
	.section	.nv.info._ZN7cutlass13device_kernelIN5flash19enable_sm80_to_sm89INS1_16FlashAttnBwdSm80INS1_25CollectiveMainloopBwdSm80ILi2ELi2EN4cute5tupleIJNS5_1CILi64EEENS7_ILi128EEES9_EEENS_10bfloat16_tEfNS_4arch4Sm80ELb0ELb0ELb0ELb0ELb1ELb0ELb0ELb0ELi2ELi2ELi2ELi2ELb0EEENS1_24CollectiveEpilogueBwdGQAISA_fSD_Li256ELb0ELb1EEENS1_19SingleTileSchedulerILb0ELb0ELb0ELi128EEEEEEEEEvNT_6ParamsE,"",@"SHT_CUDA_INFO"
	.sectionflags	@""
	.align	4


	//----- nvinfo : EIATTR_CUDA_API_VERSION
	.align		4
        /*0000*/ 	.byte	0x04, 0x37
        /*0002*/ 	.short	(.L_804 - .L_803)
.L_803:
        /*0004*/ 	.word	0x00000082


	//----- nvinfo : EIATTR_SW2861232_WAR
	.align		4
.L_804:
        /*0008*/ 	.byte	0x01, 0x35
	.zero		2


	//----- nvinfo : EIATTR_PARAM_CBANK
	.align		4
        /*000c*/ 	.byte	0x04, 0x0a
        /*000e*/ 	.short	(.L_806 - .L_805)
	.align		4
.L_805:
        /*0010*/ 	.word	index@(.nv.constant0._ZN7cutlass13device_kernelIN5flash19enable_sm80_to_sm89INS1_16FlashAttnBwdSm80INS1_25CollectiveMainloopBwdSm80ILi2ELi2EN4cute5tupleIJNS5_1CILi64EEENS7_ILi128EEES9_EEENS_10bfloat16_tEfNS_4arch4Sm80ELb0ELb0ELb0ELb0ELb1ELb0ELb0ELb0ELi2ELi2ELi2ELi2ELb0EEENS1_24CollectiveEpilogueBwdGQAISA_fSD_Li256ELb0ELb1EEENS1_19SingleTileSchedulerILb0ELb0ELb0ELi128EEEEEEEEEvNT_6ParamsE)
        /*0014*/ 	.short	0x0160
        /*0016*/ 	.short	0x0278


	//----- nvinfo : EIATTR_CBANK_PARAM_SIZE
	.align		4
.L_806:
        /*0018*/ 	.byte	0x03, 0x19
        /*001a*/ 	.short	0x0278


	//----- nvinfo : EIATTR_KPARAM_INFO
	.align		4
        /*001c*/ 	.byte	0x04, 0x17
        /*001e*/ 	.short	(.L_808 - .L_807)
.L_807:
        /*0020*/ 	.word	0x00000000
        /*0024*/ 	.short	0x0000
        /*0026*/ 	.short	0x0000
        /*0028*/ 	.byte	0x00, 0xf0, 0xe1, 0x09


	//----- nvinfo : EIATTR_MAXREG_COUNT
	.align		4
.L_808:
        /*002c*/ 	.byte	0x03, 0x1b
        /*002e*/ 	.short	0x00ff


	//----- nvinfo : EIATTR_NUM_BARRIERS
	.align		4
        /*0030*/ 	.byte	0x02, 0x4c
        /*0032*/ 	.byte	0x02
	.zero		1


	//----- nvinfo : EIATTR_ANNOTATIONS
	.align		4
        /*0034*/ 	.byte	0x04, 0x55
        /*0036*/ 	.short	(.L_810 - .L_809)


	//   ....[0]....
.L_809:
        /* <DEDUP_REMOVED lines=9> */


	//----- nvinfo : EIATTR_MERCURY_ISA_VERSION
	.align		4
.L_810:
        /*00b8*/ 	.byte	0x03, 0x5f
        /*00ba*/ 	.short	0x0000


	//----- nvinfo : EIATTR_COOP_GROUP_MASK_REGIDS
	.align		4
        /*00bc*/ 	.byte	0x04, 0x29
        /*00be*/ 	.short	(.L_812 - .L_811)


	//   ....[0]....
.L_811:
        /*00c0*/ 	.word	0xffffffff


	//   ....[1]....
        /*00c4*/ 	.word	0xffffffff


	//   ....[2]....
        /*00c8*/ 	.word	0xffffffff


	//   ....[3]....
        /*00cc*/ 	.word	0xffffffff


	//   ....[4]....
        /*00d0*/ 	.word	0xffffffff


	//   ....[5]....
        /*00d4*/ 	.word	0xffffffff


	//   ....[6]....
        /*00d8*/ 	.word	0xffffffff


	//   ....[7]....
        /*00dc*/ 	.word	0xffffffff


	//----- nvinfo : EIATTR_COOP_GROUP_INSTR_OFFSETS
	.align		4
.L_812:
        /*00e0*/ 	.byte	0x04, 0x28
        /*00e2*/ 	.short	(.L_814 - .L_813)


	//   ....[0]....
.L_813:
        /*00e4*/ 	.word	0x00006390


	//   ....[1]....
        /*00e8*/ 	.word	0x00006420


	//   ....[2]....
        /*00ec*/ 	.word	0x000068e0


	//   ....[3]....
        /*00f0*/ 	.word	0x000068f0


	//   ....[4]....
        /*00f4*/ 	.word	0x00006a80


	//   ....[5]....
        /*00f8*/ 	.word	0x00006ad0


	//   ....[6]....
        /*00fc*/ 	.word	0x00006f80


	//   ....[7]....
        /*0100*/ 	.word	0x00006f90


	//----- nvinfo : EIATTR_EXIT_INSTR_OFFSETS
	.align		4
.L_814:
        /*0104*/ 	.byte	0x04, 0x1c
        /*0106*/ 	.short	(.L_816 - .L_815)


	//   ....[0]....
.L_815:
        /*0108*/ 	.word	0x00000040


	//   ....[1]....
        /*010c*/ 	.word	0x00006fa0


	//   ....[2]....
        /*0110*/ 	.word	0x00007040


	//----- nvinfo : EIATTR_CTAIDZ_USED
	.align		4
.L_816:
        /*0114*/ 	.byte	0x01, 0x04
	.zero		2


	//----- nvinfo : EIATTR_MAX_THREADS
	.align		4
        /*0118*/ 	.byte	0x04, 0x05
        /*011a*/ 	.short	(.L_818 - .L_817)
.L_817:
        /*011c*/ 	.word	0x00000100
        /*0120*/ 	.word	0x00000001
        /*0124*/ 	.word	0x00000001


	//----- nvinfo : EIATTR_CRS_STACK_SIZE
	.align		4
.L_818:
        /*0128*/ 	.byte	0x04, 0x1e
        /*012a*/ 	.short	(.L_820 - .L_819)
.L_819:
        /*012c*/ 	.word	0x00000000
.L_820:


//--------------------- .nv.info._ZN7cutlass13device_kernelIN5flash19enable_sm80_to_sm89INS1_16FlashAttnBwdSm80INS1_25CollectiveMainloopBwdSm80ILi2ELi2EN4cute5tupleIJNS5_1CILi64EEENS7_ILi128EEES9_EEENS_10bfloat16_tEfNS_4arch4Sm80ELb0ELb0ELb0ELb1ELb0ELb0ELb0ELb0ELi2ELi2ELi2ELi2ELb0EEENS1_21CollectiveEpilogueBwdISA_SB_SD_Li256ELb1ELb0ELi4EEENS1_19SingleTileSchedulerILb1ELb0ELb0ELi128EEEEEEEEEvNT_6ParamsE --------------------------
	.section	.nv.info._ZN7cutlass13device_kernelIN5flash19enable_sm80_to_sm89INS1_16FlashAttnBwdSm80INS1_25CollectiveMainloopBwdSm80ILi2ELi2EN4cute5tupleIJNS5_1CILi64EEENS7_ILi128EEES9_EEENS_10bfloat16_tEfNS_4arch4Sm80ELb0ELb0ELb0ELb1ELb0ELb0ELb0ELb0ELi2ELi2ELi2ELi2ELb0EEENS1_21CollectiveEpilogueBwdISA_SB_SD_Li256ELb1ELb0ELi4EEENS1_19SingleTileSchedulerILb1ELb0ELb0ELi128EEEEEEEEEvNT_6ParamsE,"",@"SHT_CUDA_INFO"
	.sectionflags	@""
	.align	4


	//----- nvinfo : EIATTR_CUDA_API_VERSION
	.align		4
        /*0000*/ 	.byte	0x04, 0x37
        /*0002*/ 	.short	(.L_822 - .L_821)
.L_821:
        /*0004*/ 	.word	0x00000082


	//----- nvinfo : EIATTR_SW2861232_WAR
	.align		4
.L_822:
        /*0008*/ 	.byte	0x01, 0x35
	.zero		2


	//----- nvinfo : EIATTR_PARAM_CBANK
	.align		4
        /*000c*/ 	.byte	0x04, 0x0a
        /*000e*/ 	.short	(.L_824 - .L_823)
	.align		4
.L_823:
        /*0010*/ 	.word	index@(.nv.constant0._ZN7cutlass13device_kernelIN5flash19enable_sm80_to_sm89INS1_16FlashAttnBwdSm80INS1_25CollectiveMainloopBwdSm80ILi2ELi2EN4cute5tupleIJNS5_1CILi64EEENS7_ILi128EEES9_EEENS_10bfloat16_tEfNS_4arch4Sm80ELb0ELb0ELb0ELb1ELb0ELb0ELb0ELb0ELi2ELi2ELi2ELi2ELb0EEENS1_21CollectiveEpilogueBwdISA_SB_SD_Li256ELb1ELb0ELi4EEENS1_19SingleTileSchedulerILb1ELb0ELb0ELi128EEEEEEEEEvNT_6ParamsE)
        /*0014*/ 	.short	0x0160
        /*0016*/ 	.short	0x0270


	//----- nvinfo : EIATTR_CBANK_PARAM_SIZE
	.align		4
.L_824:
        /*0018*/ 	.byte	0x03, 0x19
        /*001a*/ 	.short	0x0270


	//----- nvinfo : EIATTR_KPARAM_INFO
	.align		4
        /*001c*/ 	.byte	0x04, 0x17
        /*001e*/ 	.short	(.L_826 - .L_825)
.L_825:
        /*0020*/ 	.word	0x00000000
        /*0024*/ 	.short	0x0000
        /*0026*/ 	.short	0x0000
        /*0028*/ 	.byte	0x00, 0xf0, 0xc1, 0x09


	//----- nvinfo : EIATTR_MAXREG_COUNT
	.align		4
.L_826:
        /*002c*/ 	.byte	0x03, 0x1b
        /*002e*/ 	.short	0x00ff


	//----- nvinfo : EIATTR_NUM_BARRIERS
	.align		4
        /*0030*/ 	.byte	0x02, 0x4c
        /*0032*/ 	.byte	0x02
	.zero		1


	//----- nvinfo : EIATTR_ANNOTATIONS
	.align		4
        /*0034*/ 	.byte	0x04, 0x55
        /*0036*/ 	.short	(.L_828 - .L_827)


	//   ....[0]....
.L_827:
        /* <DEDUP_REMOVED lines=15> */


	//----- nvinfo : EIATTR_MERCURY_ISA_VERSION
	.align		4
.L_828:
        /*0118*/ 	.byte	0x03, 0x5f
        /*011a*/ 	.short	0x0000


	//----- nvinfo : EIATTR_COOP_GROUP_MASK_REGIDS
	.align		4
        /*011c*/ 	.byte	0x04, 0x29
        /*011e*/ 	.short	(.L_830 - .L_829)


	//   ....[0]....
.L_829:
        /*0120*/ 	.word	0xffffffff


	//----- nvinfo : EIATTR_COOP_GROUP_INSTR_OFFSETS
	.align		4
.L_830:
        /*0124*/ 	.byte	0x04, 0x28
        /*0126*/ 	.short	(.L_832 - .L_831)


	//   ....[0]....
.L_831:
        /*0128*/ 	.word	0x000000a0


	//----- nvinfo : EIATTR_EXIT_INSTR_OFFSETS
	.align		4
.L_832:
        /*012c*/ 	.byte	0x04, 0x1c
        /*012e*/ 	.short	(.L_834 - .L_833)


	//   ....[0]....
.L_833:
        /*0130*/ 	.word	0x00000340


	//   ....[1]....
        /*0134*/ 	.word	0x000084f0


	//   ....[2]....
        /*0138*/ 	.word	0x000085b0


	//   ....[3]....
        /*013c*/ 	.word	0x00009800


	//   ....[4]....
        /*0140*/ 	.word	0x000098c0


	//----- nvinfo : EIATTR_CTAIDZ_USED
	.align		4
.L_834:
        /*0144*/ 	.byte	0x01, 0x04
	.zero		2


	//----- nvinfo : EIATTR_MAX_THREADS
	.align		4
        /*0148*/ 	.byte	0x04, 0x05
        /*014a*/ 	.short	(.L_836 - .L_835)
.L_835:
        /*014c*/ 	.word	0x00000100
        /*0150*/ 	.word	0x00000001
        /*0154*/ 	.word	0x00000001


	//----- nvinfo : EIATTR_CRS_STACK_SIZE
	.align		4
.L_836:
        /*0158*/ 	.byte	0x04, 0x1e
        /*015a*/ 	.short	(.L_838 - .L_837)
.L_837:
        /*015c*/ 	.word	0x00000000
.L_838:


//--------------------- .nv.info._ZN7cutlass13device_kernelIN5flash19enable_sm80_to_sm89INS1_16FlashAttnBwdSm80INS1_25CollectiveMainloopBwdSm80ILi2ELi2EN4cute5tupleIJNS5_1CILi64EEENS7_ILi128EEES9_EEENS_10bfloat16_tEfNS_4arch4Sm80ELb0ELb0ELb0ELb1ELb1ELb0ELb0ELb0ELi2ELi2ELi2ELi2ELb0EEENS1_21CollectiveEpilogueBwdISA_SB_SD_Li256ELb1ELb0ELi4EEENS1_19SingleTileSchedulerILb1ELb0ELb0ELi128EEEEEEEEEvNT_6ParamsE --------------------------
	.section	.nv.info._ZN7cutlass13device_kernelIN5flash19enable_sm80_to_sm89INS1_16FlashAttnBwdSm80INS1_25CollectiveMainloopBwdSm80ILi2ELi2EN4cute5tupleIJNS5_1CILi64EEENS7_ILi128EEES9_EEENS_10bfloat16_tEfNS_4arch4Sm80ELb0ELb0ELb0ELb1ELb1ELb0ELb0ELb0ELi2ELi2ELi2ELi2ELb0EEENS1_21CollectiveEpilogueBwdISA_SB_SD_Li256ELb1ELb0ELi4EEENS1_19SingleTileSchedulerILb1ELb0ELb0ELi128EEEEEEEEEvNT_6ParamsE,"",@"SHT_CUDA_INFO"
	.sectionflags	@""
	.align	4


	//----- nvinfo : EIATTR_CUDA_API_VERSION
	.align		4
        /*0000*/ 	.byte	0x04, 0x37
        /*0002*/ 	.short	(.L_840 - .L_839)
.L_839:
        /*0004*/ 	.word	0x00000082


	//----- nvinfo : EIATTR_SW2861232_WAR
	.align		4
.L_840:
        /*0008*/ 	.byte	0x01, 0x35
	.zero		2


	//----- nvinfo : EIATTR_PARAM_CBANK
	.align		4
        /*000c*/ 	.byte	0x04, 0x0a
        /*000e*/ 	.short	(.L_842 - .L_841)
	.align		4
.L_841:
        /*0010*/ 	.word	index@(.nv.constant0._ZN7cutlass13device_kernelIN5flash19enable_sm80_to_sm89INS1_16FlashAttnBwdSm80INS1_25CollectiveMainloopBwdSm80ILi2ELi2EN4cute5tupleIJNS5_1CILi64EEENS7_ILi128EEES9_EEENS_10bfloat16_tEfNS_4arch4Sm80ELb0ELb0ELb0ELb1ELb1ELb0ELb0ELb0ELi2ELi2ELi2ELi2ELb0EEENS1_21CollectiveEpilogueBwdISA_SB_SD_Li256ELb1ELb0ELi4EEENS1_19SingleTileSchedulerILb1ELb0ELb0ELi128EEEEEEEEEvNT_6ParamsE)
        /*0014*/ 	.short	0x0160
        /*0016*/ 	.short	0x0270


	//----- nvinfo : EIATTR_CBANK_PARAM_SIZE
	.align		4
.L_842:
        /*0018*/ 	.byte	0x03, 0x19
        /*001a*/ 	.short	0x0270


	//----- nvinfo : EIATTR_KPARAM_INFO
	.align		4
        /*001c*/ 	.byte	0x04, 0x17
        /*001e*/ 	.short	(.L_844 - .L_843)
.L_843:
        /*0020*/ 	.word	0x00000000
        /*0024*/ 	.short	0x0000
        /*0026*/ 	.short	0x0000
        /*0028*/ 	.byte	0x00, 0xf0, 0xc1, 0x09


	//----- nvinfo : EIATTR_MAXREG_COUNT
	.align		4
.L_844:
        /*002c*/ 	.byte	0x03, 0x1b
        /*002e*/ 	.short	0x00ff


	//----- nvinfo : EIATTR_NUM_BARRIERS
	.align		4
        /*0030*/ 	.byte	0x02, 0x4c
        /*0032*/ 	.byte	0x02
	.zero		1


	//----- nvinfo : EIATTR_ANNOTATIONS
	.align		4
        /*0034*/ 	.byte	0x04, 0x55
        /*0036*/ 	.short	(.L_846 - .L_845)


	//   ....[0]....
.L_845:
        /* <DEDUP_REMOVED lines=15> */


	//----- nvinfo : EIATTR_MERCURY_ISA_VERSION
	.align		4
.L_846:
        /*0118*/ 	.byte	0x03, 0x5f
        /*011a*/ 	.short	0x0000


	//----- nvinfo : EIATTR_COOP_GROUP_MASK_REGIDS
	.align		4
        /*011c*/ 	.byte	0x04, 0x29
        /*011e*/ 	.short	(.L_848 - .L_847)


	//   ....[0]....
.L_847:
        /*0120*/ 	.word	0xffffffff


	//----- nvinfo : EIATTR_COOP_GROUP_INSTR_OFFSETS
	.align		4
.L_848:
        /*0124*/ 	.byte	0x04, 0x28
        /*0126*/ 	.short	(.L_850 - .L_849)


	//   ....[0]....
.L_849:
        /*0128*/ 	.word	0x000000a0


	//----- nvinfo : EIATTR_EXIT_INSTR_OFFSETS
	.align		4
.L_850:
        /*012c*/ 	.byte	0x04, 0x1c
        /*012e*/ 	.short	(.L_852 - .L_851)


	//   ....[0]....
.L_851:
        /*0130*/ 	.word	0x00000340


	//   ....[1]....
        /*0134*/ 	.word	0x000084f0


	//   ....[2]....
        /*0138*/ 	.word	0x000085b0


	//   ....[3]....
        /*013c*/ 	.word	0x00009800


	//   ....[4]....
        /*0140*/ 	.word	0x000098c0


	//----- nvinfo : EIATTR_CTAIDZ_USED
	.align		4
.L_852:
        /*0144*/ 	.byte	0x01, 0x04
	.zero		2


	//----- nvinfo : EIATTR_MAX_THREADS
	.align		4
        /*0148*/ 	.byte	0x04, 0x05
        /*014a*/ 	.short	(.L_854 - .L_853)
.L_853:
        /*014c*/ 	.word	0x00000100
        /*0150*/ 	.word	0x00000001
        /*0154*/ 	.word	0x00000001


	//----- nvinfo : EIATTR_CRS_STACK_SIZE
	.align		4
.L_854:
        /*0158*/ 	.byte	0x04, 0x1e
        /*015a*/ 	.short	(.L_856 - .L_855)
.L_855:
        /*015c*/ 	.word	0x00000000
.L_856:


//--------------------- .nv.info._ZN7cutlass13device_kernelIN5flash19enable_sm80_to_sm89INS1_16FlashAttnBwdSm80INS1_25CollectiveMainloopBwdSm80ILi2ELi2EN4cute5tupleIJNS5_1CILi64EEENS7_ILi128EEES9_EEENS_10bfloat16_tEfNS_4arch4Sm80ELb0ELb0ELb0ELb1ELb0ELb0ELb0ELb0ELi2ELi2ELi2ELi2ELb0EEENS1_24CollectiveEpilogueBwdGQAISA_fSD_Li256ELb1ELb0EEENS1_19SingleTileSchedulerILb1ELb0ELb0ELi128EEEEEEEEEvNT_6ParamsE --------------------------
	.section	.nv.info._ZN7cutlass13device_kernelIN5flash19enable_sm80_to_sm89INS1_16FlashAttnBwdSm80INS1_25CollectiveMainloopBwdSm80ILi2ELi2EN4cute5tupleIJNS5_1CILi64EEENS7_ILi128EEES9_EEENS_10bfloat16_tEfNS_4arch4Sm80ELb0ELb0ELb0ELb1ELb0ELb0ELb0ELb0ELi2ELi2ELi2ELi2ELb0EEENS1_24CollectiveEpilogueBwdGQAISA_fSD_Li256ELb1ELb0EEENS1_19SingleTileSchedulerILb1ELb0ELb0ELi128EEEEEEEEEvNT_6ParamsE,"",@"SHT_CUDA_INFO"
	.sectionflags	@""
	.align	4


	//----- nvinfo : EIATTR_CUDA_API_VERSION
	.align		4
        /*0000*/ 	.byte	0x04, 0x37
        /*0002*/ 	.short	(.L_858 - .L_857)
.L_857:
        /*0004*/ 	.word	0x00000082


	//----- nvinfo : EIATTR_SW2861232_WAR
	.align		4
.L_858:
        /*0008*/ 	.byte	0x01, 0x35
	.zero		2


	//----- nvinfo : EIATTR_PARAM_CBANK
	.align		4
        /*000c*/ 	.byte	0x04, 0x0a
        /*000e*/ 	.short	(.L_860 - .L_859)
	.align		4
.L_859:
        /*0010*/ 	.word	index@(.nv.constant0._ZN7cutlass13device_kernelIN5flash19enable_sm80_to_sm89INS1_16FlashAttnBwdSm80INS1_25CollectiveMainloopBwdSm80ILi2ELi2EN4cute5tupleIJNS5_1CILi64EEENS7_ILi128EEES9_EEENS_10bfloat16_tEfNS_4arch4Sm80ELb0ELb0ELb0ELb1ELb0ELb0ELb0ELb0ELi2ELi2ELi2ELi2ELb0EEENS1_24CollectiveEpilogueBwdGQAISA_fSD_Li256ELb1ELb0EEENS1_19SingleTileSchedulerILb1ELb0ELb0ELi128EEEEEEEEEvNT_6ParamsE)
        /*0014*/ 	.short	0x0160
        /*0016*/ 	.short	0x0278


	//----- nvinfo : EIATTR_CBANK_PARAM_SIZE
	.align		4
.L_860:
        /*0018*/ 	.byte	0x03, 0x19
        /*001a*/ 	.short	0x0278


	//----- nvinfo : EIATTR_KPARAM_INFO
	.align		4
        /*001c*/ 	.byte	0x04, 0x17
        /*001e*/ 	.short	(.L_862 - .L_861)
.L_861:
        /*0020*/ 	.word	0x00000000
        /*0024*/ 	.short	0x0000
        /*0026*/ 	.short	0x0000
        /*0028*/ 	.byte	0x00, 0xf0, 0xe1, 0x09


	//----- nvinfo : EIATTR_MAXREG_COUNT
	.align		4
.L_862:
        /*002c*/ 	.byte	0x03, 0x1b
        /*002e*/ 	.short	0x00ff


	//----- nvinfo : EIATTR_NUM_BARRIERS
	.align		4
        /*0030*/ 	.byte	0x02, 0x4c
        /*0032*/ 	.byte	0x02
	.zero		1


	//----- nvinfo : EIATTR_ANNOTATIONS
	.align		4
        /*0034*/ 	.byte	0x04, 0x55
        /*0036*/ 	.short	(.L_864 - .L_863)


	//   ....[0]....
.L_863:
        /* <DEDUP_REMOVED lines=14> */


	//----- nvinfo : EIATTR_MERCURY_ISA_VERSION
	.align		4
.L_864:
        /*0108*/ 	.byte	0x03, 0x5f
        /*010a*/ 	.short	0x0000


	//----- nvinfo : EIATTR_COOP_GROUP_MASK_REGIDS
	.align		4
        /*010c*/ 	.byte	0x04, 0x29
        /*010e*/ 	.short	(.L_866 - .L_865)


	//   ....[0]....
.L_865:
        /*0110*/ 	.word	0xffffffff


	//----- nvinfo : EIATTR_COOP_GROUP_INSTR_OFFSETS
	.align		4
.L_866:
        /*0114*/ 	.byte	0x04, 0x28
        /*0116*/ 	.short	(.L_868 - .L_867)


	//   ....[0]....
.L_867:
        /*0118*/ 	.word	0x000000a0


	//----- nvinfo : EIATTR_EXIT_INSTR_OFFSETS
	.align		4
.L_868:
        /*011c*/ 	.byte	0x04, 0x1c
        /*011e*/ 	.short	(.L_870 - .L_869)


	//   ....[0]....
.L_869:
        /*0120*/ 	.word	0x00000340


	//   ....[1]....
        /*0124*/ 	.word	0x00006650


	//   ....[2]....
        /*0128*/ 	.word	0x00007190


	//----- nvinfo : EIATTR_CTAIDZ_USED
	.align		4
.L_870:
        /*012c*/ 	.byte	0x01, 0x04
	.zero		2


	//----- nvinfo : EIATTR_MAX_THREADS
	.align		4
        /*0130*/ 	.byte	0x04, 0x05
        /*0132*/ 	.short	(.L_872 - .L_871)
.L_871:
        /*0134*/ 	.word	0x00000100
        /*0138*/ 	.word	0x00000001
        /*013c*/ 	.word	0x00000001


	//----- nvinfo : EIATTR_CRS_STACK_SIZE
	.align		4
.L_872:
        /*0140*/ 	.byte	0x04, 0x1e
        /*0142*/ 	.short	(.L_874 - .L_873)
.L_873:
        /*0144*/ 	.word	0x00000000
.L_874:


//--------------------- .nv.info._ZN7cutlass13device_kernelIN5flash19enable_sm80_to_sm89INS1_16FlashAttnBwdSm80INS1_25CollectiveMainloopBwdSm80ILi2ELi2EN4cute5tupleIJNS5_1CILi64EEENS7_ILi128EEES9_EEENS_10bfloat16_tEfNS_4arch4Sm80ELb0ELb0ELb0ELb1ELb1ELb0ELb0ELb0ELi2ELi2ELi2ELi2ELb0EEENS1_24CollectiveEpilogueBwdGQAISA_fSD_Li256ELb1ELb1EEENS1_19SingleTileSchedulerILb1ELb0ELb0ELi128EEEEEEEEEvNT_6ParamsE --------------------------
	.section	.nv.info._ZN7cutlass13device_kernelIN5flash19enable_sm80_to_sm89INS1_16FlashAttnBwdSm80INS1_25CollectiveMainloopBwdSm80ILi2ELi2EN4cute5tupleIJNS5_1CILi64EEENS7_ILi128EEES9_EEENS_10bfloat16_tEfNS_4arch4Sm80ELb0ELb0ELb0ELb1ELb1ELb0ELb0ELb0ELi2ELi2ELi2ELi2ELb0EEENS1_24CollectiveEpilogueBwdGQAISA_fSD_Li256ELb1ELb1EEENS1_19SingleTileSchedulerILb1ELb0ELb0ELi128EEEEEEEEEvNT_6ParamsE,"",@"SHT_CUDA_INFO"
	.sectionflags	@""
	.align	4


	//----- nvinfo : EIATTR_CUDA_API_VERSION
	.align		4
        /*0000*/ 	.byte	0x04, 0x37
        /*0002*/ 	.short	(.L_876 - .L_875)
.L_875:
        /*0004*/ 	.word	0x00000082


	//----- nvinfo : EIATTR_SW2861232_WAR
	.align		4
.L_876:
        /*0008*/ 	.byte	0x01, 0x35
	.zero		2


	//----- nvinfo : EIATTR_PARAM_CBANK
	.align		4
        /*000c*/ 	.byte	0x04, 0x0a
        /*000e*/ 	.short	(.L_878 - .L_877)
	.align		4
.L_877:
        /*0010*/ 	.word	index@(.nv.constant0._ZN7cutlass13device_kernelIN5flash19enable_sm80_to_sm89INS1_16FlashAttnBwdSm80INS1_25CollectiveMainloopBwdSm80ILi2ELi2EN4cute5tupleIJNS5_1CILi64EEENS7_ILi128EEES9_EEENS_10bfloat16_tEfNS_4arch4Sm80ELb0ELb0ELb0ELb1ELb1ELb0ELb0ELb0ELi2ELi2ELi2ELi2ELb0EEENS1_24CollectiveEpilogueBwdGQAISA_fSD_Li256ELb1ELb1EEENS1_19SingleTileSchedulerILb1ELb0ELb0ELi128EEEEEEEEEvNT_6ParamsE)
        /*0014*/ 	.short	0x0160
        /*0016*/ 	.short	0x0278


	//----- nvinfo : EIATTR_CBANK_PARAM_SIZE
	.align		4
.L_878:
        /*0018*/ 	.byte	0x03, 0x19
        /*001a*/ 	.short	0x0278


	//----- nvinfo : EIATTR_KPARAM_INFO
	.align		4
        /*001c*/ 	.byte	0x04, 0x17
        /*001e*/ 	.short	(.L_880 - .L_879)
.L_879:
        /*0020*/ 	.word	0x00000000
        /*0024*/ 	.short	0x0000
        /*0026*/ 	.short	0x0000
        /*0028*/ 	.byte	0x00, 0xf0, 0xe1, 0x09


	//----- nvinfo : EIATTR_MAXREG_COUNT
	.align		4
.L_880:
        /*002c*/ 	.byte	0x03, 0x1b
        /*002e*/ 	.short	0x00ff


	//----- nvinfo : EIATTR_NUM_BARRIERS
	.align		4
        /*0030*/ 	.byte	0x02, 0x4c
        /*0032*/ 	.byte	0x02
	.zero		1


	//----- nvinfo : EIATTR_ANNOTATIONS
	.align		4
        /*0034*/ 	.byte	0x04, 0x55
        /*0036*/ 	.short	(.L_882 - .L_881)


	//   ....[0]....
.L_881:
        /* <DEDUP_REMOVED lines=14> */


	//----- nvinfo : EIATTR_MERCURY_ISA_VERSION
	.align		4
.L_882:
        /*0108*/ 	.byte	0x03, 0x5f
        /*010a*/ 	.short	0x0000


	//----- nvinfo : EIATTR_COOP_GROUP_MASK_REGIDS
	.align		4
        /*010c*/ 	.byte	0x04, 0x29
        /*010e*/ 	.short	(.L_884 - .L_883)


	//   ....[0]....
.L_883:
        /*0110*/ 	.word	0xffffffff


	//   ....[1]....
        /*0114*/ 	.word	0xffffffff


	//   ....[2]....
        /*0118*/ 	.word	0xffffffff


	//   ....[3]....
        /*011c*/ 	.word	0xffffffff


	//   ....[4]....
        /*0120*/ 	.word	0xffffffff


	//   ....[5]....
        /*0124*/ 	.word	0xffffffff


	//   ....[6]....
        /*0128*/ 	.word	0xffffffff


	//   ....[7]....
        /*012c*/ 	.word	0xffffffff


	//   ....[8]....
        /*0130*/ 	.word	0xffffffff


	//----- nvinfo : EIATTR_COOP_GROUP_INSTR_OFFSETS
	.align		4
.L_884:
        /*0134*/ 	.byte	0x04, 0x28
        /*0136*/ 	.short	(.L_886 - .L_885)


	//   ....[0]....
.L_885:
        /*0138*/ 	.word	0x000000a0


	//   ....[1]....
        /*013c*/ 	.word	0x000069b0


	//   ....[2]....
        /*0140*/ 	.word	0x000069f0


	//   ....[3]....
        /*0144*/ 	.word	0x00006ee0


	//   ....[4]....
        /*0148*/ 	.word	0x00006ef0


	//   ....[5]....
        /*014c*/ 	.word	0x00007080


	//   ....[6]....
        /*0150*/ 	.word	0x000070d0


	//   ....[7]....
        /*0154*/ 	.word	0x00007580


	//   ....[8]....
        /*0158*/ 	.word	0x00007590


	//----- nvinfo : EIATTR_EXIT_INSTR_OFFSETS
	.align		4
.L_886:
        /*015c*/ 	.byte	0x04, 0x1c
        /*015e*/ 	.short	(.L_888 - .L_887)


	//   ....[0]....
.L_887:
        /*0160*/ 	.word	0x00000340


	//   ....[1]....
        /*0164*/ 	.word	0x00006650


	//   ....[2]....
        /*0168*/ 	.word	0x000075a0


	//   ....[3]....
        /*016c*/ 	.word	0x00007640


	//----- nvinfo : EIATTR_CTAIDZ_USED
	.align		4
.L_888:
        /*0170*/ 	.byte	0x01, 0x04
	.zero		2


	//----- nvinfo : EIATTR_MAX_THREADS
	.align		4
        /*0174*/ 	.byte	0x04, 0x05
        /*0176*/ 	.short	(.L_890 - .L_889)
.L_889:
        /*0178*/ 	.word	0x00000100
        /*017c*/ 	.word	0x00000001
        /*0180*/ 	.word	0x00000001


	//----- nvinfo : EIATTR_CRS_STACK_SIZE
	.align		4
.L_890:
        /*0184*/ 	.byte	0x04, 0x1e
        /*0186*/ 	.short	(.L_892 - .L_891)
.L_891:
        /*0188*/ 	.word	0x00000000
.L_892:


//--------------------- .nv.info._ZN7cutlass13device_kernelIN5flash19enable_sm80_to_sm89INS1_16FlashAttnBwdSm80INS1_25CollectiveMainloopBwdSm80ILi2ELi2EN4cute5tupleIJNS5_1CILi64EEENS7_ILi128EEES9_EEENS_10bfloat16_tEfNS_4arch4Sm80ELb0ELb1ELb0ELb0ELb0ELb0ELb0ELb0ELi2ELi2ELi2ELi2ELb0EEENS1_21CollectiveEpilogueBwdISA_SB_SD_Li256ELb0ELb0ELi4EEENS1_19SingleTileSchedulerILb0ELb0ELb0ELi128EEEEEEEEEvNT_6ParamsE --------------------------
	.section	.nv.info._ZN7cutlass13device_kernelIN5flash19enable_sm80_to_sm89INS1_16FlashAttnBwdSm80INS1_25CollectiveMainloopBwdSm80ILi2ELi2EN4cute5tupleIJNS5_1CILi64EEENS7_ILi128EEES9_EEENS_10bfloat16_tEfNS_4arch4Sm80ELb0ELb1ELb0ELb0ELb0ELb0ELb0ELb0ELi2ELi2ELi2ELi2ELb0EEENS1_21CollectiveEpilogueBwdISA_SB_SD_Li256ELb0ELb0ELi4EEENS1_19SingleTileSchedulerILb0ELb0ELb0ELi128EEEEEEEEEvNT_6ParamsE,"",@"SHT_CUDA_INFO"
	.sectionflags	@""
	.align	4


	//----- nvinfo : EIATTR_CUDA_API_VERSION
	.align		4
        /*0000*/ 	.byte	0x04, 0x37
        /*0002*/ 	.short	(.L_894 - .L_893)
.L_893:
        /*0004*/ 	.word	0x00000082


	//----- nvinfo : EIATTR_SW2861232_WAR
	.align		4
.L_894:
        /*0008*/ 	.byte	0x01, 0x35
	.zero		2


	//----- nvinfo : EIATTR_PARAM_CBANK
	.align		4
        /*000c*/ 	.byte	0x04, 0x0a
        /*000e*/ 	.short	(.L_896 - .L_895)
	.align		4
.L_895:
        /*0010*/ 	.word	index@(.nv.constant0._ZN7cutlass13device_kernelIN5flash19enable_sm80_to_sm89INS1_16FlashAttnBwdSm80INS1_25CollectiveMainloopBwdSm80ILi2ELi2EN4cute5tupleIJNS5_1CILi64EEENS7_ILi128EEES9_EEENS_10bfloat16_tEfNS_4arch4Sm80ELb0ELb1ELb0ELb0ELb0ELb0ELb0ELb0ELi2ELi2ELi2ELi2ELb0EEENS1_21CollectiveEpilogueBwdISA_SB_SD_Li256ELb0ELb0ELi4EEENS1_19SingleTileSchedulerILb0ELb0ELb0ELi128EEEEEEEEEvNT_6ParamsE)
        /*0014*/ 	.short	0x0160
        /*0016*/ 	.short	0x0270


	//----- nvinfo : EIATTR_CBANK_PARAM_SIZE
	.align		4
.L_896:
        /*0018*/ 	.byte	0x03, 0x19
        /*001a*/ 	.short	0x0270


	//----- nvinfo : EIATTR_KPARAM_INFO
	.align		4
        /*001c*/ 	.byte	0x04, 0x17
        /*001e*/ 	.short	(.L_898 - .L_897)
.L_897:
        /*0020*/ 	.word	0x00000000
        /*0024*/ 	.short	0x0000
        /*0026*/ 	.short	0x0000
        /*0028*/ 	.byte	0x00, 0xf0, 0xc1, 0x09


	//----- nvinfo : EIATTR_MAXREG_COUNT
	.align		4
.L_898:
        /*002c*/ 	.byte	0x03, 0x1b
        /*002e*/ 	.short	0x00ff


	//----- nvinfo : EIATTR_NUM_BARRIERS
	.align		4
        /*0030*/ 	.byte	0x02, 0x4c
        /*0032*/ 	.byte	0x02
	.zero		1


	//----- nvinfo : EIATTR_ANNOTATIONS
	.align		4
        /*0034*/ 	.byte	0x04, 0x55
        /*0036*/ 	.short	(.L_900 - .L_899)


	//   ....[0]....
.L_899:
        /* <DEDUP_REMOVED lines=17> */


	//----- nvinfo : EIATTR_MERCURY_ISA_VERSION
	.align		4
.L_900:
        /*0138*/ 	.byte	0x03, 0x5f
        /*013a*/ 	.short	0x0000


	//----- nvinfo : EIATTR_EXIT_INSTR_OFFSETS
	.align		4
        /*013c*/ 	.byte	0x04, 0x1c
        /*013e*/ 	.short	(.L_902 - .L_901)


	//   ....[0]....
.L_901:
        /*0140*/ 	.word	0x00000040


	//   ....[1]....
        /*0144*/ 	.word	0x00009200


	//   ....[2]....
        /*0148*/ 	.word	0x000092c0


	//   ....[3]....
        /*014c*/ 	.word	0x0000a3b0


	//   ....[4]....
        /*0150*/ 	.word	0x0000a460


	//----- nvinfo : EIATTR_CTAIDZ_USED
	.align		4
.L_902:
        /*0154*/ 	.byte	0x01, 0x04
	.zero		2


	//----- nvinfo : EIATTR_MAX_THREADS
	.align		4
        /*0158*/ 	.byte	0x04, 0x05
        /*015a*/ 	.short	(.L_904 - .L_903)
.L_903:
        /*015c*/ 	.word	0x00000100
        /*0160*/ 	.word	0x00000001
        /*0164*/ 	.word	0x00000001


	//----- nvinfo : EIATTR_CRS_STACK_SIZE
	.align		4
.L_904:
        /*0168*/ 	.byte	0x04, 0x1e
        /*016a*/ 	.short	(.L_906 - .L_905)
.L_905:
        /*016c*/ 	.word	0x00000000
.L_906:


//--------------------- .nv.info._ZN7cutlass13device_kernelIN5flash19enable_sm80_to_sm89INS1_16FlashAttnBwdSm80INS1_25CollectiveMainloopBwdSm80ILi2ELi2EN4cute5tupleIJNS5_1CILi64EEENS7_ILi128EEES9_EEENS_10bfloat16_tEfNS_4arch4Sm80ELb0ELb1ELb0ELb0ELb1ELb0ELb0ELb0ELi2ELi2ELi2ELi2ELb0EEENS1_21CollectiveEpilogueBwdISA_SB_SD_Li256ELb0ELb0ELi4EEENS1_19SingleTileSchedulerILb0ELb0ELb0ELi128EEEEEEEEEvNT_6ParamsE --------------------------
	.section	.nv.info._ZN7cutlass13device_kernelIN5flash19enable_sm80_to_sm89INS1_16FlashAttnBwdSm80INS1_25CollectiveMainloopBwdSm80ILi2ELi2EN4cute5tupleIJNS5_1CILi64EEENS7_ILi128EEES9_EEENS_10bfloat16_tEfNS_4arch4Sm80ELb0ELb1ELb0ELb0ELb1ELb0ELb0ELb0ELi2ELi2ELi2ELi2ELb0EEENS1_21CollectiveEpilogueBwdISA_SB_SD_Li256ELb0ELb0ELi4EEENS1_19SingleTileSchedulerILb0ELb0ELb0ELi128EEEEEEEEEvNT_6ParamsE,"",@"SHT_CUDA_INFO"
	.sectionflags	@""
	.align	4


	//----- nvinfo : EIATTR_CUDA_API_VERSION
	.align		4
        /*0000*/ 	.byte	0x04, 0x37
        /*0002*/ 	.short	(.L_908 - .L_907)
.L_907:
        /*0004*/ 	.word	0x00000082


	//----- nvinfo : EIATTR_SW2861232_WAR
	.align		4
.L_908:
        /*0008*/ 	.byte	0x01, 0x35
	.zero		2


	//----- nvinfo : EIATTR_PARAM_CBANK
	.align		4
        /*000c*/ 	.byte	0x04, 0x0a
        /*000e*/ 	.short	(.L_910 - .L_909)
	.align		4
.L_909:
        /*0010*/ 	.word	index@(.nv.constant0._ZN7cutlass13device_kernelIN5flash19enable_sm80_to_sm89INS1_16FlashAttnBwdSm80INS1_25CollectiveMainloopBwdSm80ILi2ELi2EN4cute5tupleIJNS5_1CILi64EEENS7_ILi128EEES9_EEENS_10bfloat16_tEfNS_4arch4Sm80ELb0ELb1ELb0ELb0ELb1ELb0ELb0ELb0ELi2ELi2ELi2ELi2ELb0EEENS1_21CollectiveEpilogueBwdISA_SB_SD_Li256ELb0ELb0ELi4EEENS1_19SingleTileSchedulerILb0ELb0ELb0ELi128EEEEEEEEEvNT_6ParamsE)
        /*0014*/ 	.short	0x0160
        /*0016*/ 	.short	0x0270


	//----- nvinfo : EIATTR_CBANK_PARAM_SIZE
	.align		4
.L_910:
        /*0018*/ 	.byte	0x03, 0x19
        /*001a*/ 	.short	0x0270


	//----- nvinfo : EIATTR_KPARAM_INFO
	.align		4
        /*001c*/ 	.byte	0x04, 0x17
        /*001e*/ 	.short	(.L_912 - .L_911)
.L_911:
        /*0020*/ 	.word	0x00000000
        /*0024*/ 	.short	0x0000
        /*0026*/ 	.short	0x0000
        /*0028*/ 	.byte	0x00, 0xf0, 0xc1, 0x09


	//----- nvinfo : EIATTR_MAXREG_COUNT
	.align		4
.L_912:
        /*002c*/ 	.byte	0x03, 0x1b
        /*002e*/ 	.short	0x00ff


	//----- nvinfo : EIATTR_NUM_BARRIERS
	.align		4
        /*0030*/ 	.byte	0x02, 0x4c
        /*0032*/ 	.byte	0x02
	.zero		1


	//----- nvinfo : EIATTR_ANNOTATIONS
	.align		4
        /*0034*/ 	.byte	0x04, 0x55
        /*0036*/ 	.short	(.L_914 - .L_913)


	//   ....[0]....
.L_913:
        /* <DEDUP_REMOVED lines=17> */


	//----- nvinfo : EIATTR_MERCURY_ISA_VERSION
	.align		4
.L_914:
        /*0138*/ 	.byte	0x03, 0x5f
        /*013a*/ 	.short	0x0000


	//----- nvinfo : EIATTR_EXIT_INSTR_OFFSETS
	.align		4
        /*013c*/ 	.byte	0x04, 0x1c
        /*013e*/ 	.short	(.L_916 - .L_915)


	//   ....[0]....
.L_915:
        /*0140*/ 	.word	0x00000040


	//   ....[1]....
        /*0144*/ 	.word	0x00009200


	//   ....[2]....
        /*0148*/ 	.word	0x000092c0


	//   ....[3]....
        /*014c*/ 	.word	0x0000a3b0


	//   ....[4]....
        /*0150*/ 	.word	0x0000a460


	//----- nvinfo : EIATTR_CTAIDZ_USED
	.align		4
.L_916:
        /*0154*/ 	.byte	0x01, 0x04
	.zero		2


	//----- nvinfo : EIATTR_MAX_THREADS
	.align		4
        /*0158*/ 	.byte	0x04, 0x05
        /*015a*/ 	.short	(.L_918 - .L_917)
.L_917:
        /*015c*/ 	.word	0x00000100
        /*0160*/ 	.word	0x00000001
        /*0164*/ 	.word	0x00000001


	//----- nvinfo : EIATTR_CRS_STACK_SIZE
	.align		4
.L_918:
        /*0168*/ 	.byte	0x04, 0x1e
        /*016a*/ 	.short	(.L_920 - .L_919)
.L_919:
        /*016c*/ 	.word	0x00000000
.L_920:


//--------------------- .nv.info._ZN7cutlass13device_kernelIN5flash19enable_sm80_to_sm89INS1_16FlashAttnBwdSm80INS1_25CollectiveMainloopBwdSm80ILi2ELi2EN4cute5tupleIJNS5_1CILi64EEENS7_ILi128EEES9_EEENS_10bfloat16_tEfNS_4arch4Sm80ELb0ELb1ELb0ELb0ELb0ELb0ELb0ELb0ELi2ELi2ELi2ELi2ELb0EEENS1_24CollectiveEpilogueBwdGQAISA_fSD_Li256ELb0ELb0EEENS1_19SingleTileSchedulerILb0ELb0ELb0ELi128EEEEEEEEEvNT_6ParamsE --------------------------
	.section	.nv.info._ZN7cutlass13device_kernelIN5flash19enable_sm80_to_sm89INS1_16FlashAttnBwdSm80INS1_25CollectiveMainloopBwdSm80ILi2ELi2EN4cute5tupleIJNS5_1CILi64EEENS7_ILi128EEES9_EEENS_10bfloat16_tEfNS_4arch4Sm80ELb0ELb1ELb0ELb0ELb0ELb0ELb0ELb0ELi2ELi2ELi2ELi2ELb0EEENS1_24CollectiveEpilogueBwdGQAISA_fSD_Li256ELb0ELb0EEENS1_19SingleTileSchedulerILb0ELb0ELb0ELi128EEEEEEEEEvNT_6ParamsE,"",@"SHT_CUDA_INFO"
	.sectionflags	@""
	.align	4


	//----- nvinfo : EIATTR_CUDA_API_VERSION
	.align		4
        /*0000*/ 	.byte	0x04, 0x37
        /*0002*/ 	.short	(.L_922 - .L_921)
.L_921:
        /*0004*/ 	.word	0x00000082


	//----- nvinfo : EIATTR_SW2861232_WAR
	.align		4
.L_922:
        /*0008*/ 	.byte	0x01, 0x35
	.zero		2


	//----- nvinfo : EIATTR_PARAM_CBANK
	.align		4
        /*000c*/ 	.byte	0x04, 0x0a
        /*000e*/ 	.short	(.L_924 - .L_923)
	.align		4
.L_923:
        /*0010*/ 	.word	index@(.nv.constant0._ZN7cutlass13device_kernelIN5flash19enable_sm80_to_sm89INS1_16FlashAttnBwdSm80INS1_25CollectiveMainloopBwdSm80ILi2ELi2EN4cute5tupleIJNS5_1CILi64EEENS7_ILi128EEES9_EEENS_10bfloat16_tEfNS_4arch4Sm80ELb0ELb1ELb0ELb0ELb0ELb0ELb0ELb0ELi2ELi2ELi2ELi2ELb0EEENS1_24CollectiveEpilogueBwdGQAISA_fSD_Li256ELb0ELb0EEENS1_19SingleTileSchedulerILb0ELb0ELb0ELi128EEEEEEEEEvNT_6ParamsE)
        /*0014*/ 	.short	0x0160
        /*0016*/ 	.short	0x0278


	//----- nvinfo : EIATTR_CBANK_PARAM_SIZE
	.align		4
.L_924:
        /*0018*/ 	.byte	0x03, 0x19
        /*001a*/ 	.short	0x0278


	//----- nvinfo : EIATTR_KPARAM_INFO
	.align		4
        /*001c*/ 	.byte	0x04, 0x17
        /*001e*/ 	.short	(.L_926 - .L_925)
.L_925:
        /*0020*/ 	.word	0x00000000
        /*0024*/ 	.short	0x0000
        /*0026*/ 	.short	0x0000
        /*0028*/ 	.byte	0x00, 0xf0, 0xe1, 0x09


	//----- nvinfo : EIATTR_MAXREG_COUNT
	.align		4
.L_926:
        /*002c*/ 	.byte	0x03, 0x1b
        /*002e*/ 	.short	0x00ff


	//----- nvinfo : EIATTR_NUM_BARRIERS
	.align		4
        /*0030*/ 	.byte	0x02, 0x4c
        /*0032*/ 	.byte	0x02
	.zero		1


	//----- nvinfo : EIATTR_ANNOTATIONS
	.align		4
        /*0034*/ 	.byte	0x04, 0x55
        /*0036*/ 	.short	(.L_928 - .L_927)


	//   ....[0]....
.L_927:
        /* <DEDUP_REMOVED lines=15> */


	//----- nvinfo : EIATTR_MERCURY_ISA_VERSION
	.align		4
.L_928:
        /*0110*/ 	.byte	0x03, 0x5f
        /*0112*/ 	.short	0x0000


	//----- nvinfo : EIATTR_EXIT_INSTR_OFFSETS
	.align		4
        /*0114*/ 	.byte	0x04, 0x1c
        /*0116*/ 	.short	(.L_930 - .L_929)


	//   ....[0]....
.L_929:
        /*0118*/ 	.word	0x00000040


	//   ....[1]....
        /*011c*/ 	.word	0x00007530


	//   ....[2]....
        /*0120*/ 	.word	0x00007fa0


	//----- nvinfo : EIATTR_CTAIDZ_USED
	.align		4
.L_930:
        /*0124*/ 	.byte	0x01, 0x04
	.zero		2


	//----- nvinfo : EIATTR_MAX_THREADS
	.align		4
        /*0128*/ 	.byte	0x04, 0x05
        /*012a*/ 	.short	(.L_932 - .L_931)
.L_931:
        /*012c*/ 	.word	0x00000100
        /*0130*/ 	.word	0x00000001
        /*0134*/ 	.word	0x00000001


	//----- nvinfo : EIATTR_CRS_STACK_SIZE
	.align		4
.L_932:
        /*0138*/ 	.byte	0x04, 0x1e
        /*013a*/ 	.short	(.L_934 - .L_933)
.L_933:
        /*013c*/ 	.word	0x00000000
.L_934:


//--------------------- .nv.info._ZN7cutlass13device_kernelIN5flash19enable_sm80_to_sm89INS1_16FlashAttnBwdSm80INS1_25CollectiveMainloopBwdSm80ILi2ELi2EN4cute5tupleIJNS5_1CILi64EEENS7_ILi128EEES9_EEENS_10bfloat16_tEfNS_4arch4Sm80ELb0ELb1ELb0ELb0ELb1ELb0ELb0ELb0ELi2ELi2ELi2ELi2ELb0EEENS1_24CollectiveEpilogueBwdGQAISA_fSD_Li256ELb0ELb1EEENS1_19SingleTileSchedulerILb0ELb0ELb0ELi128EEEEEEEEEvNT_6ParamsE --------------------------
	.section	.nv.info._ZN7cutlass13device_kernelIN5flash19enable_sm80_to_sm89INS1_16FlashAttnBwdSm80INS1_25CollectiveMainloopBwdSm80ILi2ELi2EN4cute5tupleIJNS5_1CILi64EEENS7_ILi128EEES9_EEENS_10bfloat16_tEfNS_4arch4Sm80ELb0ELb1ELb0ELb0ELb1ELb0ELb0ELb0ELi2ELi2ELi2ELi2ELb0EEENS1_24CollectiveEpilogueBwdGQAISA_fSD_Li256ELb0ELb1EEENS1_19SingleTileSchedulerILb0ELb0ELb0ELi128EEEEEEEEEvNT_6ParamsE,"",@"SHT_CUDA_INFO"
	.sectionflags	@""
	.align	4


	//----- nvinfo : EIATTR_CUDA_API_VERSION
	.align		4
        /*0000*/ 	.byte	0x04, 0x37
        /*0002*/ 	.short	(.L_936 - .L_935)
.L_935:
        /*0004*/ 	.word	0x00000082


	//----- nvinfo : EIATTR_SW2861232_WAR
	.align		4
.L_936:
        /*0008*/ 	.byte	0x01, 0x35
	.zero		2


	//----- nvinfo : EIATTR_PARAM_CBANK
	.align		4
        /*000c*/ 	.byte	0x04, 0x0a
        /*000e*/ 	.short	(.L_938 - .L_937)
	.align		4
.L_937:
        /*0010*/ 	.word	index@(.nv.constant0._ZN7cutlass13device_kernelIN5flash19enable_sm80_to_sm89INS1_16FlashAttnBwdSm80INS1_25CollectiveMainloopBwdSm80ILi2ELi2EN4cute5tupleIJNS5_1CILi64EEENS7_ILi128EEES9_EEENS_10bfloat16_tEfNS_4arch4Sm80ELb0ELb1ELb0ELb0ELb1ELb0ELb0ELb0ELi2ELi2ELi2ELi2ELb0EEENS1_24CollectiveEpilogueBwdGQAISA_fSD_Li256ELb0ELb1EEENS1_19SingleTileSchedulerILb0ELb0ELb0ELi128EEEEEEEEEvNT_6ParamsE)
        /*0014*/ 	.short	0x0160
        /*0016*/ 	.short	0x0278


	//----- nvinfo : EIATTR_CBANK_PARAM_SIZE
	.align		4
.L_938:
        /*0018*/ 	.byte	0x03, 0x19
        /*001a*/ 	.short	0x0278


	//----- nvinfo : EIATTR_KPARAM_INFO
	.align		4
        /*001c*/ 	.byte	0x04, 0x17
        /*001e*/ 	.short	(.L_940 - .L_939)
.L_939:
        /*0020*/ 	.word	0x00000000
        /*0024*/ 	.short	0x0000
        /*0026*/ 	.short	0x0000
        /*0028*/ 	.byte	0x00, 0xf0, 0xe1, 0x09


	//----- nvinfo : EIATTR_MAXREG_COUNT
	.align		4
.L_940:
        /*002c*/ 	.byte	0x03, 0x1b
        /*002e*/ 	.short	0x00ff


	//----- nvinfo : EIATTR_NUM_BARRIERS
	.align		4
        /*0030*/ 	.byte	0x02, 0x4c
        /*0032*/ 	.byte	0x02
	.zero		1


	//----- nvinfo : EIATTR_ANNOTATIONS
	.align		4
        /*0034*/ 	.byte	0x04, 0x55
        /*0036*/ 	.short	(.L_942 - .L_941)


	//   ....[0]....
.L_941:
        /* <DEDUP_REMOVED lines=17> */


	//----- nvinfo : EIATTR_MERCURY_ISA_VERSION
	.align		4
.L_942:
        /*0138*/ 	.byte	0x03, 0x5f
        /*013a*/ 	.short	0x0000


	//----- nvinfo : EIATTR_COOP_GROUP_MASK_REGIDS
	.align		4
        /*013c*/ 	.byte	0x04, 0x29
        /*013e*/ 	.short	(.L_944 - .L_943)


	//   ....[0]....
.L_943:
        /*0140*/ 	.word	0xffffffff


	//   ....[1]....
        /*0144*/ 	.word	0xffffffff


	//   ....[2]....
        /*0148*/ 	.word	0xffffffff


	//   ....[3]....
        /*014c*/ 	.word	0xffffffff


	//   ....[4]....
        /*0150*/ 	.word	0xffffffff


	//   ....[5]....
        /*0154*/ 	.word	0xffffffff


	//   ....[6]....
        /*0158*/ 	.word	0xffffffff


	//   ....[7]....
        /*015c*/ 	.word	0xffffffff


	//----- nvinfo : EIATTR_COOP_GROUP_INSTR_OFFSETS
	.align		4
.L_944:
        /*0160*/ 	.byte	0x04, 0x28
        /*0162*/ 	.short	(.L_946 - .L_945)


	//   ....[0]....
.L_945:
        /*0164*/ 	.word	0x000077c0


	//   ....[1]....
        /*0168*/ 	.word	0x00007810


	//   ....[2]....
        /*016c*/ 	.word	0x00007d30


	//   ....[3]....
        /*0170*/ 	.word	0x00007d40


	//   ....[4]....
        /*0174*/ 	.word	0x00007f00


	//   ....[5]....
        /*0178*/ 	.word	0x00008000


	//   ....[6]....
        /*017c*/ 	.word	0x00008430


	//   ....[7]....
        /*0180*/ 	.word	0x00008440


	//----- nvinfo : EIATTR_EXIT_INSTR_OFFSETS
	.align		4
.L_946:
        /*0184*/ 	.byte	0x04, 0x1c
        /*0186*/ 	.short	(.L_948 - .L_947)


	//   ....[0]....
.L_947:
        /*0188*/ 	.word	0x00000040


	//   ....[1]....
        /*018c*/ 	.word	0x00007520


	//   ....[2]....
        /*0190*/ 	.word	0x00008450


	//   ....[3]....
        /*0194*/ 	.word	0x000084f0


	//----- nvinfo : EIATTR_CTAIDZ_USED
	.align		4
.L_948:
        /*0198*/ 	.byte	0x01, 0x04
	.zero		2


	//----- nvinfo : EIATTR_MAX_THREADS
	.align		4
        /*019c*/ 	.byte	0x04, 0x05
        /*019e*/ 	.short	(.L_950 - .L_949)
.L_949:
        /*01a0*/ 	.word	0x00000100
        /*01a4*/ 	.word	0x00000001
        /*01a8*/ 	.word	0x00000001


	//----- nvinfo : EIATTR_CRS_STACK_SIZE
	.align		4
.L_950:
        /*01ac*/ 	.byte	0x04, 0x1e
        /*01ae*/ 	.short	(.L_952 - .L_951)
.L_951:
        /*01b0*/ 	.word	0x00000000
.L_952:


//--------------------- .nv.info._ZN7cutlass13device_kernelIN5flash19enable_sm80_to_sm89INS1_16FlashAttnBwdSm80INS1_25CollectiveMainloopBwdSm80ILi2ELi2EN4cute5tupleIJNS5_1CILi64EEENS7_ILi128EEES9_EEENS_10bfloat16_tEfNS_4arch4Sm80ELb0ELb1ELb0ELb1ELb0ELb0ELb0ELb0ELi2ELi2ELi2ELi2ELb0EEENS1_21CollectiveEpilogueBwdISA_SB_SD_Li256ELb1ELb0ELi4EEENS1_19SingleTileSchedulerILb1ELb0ELb0ELi128EEEEEEEEEvNT_6ParamsE --------------------------
	.section	.nv.info._ZN7cutlass13device_kernelIN5flash19enable_sm80_to_sm89INS1_16FlashAttnBwdSm80INS1_25CollectiveMainloopBwdSm80ILi2ELi2EN4cute5tupleIJNS5_1CILi64EEENS7_ILi128EEES9_EEENS_10bfloat16_tEfNS_4arch4Sm80ELb0ELb1ELb0ELb1ELb0ELb0ELb0ELb0ELi2ELi2ELi2ELi2ELb0EEENS1_21CollectiveEpilogueBwdISA_SB_SD_Li256ELb1ELb0ELi4EEENS1_19SingleTileSchedulerILb1ELb0ELb0ELi128EEEEEEEEEvNT_6ParamsE,"",@"SHT_CUDA_INFO"
	.sectionflags	@""
	.align	4


	//----- nvinfo : EIATTR_CUDA_API_VERSION
	.align		4
        /*0000*/ 	.byte	0x04, 0x37
        /*0002*/ 	.short	(.L_954 - .L_953)
.L_953:
        /*0004*/ 	.word	0x00000082


	//----- nvinfo : EIATTR_SW2861232_WAR
	.align		4
.L_954:
        /*0008*/ 	.byte	0x01, 0x35
	.zero		2


	//----- nvinfo : EIATTR_PARAM_CBANK
	.align		4
        /*000c*/ 	.byte	0x04, 0x0a
        /*000e*/ 	.short	(.L_956 - .L_955)
	.align		4
.L_955:
        /*0010*/ 	.word	index@(.nv.constant0._ZN7cutlass13device_kernelIN5flash19enable_sm80_to_sm89INS1_16FlashAttnBwdSm80INS1_25CollectiveMainloopBwdSm80ILi2ELi2EN4cute5tupleIJNS5_1CILi64EEENS7_ILi128EEES9_EEENS_10bfloat16_tEfNS_4arch4Sm80ELb0ELb1ELb0ELb1ELb0ELb0ELb0ELb0ELi2ELi2ELi2ELi2ELb0EEENS1_21CollectiveEpilogueBwdISA_SB_SD_Li256ELb1ELb0ELi4EEENS1_19SingleTileSchedulerILb1ELb0ELb0ELi128EEEEEEEEEvNT_6ParamsE)
        /*0014*/ 	.short	0x0160
        /*0016*/ 	.short	0x0270


	//----- nvinfo : EIATTR_CBANK_PARAM_SIZE
	.align		4
.L_956:
        /*0018*/ 	.byte	0x03, 0x19
        /*001a*/ 	.short	0x0270


	//----- nvinfo : EIATTR_KPARAM_INFO
	.align		4
        /*001c*/ 	.byte	0x04, 0x17
        /*001e*/ 	.short	(.L_958 - .L_957)
.L_957:
        /*0020*/ 	.word	0x00000000
        /*0024*/ 	.short	0x0000
        /*0026*/ 	.short	0x0000
        /*0028*/ 	.byte	0x00, 0xf0, 0xc1, 0x09


	//----- nvinfo : EIATTR_MAXREG_COUNT
	.align		4
.L_958:
        /*002c*/ 	.byte	0x03, 0x1b
        /*002e*/ 	.short	0x00ff


	//----- nvinfo : EIATTR_NUM_BARRIERS
	.align		4
        /*0030*/ 	.byte	0x02, 0x4c
        /*0032*/ 	.byte	0x02
	.zero		1


	//----- nvinfo : EIATTR_ANNOTATIONS
	.align		4
        /*0034*/ 	.byte	0x04, 0x55
        /*0036*/ 	.short	(.L_960 - .L_959)


	//   ....[0]....
.L_959:
        /* <DEDUP_REMOVED lines=26> */


	//----- nvinfo : EIATTR_MERCURY_ISA_VERSION
	.align		4
.L_960:
        /*01c0*/ 	.byte	0x03, 0x5f
        /*01c2*/ 	.short	0x0000


	//----- nvinfo : EIATTR_COOP_GROUP_MASK_REGIDS
	.align		4
        /*01c4*/ 	.byte	0x04, 0x29
        /*01c6*/ 	.short	(.L_962 - .L_961)


	//   ....[0]....
.L_961:
        /*01c8*/ 	.word	0xffffffff


	//----- nvinfo : EIATTR_COOP_GROUP_INSTR_OFFSETS
	.align		4
.L_962:
        /*01cc*/ 	.byte	0x04, 0x28
        /*01ce*/ 	.short	(.L_964 - .L_963)


	//   ....[0]....
.L_963:
        /*01d0*/ 	.word	0x000000a0


	//----- nvinfo : EIATTR_EXIT_INSTR_OFFSETS
	.align		4
.L_964:
        /*01d4*/ 	.byte	0x04, 0x1c
        /*01d6*/ 	.short	(.L_966 - .L_965)


	//   ....[0]....
.L_965:
        /*01d8*/ 	.word	0x00000340


	//   ....[1]....
        /*01dc*/ 	.word	0x000097a0


	//   ....[2]....
        /*01e0*/ 	.word	0x00009860


	//   ....[3]....
        /*01e4*/ 	.word	0x0000aab0


	//   ....[4]....
        /*01e8*/ 	.word	0x0000ab70


	//----- nvinfo : EIATTR_CTAIDZ_USED
	.align		4
.L_966:
        /*01ec*/ 	.byte	0x01, 0x04
	.zero		2


	//----- nvinfo : EIATTR_MAX_THREADS
	.align		4
        /*01f0*/ 	.byte	0x04, 0x05
        /*01f2*/ 	.short	(.L_968 - .L_967)
.L_967:
        /*01f4*/ 	.word	0x00000100
        /*01f8*/ 	.word	0x00000001
        /*01fc*/ 	.word	0x00000001


	//----- nvinfo : EIATTR_CRS_STACK_SIZE
	.align		4
.L_968:
        /*0200*/ 	.byte	0x04, 0x1e
        /*0202*/ 	.short	(.L_970 - .L_969)
.L_969:
        /*0204*/ 	.word	0x00000000
.L_970:


//--------------------- .nv.info._ZN7cutlass13device_kernelIN5flash19enable_sm80_to_sm89INS1_16FlashAttnBwdSm80INS1_25CollectiveMainloopBwdSm80ILi2ELi2EN4cute5tupleIJNS5_1CILi64EEENS7_ILi128EEES9_EEENS_10bfloat16_tEfNS_4arch4Sm80ELb0ELb1ELb0ELb1ELb1ELb0ELb0ELb0ELi2ELi2ELi2ELi2ELb0EEENS1_21CollectiveEpilogueBwdISA_SB_SD_Li256ELb1ELb0ELi4EEENS1_19SingleTileSchedulerILb1ELb0ELb0ELi128EEEEEEEEEvNT_6ParamsE --------------------------
	.section	.nv.info._ZN7cutlass13device_kernelIN5flash19enable_sm80_to_sm89INS1_16FlashAttnBwdSm80INS1_25CollectiveMainloopBwdSm80ILi2ELi2EN4cute5tupleIJNS5_1CILi64EEENS7_ILi128EEES9_EEENS_10bfloat16_tEfNS_4arch4Sm80ELb0ELb1ELb0ELb1ELb1ELb0ELb0ELb0ELi2ELi2ELi2ELi2ELb0EEENS1_21CollectiveEpilogueBwdISA_SB_SD_Li256ELb1ELb0ELi4EEENS1_19SingleTileSchedulerILb1ELb0ELb0ELi128EEEEEEEEEvNT_6ParamsE,"",@"SHT_CUDA_INFO"
	.sectionflags	@""
	.align	4


	//----- nvinfo : EIATTR_CUDA_API_VERSION
	.align		4
        /*0000*/ 	.byte	0x04, 0x37
        /*0002*/ 	.short	(.L_972 - .L_971)
.L_971:
        /*0004*/ 	.word	0x00000082


	//----- nvinfo : EIATTR_SW2861232_WAR
	.align		4
.L_972:
        /*0008*/ 	.byte	0x01, 0x35
	.zero		2


	//----- nvinfo : EIATTR_PARAM_CBANK
	.align		4
        /*000c*/ 	.byte	0x04, 0x0a
        /*000e*/ 	.short	(.L_974 - .L_973)
	.align		4
.L_973:
        /*0010*/ 	.word	index@(.nv.constant0._ZN7cutlass13device_kernelIN5flash19enable_sm80_to_sm89INS1_16FlashAttnBwdSm80INS1_25CollectiveMainloopBwdSm80ILi2ELi2EN4cute5tupleIJNS5_1CILi64EEENS7_ILi128EEES9_EEENS_10bfloat16_tEfNS_4arch4Sm80ELb0ELb1ELb0ELb1ELb1ELb0ELb0ELb0ELi2ELi2ELi2ELi2ELb0EEENS1_21CollectiveEpilogueBwdISA_SB_SD_Li256ELb1ELb0ELi4EEENS1_19SingleTileSchedulerILb1ELb0ELb0ELi128EEEEEEEEEvNT_6ParamsE)
        /*0014*/ 	.short	0x0160
        /*0016*/ 	.short	0x0270


	//----- nvinfo : EIATTR_CBANK_PARAM_SIZE
	.align		4
.L_974:
        /*0018*/ 	.byte	0x03, 0x19
        /*001a*/ 	.short	0x0270


	//----- nvinfo : EIATTR_KPARAM_INFO
	.align		4
        /*001c*/ 	.byte	0x04, 0x17
        /*001e*/ 	.short	(.L_976 - .L_975)
.L_975:
        /*0020*/ 	.word	0x00000000
        /*0024*/ 	.short	0x0000
        /*0026*/ 	.short	0x0000
        /*0028*/ 	.byte	0x00, 0xf0, 0xc1, 0x09


	//----- nvinfo : EIATTR_MAXREG_COUNT
	.align		4
.L_976:
        /*002c*/ 	.byte	0x03, 0x1b
        /*002e*/ 	.short	0x00ff


	//----- nvinfo : EIATTR_NUM_BARRIERS
	.align		4
        /*0030*/ 	.byte	0x02, 0x4c
        /*0032*/ 	.byte	0x02
	.zero		1


	//----- nvinfo : EIATTR_ANNOTATIONS
	.align		4
        /*0034*/ 	.byte	0x04, 0x55
        /*0036*/ 	.short	(.L_978 - .L_977)


	//   ....[0]....
.L_977:
        /* <DEDUP_REMOVED lines=26> */


	//----- nvinfo : EIATTR_MERCURY_ISA_VERSION
	.align		4
.L_978:
        /*01c0*/ 	.byte	0x03, 0x5f
        /*01c2*/ 	.short	0x0000


	//----- nvinfo : EIATTR_COOP_GROUP_MASK_REGIDS
	.align		4
        /*01c4*/ 	.byte	0x04, 0x29
        /*01c6*/ 	.short	(.L_980 - .L_979)


	//   ....[0]....
.L_979:
        /*01c8*/ 	.word	0xffffffff


	//----- nvinfo : EIATTR_COOP_GROUP_INSTR_OFFSETS
	.align		4
.L_980:
        /*01cc*/ 	.byte	0x04, 0x28
        /*01ce*/ 	.short	(.L_982 - .L_981)


	//   ....[0]....
.L_981:
        /*01d0*/ 	.word	0x000000a0


	//----- nvinfo : EIATTR_EXIT_INSTR_OFFSETS
	.align		4
.L_982:
        /*01d4*/ 	.byte	0x04, 0x1c
        /*01d6*/ 	.short	(.L_984 - .L_983)


	//   ....[0]....
.L_983:
        /*01d8*/ 	.word	0x00000340


	//   ....[1]....
        /*01dc*/ 	.word	0x000097a0


	//   ....[2]....
        /*01e0*/ 	.word	0x00009860


	//   ....[3]....
        /*01e4*/ 	.word	0x0000aab0


	//   ....[4]....
        /*01e8*/ 	.word	0x0000ab70


	//----- nvinfo : EIATTR_CTAIDZ_USED
	.align		4
.L_984:
        /*01ec*/ 	.byte	0x01, 0x04
	.zero		2


	//----- nvinfo : EIATTR_MAX_THREADS
	.align		4
        /*01f0*/ 	.byte	0x04, 0x05
        /*01f2*/ 	.short	(.L_986 - .L_985)
.L_985:
        /*01f4*/ 	.word	0x00000100
        /*01f8*/ 	.word	0x00000001
        /*01fc*/ 	.word	0x00000001


	//----- nvinfo : EIATTR_CRS_STACK_SIZE
	.align		4
.L_986:
        /*0200*/ 	.byte	0x04, 0x1e
        /*0202*/ 	.short	(.L_988 - .L_987)
.L_987:
        /*0204*/ 	.word	0x00000000
.L_988:


//--------------------- .nv.info._ZN7cutlass13device_kernelIN5flash19enable_sm80_to_sm89INS1_16FlashAttnBwdSm80INS1_25CollectiveMainloopBwdSm80ILi2ELi2EN4cute5tupleIJNS5_1CILi64EEENS7_ILi128EEES9_EEENS_10bfloat16_tEfNS_4arch4Sm80ELb0ELb1ELb0ELb1ELb0ELb0ELb0ELb0ELi2ELi2ELi2ELi2ELb0EEENS1_24CollectiveEpilogueBwdGQAISA_fSD_Li256ELb1ELb0EEENS1_19SingleTileSchedulerILb1ELb0ELb0ELi128EEEEEEEEEvNT_6ParamsE --------------------------
	.section	.nv.info._ZN7cutlass13device_kernelIN5flash19enable_sm80_to_sm89INS1_16FlashAttnBwdSm80INS1_25CollectiveMainloopBwdSm80ILi2ELi2EN4cute5tupleIJNS5_1CILi64EEENS7_ILi128EEES9_EEENS_10bfloat16_tEfNS_4arch4Sm80ELb0ELb1ELb0ELb1ELb0ELb0ELb0ELb0ELi2ELi2ELi2ELi2ELb0EEENS1_24CollectiveEpilogueBwdGQAISA_fSD_Li256ELb1ELb0EEENS1_19SingleTileSchedulerILb1ELb0ELb0ELi128EEEEEEEEEvNT_6ParamsE,"",@"SHT_CUDA_INFO"
	.sectionflags	@""
	.align	4


	//----- nvinfo : EIATTR_CUDA_API_VERSION
	.align		4
        /*0000*/ 	.byte	0x04, 0x37
        /*0002*/ 	.short	(.L_990 - .L_989)
.L_989:
        /*0004*/ 	.word	0x00000082


	//----- nvinfo : EIATTR_SW2861232_WAR
	.align		4
.L_990:
        /*0008*/ 	.byte	0x01, 0x35
	.zero		2


	//----- nvinfo : EIATTR_PARAM_CBANK
	.align		4
        /*000c*/ 	.byte	0x04, 0x0a
        /*000e*/ 	.short	(.L_992 - .L_991)
	.align		4
.L_991:
        /*0010*/ 	.word	index@(.nv.constant0._ZN7cutlass13device_kernelIN5flash19enable_sm80_to_sm89INS1_16FlashAttnBwdSm80INS1_25CollectiveMainloopBwdSm80ILi2ELi2EN4cute5tupleIJNS5_1CILi64EEENS7_ILi128EEES9_EEENS_10bfloat16_tEfNS_4arch4Sm80ELb0ELb1ELb0ELb1ELb0ELb0ELb0ELb0ELi2ELi2ELi2ELi2ELb0EEENS1_24CollectiveEpilogueBwdGQAISA_fSD_Li256ELb1ELb0EEENS1_19SingleTileSchedulerILb1ELb0ELb0ELi128EEEEEEEEEvNT_6ParamsE)
        /*0014*/ 	.short	0x0160
        /*0016*/ 	.short	0x0278


	//----- nvinfo : EIATTR_CBANK_PARAM_SIZE
	.align		4
.L_992:
        /*0018*/ 	.byte	0x03, 0x19
        /*001a*/ 	.short	0x0278


	//----- nvinfo : EIATTR_KPARAM_INFO
	.align		4
        /*001c*/ 	.byte	0x04, 0x17
        /*001e*/ 	.short	(.L_994 - .L_993)
.L_993:
        /*0020*/ 	.word	0x00000000
        /*0024*/ 	.short	0x0000
        /*0026*/ 	.short	0x0000
        /*0028*/ 	.byte	0x00, 0xf0, 0xe1, 0x09


	//----- nvinfo : EIATTR_MAXREG_COUNT
	.align		4
.L_994:
        /*002c*/ 	.byte	0x03, 0x1b
        /*002e*/ 	.short	0x00ff


	//----- nvinfo : EIATTR_NUM_BARRIERS
	.align		4
        /*0030*/ 	.byte	0x02, 0x4c
        /*0032*/ 	.byte	0x02
	.zero		1


	//----- nvinfo : EIATTR_ANNOTATIONS
	.align		4
        /*0034*/ 	.byte	0x04, 0x55
        /*0036*/ 	.short	(.L_996 - .L_995)


	//   ....[0]....
.L_995:
        /* <DEDUP_REMOVED lines=25> */


	//----- nvinfo : EIATTR_MERCURY_ISA_VERSION
	.align		4
.L_996:
        /*01b8*/ 	.byte	0x03, 0x5f
        /*01ba*/ 	.short	0x0000


	//----- nvinfo : EIATTR_COOP_GROUP_MASK_REGIDS
	.align		4
        /*01bc*/ 	.byte	0x04, 0x29
        /*01be*/ 	.short	(.L_998 - .L_997)


	//   ....[0]....
.L_997:
        /*01c0*/ 	.word	0xffffffff


	//----- nvinfo : EIATTR_COOP_GROUP_INSTR_OFFSETS
	.align		4
.L_998:
        /*01c4*/ 	.byte	0x04, 0x28
        /*01c6*/ 	.short	(.L_1000 - .L_999)


	//   ....[0]....
.L_999:
        /*01c8*/ 	.word	0x000000a0


	//----- nvinfo : EIATTR_EXIT_INSTR_OFFSETS
	.align		4
.L_1000:
        /*01cc*/ 	.byte	0x04, 0x1c
        /*01ce*/ 	.short	(.L_1002 - .L_1001)


	//   ....[0]....
.L_1001:
        /*01d0*/ 	.word	0x00000340


	//   ....[1]....
        /*01d4*/ 	.word	0x000078f0


	//   ....[2]....
        /*01d8*/ 	.word	0x00008420


	//----- nvinfo : EIATTR_CTAIDZ_USED
	.align		4
.L_1002:
        /*01dc*/ 	.byte	0x01, 0x04
	.zero		2


	//----- nvinfo : EIATTR_MAX_THREADS
	.align		4
        /*01e0*/ 	.byte	0x04, 0x05
        /*01e2*/ 	.short	(.L_1004 - .L_1003)
.L_1003:
        /*01e4*/ 	.word	0x00000100
        /*01e8*/ 	.word	0x00000001
        /*01ec*/ 	.word	0x00000001


	//----- nvinfo : EIATTR_CRS_STACK_SIZE
	.align		4
.L_1004:
        /*01f0*/ 	.byte	0x04, 0x1e
        /*01f2*/ 	.short	(.L_1006 - .L_1005)
.L_1005:
        /*01f4*/ 	.word	0x00000000
.L_1006:


//--------------------- .nv.info._ZN7cutlass13device_kernelIN5flash19enable_sm80_to_sm89INS1_16FlashAttnBwdSm80INS1_25CollectiveMainloopBwdSm80ILi2ELi2EN4cute5tupleIJNS5_1CILi64EEENS7_ILi128EEES9_EEENS_10bfloat16_tEfNS_4arch4Sm80ELb0ELb1ELb0ELb1ELb1ELb0ELb0ELb0ELi2ELi2ELi2ELi2ELb0EEENS1_24CollectiveEpilogueBwdGQAISA_fSD_Li256ELb1ELb1EEENS1_19SingleTileSchedulerILb1ELb0ELb0ELi128EEEEEEEEEvNT_6ParamsE --------------------------
	.section	.nv.info._ZN7cutlass13device_kernelIN5flash19enable_sm80_to_sm89INS1_16FlashAttnBwdSm80INS1_25CollectiveMainloopBwdSm80ILi2ELi2EN4cute5tupleIJNS5_1CILi64EEENS7_ILi128EEES9_EEENS_10bfloat16_tEfNS_4arch4Sm80ELb0ELb1ELb0ELb1ELb1ELb0ELb0ELb0ELi2ELi2ELi2ELi2ELb0EEENS1_24CollectiveEpilogueBwdGQAISA_fSD_Li256ELb1ELb1EEENS1_19SingleTileSchedulerILb1ELb0ELb0ELi128EEEEEEEEEvNT_6ParamsE,"",@"SHT_CUDA_INFO"
	.sectionflags	@""
	.align	4


	//----- nvinfo : EIATTR_CUDA_API_VERSION
	.align		4
        /*0000*/ 	.byte	0x04, 0x37
        /*0002*/ 	.short	(.L_1008 - .L_1007)
.L_1007:
        /*0004*/ 	.word	0x00000082


	//----- nvinfo : EIATTR_SW2861232_WAR
	.align		4
.L_1008:
        /*0008*/ 	.byte	0x01, 0x35
	.zero		2


	//----- nvinfo : EIATTR_PARAM_CBANK
	.align		4
        /*000c*/ 	.byte	0x04, 0x0a
        /*000e*/ 	.short	(.L_1010 - .L_1009)
	.align		4
.L_1009:
        /*0010*/ 	.word	index@(.nv.constant0._ZN7cutlass13device_kernelIN5flash19enable_sm80_to_sm89INS1_16FlashAttnBwdSm80INS1_25CollectiveMainloopBwdSm80ILi2ELi2EN4cute5tupleIJNS5_1CILi64EEENS7_ILi128EEES9_EEENS_10bfloat16_tEfNS_4arch4Sm80ELb0ELb1ELb0ELb1ELb1ELb0ELb0ELb0ELi2ELi2ELi2ELi2ELb0EEENS1_24CollectiveEpilogueBwdGQAISA_fSD_Li256ELb1ELb1EEENS1_19SingleTileSchedulerILb1ELb0ELb0ELi128EEEEEEEEEvNT_6ParamsE)
        /*0014*/ 	.short	0x0160
        /*0016*/ 	.short	0x0278


	//----- nvinfo : EIATTR_CBANK_PARAM_SIZE
	.align		4
.L_1010:
        /*0018*/ 	.byte	0x03, 0x19
        /*001a*/ 	.short	0x0278


	//----- nvinfo : EIATTR_KPARAM_INFO
	.align		4
        /*001c*/ 	.byte	0x04, 0x17
        /*001e*/ 	.short	(.L_1012 - .L_1011)
.L_1011:
        /*0020*/ 	.word	0x00000000
        /*0024*/ 	.short	0x0000
        /*0026*/ 	.short	0x0000
        /*0028*/ 	.byte	0x00, 0xf0, 0xe1, 0x09


	//----- nvinfo : EIATTR_MAXREG_COUNT
	.align		4
.L_1012:
        /*002c*/ 	.byte	0x03, 0x1b
        /*002e*/ 	.short	0x00ff


	//----- nvinfo : EIATTR_NUM_BARRIERS
	.align		4
        /*0030*/ 	.byte	0x02, 0x4c
        /*0032*/ 	.byte	0x02
	.zero		1


	//----- nvinfo : EIATTR_ANNOTATIONS
	.align		4
        /*0034*/ 	.byte	0x04, 0x55
        /*0036*/ 	.short	(.L_1014 - .L_1013)


	//   ....[0]....
.L_1013:
        /* <DEDUP_REMOVED lines=25> */


	//----- nvinfo : EIATTR_MERCURY_ISA_VERSION
	.align		4
.L_1014:
        /*01b8*/ 	.byte	0x03, 0x5f
        /*01ba*/ 	.short	0x0000


	//----- nvinfo : EIATTR_COOP_GROUP_MASK_REGIDS
	.align		4
        /*01bc*/ 	.byte	0x04, 0x29
        /*01be*/ 	.short	(.L_1016 - .L_1015)


	//   ....[0]....
.L_1015:
        /*01c0*/ 	.word	0xffffffff


	//   ....[1]....
        /*01c4*/ 	.word	0xffffffff


	//   ....[2]....
        /*01c8*/ 	.word	0xffffffff


	//   ....[3]....
        /*01cc*/ 	.word	0xffffffff


	//   ....[4]....
        /*01d0*/ 	.word	0xffffffff


	//   ....[5]....
        /*01d4*/ 	.word	0xffffffff


	//   ....[6]....
        /*01d8*/ 	.word	0xffffffff


	//   ....[7]....
        /*01dc*/ 	.word	0xffffffff


	//   ....[8]....
        /*01e0*/ 	.word	0xffffffff


	//----- nvinfo : EIATTR_COOP_GROUP_INSTR_OFFSETS
	.align		4
.L_1016:
        /*01e4*/ 	.byte	0x04, 0x28
        /*01e6*/ 	.short	(.L_1018 - .L_1017)


	//   ....[0]....
.L_1017:
        /*01e8*/ 	.word	0x000000a0


	//   ....[1]....
        /*01ec*/ 	.word	0x00007c50


	//   ....[2]....
        /*01f0*/ 	.word	0x00007c90


	//   ....[3]....
        /*01f4*/ 	.word	0x00008180


	//   ....[4]....
        /*01f8*/ 	.word	0x00008190


	//   ....[5]....
        /*01fc*/ 	.word	0x00008320


	//   ....[6]....
        /*0200*/ 	.word	0x00008370


	//   ....[7]....
        /*0204*/ 	.word	0x00008820


	//   ....[8]....
        /*0208*/ 	.word	0x00008830


	//----- nvinfo : EIATTR_EXIT_INSTR_OFFSETS
	.align		4
.L_1018:
        /*020c*/ 	.byte	0x04, 0x1c
        /*020e*/ 	.short	(.L_1020 - .L_1019)


	//   ....[0]....
.L_1019:
        /*0210*/ 	.word	0x00000340


	//   ....[1]....
        /*0214*/ 	.word	0x00007900


	//   ....[2]....
        /*0218*/ 	.word	0x00008840


	//   ....[3]....
        /*021c*/ 	.word	0x000088e0


	//----- nvinfo : EIATTR_CTAIDZ_USED
	.align		4
.L_1020:
        /*0220*/ 	.byte	0x01, 0x04
	.zero		2


	//----- nvinfo : EIATTR_MAX_THREADS
	.align		4
        /*0224*/ 	.byte	0x04, 0x05
        /*0226*/ 	.short	(.L_1022 - .L_1021)
.L_1021:
        /*0228*/ 	.word	0x00000100
        /*022c*/ 	.word	0x00000001
        /*0230*/ 	.word	0x00000001


	//----- nvinfo : EIATTR_CRS_STACK_SIZE
	.align		4
.L_1022:
        /*0234*/ 	.byte	0x04, 0x1e
        /*0236*/ 	.short	(.L_1024 - .L_1023)
.L_1023:
        /*0238*/ 	.word	0x00000000
.L_1024:


//--------------------- .nv.info._ZN7cutlass13device_kernelIN5flash19enable_sm80_to_sm89INS1_16FlashAttnBwdSm80INS1_25CollectiveMainloopBwdSm80ILi2ELi2EN4cute5tupleIJNS5_1CILi64EEENS7_ILi128EEES9_EEENS_10bfloat16_tEfNS_4arch4Sm80ELb1ELb0ELb0ELb0ELb0ELb0ELb0ELb0ELi2ELi2ELi2ELi2ELb0EEENS1_21CollectiveEpilogueBwdISA_SB_SD_Li256ELb0ELb0ELi4EEENS1_25SingleTileBwdLPTSchedulerILb0ELi128ELb0EEEEEEEEEvNT_6ParamsE --------------------------
	.section	.nv.info._ZN7cutlass13device_kernelIN5flash19enable_sm80_to_sm89INS1_16FlashAttnBwdSm80INS1_25CollectiveMainloopBwdSm80ILi2ELi2EN4cute5tupleIJNS5_1CILi64EEENS7_ILi128EEES9_EEENS_10bfloat16_tEfNS_4arch4Sm80ELb1ELb0ELb0ELb0ELb0ELb0ELb0ELb0ELi2ELi2ELi2ELi2ELb0EEENS1_21CollectiveEpilogueBwdISA_SB_SD_Li256ELb0ELb0ELi4EEENS1_25SingleTileBwdLPTSchedulerILb0ELi128ELb0EEEEEEEEEvNT_6ParamsE,"",@"SHT_CUDA_INFO"
	.sectionflags	@""
	.align	4


	//----- nvinfo : EIATTR_CUDA_API_VERSION
	.align		4
        /*0000*/ 	.byte	0x04, 0x37
        /*0002*/ 	.short	(.L_1026 - .L_1025)
.L_1025:
        /*0004*/ 	.word	0x00000082


	//----- nvinfo : EIATTR_SW2861232_WAR
	.align		4
.L_1026:
        /*0008*/ 	.byte	0x01, 0x35
	.zero		2


	//----- nvinfo : EIATTR_PARAM_CBANK
	.align		4
        /*000c*/ 	.byte	0x04, 0x0a
        /*000e*/ 	.short	(.L_1028 - .L_1027)
	.align		4
.L_1027:
        /*0010*/ 	.word	index@(.nv.constant0._ZN7cutlass13device_kernelIN5flash19enable_sm80_to_sm89INS1_16FlashAttnBwdSm80INS1_25CollectiveMainloopBwdSm80ILi2ELi2EN4cute5tupleIJNS5_1CILi64EEENS7_ILi128EEES9_EEENS_10bfloat16_tEfNS_4arch4Sm80ELb1ELb0ELb0ELb0ELb0ELb0ELb0ELb0ELi2ELi2ELi2ELi2ELb0EEENS1_21CollectiveEpilogueBwdISA_SB_SD_Li256ELb0ELb0ELi4EEENS1_25SingleTileBwdLPTSchedulerILb0ELi128ELb0EEEEEEEEEvNT_6ParamsE)
        /*0014*/ 	.short	0x0160
        /*0016*/ 	.short	0x0288


	//----- nvinfo : EIATTR_CBANK_PARAM_SIZE
	.align		4
.L_1028:
        /*0018*/ 	.byte	0x03, 0x19
        /*001a*/ 	.short	0x0288


	//----- nvinfo : EIATTR_KPARAM_INFO
	.align		4
        /*001c*/ 	.byte	0x04, 0x17
        /*001e*/ 	.short	(.L_1030 - .L_1029)
.L_1029:
        /*0020*/ 	.word	0x00000000
        /*0024*/ 	.short	0x0000
        /*0026*/ 	.short	0x0000
        /*0028*/ 	.byte	0x00, 0xf0, 0x21, 0x0a


	//----- nvinfo : EIATTR_MAXREG_COUNT
	.align		4
.L_1030:
        /*002c*/ 	.byte	0x03, 0x1b
        /*002e*/ 	.short	0x00ff


	//----- nvinfo : EIATTR_NUM_BARRIERS
	.align		4
        /*0030*/ 	.byte	0x02, 0x4c
        /*0032*/ 	.byte	0x02
	.zero		1


	//----- nvinfo : EIATTR_ANNOTATIONS
	.align		4
        /*0034*/ 	.byte	0x04, 0x55
        /*0036*/ 	.short	(.L_1032 - .L_1031)


	//   ....[0]....
.L_1031:
        /* <DEDUP_REMOVED lines=14> */


	//----- nvinfo : EIATTR_MERCURY_ISA_VERSION
	.align		4
.L_1032:
        /*0100*/ 	.byte	0x03, 0x5f
        /*0102*/ 	.short	0x0000


	//----- nvinfo : EIATTR_COOP_GROUP_MASK_REGIDS
	.align		4
        /*0104*/ 	.byte	0x04, 0x29
        /*0106*/ 	.short	(.L_1034 - .L_1033)


	//   ....[0]....
.L_1033:
        /*0108*/ 	.word	0xffffffff


	//----- nvinfo : EIATTR_COOP_GROUP_INSTR_OFFSETS
	.align		4
.L_1034:
        /*010c*/ 	.byte	0x04, 0x28
        /*010e*/ 	.short	(.L_1036 - .L_1035)


	//   ....[0]....
.L_1035:
        /*0110*/ 	.word	0x00000050


	//----- nvinfo : EIATTR_EXIT_INSTR_OFFSETS
	.align		4
.L_1036:
        /*0114*/ 	.byte	0x04, 0x1c
        /*0116*/ 	.short	(.L_1038 - .L_1037)


	//   ....[0]....
.L_1037:
        /*0118*/ 	.word	0x00000540


	//   ....[1]....
        /*011c*/ 	.word	0x000089d0


	//   ....[2]....
        /*0120*/ 	.word	0x00008a90


	//   ....[3]....
        /*0124*/ 	.word	0x00009be0


	//   ....[4]....
        /*0128*/ 	.word	0x00009c90


	//----- nvinfo : EIATTR_MAX_THREADS
	.align		4
.L_1038:
        /*012c*/ 	.byte	0x04, 0x05
        /*012e*/ 	.short	(.L_1040 - .L_1039)
.L_1039:
        /*0130*/ 	.word	0x00000100
        /*0134*/ 	.word	0x00000001
        /*0138*/ 	.word	0x00000001


	//----- nvinfo : EIATTR_CRS_STACK_SIZE
	.align		4
.L_1040:
        /*013c*/ 	.byte	0x04, 0x1e
        /*013e*/ 	.short	(.L_1042 - .L_1041)
.L_1041:
        /*0140*/ 	.word	0x00000000
.L_1042:


//--------------------- .nv.info._ZN7cutlass13device_kernelIN5flash19enable_sm80_to_sm89INS1_16FlashAttnBwdSm80INS1_25CollectiveMainloopBwdSm80ILi2ELi2EN4cute5tupleIJNS5_1CILi64EEENS7_ILi128EEES9_EEENS_10bfloat16_tEfNS_4arch4Sm80ELb1ELb0ELb0ELb0ELb1ELb0ELb0ELb0ELi2ELi2ELi2ELi2ELb0EEENS1_21CollectiveEpilogueBwdISA_SB_SD_Li256ELb0ELb0ELi4EEENS1_25SingleTileBwdLPTSchedulerILb0ELi128ELb1EEEEEEEEEvNT_6ParamsE --------------------------
	.section	.nv.info._ZN7cutlass13device_kernelIN5flash19enable_sm80_to_sm89INS1_16FlashAttnBwdSm80INS1_25CollectiveMainloopBwdSm80ILi2ELi2EN4cute5tupleIJNS5_1CILi64EEENS7_ILi128EEES9_EEENS_10bfloat16_tEfNS_4arch4Sm80ELb1ELb0ELb0ELb0ELb1ELb0ELb0ELb0ELi2ELi2ELi2ELi2ELb0EEENS1_21CollectiveEpilogueBwdISA_SB_SD_Li256ELb0ELb0ELi4EEENS1_25SingleTileBwdLPTSchedulerILb0ELi128ELb1EEEEEEEEEvNT_6ParamsE,"",@"SHT_CUDA_INFO"
	.sectionflags	@""
	.align	4


	//----- nvinfo : EIATTR_CUDA_API_VERSION
	.align		4
        /*0000*/ 	.byte	0x04, 0x37
        /*0002*/ 	.short	(.L_1044 - .L_1043)
.L_1043:
        /*0004*/ 	.word	0x00000082


	//----- nvinfo : EIATTR_SW2861232_WAR
	.align		4
.L_1044:
        /*0008*/ 	.byte	0x01, 0x35
	.zero		2


	//----- nvinfo : EIATTR_PARAM_CBANK
	.align		4
        /*000c*/ 	.byte	0x04, 0x0a
        /*000e*/ 	.short	(.L_1046 - .L_1045)
	.align		4
.L_1045:
        /*0010*/ 	.word	index@(.nv.constant0._ZN7cutlass13device_kernelIN5flash19enable_sm80_to_sm89INS1_16FlashAttnBwdSm80INS1_25CollectiveMainloopBwdSm80ILi2ELi2EN4cute5tupleIJNS5_1CILi64EEENS7_ILi128EEES9_EEENS_10bfloat16_tEfNS_4arch4Sm80ELb1ELb0ELb0ELb0ELb1ELb0ELb0ELb0ELi2ELi2ELi2ELi2ELb0EEENS1_21CollectiveEpilogueBwdISA_SB_SD_Li256ELb0ELb0ELi4EEENS1_25SingleTileBwdLPTSchedulerILb0ELi128ELb1EEEEEEEEEvNT_6ParamsE)
        /*0014*/ 	.short	0x0160
        /*0016*/ 	.short	0x0288


	//----- nvinfo : EIATTR_CBANK_PARAM_SIZE
	.align		4
.L_1046:
        /*0018*/ 	.byte	0x03, 0x19
        /*001a*/ 	.short	0x0288


	//----- nvinfo : EIATTR_KPARAM_INFO
	.align		4
        /*001c*/ 	.byte	0x04, 0x17
        /*001e*/ 	.short	(.L_1048 - .L_1047)
.L_1047:
        /*0020*/ 	.word	0x00000000
        /*0024*/ 	.short	0x0000
        /*0026*/ 	.short	0x0000
        /*0028*/ 	.byte	0x00, 0xf0, 0x21, 0x0a


	//----- nvinfo : EIATTR_MAXREG_COUNT
	.align		4
.L_1048:
        /*002c*/ 	.byte	0x03, 0x1b
        /*002e*/ 	.short	0x00ff


	//----- nvinfo : EIATTR_NUM_BARRIERS
	.align		4
        /*0030*/ 	.byte	0x02, 0x4c
        /*0032*/ 	.byte	0x02
	.zero		1


	//----- nvinfo : EIATTR_ANNOTATIONS
	.align		4
        /*0034*/ 	.byte	0x04, 0x55
        /*0036*/ 	.short	(.L_1050 - .L_1049)


	//   ....[0]....
.L_1049:
        /* <DEDUP_REMOVED lines=14> */


	//----- nvinfo : EIATTR_MERCURY_ISA_VERSION
	.align		4
.L_1050:
        /*0100*/ 	.byte	0x03, 0x5f
        /*0102*/ 	.short	0x0000


	//----- nvinfo : EIATTR_COOP_GROUP_MASK_REGIDS
	.align		4
        /*0104*/ 	.byte	0x04, 0x29
        /*0106*/ 	.short	(.L_1052 - .L_1051)


	//   ....[0]....
.L_1051:
        /*0108*/ 	.word	0xffffffff


	//----- nvinfo : EIATTR_COOP_GROUP_INSTR_OFFSETS
	.align		4
.L_1052:
        /*010c*/ 	.byte	0x04, 0x28
        /*010e*/ 	.short	(.L_1054 - .L_1053)


	//   ....[0]....
.L_1053:
        /*0110*/ 	.word	0x00000050


	//----- nvinfo : EIATTR_EXIT_INSTR_OFFSETS
	.align		4
.L_1054:
        /*0114*/ 	.byte	0x04, 0x1c
        /*0116*/ 	.short	(.L_1056 - .L_1055)


	//   ....[0]....
.L_1055:
        /*0118*/ 	.word	0x000005a0


	//   ....[1]....
        /*011c*/ 	.word	0x00008a30


	//   ....[2]....
        /*0120*/ 	.word	0x00008af0


	//   ....[3]....
        /*0124*/ 	.word	0x00009c40


	//   ....[4]....
        /*0128*/ 	.word	0x00009cf0


	//----- nvinfo : EIATTR_MAX_THREADS
	.align		4
.L_1056:
        /*012c*/ 	.byte	0x04, 0x05
        /*012e*/ 	.short	(.L_1058 - .L_1057)
.L_1057:
        /*0130*/ 	.word	0x00000100
        /*0134*/ 	.word	0x00000001
        /*0138*/ 	.word	0x00000001


	//----- nvinfo : EIATTR_CRS_STACK_SIZE
	.align		4
.L_1058:
        /*013c*/ 	.byte	0x04, 0x1e
        /*013e*/ 	.short	(.L_1060 - .L_1059)
.L_1059:
        /*0140*/ 	.word	0x00000000
.L_1060:


//--------------------- .nv.info._ZN7cutlass13device_kernelIN5flash19enable_sm80_to_sm89INS1_16FlashAttnBwdSm80INS1_25CollectiveMainloopBwdSm80ILi2ELi2EN4cute5tupleIJNS5_1CILi64EEENS7_ILi128EEES9_EEENS_10bfloat16_tEfNS_4arch4Sm80ELb1ELb0ELb0ELb0ELb0ELb0ELb0ELb0ELi2ELi2ELi2ELi2ELb0EEENS1_24CollectiveEpilogueBwdGQAISA_fSD_Li256ELb0ELb0EEENS1_25SingleTileBwdLPTSchedulerILb0ELi128ELb0EEEEEEEEEvNT_6ParamsE --------------------------
	.section	.nv.info._ZN7cutlass13device_kernelIN5flash19enable_sm80_to_sm89INS1_16FlashAttnBwdSm80INS1_25CollectiveMainloopBwdSm80ILi2ELi2EN4cute5tupleIJNS5_1CILi64EEENS7_ILi128EEES9_EEENS_10bfloat16_tEfNS_4arch4Sm80ELb1ELb0ELb0ELb0ELb0ELb0ELb0ELb0ELi2ELi2ELi2ELi2ELb0EEENS1_24CollectiveEpilogueBwdGQAISA_fSD_Li256ELb0ELb0EEENS1_25SingleTileBwdLPTSchedulerILb0ELi128ELb0EEEEEEEEEvNT_6ParamsE,"",@"SHT_CUDA_INFO"
	.sectionflags	@""
	.align	4


	//----- nvinfo : EIATTR_CUDA_API_VERSION
	.align		4
        /*0000*/ 	.byte	0x04, 0x37
        /*0002*/ 	.short	(.L_1062 - .L_1061)
.L_1061:
        /*0004*/ 	.word	0x00000082


	//----- nvinfo : EIATTR_SW2861232_WAR
	.align		4
.L_1062:
        /*0008*/ 	.byte	0x01, 0x35
	.zero		2


	//----- nvinfo : EIATTR_PARAM_CBANK
	.align		4
        /*000c*/ 	.byte	0x04, 0x0a
        /*000e*/ 	.short	(.L_1064 - .L_1063)
	.align		4
.L_1063:
        /*0010*/ 	.word	index@(.nv.constant0._ZN7cutlass13device_kernelIN5flash19enable_sm80_to_sm89INS1_16FlashAttnBwdSm80INS1_25CollectiveMainloopBwdSm80ILi2ELi2EN4cute5tupleIJNS5_1CILi64EEENS7_ILi128EEES9_EEENS_10bfloat16_tEfNS_4arch4Sm80ELb1ELb0ELb0ELb0ELb0ELb0ELb0ELb0ELi2ELi2ELi2ELi2ELb0EEENS1_24CollectiveEpilogueBwdGQAISA_fSD_Li256ELb0ELb0EEENS1_25SingleTileBwdLPTSchedulerILb0ELi128ELb0EEEEEEEEEvNT_6ParamsE)
        /*0014*/ 	.short	0x0160
        /*0016*/ 	.short	0x0290


	//----- nvinfo : EIATTR_CBANK_PARAM_SIZE
	.align		4
.L_1064:
        /*0018*/ 	.byte	0x03, 0x19
        /*001a*/ 	.short	0x0290


	//----- nvinfo : EIATTR_KPARAM_INFO
	.align		4
        /*001c*/ 	.byte	0x04, 0x17
        /*001e*/ 	.short	(.L_1066 - .L_1065)
.L_1065:
        /*0020*/ 	.word	0x00000000
        /*0024*/ 	.short	0x0000
        /*0026*/ 	.short	0x0000
        /*0028*/ 	.byte	0x00, 0xf0, 0x41, 0x0a


	//----- nvinfo : EIATTR_MAXREG_COUNT
	.align		4
.L_1066:
        /*002c*/ 	.byte	0x03, 0x1b
        /*002e*/ 	.short	0x00ff


	//----- nvinfo : EIATTR_NUM_BARRIERS
	.align		4
        /*0030*/ 	.byte	0x02, 0x4c
        /*0032*/ 	.byte	0x02
	.zero		1


	//----- nvinfo : EIATTR_ANNOTATIONS
	.align		4
        /*0034*/ 	.byte	0x04, 0x55
        /*0036*/ 	.short	(.L_1068 - .L_1067)


	//   ....[0]....
.L_1067:
        /* <DEDUP_REMOVED lines=20> */


	//----- nvinfo : EIATTR_MERCURY_ISA_VERSION
	.align		4
.L_1068:
        /*0168*/ 	.byte	0x03, 0x5f
        /*016a*/ 	.short	0x0000


	//----- nvinfo : EIATTR_COOP_GROUP_MASK_REGIDS
	.align		4
        /*016c*/ 	.byte	0x04, 0x29
        /*016e*/ 	.short	(.L_1070 - .L_1069)


	//   ....[0]....
.L_1069:
        /*0170*/ 	.word	0xffffffff


	//----- nvinfo : EIATTR_COOP_GROUP_INSTR_OFFSETS
	.align		4
.L_1070:
        /*0174*/ 	.byte	0x04, 0x28
        /*0176*/ 	.short	(.L_1072 - .L_1071)


	//   ....[0]....
.L_1071:
        /*0178*/ 	.word	0x00000090


	//----- nvinfo : EIATTR_EXIT_INSTR_OFFSETS
	.align		4
.L_1072:
        /*017c*/ 	.byte	0x04, 0x1c
        /*017e*/ 	.short	(.L_1074 - .L_1073)


	//   ....[0]....
.L_1073:
        /*0180*/ 	.word	0x00000580


	//   ....[1]....
        /*0184*/ 	.word	0x00006cc0


	//   ....[2]....
        /*0188*/ 	.word	0x00007760


	//----- nvinfo : EIATTR_MAX_THREADS
	.align		4
.L_1074:
        /*018c*/ 	.byte	0x04, 0x05
        /*018e*/ 	.short	(.L_1076 - .L_1075)
.L_1075:
        /*0190*/ 	.word	0x00000100
        /*0194*/ 	.word	0x00000001
        /*0198*/ 	.word	0x00000001


	//----- nvinfo : EIATTR_CRS_STACK_SIZE
	.align		4
.L_1076:
        /*019c*/ 	.byte	0x04, 0x1e
        /*019e*/ 	.short	(.L_1078 - .L_1077)
.L_1077:
        /*01a0*/ 	.word	0x00000000
.L_1078:


//--------------------- .nv.info._ZN7cutlass13device_kernelIN5flash19enable_sm80_to_sm89INS1_16FlashAttnBwdSm80INS1_25CollectiveMainloopBwdSm80ILi2ELi2EN4cute5tupleIJNS5_1CILi64EEENS7_ILi128EEES9_EEENS_10bfloat16_tEfNS_4arch4Sm80ELb1ELb0ELb0ELb0ELb1ELb0ELb0ELb0ELi2ELi2ELi2ELi2ELb0EEENS1_24CollectiveEpilogueBwdGQAISA_fSD_Li256ELb0ELb1EEENS1_25SingleTileBwdLPTSchedulerILb0ELi128ELb1EEEEEEEEEvNT_6ParamsE --------------------------
	.section	.nv.info._ZN7cutlass13device_kernelIN5flash19enable_sm80_to_sm89INS1_16FlashAttnBwdSm80INS1_25CollectiveMainloopBwdSm80ILi2ELi2EN4cute5tupleIJNS5_1CILi64EEENS7_ILi128EEES9_EEENS_10bfloat16_tEfNS_4arch4Sm80ELb1ELb0ELb0ELb0ELb1ELb0ELb0ELb0ELi2ELi2ELi2ELi2ELb0EEENS1_24CollectiveEpilogueBwdGQAISA_fSD_Li256ELb0ELb1EEENS1_25SingleTileBwdLPTSchedulerILb0ELi128ELb1EEEEEEEEEvNT_6ParamsE,"",@"SHT_CUDA_INFO"
	.sectionflags	@""
	.align	4


	//----- nvinfo : EIATTR_CUDA_API_VERSION
	.align		4
        /*0000*/ 	.byte	0x04, 0x37
        /*0002*/ 	.short	(.L_1080 - .L_1079)
.L_1079:
        /*0004*/ 	.word	0x00000082


	//----- nvinfo : EIATTR_SW2861232_WAR
	.align		4
.L_1080:
        /*0008*/ 	.byte	0x01, 0x35
	.zero		2


	//----- nvinfo : EIATTR_PARAM_CBANK
	.align		4
        /*000c*/ 	.byte	0x04, 0x0a
        /*000e*/ 	.short	(.L_1082 - .L_1081)
	.align		4
.L_1081:
        /*0010*/ 	.word	index@(.nv.constant0._ZN7cutlass13device_kernelIN5flash19enable_sm80_to_sm89INS1_16FlashAttnBwdSm80INS1_25CollectiveMainloopBwdSm80ILi2ELi2EN4cute5tupleIJNS5_1CILi64EEENS7_ILi128EEES9_EEENS_10bfloat16_tEfNS_4arch4Sm80ELb1ELb0ELb0ELb0ELb1ELb0ELb0ELb0ELi2ELi2ELi2ELi2ELb0EEENS1_24CollectiveEpilogueBwdGQAISA_fSD_Li256ELb0ELb1EEENS1_25SingleTileBwdLPTSchedulerILb0ELi128ELb1EEEEEEEEEvNT_6ParamsE)
        /*0014*/ 	.short	0x0160
        /*0016*/ 	.short	0x0290


	//----- nvinfo : EIATTR_CBANK_PARAM_SIZE
	.align		4
.L_1082:
        /*0018*/ 	.byte	0x03, 0x19
        /*001a*/ 	.short	0x0290


	//----- nvinfo : EIATTR_KPARAM_INFO
	.align		4
        /*001c*/ 	.byte	0x04, 0x17
        /*001e*/ 	.short	(.L_1084 - .L_1083)
.L_1083:
        /*0020*/ 	.word	0x00000000
        /*0024*/ 	.short	0x0000
        /*0026*/ 	.short	0x0000
        /*0028*/ 	.byte	0x00, 0xf0, 0x41, 0x0a


	//----- nvinfo : EIATTR_MAXREG_COUNT
	.align		4
.L_1084:
        /*002c*/ 	.byte	0x03, 0x1b
        /*002e*/ 	.short	0x00ff


	//----- nvinfo : EIATTR_NUM_BARRIERS
	.align		4
        /*0030*/ 	.byte	0x02, 0x4c
        /*0032*/ 	.byte	0x02
	.zero		1


	//----- nvinfo : EIATTR_ANNOTATIONS
	.align		4
        /*0034*/ 	.byte	0x04, 0x55
        /*0036*/ 	.short	(.L_1086 - .L_1085)


	//   ....[0]....
.L_1085:
        /* <DEDUP_REMOVED lines=14> */


	//----- nvinfo : EIATTR_MERCURY_ISA_VERSION
	.align		4
.L_1086:
        /*0100*/ 	.byte	0x03, 0x5f
        /*0102*/ 	.short	0x0000


	//----- nvinfo : EIATTR_COOP_GROUP_MASK_REGIDS
	.align		4
        /*0104*/ 	.byte	0x04, 0x29
        /*0106*/ 	.short	(.L_1088 - .L_1087)


	//   ....[0]....
.L_1087:
        /*0108*/ 	.word	0xffffffff


	//   ....[1]....
        /*010c*/ 	.word	0xffffffff


	//   ....[2]....
        /*0110*/ 	.word	0xffffffff


	//   ....[3]....
        /*0114*/ 	.word	0xffffffff


	//   ....[4]....
        /*0118*/ 	.word	0xffffffff


	//   ....[5]....
        /*011c*/ 	.word	0xffffffff


	//   ....[6]....
        /*0120*/ 	.word	0xffffffff


	//   ....[7]....
        /*0124*/ 	.word	0xffffffff


	//   ....[8]....
        /*0128*/ 	.word	0xffffffff


	//----- nvinfo : EIATTR_COOP_GROUP_INSTR_OFFSETS
	.align		4
.L_1088:
        /*012c*/ 	.byte	0x04, 0x28
        /*012e*/ 	.short	(.L_1090 - .L_1089)


	//   ....[0]....
.L_1089:
        /*0130*/ 	.word	0x00000050


	//   ....[1]....
        /*0134*/ 	.word	0x00006ea0


	//   ....[2]....
        /*0138*/ 	.word	0x00006ed0


	//   ....[3]....
        /*013c*/ 	.word	0x00007400


	//   ....[4]....
        /*0140*/ 	.word	0x00007410


	//   ....[5]....
        /*0144*/ 	.word	0x000075d0


	//   ....[6]....
        /*0148*/ 	.word	0x000076e0


	//   ....[7]....
        /*014c*/ 	.word	0x00007b10


	//   ....[8]....
        /*0150*/ 	.word	0x00007b20


	//----- nvinfo : EIATTR_EXIT_INSTR_OFFSETS
	.align		4
.L_1090:
        /*0154*/ 	.byte	0x04, 0x1c
        /*0156*/ 	.short	(.L_1092 - .L_1091)


	//   ....[0]....
.L_1091:
        /*0158*/ 	.word	0x000005a0


	//   ....[1]....
        /*015c*/ 	.word	0x00006c20


	//   ....[2]....
        /*0160*/ 	.word	0x00007b30


	//   ....[3]....
        /*0164*/ 	.word	0x00007bd0


	//----- nvinfo : EIATTR_MAX_THREADS
	.align		4
.L_1092:
        /*0168*/ 	.byte	0x04, 0x05
        /*016a*/ 	.short	(.L_1094 - .L_1093)
.L_1093:
        /*016c*/ 	.word	0x00000100
        /*0170*/ 	.word	0x00000001
        /*0174*/ 	.word	0x00000001


	//----- nvinfo : EIATTR_CRS_STACK_SIZE
	.align		4
.L_1094:
        /*0178*/ 	.byte	0x04, 0x1e
        /*017a*/ 	.short	(.L_1096 - .L_1095)
.L_1095:
        /*017c*/ 	.word	0x00000000
.L_1096:


//--------------------- .nv.info._ZN7cutlass13device_kernelIN5flash22FlashAttnBwdPreprocessIN4cute5tupleIJNS3_1CILi64EEENS5_ILi128EEEEEENS_10bfloat16_tEfNS_4arch4Sm80ELb1ELb0EEEEEvNT_6ParamsE --------------------------
	.section	.nv.info._ZN7cutlass13device_kernelIN5flash22FlashAttnBwdPreprocessIN4cute5tupleIJNS3_1CILi64EEENS5_ILi128EEEEEENS_10bfloat16_tEfNS_4arch4Sm80ELb1ELb0EEEEEvNT_6ParamsE,"",@"SHT_CUDA_INFO"
	.sectionflags	@""
	.align	4


	//----- nvinfo : EIATTR_CUDA_API_VERSION
	.align		4
        /*0000*/ 	.byte	0x04, 0x37
        /*0002*/ 	.short	(.L_1098 - .L_1097)
.L_1097:
        /*0004*/ 	.word	0x00000082


	//----- nvinfo : EIATTR_SW2861232_WAR
	.align		4
.L_1098:
        /*0008*/ 	.byte	0x01, 0x35
	.zero		2


	//----- nvinfo : EIATTR_PARAM_CBANK
	.align		4
        /*000c*/ 	.byte	0x04, 0x0a
        /*000e*/ 	.short	(.L_1100 - .L_1099)
	.align		4
.L_1099:
        /*0010*/ 	.word	index@(.nv.constant0._ZN7cutlass13device_kernelIN5flash22FlashAttnBwdPreprocessIN4cute5tupleIJNS3_1CILi64EEENS5_ILi128EEEEEENS_10bfloat16_tEfNS_4arch4Sm80ELb1ELb0EEEEEvNT_6ParamsE)
        /*0014*/ 	.short	0x0160
        /*0016*/ 	.short	0x00f0


	//----- nvinfo : EIATTR_CBANK_PARAM_SIZE
	.align		4
.L_1100:
        /*0018*/ 	.byte	0x03, 0x19
        /*001a*/ 	.short	0x00f0


	//----- nvinfo : EIATTR_KPARAM_INFO
	.align		4
        /*001c*/ 	.byte	0x04, 0x17
        /*001e*/ 	.short	(.L_1102 - .L_1101)
.L_1101:
        /*0020*/ 	.word	0x00000000
        /*0024*/ 	.short	0x0000
        /*0026*/ 	.short	0x0000
        /*0028*/ 	.byte	0x00, 0xf0, 0xc1, 0x03


	//----- nvinfo : EIATTR_MAXREG_COUNT
	.align		4
.L_1102:
        /*002c*/ 	.byte	0x03, 0x1b
        /*002e*/ 	.short	0x0080


	//----- nvinfo : EIATTR_MERCURY_ISA_VERSION
	.align		4
        /*0030*/ 	.byte	0x03, 0x5f
        /*0032*/ 	.short	0x0000


	//----- nvinfo : EIATTR_COOP_GROUP_MASK_REGIDS
	.align		4
        /*0034*/ 	.byte	0x04, 0x29
        /*0036*/ 	.short	(.L_1104 - .L_1103)


	//   ....[0]....
.L_1103:
        /*0038*/ 	.word	0xffffffff


	//   ....[1]....
        /*003c*/ 	.word	0xffffffff


	//   ....[2]....
        /*0040*/ 	.word	0xffffffff


	//   ....[3]....
        /*0044*/ 	.word	0xffffffff


	//   ....[4]....
        /*0048*/ 	.word	0xffffffff


	//   ....[5]....
        /*004c*/ 	.word	0xffffffff


	//   ....[6]....
        /*0050*/ 	.word	0xffffffff


	//   ....[7]....
        /*0054*/ 	.word	0xffffffff


	//   ....[8]....
        /*0058*/ 	.word	0xffffffff


	//   ....[9]....
        /*005c*/ 	.word	0xffffffff


	//   ....[10]....
        /*0060*/ 	.word	0xffffffff


	//   ....[11]....
        /*0064*/ 	.word	0xffffffff


	//   ....[12]....
        /*0068*/ 	.word	0xffffffff


	//   ....[13]....
        /*006c*/ 	.word	0xffffffff


	//   ....[14]....
        /*0070*/ 	.word	0xffffffff


	//   ....[15]....
        /*0074*/ 	.word	0xffffffff


	//----- nvinfo : EIATTR_COOP_GROUP_INSTR_OFFSETS
	.align		4
.L_1104:
        /*0078*/ 	.byte	0x04, 0x28
        /*007a*/ 	.short	(.L_1106 - .L_1105)


	//   ....[0]....
.L_1105:
        /*007c*/ 	.word	0x00000fa0


	//   ....[1]....
        /*0080*/ 	.word	0x00000fb0


	//   ....[2]....
        /*0084*/ 	.word	0x00000fc0


	//   ....[3]....
        /*0088*/ 	.word	0x00000fd0


	//   ....[4]....
        /*008c*/ 	.word	0x00001020


	//   ....[5]....
        /*0090*/ 	.word	0x00001030


	//   ....[6]....
        /*0094*/ 	.word	0x00001040


	//   ....[7]....
        /*0098*/ 	.word	0x00001050


	//   ....[8]....
        /*009c*/ 	.word	0x000010a0


	//   ....[9]....
        /*00a0*/ 	.word	0x000010b0


	//   ....[10]....
        /*00a4*/ 	.word	0x000010c0


	//   ....[11]....
        /*00a8*/ 	.word	0x000010d0


	//   ....[12]....
        /*00ac*/ 	.word	0x00001120


	//   ....[13]....
        /*00b0*/ 	.word	0x00001130


	//   ....[14]....
        /*00b4*/ 	.word	0x00001140


	//   ....[15]....
        /*00b8*/ 	.word	0x00001150


	//----- nvinfo : EIATTR_EXIT_INSTR_OFFSETS
	.align		4
.L_1106:
        /*00bc*/ 	.byte	0x04, 0x1c
        /*00be*/ 	.short	(.L_1108 - .L_1107)


	//   ....[0]....
.L_1107:
        /*00c0*/ 	.word	0x00001690


	//   ....[1]....
        /*00c4*/ 	.word	0x000016f0


	//----- nvinfo : EIATTR_CTAIDZ_USED
	.align		4
.L_1108:
        /*00c8*/ 	.byte	0x01, 0x04
	.zero		2


	//----- nvinfo : EIATTR_MAX_THREADS
	.align		4
        /*00cc*/ 	.byte	0x04, 0x05
        /*00ce*/ 	.short	(.L_1110 - .L_1109)
.L_1109:
        /*00d0*/ 	.word	0x00000100
        /*00d4*/ 	.word	0x00000001
        /*00d8*/ 	.word	0x00000001


	//----- nvinfo : EIATTR_CRS_STACK_SIZE
	.align		4
.L_1110:
        /*00dc*/ 	.byte	0x04, 0x1e
        /*00de*/ 	.short	(.L_1112 - .L_1111)
.L_1111:
        /*00e0*/ 	.word	0x00000000
.L_1112:


//--------------------- .nv.info._ZN7cutlass13device_kernelIN5flash19enable_sm80_to_sm89INS1_16FlashAttnBwdSm80INS1_25CollectiveMainloopBwdSm80ILi2ELi2EN4cute5tupleIJNS5_1CILi64EEENS7_ILi128EEES9_EEENS_10bfloat16_tEfNS_4arch4Sm80ELb1ELb0ELb0ELb1ELb0ELb0ELb0ELb0ELi2ELi2ELi2ELi2ELb0EEENS1_21CollectiveEpilogueBwdISA_SB_SD_Li256ELb1ELb0ELi4EEENS1_25SingleTileBwdLPTSchedulerILb1ELi128ELb0EEEEEEEEEvNT_6ParamsE --------------------------
	.section	.nv.info._ZN7cutlass13device_kernelIN5flash19enable_sm80_to_sm89INS1_16FlashAttnBwdSm80INS1_25CollectiveMainloopBwdSm80ILi2ELi2EN4cute5tupleIJNS5_1CILi64EEENS7_ILi128EEES9_EEENS_10bfloat16_tEfNS_4arch4Sm80ELb1ELb0ELb0ELb1ELb0ELb0ELb0ELb0ELi2ELi2ELi2ELi2ELb0EEENS1_21CollectiveEpilogueBwdISA_SB_SD_Li256ELb1ELb0ELi4EEENS1_25SingleTileBwdLPTSchedulerILb1ELi128ELb0EEEEEEEEEvNT_6ParamsE,"",@"SHT_CUDA_INFO"
	.sectionflags	@""
	.align	4


	//----- nvinfo : EIATTR_CUDA_API_VERSION
	.align		4
        /*0000*/ 	.byte	0x04, 0x37
        /*0002*/ 	.short	(.L_1114 - .L_1113)
.L_1113:
        /*0004*/ 	.word	0x00000082


	//----- nvinfo : EIATTR_SW2861232_WAR
	.align		4
.L_1114:
        /*0008*/ 	.byte	0x01, 0x35
	.zero		2


	//----- nvinfo : EIATTR_PARAM_CBANK
	.align		4
        /*000c*/ 	.byte	0x04, 0x0a
        /*000e*/ 	.short	(.L_1116 - .L_1115)
	.align		4
.L_1115:
        /*0010*/ 	.word	index@(.nv.constant0._ZN7cutlass13device_kernelIN5flash19enable_sm80_to_sm89INS1_16FlashAttnBwdSm80INS1_25CollectiveMainloopBwdSm80ILi2ELi2EN4cute5tupleIJNS5_1CILi64EEENS7_ILi128EEES9_EEENS_10bfloat16_tEfNS_4arch4Sm80ELb1ELb0ELb0ELb1ELb0ELb0ELb0ELb0ELi2ELi2ELi2ELi2ELb0EEENS1_21CollectiveEpilogueBwdISA_SB_SD_Li256ELb1ELb0ELi4EEENS1_25SingleTileBwdLPTSchedulerILb1ELi128ELb0EEEEEEEEEvNT_6ParamsE)
        /*0014*/ 	.short	0x0160
        /*0016*/ 	.short	0x0288


	//----- nvinfo : EIATTR_CBANK_PARAM_SIZE
	.align		4
.L_1116:
        /*0018*/ 	.byte	0x03, 0x19
        /*001a*/ 	.short	0x0288


	//----- nvinfo : EIATTR_KPARAM_INFO
	.align		4
        /*001c*/ 	.byte	0x04, 0x17
        /*001e*/ 	.short	(.L_1118 - .L_1117)
.L_1117:
        /*0020*/ 	.word	0x00000000
        /*0024*/ 	.short	0x0000
        /*0026*/ 	.short	0x0000
        /*0028*/ 	.byte	0x00, 0xf0, 0x21, 0x0a


	//----- nvinfo : EIATTR_MAXREG_COUNT
	.align		4
.L_1118:
        /*002c*/ 	.byte	0x03, 0x1b
        /*002e*/ 	.short	0x00ff


	//----- nvinfo : EIATTR_NUM_BARRIERS
	.align		4
        /*0030*/ 	.byte	0x02, 0x4c
        /*0032*/ 	.byte	0x02
	.zero		1


	//----- nvinfo : EIATTR_ANNOTATIONS
	.align		4
        /*0034*/ 	.byte	0x04, 0x55
        /*0036*/ 	.short	(.L_1120 - .L_1119)


	//   ....[0]....
.L_1119:
        /* <DEDUP_REMOVED lines=19> */


	//----- nvinfo : EIATTR_MERCURY_ISA_VERSION
	.align		4
.L_1120:
        /*0150*/ 	.byte	0x03, 0x5f
        /*0152*/ 	.short	0x0000


	//----- nvinfo : EIATTR_COOP_GROUP_MASK_REGIDS
	.align		4
        /*0154*/ 	.byte	0x04, 0x29
        /*0156*/ 	.short	(.L_1122 - .L_1121)


	//   ....[0]....
.L_1121:
        /*0158*/ 	.word	0xffffffff


	//----- nvinfo : EIATTR_COOP_GROUP_INSTR_OFFSETS
	.align		4
.L_1122:
        /*015c*/ 	.byte	0x04, 0x28
        /*015e*/ 	.short	(.L_1124 - .L_1123)


	//   ....[0]....
.L_1123:
        /*0160*/ 	.word	0x00000060


	//----- nvinfo : EIATTR_EXIT_INSTR_OFFSETS
	.align		4
.L_1124:
        /*0164*/ 	.byte	0x04, 0x1c
        /*0166*/ 	.short	(.L_1126 - .L_1125)


	//   ....[0]....
.L_1125:
        /*0168*/ 	.word	0x000009d0


	//   ....[1]....
        /*016c*/ 	.word	0x000095f0


	//   ....[2]....
        /*0170*/ 	.word	0x000096b0


	//   ....[3]....
        /*0174*/ 	.word	0x0000aa20


	//   ....[4]....
        /*0178*/ 	.word	0x0000aae0


	//----- nvinfo : EIATTR_MAX_THREADS
	.align		4
.L_1126:
        /*017c*/ 	.byte	0x04, 0x05
        /*017e*/ 	.short	(.L_1128 - .L_1127)
.L_1127:
        /*0180*/ 	.word	0x00000100
        /*0184*/ 	.word	0x00000001
        /*0188*/ 	.word	0x00000001


	//----- nvinfo : EIATTR_CRS_STACK_SIZE
	.align		4
.L_1128:
        /*018c*/ 	.byte	0x04, 0x1e
        /*018e*/ 	.short	(.L_1130 - .L_1129)
.L_1129:
        /*0190*/ 	.word	0x00000000
.L_1130:


//--------------------- .nv.info._ZN7cutlass13device_kernelIN5flash19enable_sm80_to_sm89INS1_16FlashAttnBwdSm80INS1_25CollectiveMainloopBwdSm80ILi2ELi2EN4cute5tupleIJNS5_1CILi64EEENS7_ILi128EEES9_EEENS_10bfloat16_tEfNS_4arch4Sm80ELb1ELb0ELb0ELb1ELb1ELb0ELb0ELb0ELi2ELi2ELi2ELi2ELb0EEENS1_21CollectiveEpilogueBwdISA_SB_SD_Li256ELb1ELb0ELi4EEENS1_25SingleTileBwdLPTSchedulerILb1ELi128ELb1EEEEEEEEEvNT_6ParamsE --------------------------
	.section	.nv.info._ZN7cutlass13device_kernelIN5flash19enable_sm80_to_sm89INS1_16FlashAttnBwdSm80INS1_25CollectiveMainloopBwdSm80ILi2ELi2EN4cute5tupleIJNS5_1CILi64EEENS7_ILi128EEES9_EEENS_10bfloat16_tEfNS_4arch4Sm80ELb1ELb0ELb0ELb1ELb1ELb0ELb0ELb0ELi2ELi2ELi2ELi2ELb0EEENS1_21CollectiveEpilogueBwdISA_SB_SD_Li256ELb1ELb0ELi4EEENS1_25SingleTileBwdLPTSchedulerILb1ELi128ELb1EEEEEEEEEvNT_6ParamsE,"",@"SHT_CUDA_INFO"
	.sectionflags	@""
	.align	4


	//----- nvinfo : EIATTR_CUDA_API_VERSION
	.align		4
        /*0000*/ 	.byte	0x04, 0x37
        /*0002*/ 	.short	(.L_1132 - .L_1131)
.L_1131:
        /*0004*/ 	.word	0x00000082


	//----- nvinfo : EIATTR_SW2861232_WAR
	.align		4
.L_1132:
        /*0008*/ 	.byte	0x01, 0x35
	.zero		2


	//----- nvinfo : EIATTR_PARAM_CBANK
	.align		4
        /*000c*/ 	.byte	0x04, 0x0a
        /*000e*/ 	.short	(.L_1134 - .L_1133)
	.align		4
.L_1133:
        /*0010*/ 	.word	index@(.nv.constant0._ZN7cutlass13device_kernelIN5flash19enable_sm80_to_sm89INS1_16FlashAttnBwdSm80INS1_25CollectiveMainloopBwdSm80ILi2ELi2EN4cute5tupleIJNS5_1CILi64EEENS7_ILi128EEES9_EEENS_10bfloat16_tEfNS_4arch4Sm80ELb1ELb0ELb0ELb1ELb1ELb0ELb0ELb0ELi2ELi2ELi2ELi2ELb0EEENS1_21CollectiveEpilogueBwdISA_SB_SD_Li256ELb1ELb0ELi4EEENS1_25SingleTileBwdLPTSchedulerILb1ELi128ELb1EEEEEEEEEvNT_6ParamsE)
        /*0014*/ 	.short	0x0160
        /*0016*/ 	.short	0x0288


	//----- nvinfo : EIATTR_CBANK_PARAM_SIZE
	.align		4
.L_1134:
        /*0018*/ 	.byte	0x03, 0x19
        /*001a*/ 	.short	0x0288


	//----- nvinfo : EIATTR_KPARAM_INFO
	.align		4
        /*001c*/ 	.byte	0x04, 0x17
        /*001e*/ 	.short	(.L_1136 - .L_1135)
.L_1135:
        /*0020*/ 	.word	0x00000000
        /*0024*/ 	.short	0x0000
        /*0026*/ 	.short	0x0000
        /*0028*/ 	.byte	0x00, 0xf0, 0x21, 0x0a


	//----- nvinfo : EIATTR_MAXREG_COUNT
	.align		4
.L_1136:
        /*002c*/ 	.byte	0x03, 0x1b
        /*002e*/ 	.short	0x00ff


	//----- nvinfo : EIATTR_NUM_BARRIERS
	.align		4
        /*0030*/ 	.byte	0x02, 0x4c
        /*0032*/ 	.byte	0x02
	.zero		1


	//----- nvinfo : EIATTR_ANNOTATIONS
	.align		4
        /*0034*/ 	.byte	0x04, 0x55
        /*0036*/ 	.short	(.L_1138 - .L_1137)


	//   ....[0]....
.L_1137:
        /* <DEDUP_REMOVED lines=21> */


	//----- nvinfo : EIATTR_MERCURY_ISA_VERSION
	.align		4
.L_1138:
        /*0170*/ 	.byte	0x03, 0x5f
        /*0172*/ 	.short	0x0000


	//----- nvinfo : EIATTR_COOP_GROUP_MASK_REGIDS
	.align		4
        /*0174*/ 	.byte	0x04, 0x29
        /*0176*/ 	.short	(.L_1140 - .L_1139)


	//   ....[0]....
.L_1139:
        /*0178*/ 	.word	0xffffffff


	//----- nvinfo : EIATTR_COOP_GROUP_INSTR_OFFSETS
	.align		4
.L_1140:
        /*017c*/ 	.byte	0x04, 0x28
        /*017e*/ 	.short	(.L_1142 - .L_1141)


	//   ....[0]....
.L_1141:
        /*0180*/ 	.word	0x00000060


	//----- nvinfo : EIATTR_EXIT_INSTR_OFFSETS
	.align		4
.L_1142:
        /*0184*/ 	.byte	0x04, 0x1c
        /*0186*/ 	.short	(.L_1144 - .L_1143)


	//   ....[0]....
.L_1143:
        /*0188*/ 	.word	0x00000a10


	//   ....[1]....
        /*018c*/ 	.word	0x00009490


	//   ....[2]....
        /*0190*/ 	.word	0x00009550


	//   ....[3]....
        /*0194*/ 	.word	0x0000a890


	//   ....[4]....
        /*0198*/ 	.word	0x0000a950


	//----- nvinfo : EIATTR_MAX_THREADS
	.align		4
.L_1144:
        /*019c*/ 	.byte	0x04, 0x05
        /*019e*/ 	.short	(.L_1146 - .L_1145)
.L_1145:
        /*01a0*/ 	.word	0x00000100
        /*01a4*/ 	.word	0x00000001
        /*01a8*/ 	.word	0x00000001


	//----- nvinfo : EIATTR_CRS_STACK_SIZE
	.align		4
.L_1146:
        /*01ac*/ 	.byte	0x04, 0x1e
        /*01ae*/ 	.short	(.L_1148 - .L_1147)
.L_1147:
        /*01b0*/ 	.word	0x00000000
.L_1148:


//--------------------- .nv.info._ZN7cutlass13device_kernelIN5flash19enable_sm80_to_sm89INS1_16FlashAttnBwdSm80INS1_25CollectiveMainloopBwdSm80ILi2ELi2EN4cute5tupleIJNS5_1CILi64EEENS7_ILi128EEES9_EEENS_10bfloat16_tEfNS_4arch4Sm80ELb1ELb0ELb0ELb1ELb0ELb0ELb0ELb0ELi2ELi2ELi2ELi2ELb0EEENS1_24CollectiveEpilogueBwdGQAISA_fSD_Li256ELb1ELb0EEENS1_25SingleTileBwdLPTSchedulerILb1ELi128ELb0EEEEEEEEEvNT_6ParamsE --------------------------
	.section	.nv.info._ZN7cutlass13device_kernelIN5flash19enable_sm80_to_sm89INS1_16FlashAttnBwdSm80INS1_25CollectiveMainloopBwdSm80ILi2ELi2EN4cute5tupleIJNS5_1CILi64EEENS7_ILi128EEES9_EEENS_10bfloat16_tEfNS_4arch4Sm80ELb1ELb0ELb0ELb1ELb0ELb0ELb0ELb0ELi2ELi2ELi2ELi2ELb0EEENS1_24CollectiveEpilogueBwdGQAISA_fSD_Li256ELb1ELb0EEENS1_25SingleTileBwdLPTSchedulerILb1ELi128ELb0EEEEEEEEEvNT_6ParamsE,"",@"SHT_CUDA_INFO"
	.sectionflags	@""
	.align	4


	//----- nvinfo : EIATTR_CUDA_API_VERSION
	.align		4
        /*0000*/ 	.byte	0x04, 0x37
        /*0002*/ 	.short	(.L_1150 - .L_1149)
.L_1149:
        /*0004*/ 	.word	0x00000082


	//----- nvinfo : EIATTR_SW2861232_WAR
	.align		4
.L_1150:
        /*0008*/ 	.byte	0x01, 0x35
	.zero		2


	//----- nvinfo : EIATTR_PARAM_CBANK
	.align		4
        /*000c*/ 	.byte	0x04, 0x0a
        /*000e*/ 	.short	(.L_1152 - .L_1151)
	.align		4
.L_1151:
        /*0010*/ 	.word	index@(.nv.constant0._ZN7cutlass13device_kernelIN5flash19enable_sm80_to_sm89INS1_16FlashAttnBwdSm80INS1_25CollectiveMainloopBwdSm80ILi2ELi2EN4cute5tupleIJNS5_1CILi64EEENS7_ILi128EEES9_EEENS_10bfloat16_tEfNS_4arch4Sm80ELb1ELb0ELb0ELb1ELb0ELb0ELb0ELb0ELi2ELi2ELi2ELi2ELb0EEENS1_24CollectiveEpilogueBwdGQAISA_fSD_Li256ELb1ELb0EEENS1_25SingleTileBwdLPTSchedulerILb1ELi128ELb0EEEEEEEEEvNT_6ParamsE)
        /*0014*/ 	.short	0x0160
        /*0016*/ 	.short	0x0290


	//----- nvinfo : EIATTR_CBANK_PARAM_SIZE
	.align		4
.L_1152:
        /*0018*/ 	.byte	0x03, 0x19
        /*001a*/ 	.short	0x0290


	//----- nvinfo : EIATTR_KPARAM_INFO
	.align		4
        /*001c*/ 	.byte	0x04, 0x17
        /*001e*/ 	.short	(.L_1154 - .L_1153)
.L_1153:
        /*0020*/ 	.word	0x00000000
        /*0024*/ 	.short	0x0000
        /*0026*/ 	.short	0x0000
        /*0028*/ 	.byte	0x00, 0xf0, 0x41, 0x0a


	//----- nvinfo : EIATTR_MAXREG_COUNT
	.align		4
.L_1154:
        /*002c*/ 	.byte	0x03, 0x1b
        /*002e*/ 	.short	0x00ff


	//----- nvinfo : EIATTR_NUM_BARRIERS
	.align		4
        /*0030*/ 	.byte	0x02, 0x4c
        /*0032*/ 	.byte	0x02
	.zero		1


	//----- nvinfo : EIATTR_ANNOTATIONS
	.align		4
        /*0034*/ 	.byte	0x04, 0x55
        /*0036*/ 	.short	(.L_1156 - .L_1155)


	//   ....[0]....
.L_1155:
        /* <DEDUP_REMOVED lines=20> */


	//----- nvinfo : EIATTR_MERCURY_ISA_VERSION
	.align		4
.L_1156:
        /*0168*/ 	.byte	0x03, 0x5f
        /*016a*/ 	.short	0x0000


	//----- nvinfo : EIATTR_COOP_GROUP_MASK_REGIDS
	.align		4
        /*016c*/ 	.byte	0x04, 0x29
        /*016e*/ 	.short	(.L_1158 - .L_1157)


	//   ....[0]....
.L_1157:
        /*0170*/ 	.word	0xffffffff


	//----- nvinfo : EIATTR_COOP_GROUP_INSTR_OFFSETS
	.align		4
.L_1158:
        /*0174*/ 	.byte	0x04, 0x28
        /*0176*/ 	.short	(.L_1160 - .L_1159)


	//   ....[0]....
.L_1159:
        /*0178*/ 	.word	0x00000060


	//----- nvinfo : EIATTR_EXIT_INSTR_OFFSETS
	.align		4
.L_1160:
        /*017c*/ 	.byte	0x04, 0x1c
        /*017e*/ 	.short	(.L_1162 - .L_1161)


	//   ....[0]....
.L_1161:
        /*0180*/ 	.word	0x00000a00


	//   ....[1]....
        /*0184*/ 	.word	0x00007400


	//   ....[2]....
        /*0188*/ 	.word	0x00007f70


	//----- nvinfo : EIATTR_MAX_THREADS
	.align		4
.L_1162:
        /*018c*/ 	.byte	0x04, 0x05
        /*018e*/ 	.short	(.L_1164 - .L_1163)
.L_1163:
        /*0190*/ 	.word	0x00000100
        /*0194*/ 	.word	0x00000001
        /*0198*/ 	.word	0x00000001


	//----- nvinfo : EIATTR_CRS_STACK_SIZE
	.align		4
.L_1164:
        /*019c*/ 	.byte	0x04, 0x1e
        /*019e*/ 	.short	(.L_1166 - .L_1165)
.L_1165:
        /*01a0*/ 	.word	0x00000000
.L_1166:


//--------------------- .nv.info._ZN7cutlass13device_kernelIN5flash32FlashAttnBwdPostprocessConvertdQIN4cute5tupleIJNS3_1CILi128EEES6_EEENS_10bfloat16_tEfNS_4arch4Sm80ELi256ENS3_8TiledMMAINS3_8MMA_AtomIJNS3_30SM80_16x8x16_F32BF16BF16F32_TNEEEENS3_6LayoutINS4_IJNS5_ILi2EEENS5_ILi4EEENS5_ILi1EEEEEENS4_IJSI_SG_NS5_ILi0EEEEEEEENS4_IJNS5_ILi32EEENS5_ILi64EEENS5_ILi16EEEEEEEELb0EEEEEvNT_6ParamsE --------------------------
	.section	.nv.info._ZN7cutlass13device_kernelIN5flash32FlashAttnBwdPostprocessConvertdQIN4cute5tupleIJNS3_1CILi128EEES6_EEENS_10bfloat16_tEfNS_4arch4Sm80ELi256ENS3_8TiledMMAINS3_8MMA_AtomIJNS3_30SM80_16x8x16_F32BF16BF16F32_TNEEEENS3_6LayoutINS4_IJNS5_ILi2EEENS5_ILi4EEENS5_ILi1EEEEEENS4_IJSI_SG_NS5_ILi0EEEEEEEENS4_IJNS5_ILi32EEENS5_ILi64EEENS5_ILi16EEEEEEEELb0EEEEEvNT_6ParamsE,"",@"SHT_CUDA_INFO"
	.sectionflags	@""
	.align	4


	//----- nvinfo : EIATTR_CUDA_API_VERSION
	.align		4
        /*0000*/ 	.byte	0x04, 0x37
        /*0002*/ 	.short	(.L_1168 - .L_1167)
.L_1167:
        /*0004*/ 	.word	0x00000082


	//----- nvinfo : EIATTR_SW2861232_WAR
	.align		4
.L_1168:
        /*0008*/ 	.byte	0x01, 0x35
	.zero		2


	//----- nvinfo : EIATTR_PARAM_CBANK
	.align		4
        /*000c*/ 	.byte	0x04, 0x0a
        /*000e*/ 	.short	(.L_1170 - .L_1169)
	.align		4
.L_1169:
        /*0010*/ 	.word	index@(.nv.constant0._ZN7cutlass13device_kernelIN5flash32FlashAttnBwdPostprocessConvertdQIN4cute5tupleIJNS3_1CILi128EEES6_EEENS_10bfloat16_tEfNS_4arch4Sm80ELi256ENS3_8TiledMMAINS3_8MMA_AtomIJNS3_30SM80_16x8x16_F32BF16BF16F32_TNEEEENS3_6LayoutINS4_IJNS5_ILi2EEENS5_ILi4EEENS5_ILi1EEEEEENS4_IJSI_SG_NS5_ILi0EEEEEEEENS4_IJNS5_ILi32EEENS5_ILi64EEENS5_ILi16EEEEEEEELb0EEEEEvNT_6ParamsE)
        /*0014*/ 	.short	0x0160
        /*0016*/ 	.short	0x0070


	//----- nvinfo : EIATTR_CBANK_PARAM_SIZE
	.align		4
.L_1170:
        /*0018*/ 	.byte	0x03, 0x19
        /*001a*/ 	.short	0x0070


	//----- nvinfo : EIATTR_KPARAM_INFO
	.align		4
        /*001c*/ 	.byte	0x04, 0x17
        /*001e*/ 	.short	(.L_1172 - .L_1171)
.L_1171:
        /*0020*/ 	.word	0x00000000
        /*0024*/ 	.short	0x0000
        /*0026*/ 	.short	0x0000
        /*0028*/ 	.byte	0x00, 0xf0, 0xc1, 0x01


	//----- nvinfo : EIATTR_MAXREG_COUNT
	.align		4
.L_1172:
        /*002c*/ 	.byte	0x03, 0x1b
        /*002e*/ 	.short	0x0080


	//----- nvinfo : EIATTR_NUM_BARRIERS
	.align		4
        /*0030*/ 	.byte	0x02, 0x4c
        /*0032*/ 	.byte	0x01
	.zero		1


	//----- nvinfo : EIATTR_MERCURY_ISA_VERSION
	.align		4
        /*0034*/ 	.byte	0x03, 0x5f
        /*0036*/ 	.short	0x0000


	//----- nvinfo : EIATTR_EXIT_INSTR_OFFSETS
	.align		4
        /*0038*/ 	.byte	0x04, 0x1c
        /*003a*/ 	.short	(.L_1174 - .L_1173)


	//   ....[0]....
.L_1173:
        /*003c*/ 	.word	0x00000180


	//   ....[1]....
        /*0040*/ 	.word	0x00001db0


	//   ....[2]....
        /*0044*/ 	.word	0x00001e60


	//----- nvinfo : EIATTR_CTAIDZ_USED
	.align		4
.L_1174:
        /*0048*/ 	.byte	0x01, 0x04
	.zero		2


	//----- nvinfo : EIATTR_MAX_THREADS
	.align		4
        /*004c*/ 	.byte	0x04, 0x05
        /*004e*/ 	.short	(.L_1176 - .L_1175)
.L_1175:
        /*0050*/ 	.word	0x00000100
        /*0054*/ 	.word	0x00000001
        /*0058*/ 	.word	0x00000001


	//----- nvinfo : EIATTR_CRS_STACK_SIZE
	.align		4
.L_1176:
        /*005c*/ 	.byte	0x04, 0x1e
        /*005e*/ 	.short	(.L_1178 - .L_1177)
.L_1177:
        /*0060*/ 	.word	0x00000000
.L_1178:


//--------------------- .nv.info._ZN7cutlass13device_kernelIN5flash32FlashAttnBwdPostprocessConvertdQIN4cute5tupleIJNS3_1CILi64EEENS5_ILi128EEEEEENS_10bfloat16_tEfNS_4arch4Sm80ELi256ENS3_8TiledMMAINS3_8MMA_AtomIJNS3_30SM80_16x8x16_F32BF16BF16F32_TNEEEENS3_6LayoutINS4_IJNS5_ILi2EEENS5_ILi4EEENS5_ILi1EEEEEENS4_IJSJ_SH_NS5_ILi0EEEEEEEENS4_IJNS5_ILi32EEES6_NS5_ILi16EEEEEEEELb0EEEEEvNT_6ParamsE --------------------------
	.section	.nv.info._ZN7cutlass13device_kernelIN5flash32FlashAttnBwdPostprocessConvertdQIN4cute5tupleIJNS3_1CILi64EEENS5_ILi128EEEEEENS_10bfloat16_tEfNS_4arch4Sm80ELi256ENS3_8TiledMMAINS3_8MMA_AtomIJNS3_30SM80_16x8x16_F32BF16BF16F32_TNEEEENS3_6LayoutINS4_IJNS5_ILi2EEENS5_ILi4EEENS5_ILi1EEEEEENS4_IJSJ_SH_NS5_ILi0EEEEEEEENS4_IJNS5_ILi32EEES6_NS5_ILi16EEEEEEEELb0EEEEEvNT_6ParamsE,"",@"SHT_CUDA_INFO"
	.sectionflags	@""
	.align	4


	//----- nvinfo : EIATTR_CUDA_API_VERSION
	.align		4
        /*0000*/ 	.byte	0x04, 0x37
        /*0002*/ 	.short	(.L_1180 - .L_1179)
.L_1179:
        /*0004*/ 	.word	0x00000082


	//----- nvinfo : EIATTR_SW2861232_WAR
	.align		4
.L_1180:
        /*0008*/ 	.byte	0x01, 0x35
	.zero		2


	//----- nvinfo : EIATTR_PARAM_CBANK
	.align		4
        /*000c*/ 	.byte	0x04, 0x0a
        /*000e*/ 	.short	(.L_1182 - .L_1181)
	.align		4
.L_1181:
        /*0010*/ 	.word	index@(.nv.constant0._ZN7cutlass13device_kernelIN5flash32FlashAttnBwdPostprocessConvertdQIN4cute5tupleIJNS3_1CILi64EEENS5_ILi128EEEEEENS_10bfloat16_tEfNS_4arch4Sm80ELi256ENS3_8TiledMMAINS3_8MMA_AtomIJNS3_30SM80_16x8x16_F32BF16BF16F32_TNEEEENS3_6LayoutINS4_IJNS5_ILi2EEENS5_ILi4EEENS5_ILi1EEEEEENS4_IJSJ_SH_NS5_ILi0EEEEEEEENS4_IJNS5_ILi32EEES6_NS5_ILi16EEEEEEEELb0EEEEEvNT_6ParamsE)
        /*0014*/ 	.short	0x0160
        /*0016*/ 	.short	0x0070


	//----- nvinfo : EIATTR_CBANK_PARAM_SIZE
	.align		4
.L_1182:
        /*0018*/ 	.byte	0x03, 0x19
        /*001a*/ 	.short	0x0070


	//----- nvinfo : EIATTR_KPARAM_INFO
	.align		4
        /*001c*/ 	.byte	0x04, 0x17
        /*001e*/ 	.short	(.L_1184 - .L_1183)
.L_1183:
        /*0020*/ 	.word	0x00000000
        /*0024*/ 	.short	0x0000
        /*0026*/ 	.short	0x0000
        /*0028*/ 	.byte	0x00, 0xf0, 0xc1, 0x01


	//----- nvinfo : EIATTR_MAXREG_COUNT
	.align		4
.L_1184:
        /*002c*/ 	.byte	0x03, 0x1b
        /*002e*/ 	.short	0x0080


	//----- nvinfo : EIATTR_NUM_BARRIERS
	.align		4
        /*0030*/ 	.byte	0x02, 0x4c
        /*0032*/ 	.byte	0x01
	.zero		1


	//----- nvinfo : EIATTR_MERCURY_ISA_VERSION
	.align		4
        /*0034*/ 	.byte	0x03, 0x5f
        /*0036*/ 	.short	0x0000


	//----- nvinfo : EIATTR_EXIT_INSTR_OFFSETS
	.align		4
        /*0038*/ 	.byte	0x04, 0x1c
        /*003a*/ 	.short	(.L_1186 - .L_1185)


	//   ....[0]....
.L_1185:
        /*003c*/ 	.word	0x00000180


	//   ....[1]....
        /*0040*/ 	.word	0x00001270


	//   ....[2]....
        /*0044*/ 	.word	0x00001320


	//----- nvinfo : EIATTR_CTAIDZ_USED
	.align		4
.L_1186:
        /*0048*/ 	.byte	0x01, 0x04
	.zero		2


	//----- nvinfo : EIATTR_MAX_THREADS
	.align		4
        /*004c*/ 	.byte	0x04, 0x05
        /*004e*/ 	.short	(.L_1188 - .L_1187)
.L_1187:
        /*0050*/ 	.word	0x00000100
        /*0054*/ 	.word	0x00000001
        /*0058*/ 	.word	0x00000001


	//----- nvinfo : EIATTR_CRS_STACK_SIZE
	.align		4
.L_1188:
        /*005c*/ 	.byte	0x04, 0x1e
        /*005e*/ 	.short	(.L_1190 - .L_1189)
.L_1189:
        /*0060*/ 	.word	0x00000000
.L_1190:


//--------------------- .nv.info._ZN7cutlass13device_kernelIN5flash19enable_sm80_to_sm89INS1_16FlashAttnBwdSm80INS1_25CollectiveMainloopBwdSm80ILi2ELi2EN4cute5tupleIJNS5_1CILi64EEENS7_ILi128EEES9_EEENS_10bfloat16_tEfNS_4arch4Sm80ELb1ELb0ELb0ELb1ELb1ELb0ELb0ELb0ELi2ELi2ELi2ELi2ELb0EEENS1_24CollectiveEpilogueBwdGQAISA_fSD_Li256ELb1ELb1EEENS1_25SingleTileBwdLPTSchedulerILb1ELi128ELb1EEEEEEEEEvNT_6ParamsE --------------------------
	.section	.nv.info._ZN7cutlass13device_kernelIN5flash19enable_sm80_to_sm89INS1_16FlashAttnBwdSm80INS1_25CollectiveMainloopBwdSm80ILi2ELi2EN4cute5tupleIJNS5_1CILi64EEENS7_ILi128EEES9_EEENS_10bfloat16_tEfNS_4arch4Sm80ELb1ELb0ELb0ELb1ELb1ELb0ELb0ELb0ELi2ELi2ELi2ELi2ELb0EEENS1_24CollectiveEpilogueBwdGQAISA_fSD_Li256ELb1ELb1EEENS1_25SingleTileBwdLPTSchedulerILb1ELi128ELb1EEEEEEEEEvNT_6ParamsE,"",@"SHT_CUDA_INFO"
	.sectionflags	@""
	.align	4


	//----- nvinfo : EIATTR_CUDA_API_VERSION
	.align		4
        /*0000*/ 	.byte	0x04, 0x37
        /*0002*/ 	.short	(.L_1192 - .L_1191)
.L_1191:
        /*0004*/ 	.word	0x00000082


	//----- nvinfo : EIATTR_SW2861232_WAR
	.align		4
.L_1192:
        /*0008*/ 	.byte	0x01, 0x35
	.zero		2


	//----- nvinfo : EIATTR_PARAM_CBANK
	.align		4
        /*000c*/ 	.byte	0x04, 0x0a
        /*000e*/ 	.short	(.L_1194 - .L_1193)
	.align		4
.L_1193:
        /*0010*/ 	.word	index@(.nv.constant0._ZN7cutlass13device_kernelIN5flash19enable_sm80_to_sm89INS1_16FlashAttnBwdSm80INS1_25CollectiveMainloopBwdSm80ILi2ELi2EN4cute5tupleIJNS5_1CILi64EEENS7_ILi128EEES9_EEENS_10bfloat16_tEfNS_4arch4Sm80ELb1ELb0ELb0ELb1ELb1ELb0ELb0ELb0ELi2ELi2ELi2ELi2ELb0EEENS1_24CollectiveEpilogueBwdGQAISA_fSD_Li256ELb1ELb1EEENS1_25SingleTileBwdLPTSchedulerILb1ELi128ELb1EEEEEEEEEvNT_6ParamsE)
        /*0014*/ 	.short	0x0160
        /*0016*/ 	.short	0x0290


	//----- nvinfo : EIATTR_CBANK_PARAM_SIZE
	.align		4
.L_1194:
        /*0018*/ 	.byte	0x03, 0x19
        /*001a*/ 	.short	0x0290


	//----- nvinfo : EIATTR_KPARAM_INFO
	.align		4
        /*001c*/ 	.byte	0x04, 0x17
        /*001e*/ 	.short	(.L_1196 - .L_1195)
.L_1195:
        /*0020*/ 	.word	0x00000000
        /*0024*/ 	.short	0x0000
        /*0026*/ 	.short	0x0000
        /*0028*/ 	.byte	0x00, 0xf0, 0x41, 0x0a


	//----- nvinfo : EIATTR_MAXREG_COUNT
	.align		4
.L_1196:
        /*002c*/ 	.byte	0x03, 0x1b
        /*002e*/ 	.short	0x00ff


	//----- nvinfo : EIATTR_NUM_BARRIERS
	.align		4
        /*0030*/ 	.byte	0x02, 0x4c
        /*0032*/ 	.byte	0x02
	.zero		1


	//----- nvinfo : EIATTR_ANNOTATIONS
	.align		4
        /*0034*/ 	.byte	0x04, 0x55
        /*0036*/ 	.short	(.L_1198 - .L_1197)


	//   ....[0]....
.L_1197:
        /* <DEDUP_REMOVED lines=18> */


	//----- nvinfo : EIATTR_MERCURY_ISA_VERSION
	.align		4
.L_1198:
        /*0148*/ 	.byte	0x03, 0x5f
        /*014a*/ 	.short	0x0000


	//----- nvinfo : EIATTR_COOP_GROUP_MASK_REGIDS
	.align		4
        /*014c*/ 	.byte	0x04, 0x29
        /*014e*/ 	.short	(.L_1200 - .L_1199)


	//   ....[0]....
.L_1199:
        /*0150*/ 	.word	0xffffffff


	//   ....[1]....
        /*0154*/ 	.word	0xffffffff


	//   ....[2]....
        /*0158*/ 	.word	0xffffffff


	//   ....[3]....
        /*015c*/ 	.word	0xffffffff


	//   ....[4]....
        /*0160*/ 	.word	0xffffffff


	//   ....[5]....
        /*0164*/ 	.word	0xffffffff


	//   ....[6]....
        /*0168*/ 	.word	0xffffffff


	//   ....[7]....
        /*016c*/ 	.word	0xffffffff


	//   ....[8]....
        /*0170*/ 	.word	0xffffffff


	//----- nvinfo : EIATTR_COOP_GROUP_INSTR_OFFSETS
	.align		4
.L_1200:
        /*0174*/ 	.byte	0x04, 0x28
        /*0176*/ 	.short	(.L_1202 - .L_1201)


	//   ....[0]....
.L_1201:
        /*0178*/ 	.word	0x00000060


	//   ....[1]....
        /*017c*/ 	.word	0x00007a40


	//   ....[2]....
        /*0180*/ 	.word	0x00007a80


	//   ....[3]....
        /*0184*/ 	.word	0x00007fd0


	//   ....[4]....
        /*0188*/ 	.word	0x00007fe0


	//   ....[5]....
        /*018c*/ 	.word	0x000081a0


	//   ....[6]....
        /*0190*/ 	.word	0x000082a0


	//   ....[7]....
        /*0194*/ 	.word	0x000086d0


	//   ....[8]....
        /*0198*/ 	.word	0x000086e0


	//----- nvinfo : EIATTR_EXIT_INSTR_OFFSETS
	.align		4
.L_1202:
        /*019c*/ 	.byte	0x04, 0x1c
        /*019e*/ 	.short	(.L_1204 - .L_1203)


	//   ....[0]....
.L_1203:
        /*01a0*/ 	.word	0x000009d0


	//   ....[1]....
        /*01a4*/ 	.word	0x00007650


	//   ....[2]....
        /*01a8*/ 	.word	0x000086f0


	//   ....[3]....
        /*01ac*/ 	.word	0x00008790


	//----- nvinfo : EIATTR_MAX_THREADS
	.align		4
.L_1204:
        /*01b0*/ 	.byte	0x04, 0x05
        /*01b2*/ 	.short	(.L_1206 - .L_1205)
.L_1205:
        /*01b4*/ 	.word	0x00000100
        /*01b8*/ 	.word	0x00000001
        /*01bc*/ 	.word	0x00000001


	//----- nvinfo : EIATTR_CRS_STACK_SIZE
	.align		4
.L_1206:
        /*01c0*/ 	.byte	0x04, 0x1e
        /*01c2*/ 	.short	(.L_1208 - .L_1207)
.L_1207:
        /*01c4*/ 	.word	0x00000000
.L_1208:


//--------------------- .nv.info._ZN7cutlass13device_kernelIN5flash22FlashAttnBwdPreprocessIN4cute5tupleIJNS3_1CILi64EEENS5_ILi128EEEEEENS_10bfloat16_tEfNS_4arch4Sm80ELb1ELb1EEEEEvNT_6ParamsE --------------------------
	.section	.nv.info._ZN7cutlass13device_kernelIN5flash22FlashAttnBwdPreprocessIN4cute5tupleIJNS3_1CILi64EEENS5_ILi128EEEEEENS_10bfloat16_tEfNS_4arch4Sm80ELb1ELb1EEEEEvNT_6ParamsE,"",@"SHT_CUDA_INFO"
	.sectionflags	@""
	.align	4


	//----- nvinfo : EIATTR_CUDA_API_VERSION
	.align		4
        /*0000*/ 	.byte	0x04, 0x37
        /*0002*/ 	.short	(.L_1210 - .L_1209)
.L_1209:
        /*0004*/ 	.word	0x00000082


	//----- nvinfo : EIATTR_SW2861232_WAR
	.align		4
.L_1210:
        /*0008*/ 	.byte	0x01, 0x35
	.zero		2


	//----- nvinfo : EIATTR_PARAM_CBANK
	.align		4
        /*000c*/ 	.byte	0x04, 0x0a
        /*000e*/ 	.short	(.L_1212 - .L_1211)
	.align		4
.L_1211:
        /*0010*/ 	.word	index@(.nv.constant0._ZN7cutlass13device_kernelIN5flash22FlashAttnBwdPreprocessIN4cute5tupleIJNS3_1CILi64EEENS5_ILi128EEEEEENS_10bfloat16_tEfNS_4arch4Sm80ELb1ELb1EEEEEvNT_6ParamsE)
        /*0014*/ 	.short	0x0160
        /*0016*/ 	.short	0x00f0


	//----- nvinfo : EIATTR_CBANK_PARAM_SIZE
	.align		4
.L_1212:
        /*0018*/ 	.byte	0x03, 0x19
        /*001a*/ 	.short	0x00f0


	//----- nvinfo : EIATTR_KPARAM_INFO
	.align		4
        /*001c*/ 	.byte	0x04, 0x17
        /*001e*/ 	.short	(.L_1214 - .L_1213)
.L_1213:
        /*0020*/ 	.word	0x00000000
        /*0024*/ 	.short	0x0000
        /*0026*/ 	.short	0x0000
        /*0028*/ 	.byte	0x00, 0xf0, 0xc1, 0x03


	//----- nvinfo : EIATTR_MAXREG_COUNT
	.align		4
.L_1214:
        /*002c*/ 	.byte	0x03, 0x1b
        /*002e*/ 	.short	0x0080


	//----- nvinfo : EIATTR_MERCURY_ISA_VERSION
	.align		4
        /*0030*/ 	.byte	0x03, 0x5f
        /*0032*/ 	.short	0x0000


	//----- nvinfo : EIATTR_COOP_GROUP_MASK_REGIDS
	.align		4
        /*0034*/ 	.byte	0x04, 0x29
        /*0036*/ 	.short	(.L_1216 - .L_1215)


	//   ....[0]....
.L_1215:
        /*0038*/ 	.word	0xffffffff


	//   ....[1]....
        /*003c*/ 	.word	0xffffffff


	//   ....[2]....
        /*0040*/ 	.word	0xffffffff


	//   ....[3]....
        /*0044*/ 	.word	0xffffffff


	//   ....[4]....
        /*0048*/ 	.word	0xffffffff


	//   ....[5]....
        /*004c*/ 	.word	0xffffffff


	//   ....[6]....
        /*0050*/ 	.word	0xffffffff


	//   ....[7]....
        /*0054*/ 	.word	0xffffffff


	//   ....[8]....
        /*0058*/ 	.word	0xffffffff


	//   ....[9]....
        /*005c*/ 	.word	0xffffffff


	//   ....[10]....
        /*0060*/ 	.word	0xffffffff


	//   ....[11]....
        /*0064*/ 	.word	0xffffffff


	//   ....[12]....
        /*0068*/ 	.word	0xffffffff


	//   ....[13]....
        /*006c*/ 	.word	0xffffffff


	//   ....[14]....
        /*0070*/ 	.word	0xffffffff


	//   ....[15]....
        /*0074*/ 	.word	0xffffffff


	//----- nvinfo : EIATTR_COOP_GROUP_INSTR_OFFSETS
	.align		4
.L_1216:
        /*0078*/ 	.byte	0x04, 0x28
        /*007a*/ 	.short	(.L_1218 - .L_1217)


	//   ....[0]....
.L_1217:
        /*007c*/ 	.word	0x00001140


	//   ....[1]....
        /*0080*/ 	.word	0x00001160


	//   ....[2]....
        /*0084*/ 	.word	0x00001170


	//   ....[3]....
        /*0088*/ 	.word	0x00001180


	//   ....[4]....
        /*008c*/ 	.word	0x000011b0


	//   ....[5]....
        /*0090*/ 	.word	0x000011e0


	//   ....[6]....
        /*0094*/ 	.word	0x000011f0


	//   ....[7]....
        /*0098*/ 	.word	0x00001200


	//   ....[8]....
        /*009c*/ 	.word	0x00001230


	//   ....[9]....
        /*00a0*/ 	.word	0x00001260


	//   ....[10]....
        /*00a4*/ 	.word	0x00001270


	//   ....[11]....
        /*00a8*/ 	.word	0x00001280


	//   ....[12]....
        /*00ac*/ 	.word	0x000012c0


	//   ....[13]....
        /*00b0*/ 	.word	0x00001310


	//   ....[14]....
        /*00b4*/ 	.word	0x00001330


	//   ....[15]....
        /*00b8*/ 	.word	0x00001340


	//----- nvinfo : EIATTR_EXIT_INSTR_OFFSETS
	.align		4
.L_1218:
        /*00bc*/ 	.byte	0x04, 0x1c
        /*00be*/ 	.short	(.L_1220 - .L_1219)


	//   ....[0]....
.L_1219:
        /*00c0*/ 	.word	0x00000180


	//   ....[1]....
        /*00c4*/ 	.word	0x00001900


	//   ....[2]....
        /*00c8*/ 	.word	0x00001950


	//----- nvinfo : EIATTR_CTAIDZ_USED
	.align		4
.L_1220:
        /*00cc*/ 	.byte	0x01, 0x04
	.zero		2


	//----- nvinfo : EIATTR_MAX_THREADS
	.align		4
        /*00d0*/ 	.byte	0x04, 0x05
        /*00d2*/ 	.short	(.L_1222 - .L_1221)
.L_1221:
        /*00d4*/ 	.word	0x00000100
        /*00d8*/ 	.word	0x00000001
        /*00dc*/ 	.word	0x00000001


	//----- nvinfo : EIATTR_CRS_STACK_SIZE
	.align		4
.L_1222:
        /*00e0*/ 	.byte	0x04, 0x1e
        /*00e2*/ 	.short	(.L_1224 - .L_1223)
.L_1223:
        /*00e4*/ 	.word	0x00000000
.L_1224:


//--------------------- .nv.callgraph             --------------------------
	.section	.nv.callgraph,"",@"SHT_CUDA_CALLGRAPH"
	.align	4
	.sectionentsize	8
	.align		4
        /*0000*/ 	.word	0x00000000
	.align		4
        /*0004*/ 	.word	0xffffffff
	.align		4
        /*0008*/ 	.word	0x00000000
	.align		4
        /*000c*/ 	.word	0xfffffffe
	.align		4
        /*0010*/ 	.word	0x00000000
	.align		4
        /*0014*/ 	.word	0xfffffffd
	.align		4
        /*0018*/ 	.word	0x00000000
	.align		4
        /*001c*/ 	.word	0xfffffffc


//--------------------- .nv.rel.action            --------------------------
	.section	.nv.rel.action,"",@"SHT_CUDA_RELOCINFO"
	.align	8
	.sectionentsize	8
        /*0000*/ 	.byte	0x73, 0x00, 0x00, 0x00, 0x00, 0x00, 0x00, 0x00, 0x00, 0x00, 0x00, 0x11, 0x25, 0x00, 0x05, 0x36


//--------------------- .nv.constant4             --------------------------
	.section	.nv.constant4,"a",@progbits
	.align	8
	.align		8
.nv.constant4:
        /*0000*/ 	.dword	_ZN66_INTERNAL_2af2d375_30_flash_bwd_hdim128_bf16_sm80_cu_ef95aea4_28454cuda3std3__45__cpo5beginE
	.align		8
        /*0008*/ 	.dword	_ZN66_INTERNAL_2af2d375_30_flash_bwd_hdim128_bf16_sm80_cu_ef95aea4_28454cuda3std3__45__cpo3endE
	.align		8
        /*0010*/ 	.dword	_ZN66_INTERNAL_2af2d375_30_flash_bwd_hdim128_bf16_sm80_cu_ef95aea4_28454cuda3std3__45__cpo6cbeginE
	.align		8
        /*0018*/ 	.dword	_ZN66_INTERNAL_2af2d375_30_flash_bwd_hdim128_bf16_sm80_cu_ef95aea4_28454cuda3std3__45__cpo4cendE
	.align		8
        /*0020*/ 	.dword	_ZN66_INTERNAL_2af2d375_30_flash_bwd_hdim128_bf16_sm80_cu_ef95aea4_28454cuda3std3__468_GLOBAL__N__2af2d375_30_flash_bwd_hdim128_bf16_sm80_cu_ef95aea4_28456ignoreE
	.align		8
        /*0028*/ 	.dword	_ZN66_INTERNAL_2af2d375_30_flash_bwd_hdim128_bf16_sm80_cu_ef95aea4_28454cuda3std3__419piecewise_constructE
	.align		8
        /*0030*/ 	.dword	_ZN66_INTERNAL_2af2d375_30_flash_bwd_hdim128_bf16_sm80_cu_ef95aea4_28454cuda3std3__48in_placeE
	.align		8
        /*0038*/ 	.dword	_ZN66_INTERNAL_2af2d375_30_flash_bwd_hdim128_bf16_sm80_cu_ef95aea4_28454cuda3std6ranges3__45__cpo4swapE
	.align		8
        /*0040*/ 	.dword	_ZN66_INTERNAL_2af2d375_30_flash_bwd_hdim128_bf16_sm80_cu_ef95aea4_28454cuda3std6ranges3__45__cpo9iter_moveE
	.align		8
        /*0048*/ 	.dword	_ZN66_INTERNAL_2af2d375_30_flash_bwd_hdim128_bf16_sm80_cu_ef95aea4_28454cute7productE
	.align		8
        /*0050*/ 	.dword	_ZN66_INTERNAL_2af2d375_30_flash_bwd_hdim128_bf16_sm80_cu_ef95aea4_28454cute1_E


//--------------------- .nv.constant0._ZN7cutlass13device_kernelIN5flash19enable_sm80_to_sm89INS1_16FlashAttnBwdSm80INS1_25CollectiveMainloopBwdSm80ILi2ELi1EN4cute5tupleIJNS5_1CILi64EEENS7_ILi96EEENS7_ILi128EEEEEENS_10bfloat16_tEfNS_4arch4Sm80ELb0ELb0ELb0ELb0ELb0ELb0ELb0ELb0ELi2ELi2ELi2ELi2ELb1EEENS1_21CollectiveEpilogueBwdISB_SC_SE_Li256ELb0ELb0ELi4EEENS1_19SingleTileSchedulerILb0ELb0ELb0ELi96EEEEEEEEEvNT_6ParamsE --------------------------
	.section	.nv.constant0._ZN7cutlass13device_kernelIN5flash19enable_sm80_to_sm89INS1_16FlashAttnBwdSm80INS1_25CollectiveMainloopBwdSm80ILi2ELi1EN4cute5tupleIJNS5_1CILi64EEENS7_ILi96EEENS7_ILi128EEEEEENS_10bfloat16_tEfNS_4arch4Sm80ELb0ELb0ELb0ELb0ELb0ELb0ELb0ELb0ELi2ELi2ELi2ELi2ELb1EEENS1_21CollectiveEpilogueBwdISB_SC_SE_Li256ELb0ELb0ELi4EEENS1_19SingleTileSchedulerILb0ELb0ELb0ELi96EEEEEEEEEvNT_6ParamsE,"a",@progbits
	.sectionflags	@""
	.align	4
.nv.constant0._ZN7cutlass13device_kernelIN5flash19enable_sm80_to_sm89INS1_16FlashAttnBwdSm80INS1_25CollectiveMainloopBwdSm80ILi2ELi1EN4cute5tupleIJNS5_1CILi64EEENS7_ILi96EEENS7_ILi128EEEEEENS_10bfloat16_tEfNS_4arch4Sm80ELb0ELb0ELb0ELb0ELb0ELb0ELb0ELb0ELi2ELi2ELi2ELi2ELb1EEENS1_21CollectiveEpilogueBwdISB_SC_SE_Li256ELb0ELb0ELi4EEENS1_19SingleTileSchedulerILb0ELb0ELb0ELi96EEEEEEEEEvNT_6ParamsE:
	.zero		976


//--------------------- .nv.constant0._ZN7cutlass13device_kernelIN5flash19enable_sm80_to_sm89INS1_16FlashAttnBwdSm80INS1_25CollectiveMainloopBwdSm80ILi2ELi1EN4cute5tupleIJNS5_1CILi64EEENS7_ILi96EEENS7_ILi128EEEEEENS_10bfloat16_tEfNS_4arch4Sm80ELb0ELb0ELb0ELb0ELb1ELb0ELb0ELb0ELi2ELi2ELi2ELi2ELb1EEENS1_21CollectiveEpilogueBwdISB_SC_SE_Li256ELb0ELb0ELi4EEENS1_19SingleTileSchedulerILb0ELb0ELb0ELi96EEEEEEEEEvNT_6ParamsE --------------------------
	.section	.nv.constant0._ZN7cutlass13device_kernelIN5flash19enable_sm80_to_sm89INS1_16FlashAttnBwdSm80INS1_25CollectiveMainloopBwdSm80ILi2ELi1EN4cute5tupleIJNS5_1CILi64EEENS7_ILi96EEENS7_ILi128EEEEEENS_10bfloat16_tEfNS_4arch4Sm80ELb0ELb0ELb0ELb0ELb1ELb0ELb0ELb0ELi2ELi2ELi2ELi2ELb1EEENS1_21CollectiveEpilogueBwdISB_SC_SE_Li256ELb0ELb0ELi4EEENS1_19SingleTileSchedulerILb0ELb0ELb0ELi96EEEEEEEEEvNT_6ParamsE,"a",@progbits
	.sectionflags	@""
	.align	4
.nv.constant0._ZN7cutlass13device_kernelIN5flash19enable_sm80_to_sm89INS1_16FlashAttnBwdSm80INS1_25CollectiveMainloopBwdSm80ILi2ELi1EN4cute5tupleIJNS5_1CILi64EEENS7_ILi96EEENS7_ILi128EEEEEENS_10bfloat16_tEfNS_4arch4Sm80ELb0ELb0ELb0ELb0ELb1ELb0ELb0ELb0ELi2ELi2ELi2ELi2ELb1EEENS1_21CollectiveEpilogueBwdISB_SC_SE_Li256ELb0ELb0ELi4EEENS1_19SingleTileSchedulerILb0ELb0ELb0ELi96EEEEEEEEEvNT_6ParamsE:
	.zero		976


//--------------------- .nv.constant0._ZN7cutlass13device_kernelIN5flash19enable_sm80_to_sm89INS1_16FlashAttnBwdSm80INS1_25CollectiveMainloopBwdSm80ILi2ELi1EN4cute5tupleIJNS5_1CILi64EEENS7_ILi96EEENS7_ILi128EEEEEENS_10bfloat16_tEfNS_4arch4Sm80ELb0ELb0ELb0ELb0ELb0ELb0ELb0ELb0ELi2ELi2ELi2ELi2ELb1EEENS1_24CollectiveEpilogueBwdGQAISB_fSE_Li256ELb0ELb0EEENS1_19SingleTileSchedulerILb0ELb0ELb0ELi96EEEEEEEEEvNT_6ParamsE --------------------------
	.section	.nv.constant0._ZN7cutlass13device_kernelIN5flash19enable_sm80_to_sm89INS1_16FlashAttnBwdSm80INS1_25CollectiveMainloopBwdSm80ILi2ELi1EN4cute5tupleIJNS5_1CILi64EEENS7_ILi96EEENS7_ILi128EEEEEENS_10bfloat16_tEfNS_4arch4Sm80ELb0ELb0ELb0ELb0ELb0ELb0ELb0ELb0ELi2ELi2ELi2ELi2ELb1EEENS1_24CollectiveEpilogueBwdGQAISB_fSE_Li256ELb0ELb0EEENS1_19SingleTileSchedulerILb0ELb0ELb0ELi96EEEEEEEEEvNT_6ParamsE,"a",@progbits
	.sectionflags	@""
	.align	4
.nv.constant0._ZN7cutlass13device_kernelIN5flash19enable_sm80_to_sm89INS1_16FlashAttnBwdSm80INS1_25CollectiveMainloopBwdSm80ILi2ELi1EN4cute5tupleIJNS5_1CILi64EEENS7_ILi96EEENS7_ILi128EEEEEENS_10bfloat16_tEfNS_4arch4Sm80ELb0ELb0ELb0ELb0ELb0ELb0ELb0ELb0ELi2ELi2ELi2ELi2ELb1EEENS1_24CollectiveEpilogueBwdGQAISB_fSE_Li256ELb0ELb0EEENS1_19SingleTileSchedulerILb0ELb0ELb0ELi96EEEEEEEEEvNT_6ParamsE:
	.zero		984


//--------------------- .nv.constant0._ZN7cutlass13device_kernelIN5flash19enable_sm80_to_sm89INS1_16FlashAttnBwdSm80INS1_25CollectiveMainloopBwdSm80ILi2ELi1EN4cute5tupleIJNS5_1CILi64EEENS7_ILi96EEENS7_ILi128EEEEEENS_10bfloat16_tEfNS_4arch4Sm80ELb0ELb0ELb0ELb0ELb1ELb0ELb0ELb0ELi2ELi2ELi2ELi2ELb1EEENS1_24CollectiveEpilogueBwdGQAISB_fSE_Li256ELb0ELb1EEENS1_19SingleTileSchedulerILb0ELb0ELb0ELi96EEEEEEEEEvNT_6ParamsE --------------------------
	.section	.nv.constant0._ZN7cutlass13device_kernelIN5flash19enable_sm80_to_sm89INS1_16FlashAttnBwdSm80INS1_25CollectiveMainloopBwdSm80ILi2ELi1EN4cute5tupleIJNS5_1CILi64EEENS7_ILi96EEENS7_ILi128EEEEEENS_10bfloat16_tEfNS_4arch4Sm80ELb0ELb0ELb0ELb0ELb1ELb0ELb0ELb0ELi2ELi2ELi2ELi2ELb1EEENS1_24CollectiveEpilogueBwdGQAISB_fSE_Li256ELb0ELb1EEENS1_19SingleTileSchedulerILb0ELb0ELb0ELi96EEEEEEEEEvNT_6ParamsE,"a",@progbits
	.sectionflags	@""
	.align	4
.nv.constant0._ZN7cutlass13device_kernelIN5flash19enable_sm80_to_sm89INS1_16FlashAttnBwdSm80INS1_25CollectiveMainloopBwdSm80ILi2ELi1EN4cute5tupleIJNS5_1CILi64EEENS7_ILi96EEENS7_ILi128EEEEEENS_10bfloat16_tEfNS_4arch4Sm80ELb0ELb0ELb0ELb0ELb1ELb0ELb0ELb0ELi2ELi2ELi2ELi2ELb1EEENS1_24CollectiveEpilogueBwdGQAISB_fSE_Li256ELb0ELb1EEENS1_19SingleTileSchedulerILb0ELb0ELb0ELi96EEEEEEEEEvNT_6ParamsE:
	.zero		984


//--------------------- .nv.constant0._ZN7cutlass13device_kernelIN5flash19enable_sm80_to_sm89INS1_16FlashAttnBwdSm80INS1_25CollectiveMainloopBwdSm80ILi2ELi1EN4cute5tupleIJNS5_1CILi64EEENS7_ILi96EEENS7_ILi128EEEEEENS_10bfloat16_tEfNS_4arch4Sm80ELb0ELb0ELb0ELb1ELb0ELb0ELb0ELb0ELi2ELi2ELi2ELi2ELb1EEENS1_21CollectiveEpilogueBwdISB_SC_SE_Li256ELb1ELb0ELi4EEENS1_19SingleTileSchedulerILb1ELb0ELb0ELi96EEEEEEEEEvNT_6ParamsE --------------------------
	.section	.nv.constant0._ZN7cutlass13device_kernelIN5flash19enable_sm80_to_sm89INS1_16FlashAttnBwdSm80INS1_25CollectiveMainloopBwdSm80ILi2ELi1EN4cute5tupleIJNS5_1CILi64EEENS7_ILi96EEENS7_ILi128EEEEEENS_10bfloat16_tEfNS_4arch4Sm80ELb0ELb0ELb0ELb1ELb0ELb0ELb0ELb0ELi2ELi2ELi2ELi2ELb1EEENS1_21CollectiveEpilogueBwdISB_SC_SE_Li256ELb1ELb0ELi4EEENS1_19SingleTileSchedulerILb1ELb0ELb0ELi96EEEEEEEEEvNT_6ParamsE,"a",@progbits
	.sectionflags	@""
	.align	4
.nv.constant0._ZN7cutlass13device_kernelIN5flash19enable_sm80_to_sm89INS1_16FlashAttnBwdSm80INS1_25CollectiveMainloopBwdSm80ILi2ELi1EN4cute5tupleIJNS5_1CILi64EEENS7_ILi96EEENS7_ILi128EEEEEENS_10bfloat16_tEfNS_4arch4Sm80ELb0ELb0ELb0ELb1ELb0ELb0ELb0ELb0ELi2ELi2ELi2ELi2ELb1EEENS1_21CollectiveEpilogueBwdISB_SC_SE_Li256ELb1ELb0ELi4EEENS1_19SingleTileSchedulerILb1ELb0ELb0ELi96EEEEEEEEEvNT_6ParamsE:
	.zero		976


//--------------------- .nv.constant0._ZN7cutlass13device_kernelIN5flash19enable_sm80_to_sm89INS1_16FlashAttnBwdSm80INS1_25CollectiveMainloopBwdSm80ILi2ELi1EN4cute5tupleIJNS5_1CILi64EEENS7_ILi96EEENS7_ILi128EEEEEENS_10bfloat16_tEfNS_4arch4Sm80ELb0ELb0ELb0ELb1ELb1ELb0ELb0ELb0ELi2ELi2ELi2ELi2ELb1EEENS1_21CollectiveEpilogueBwdISB_SC_SE_Li256ELb1ELb0ELi4EEENS1_19SingleTileSchedulerILb1ELb0ELb0ELi96EEEEEEEEEvNT_6ParamsE --------------------------
	.section	.nv.constant0._ZN7cutlass13device_kernelIN5flash19enable_sm80_to_sm89INS1_16FlashAttnBwdSm80INS1_25CollectiveMainloopBwdSm80ILi2ELi1EN4cute5tupleIJNS5_1CILi64EEENS7_ILi96EEENS7_ILi128EEEEEENS_10bfloat16_tEfNS_4arch4Sm80ELb0ELb0ELb0ELb1ELb1ELb0ELb0ELb0ELi2ELi2ELi2ELi2ELb1EEENS1_21CollectiveEpilogueBwdISB_SC_SE_Li256ELb1ELb0ELi4EEENS1_19SingleTileSchedulerILb1ELb0ELb0ELi96EEEEEEEEEvNT_6ParamsE,"a",@progbits
	.sectionflags	@""
	.align	4
.nv.constant0._ZN7cutlass13device_kernelIN5flash19enable_sm80_to_sm89INS1_16FlashAttnBwdSm80INS1_25CollectiveMainloopBwdSm80ILi2ELi1EN4cute5tupleIJNS5_1CILi64EEENS7_ILi96EEENS7_ILi128EEEEEENS_10bfloat16_tEfNS_4arch4Sm80ELb0ELb0ELb0ELb1ELb1ELb0ELb0ELb0ELi2ELi2ELi2ELi2ELb1EEENS1_21CollectiveEpilogueBwdISB_SC_SE_Li256ELb1ELb0ELi4EEENS1_19SingleTileSchedulerILb1ELb0ELb0ELi96EEEEEEEEEvNT_6ParamsE:
	.zero		976


//--------------------- .nv.constant0._ZN7cutlass13device_kernelIN5flash19enable_sm80_to_sm89INS1_16FlashAttnBwdSm80INS1_25CollectiveMainloopBwdSm80ILi2ELi1EN4cute5tupleIJNS5_1CILi64EEENS7_ILi96EEENS7_ILi128EEEEEENS_10bfloat16_tEfNS_4arch4Sm80ELb0ELb0ELb0ELb1ELb0ELb0ELb0ELb0ELi2ELi2ELi2ELi2ELb1EEENS1_24CollectiveEpilogueBwdGQAISB_fSE_Li256ELb1ELb0EEENS1_19SingleTileSchedulerILb1ELb0ELb0ELi96EEEEEEEEEvNT_6ParamsE --------------------------
	.section	.nv.constant0._ZN7cutlass13device_kernelIN5flash19enable_sm80_to_sm89INS1_16FlashAttnBwdSm80INS1_25CollectiveMainloopBwdSm80ILi2ELi1EN4cute5tupleIJNS5_1CILi64EEENS7_ILi96EEENS7_ILi128EEEEEENS_10bfloat16_tEfNS_4arch4Sm80ELb0ELb0ELb0ELb1ELb0ELb0ELb0ELb0ELi2ELi2ELi2ELi2ELb1EEENS1_24CollectiveEpilogueBwdGQAISB_fSE_Li256ELb1ELb0EEENS1_19SingleTileSchedulerILb1ELb0ELb0ELi96EEEEEEEEEvNT_6ParamsE,"a",@progbits
	.sectionflags	@""
	.align	4
.nv.constant0._ZN7cutlass13device_kernelIN5flash19enable_sm80_to_sm89INS1_16FlashAttnBwdSm80INS1_25CollectiveMainloopBwdSm80ILi2ELi1EN4cute5tupleIJNS5_1CILi64EEENS7_ILi96EEENS7_ILi128EEEEEENS_10bfloat16_tEfNS_4arch4Sm80ELb0ELb0ELb0ELb1ELb0ELb0ELb0ELb0ELi2ELi2ELi2ELi2ELb1EEENS1_24CollectiveEpilogueBwdGQAISB_fSE_Li256ELb1ELb0EEENS1_19SingleTileSchedulerILb1ELb0ELb0ELi96EEEEEEEEEvNT_6ParamsE:
	.zero		984


//--------------------- .nv.constant0._ZN7cutlass13device_kernelIN5flash19enable_sm80_to_sm89INS1_16FlashAttnBwdSm80INS1_25CollectiveMainloopBwdSm80ILi2ELi1EN4cute5tupleIJNS5_1CILi64EEENS7_ILi96EEENS7_ILi128EEEEEENS_10bfloat16_tEfNS_4arch4Sm80ELb0ELb0ELb0ELb1ELb1ELb0ELb0ELb0ELi2ELi2ELi2ELi2ELb1EEENS1_24CollectiveEpilogueBwdGQAISB_fSE_Li256ELb1ELb1EEENS1_19SingleTileSchedulerILb1ELb0ELb0ELi96EEEEEEEEEvNT_6ParamsE --------------------------
	.section	.nv.constant0._ZN7cutlass13device_kernelIN5flash19enable_sm80_to_sm89INS1_16FlashAttnBwdSm80INS1_25CollectiveMainloopBwdSm80ILi2ELi1EN4cute5tupleIJNS5_1CILi64EEENS7_ILi96EEENS7_ILi128EEEEEENS_10bfloat16_tEfNS_4arch4Sm80ELb0ELb0ELb0ELb1ELb1ELb0ELb0ELb0ELi2ELi2ELi2ELi2ELb1EEENS1_24CollectiveEpilogueBwdGQAISB_fSE_Li256ELb1ELb1EEENS1_19SingleTileSchedulerILb1ELb0ELb0ELi96EEEEEEEEEvNT_6ParamsE,"a",@progbits
	.sectionflags	@""
	.align	4
.nv.constant0._ZN7cutlass13device_kernelIN5flash19enable_sm80_to_sm89INS1_16FlashAttnBwdSm80INS1_25CollectiveMainloopBwdSm80ILi2ELi1EN4cute5tupleIJNS5_1CILi64EEENS7_ILi96EEENS7_ILi128EEEEEENS_10bfloat16_tEfNS_4arch4Sm80ELb0ELb0ELb0ELb1ELb1ELb0ELb0ELb0ELi2ELi2ELi2ELi2ELb1EEENS1_24CollectiveEpilogueBwdGQAISB_fSE_Li256ELb1ELb1EEENS1_19SingleTileSchedulerILb1ELb0ELb0ELi96EEEEEEEEEvNT_6ParamsE:
	.zero		984


//--------------------- .nv.constant0._ZN7cutlass13device_kernelIN5flash19enable_sm80_to_sm89INS1_16FlashAttnBwdSm80INS1_25CollectiveMainloopBwdSm80ILi2ELi1EN4cute5tupleIJNS5_1CILi64EEENS7_ILi96EEENS7_ILi128EEEEEENS_10bfloat16_tEfNS_4arch4Sm80ELb0ELb1ELb0ELb0ELb0ELb0ELb0ELb0ELi2ELi2ELi2ELi2ELb1EEENS1_21CollectiveEpilogueBwdISB_SC_SE_Li256ELb0ELb0ELi4EEENS1_19SingleTileSchedulerILb0ELb0ELb0ELi96EEEEEEEEEvNT_6ParamsE --------------------------
	.section	.nv.constant0._ZN7cutlass13device_kernelIN5flash19enable_sm80_to_sm89INS1_16FlashAttnBwdSm80INS1_25CollectiveMainloopBwdSm80ILi2ELi1EN4cute5tupleIJNS5_1CILi64EEENS7_ILi96EEENS7_ILi128EEEEEENS_10bfloat16_tEfNS_4arch4Sm80ELb0ELb1ELb0ELb0ELb0ELb0ELb0ELb0ELi2ELi2ELi2ELi2ELb1EEENS1_21CollectiveEpilogueBwdISB_SC_SE_Li256ELb0ELb0ELi4EEENS1_19SingleTileSchedulerILb0ELb0ELb0ELi96EEEEEEEEEvNT_6ParamsE,"a",@progbits
	.sectionflags	@""
	.align	4
.nv.constant0._ZN7cutlass13device_kernelIN5flash19enable_sm80_to_sm89INS1_16FlashAttnBwdSm80INS1_25CollectiveMainloopBwdSm80ILi2ELi1EN4cute5tupleIJNS5_1CILi64EEENS7_ILi96EEENS7_ILi128EEEEEENS_10bfloat16_tEfNS_4arch4Sm80ELb0ELb1ELb0ELb0ELb0ELb0ELb0ELb0ELi2ELi2ELi2ELi2ELb1EEENS1_21CollectiveEpilogueBwdISB_SC_SE_Li256ELb0ELb0ELi4EEENS1_19SingleTileSchedulerILb0ELb0ELb0ELi96EEEEEEEEEvNT_6ParamsE:
	.zero		976


//--------------------- .nv.constant0._ZN7cutlass13device_kernelIN5flash19enable_sm80_to_sm89INS1_16FlashAttnBwdSm80INS1_25CollectiveMainloopBwdSm80ILi2ELi1EN4cute5tupleIJNS5_1CILi64EEENS7_ILi96EEENS7_ILi128EEEEEENS_10bfloat16_tEfNS_4arch4Sm80ELb0ELb1ELb0ELb0ELb1ELb0ELb0ELb0ELi2ELi2ELi2ELi2ELb1EEENS1_21CollectiveEpilogueBwdISB_SC_SE_Li256ELb0ELb0ELi4EEENS1_19SingleTileSchedulerILb0ELb0ELb0ELi96EEEEEEEEEvNT_6ParamsE --------------------------
	.section	.nv.constant0._ZN7cutlass13device_kernelIN5flash19enable_sm80_to_sm89INS1_16FlashAttnBwdSm80INS1_25CollectiveMainloopBwdSm80ILi2ELi1EN4cute5tupleIJNS5_1CILi64EEENS7_ILi96EEENS7_ILi128EEEEEENS_10bfloat16_tEfNS_4arch4Sm80ELb0ELb1ELb0ELb0ELb1ELb0ELb0ELb0ELi2ELi2ELi2ELi2ELb1EEENS1_21CollectiveEpilogueBwdISB_SC_SE_Li256ELb0ELb0ELi4EEENS1_19SingleTileSchedulerILb0ELb0ELb0ELi96EEEEEEEEEvNT_6ParamsE,"a",@progbits
	.sectionflags	@""
	.align	4
.nv.constant0._ZN7cutlass13device_kernelIN5flash19enable_sm80_to_sm89INS1_16FlashAttnBwdSm80INS1_25CollectiveMainloopBwdSm80ILi2ELi1EN4cute5tupleIJNS5_1CILi64EEENS7_ILi96EEENS7_ILi128EEEEEENS_10bfloat16_tEfNS_4arch4Sm80ELb0ELb1ELb0ELb0ELb1ELb0ELb0ELb0ELi2ELi2ELi2ELi2ELb1EEENS1_21CollectiveEpilogueBwdISB_SC_SE_Li256ELb0ELb0ELi4EEENS1_19SingleTileSchedulerILb0ELb0ELb0ELi96EEEEEEEEEvNT_6ParamsE:
	.zero		976


//--------------------- .nv.constant0._ZN7cutlass13device_kernelIN5flash19enable_sm80_to_sm89INS1_16FlashAttnBwdSm80INS1_25CollectiveMainloopBwdSm80ILi2ELi1EN4cute5tupleIJNS5_1CILi64EEENS7_ILi96EEENS7_ILi128EEEEEENS_10bfloat16_tEfNS_4arch4Sm80ELb0ELb1ELb0ELb0ELb0ELb0ELb0ELb0ELi2ELi2ELi2ELi2ELb1EEENS1_24CollectiveEpilogueBwdGQAISB_fSE_Li256ELb0ELb0EEENS1_19SingleTileSchedulerILb0ELb0ELb0ELi96EEEEEEEEEvNT_6ParamsE --------------------------
	.section	.nv.constant0._ZN7cutlass13device_kernelIN5flash19enable_sm80_to_sm89INS1_16FlashAttnBwdSm80INS1_25CollectiveMainloopBwdSm80ILi2ELi1EN4cute5tupleIJNS5_1CILi64EEENS7_ILi96EEENS7_ILi128EEEEEENS_10bfloat16_tEfNS_4arch4Sm80ELb0ELb1ELb0ELb0ELb0ELb0ELb0ELb0ELi2ELi2ELi2ELi2ELb1EEENS1_24CollectiveEpilogueBwdGQAISB_fSE_Li256ELb0ELb0EEENS1_19SingleTileSchedulerILb0ELb0ELb0ELi96EEEEEEEEEvNT_6ParamsE,"a",@progbits
	.sectionflags	@""
	.align	4
.nv.constant0._ZN7cutlass13device_kernelIN5flash19enable_sm80_to_sm89INS1_16FlashAttnBwdSm80INS1_25CollectiveMainloopBwdSm80ILi2ELi1EN4cute5tupleIJNS5_1CILi64EEENS7_ILi96EEENS7_ILi128EEEEEENS_10bfloat16_tEfNS_4arch4Sm80ELb0ELb1ELb0ELb0ELb0ELb0ELb0ELb0ELi2ELi2ELi2ELi2ELb1EEENS1_24CollectiveEpilogueBwdGQAISB_fSE_Li256ELb0ELb0EEENS1_19SingleTileSchedulerILb0ELb0ELb0ELi96EEEEEEEEEvNT_6ParamsE:
	.zero		984


//--------------------- .nv.constant0._ZN7cutlass13device_kernelIN5flash19enable_sm80_to_sm89INS1_16FlashAttnBwdSm80INS1_25CollectiveMainloopBwdSm80ILi2ELi1EN4cute5tupleIJNS5_1CILi64EEENS7_ILi96EEENS7_ILi128EEEEEENS_10bfloat16_tEfNS_4arch4Sm80ELb0ELb1ELb0ELb0ELb1ELb0ELb0ELb0ELi2ELi2ELi2ELi2ELb1EEENS1_24CollectiveEpilogueBwdGQAISB_fSE_Li256ELb0ELb1EEENS1_19SingleTileSchedulerILb0ELb0ELb0ELi96EEEEEEEEEvNT_6ParamsE --------------------------
	.section	.nv.constant0._ZN7cutlass13device_kernelIN5flash19enable_sm80_to_sm89INS1_16FlashAttnBwdSm80INS1_25CollectiveMainloopBwdSm80ILi2ELi1EN4cute5tupleIJNS5_1CILi64EEENS7_ILi96EEENS7_ILi128EEEEEENS_10bfloat16_tEfNS_4arch4Sm80ELb0ELb1ELb0ELb0ELb1ELb0ELb0ELb0ELi2ELi2ELi2ELi2ELb1EEENS1_24CollectiveEpilogueBwdGQAISB_fSE_Li256ELb0ELb1EEENS1_19SingleTileSchedulerILb0ELb0ELb0ELi96EEEEEEEEEvNT_6ParamsE,"a",@progbits
	.sectionflags	@""
	.align	4
.nv.constant0._ZN7cutlass13device_kernelIN5flash19enable_sm80_to_sm89INS1_16FlashAttnBwdSm80INS1_25CollectiveMainloopBwdSm80ILi2ELi1EN4cute5tupleIJNS5_1CILi64EEENS7_ILi96EEENS7_ILi128EEEEEENS_10bfloat16_tEfNS_4arch4Sm80ELb0ELb1ELb0ELb0ELb1ELb0ELb0ELb0ELi2ELi2ELi2ELi2ELb1EEENS1_24CollectiveEpilogueBwdGQAISB_fSE_Li256ELb0ELb1EEENS1_19SingleTileSchedulerILb0ELb0ELb0ELi96EEEEEEEEEvNT_6ParamsE:
	.zero		984


//--------------------- .nv.constant0._ZN7cutlass13device_kernelIN5flash19enable_sm80_to_sm89INS1_16FlashAttnBwdSm80INS1_25CollectiveMainloopBwdSm80ILi2ELi1EN4cute5tupleIJNS5_1CILi64EEENS7_ILi96EEENS7_ILi128EEEEEENS_10bfloat16_tEfNS_4arch4Sm80ELb0ELb1ELb0ELb1ELb0ELb0ELb0ELb0ELi2ELi2ELi2ELi2ELb1EEENS1_21CollectiveEpilogueBwdISB_SC_SE_Li256ELb1ELb0ELi4EEENS1_19SingleTileSchedulerILb1ELb0ELb0ELi96EEEEEEEEEvNT_6ParamsE --------------------------
	.section	.nv.constant0._ZN7cutlass13device_kernelIN5flash19enable_sm80_to_sm89INS1_16FlashAttnBwdSm80INS1_25CollectiveMainloopBwdSm80ILi2ELi1EN4cute5tupleIJNS5_1CILi64EEENS7_ILi96EEENS7_ILi128EEEEEENS_10bfloat16_tEfNS_4arch4Sm80ELb0ELb1ELb0ELb1ELb0ELb0ELb0ELb0ELi2ELi2ELi2ELi2ELb1EEENS1_21CollectiveEpilogueBwdISB_SC_SE_Li256ELb1ELb0ELi4EEENS1_19SingleTileSchedulerILb1ELb0ELb0ELi96EEEEEEEEEvNT_6ParamsE,"a",@progbits
	.sectionflags	@""
	.align	4
.nv.constant0._ZN7cutlass13device_kernelIN5flash19enable_sm80_to_sm89INS1_16FlashAttnBwdSm80INS1_25CollectiveMainloopBwdSm80ILi2ELi1EN4cute5tupleIJNS5_1CILi64EEENS7_ILi96EEENS7_ILi128EEEEEENS_10bfloat16_tEfNS_4arch4Sm80ELb0ELb1ELb0ELb1ELb0ELb0ELb0ELb0ELi2ELi2ELi2ELi2ELb1EEENS1_21CollectiveEpilogueBwdISB_SC_SE_Li256ELb1ELb0ELi4EEENS1_19SingleTileSchedulerILb1ELb0ELb0ELi96EEEEEEEEEvNT_6ParamsE:
	.zero		976


//--------------------- .nv.constant0._ZN7cutlass13device_kernelIN5flash19enable_sm80_to_sm89INS1_16FlashAttnBwdSm80INS1_25CollectiveMainloopBwdSm80ILi2ELi1EN4cute5tupleIJNS5_1CILi64EEENS7_ILi96EEENS7_ILi128EEEEEENS_10bfloat16_tEfNS_4arch4Sm80ELb0ELb1ELb0ELb1ELb1ELb0ELb0ELb0ELi2ELi2ELi2ELi2ELb1EEENS1_21CollectiveEpilogueBwdISB_SC_SE_Li256ELb1ELb0ELi4EEENS1_19SingleTileSchedulerILb1ELb0ELb0ELi96EEEEEEEEEvNT_6ParamsE --------------------------
	.section	.nv.constant0._ZN7cutlass13device_kernelIN5flash19enable_sm80_to_sm89INS1_16FlashAttnBwdSm80INS1_25CollectiveMainloopBwdSm80ILi2ELi1EN4cute5tupleIJNS5_1CILi64EEENS7_ILi96EEENS7_ILi128EEEEEENS_10bfloat16_tEfNS_4arch4Sm80ELb0ELb1ELb0ELb1ELb1ELb0ELb0ELb0ELi2ELi2ELi2ELi2ELb1EEENS1_21CollectiveEpilogueBwdISB_SC_SE_Li256ELb1ELb0ELi4EEENS1_19SingleTileSchedulerILb1ELb0ELb0ELi96EEEEEEEEEvNT_6ParamsE,"a",@progbits
	.sectionflags	@""
	.align	4
.nv.constant0._ZN7cutlass13device_kernelIN5flash19enable_sm80_to_sm89INS1_16FlashAttnBwdSm80INS1_25CollectiveMainloopBwdSm80ILi2ELi1EN4cute5tupleIJNS5_1CILi64EEENS7_ILi96EEENS7_ILi128EEEEEENS_10bfloat16_tEfNS_4arch4Sm80ELb0ELb1ELb0ELb1ELb1ELb0ELb0ELb0ELi2ELi2ELi2ELi2ELb1EEENS1_21CollectiveEpilogueBwdISB_SC_SE_Li256ELb1ELb0ELi4EEENS1_19SingleTileSchedulerILb1ELb0ELb0ELi96EEEEEEEEEvNT_6ParamsE:
	.zero		976


//--------------------- .nv.constant0._ZN7cutlass13device_kernelIN5flash19enable_sm80_to_sm89INS1_16FlashAttnBwdSm80INS1_25CollectiveMainloopBwdSm80ILi2ELi1EN4cute5tupleIJNS5_1CILi64EEENS7_ILi96EEENS7_ILi128EEEEEENS_10bfloat16_tEfNS_4arch4Sm80ELb0ELb1ELb0ELb1ELb0ELb0ELb0ELb0ELi2ELi2ELi2ELi2ELb1EEENS1_24CollectiveEpilogueBwdGQAISB_fSE_Li256ELb1ELb0EEENS1_19SingleTileSchedulerILb1ELb0ELb0ELi96EEEEEEEEEvNT_6ParamsE --------------------------
	.section	.nv.constant0._ZN7cutlass13device_kernelIN5flash19enable_sm80_to_sm89INS1_16FlashAttnBwdSm80INS1_25CollectiveMainloopBwdSm80ILi2ELi1EN4cute5tupleIJNS5_1CILi64EEENS7_ILi96EEENS7_ILi128EEEEEENS_10bfloat16_tEfNS_4arch4Sm80ELb0ELb1ELb0ELb1ELb0ELb0ELb0ELb0ELi2ELi2ELi2ELi2ELb1EEENS1_24CollectiveEpilogueBwdGQAISB_fSE_Li256ELb1ELb0EEENS1_19SingleTileSchedulerILb1ELb0ELb0ELi96EEEEEEEEEvNT_6ParamsE,"a",@progbits
	.sectionflags	@""
	.align	4
.nv.constant0._ZN7cutlass13device_kernelIN5flash19enable_sm80_to_sm89INS1_16FlashAttnBwdSm80INS1_25CollectiveMainloopBwdSm80ILi2ELi1EN4cute5tupleIJNS5_1CILi64EEENS7_ILi96EEENS7_ILi128EEEEEENS_10bfloat16_tEfNS_4arch4Sm80ELb0ELb1ELb0ELb1ELb0ELb0ELb0ELb0ELi2ELi2ELi2ELi2ELb1EEENS1_24CollectiveEpilogueBwdGQAISB_fSE_Li256ELb1ELb0EEENS1_19SingleTileSchedulerILb1ELb0ELb0ELi96EEEEEEEEEvNT_6ParamsE:
	.zero		984


//--------------------- .nv.constant0._ZN7cutlass13device_kernelIN5flash19enable_sm80_to_sm89INS1_16FlashAttnBwdSm80INS1_25CollectiveMainloopBwdSm80ILi2ELi1EN4cute5tupleIJNS5_1CILi64EEENS7_ILi96EEENS7_ILi128EEEEEENS_10bfloat16_tEfNS_4arch4Sm80ELb0ELb1ELb0ELb1ELb1ELb0ELb0ELb0ELi2ELi2ELi2ELi2ELb1EEENS1_24CollectiveEpilogueBwdGQAISB_fSE_Li256ELb1ELb1EEENS1_19SingleTileSchedulerILb1ELb0ELb0ELi96EEEEEEEEEvNT_6ParamsE --------------------------
	.section	.nv.constant0._ZN7cutlass13device_kernelIN5flash19enable_sm80_to_sm89INS1_16FlashAttnBwdSm80INS1_25CollectiveMainloopBwdSm80ILi2ELi1EN4cute5tupleIJNS5_1CILi64EEENS7_ILi96EEENS7_ILi128EEEEEENS_10bfloat16_tEfNS_4arch4Sm80ELb0ELb1ELb0ELb1ELb1ELb0ELb0ELb0ELi2ELi2ELi2ELi2ELb1EEENS1_24CollectiveEpilogueBwdGQAISB_fSE_Li256ELb1ELb1EEENS1_19SingleTileSchedulerILb1ELb0ELb0ELi96EEEEEEEEEvNT_6ParamsE,"a",@progbits
	.sectionflags	@""
	.align	4
.nv.constant0._ZN7cutlass13device_kernelIN5flash19enable_sm80_to_sm89INS1_16FlashAttnBwdSm80INS1_25CollectiveMainloopBwdSm80ILi2ELi1EN4cute5tupleIJNS5_1CILi64EEENS7_ILi96EEENS7_ILi128EEEEEENS_10bfloat16_tEfNS_4arch4Sm80ELb0ELb1ELb0ELb1ELb1ELb0ELb0ELb0ELi2ELi2ELi2ELi2ELb1EEENS1_24CollectiveEpilogueBwdGQAISB_fSE_Li256ELb1ELb1EEENS1_19SingleTileSchedulerILb1ELb0ELb0ELi96EEEEEEEEEvNT_6ParamsE:
	.zero		984


//--------------------- .nv.constant0._ZN7cutlass13device_kernelIN5flash19enable_sm80_to_sm89INS1_16FlashAttnBwdSm80INS1_25CollectiveMainloopBwdSm80ILi2ELi1EN4cute5tupleIJNS5_1CILi64EEENS7_ILi96EEENS7_ILi128EEEEEENS_10bfloat16_tEfNS_4arch4Sm80ELb1ELb0ELb0ELb0ELb0ELb0ELb0ELb0ELi2ELi2ELi2ELi2ELb1EEENS1_21CollectiveEpilogueBwdISB_SC_SE_Li256ELb0ELb0ELi4EEENS1_25SingleTileBwdLPTSchedulerILb0ELi96ELb0EEEEEEEEEvNT_6ParamsE --------------------------
	.section	.nv.constant0._ZN7cutlass13device_kernelIN5flash19enable_sm80_to_sm89INS1_16FlashAttnBwdSm80INS1_25CollectiveMainloopBwdSm80ILi2ELi1EN4cute5tupleIJNS5_1CILi64EEENS7_ILi96EEENS7_ILi128EEEEEENS_10bfloat16_tEfNS_4arch4Sm80ELb1ELb0ELb0ELb0ELb0ELb0ELb0ELb0ELi2ELi2ELi2ELi2ELb1EEENS1_21CollectiveEpilogueBwdISB_SC_SE_Li256ELb0ELb0ELi4EEENS1_25SingleTileBwdLPTSchedulerILb0ELi96ELb0EEEEEEEEEvNT_6ParamsE,"a",@progbits
	.sectionflags	@""
	.align	4
.nv.constant0._ZN7cutlass13device_kernelIN5flash19enable_sm80_to_sm89INS1_16FlashAttnBwdSm80INS1_25CollectiveMainloopBwdSm80ILi2ELi1EN4cute5tupleIJNS5_1CILi64EEENS7_ILi96EEENS7_ILi128EEEEEENS_10bfloat16_tEfNS_4arch4Sm80ELb1ELb0ELb0ELb0ELb0ELb0ELb0ELb0ELi2ELi2ELi2ELi2ELb1EEENS1_21CollectiveEpilogueBwdISB_SC_SE_Li256ELb0ELb0ELi4EEENS1_25SingleTileBwdLPTSchedulerILb0ELi96ELb0EEEEEEEEEvNT_6ParamsE:
	.zero		1000


//--------------------- .nv.constant0._ZN7cutlass13device_kernelIN5flash19enable_sm80_to_sm89INS1_16FlashAttnBwdSm80INS1_25CollectiveMainloopBwdSm80ILi2ELi1EN4cute5tupleIJNS5_1CILi64EEENS7_ILi96EEENS7_ILi128EEEEEENS_10bfloat16_tEfNS_4arch4Sm80ELb1ELb0ELb0ELb0ELb1ELb0ELb0ELb0ELi2ELi2ELi2ELi2ELb1EEENS1_21CollectiveEpilogueBwdISB_SC_SE_Li256ELb0ELb0ELi4EEENS1_25SingleTileBwdLPTSchedulerILb0ELi96ELb1EEEEEEEEEvNT_6ParamsE --------------------------
	.section	.nv.constant0._ZN7cutlass13device_kernelIN5flash19enable_sm80_to_sm89INS1_16FlashAttnBwdSm80INS1_25CollectiveMainloopBwdSm80ILi2ELi1EN4cute5tupleIJNS5_1CILi64EEENS7_ILi96EEENS7_ILi128EEEEEENS_10bfloat16_tEfNS_4arch4Sm80ELb1ELb0ELb0ELb0ELb1ELb0ELb0ELb0ELi2ELi2ELi2ELi2ELb1EEENS1_21CollectiveEpilogueBwdISB_SC_SE_Li256ELb0ELb0ELi4EEENS1_25SingleTileBwdLPTSchedulerILb0ELi96ELb1EEEEEEEEEvNT_6ParamsE,"a",@progbits
	.sectionflags	@""
	.align	4
.nv.constant0._ZN7cutlass13device_kernelIN5flash19enable_sm80_to_sm89INS1_16FlashAttnBwdSm80INS1_25CollectiveMainloopBwdSm80ILi2ELi1EN4cute5tupleIJNS5_1CILi64EEENS7_ILi96EEENS7_ILi128EEEEEENS_10bfloat16_tEfNS_4arch4Sm80ELb1ELb0ELb0ELb0ELb1ELb0ELb0ELb0ELi2ELi2ELi2ELi2ELb1EEENS1_21CollectiveEpilogueBwdISB_SC_SE_Li256ELb0ELb0ELi4EEENS1_25SingleTileBwdLPTSchedulerILb0ELi96ELb1EEEEEEEEEvNT_6ParamsE:
	.zero		1000


//--------------------- .nv.constant0._ZN7cutlass13device_kernelIN5flash19enable_sm80_to_sm89INS1_16FlashAttnBwdSm80INS1_25CollectiveMainloopBwdSm80ILi2ELi1EN4cute5tupleIJNS5_1CILi64EEENS7_ILi96EEENS7_ILi128EEEEEENS_10bfloat16_tEfNS_4arch4Sm80ELb1ELb0ELb0ELb0ELb0ELb0ELb0ELb0ELi2ELi2ELi2ELi2ELb1EEENS1_24CollectiveEpilogueBwdGQAISB_fSE_Li256ELb0ELb0EEENS1_25SingleTileBwdLPTSchedulerILb0ELi96ELb0EEEEEEEEEvNT_6ParamsE --------------------------
	.section	.nv.constant0._ZN7cutlass13device_kernelIN5flash19enable_sm80_to_sm89INS1_16FlashAttnBwdSm80INS1_25CollectiveMainloopBwdSm80ILi2ELi1EN4cute5tupleIJNS5_1CILi64EEENS7_ILi96EEENS7_ILi128EEEEEENS_10bfloat16_tEfNS_4arch4Sm80ELb1ELb0ELb0ELb0ELb0ELb0ELb0ELb0ELi2ELi2ELi2ELi2ELb1EEENS1_24CollectiveEpilogueBwdGQAISB_fSE_Li256ELb0ELb0EEENS1_25SingleTileBwdLPTSchedulerILb0ELi96ELb0EEEEEEEEEvNT_6ParamsE,"a",@progbits
	.sectionflags	@""
	.align	4
.nv.constant0._ZN7cutlass13device_kernelIN5flash19enable_sm80_to_sm89INS1_16FlashAttnBwdSm80INS1_25CollectiveMainloopBwdSm80ILi2ELi1EN4cute5tupleIJNS5_1CILi64EEENS7_ILi96EEENS7_ILi128EEEEEENS_10bfloat16_tEfNS_4arch4Sm80ELb1ELb0ELb0ELb0ELb0ELb0ELb0ELb0ELi2ELi2ELi2ELi2ELb1EEENS1_24CollectiveEpilogueBwdGQAISB_fSE_Li256ELb0ELb0EEENS1_25SingleTileBwdLPTSchedulerILb0ELi96ELb0EEEEEEEEEvNT_6ParamsE:
	.zero		1008


//--------------------- .nv.constant0._ZN7cutlass13device_kernelIN5flash19enable_sm80_to_sm89INS1_16FlashAttnBwdSm80INS1_25CollectiveMainloopBwdSm80ILi2ELi1EN4cute5tupleIJNS5_1CILi64EEENS7_ILi96EEENS7_ILi128EEEEEENS_10bfloat16_tEfNS_4arch4Sm80ELb1ELb0ELb0ELb0ELb1ELb0ELb0ELb0ELi2ELi2ELi2ELi2ELb1EEENS1_24CollectiveEpilogueBwdGQAISB_fSE_Li256ELb0ELb1EEENS1_25SingleTileBwdLPTSchedulerILb0ELi96ELb1EEEEEEEEEvNT_6ParamsE --------------------------
	.section	.nv.constant0._ZN7cutlass13device_kernelIN5flash19enable_sm80_to_sm89INS1_16FlashAttnBwdSm80INS1_25CollectiveMainloopBwdSm80ILi2ELi1EN4cute5tupleIJNS5_1CILi64EEENS7_ILi96EEENS7_ILi128EEEEEENS_10bfloat16_tEfNS_4arch4Sm80ELb1ELb0ELb0ELb0ELb1ELb0ELb0ELb0ELi2ELi2ELi2ELi2ELb1EEENS1_24CollectiveEpilogueBwdGQAISB_fSE_Li256ELb0ELb1EEENS1_25SingleTileBwdLPTSchedulerILb0ELi96ELb1EEEEEEEEEvNT_6ParamsE,"a",@progbits
	.sectionflags	@""
	.align	4
.nv.constant0._ZN7cutlass13device_kernelIN5flash19enable_sm80_to_sm89INS1_16FlashAttnBwdSm80INS1_25CollectiveMainloopBwdSm80ILi2ELi1EN4cute5tupleIJNS5_1CILi64EEENS7_ILi96EEENS7_ILi128EEEEEENS_10bfloat16_tEfNS_4arch4Sm80ELb1ELb0ELb0ELb0ELb1ELb0ELb0ELb0ELi2ELi2ELi2ELi2ELb1EEENS1_24CollectiveEpilogueBwdGQAISB_fSE_Li256ELb0ELb1EEENS1_25SingleTileBwdLPTSchedulerILb0ELi96ELb1EEEEEEEEEvNT_6ParamsE:
	.zero		1008


//--------------------- .nv.constant0._ZN7cutlass13device_kernelIN5flash19enable_sm80_to_sm89INS1_16FlashAttnBwdSm80INS1_25CollectiveMainloopBwdSm80ILi2ELi1EN4cute5tupleIJNS5_1CILi64EEENS7_ILi96EEENS7_ILi128EEEEEENS_10bfloat16_tEfNS_4arch4Sm80ELb1ELb0ELb0ELb1ELb0ELb0ELb0ELb0ELi2ELi2ELi2ELi2ELb1EEENS1_21CollectiveEpilogueBwdISB_SC_SE_Li256ELb1ELb0ELi4EEENS1_25SingleTileBwdLPTSchedulerILb1ELi96ELb0EEEEEEEEEvNT_6ParamsE --------------------------
	.section	.nv.constant0._ZN7cutlass13device_kernelIN5flash19enable_sm80_to_sm89INS1_16FlashAttnBwdSm80INS1_25CollectiveMainloopBwdSm80ILi2ELi1EN4cute5tupleIJNS5_1CILi64EEENS7_ILi96EEENS7_ILi128EEEEEENS_10bfloat16_tEfNS_4arch4Sm80ELb1ELb0ELb0ELb1ELb0ELb0ELb0ELb0ELi2ELi2ELi2ELi2ELb1EEENS1_21CollectiveEpilogueBwdISB_SC_SE_Li256ELb1ELb0ELi4EEENS1_25SingleTileBwdLPTSchedulerILb1ELi96ELb0EEEEEEEEEvNT_6ParamsE,"a",@progbits
	.sectionflags	@""
	.align	4
.nv.constant0._ZN7cutlass13device_kernelIN5flash19enable_sm80_to_sm89INS1_16FlashAttnBwdSm80INS1_25CollectiveMainloopBwdSm80ILi2ELi1EN4cute5tupleIJNS5_1CILi64EEENS7_ILi96EEENS7_ILi128EEEEEENS_10bfloat16_tEfNS_4arch4Sm80ELb1ELb0ELb0ELb1ELb0ELb0ELb0ELb0ELi2ELi2ELi2ELi2ELb1EEENS1_21CollectiveEpilogueBwdISB_SC_SE_Li256ELb1ELb0ELi4EEENS1_25SingleTileBwdLPTSchedulerILb1ELi96ELb0EEEEEEEEEvNT_6ParamsE:
	.zero		1000


//--------------------- .nv.constant0._ZN7cutlass13device_kernelIN5flash19enable_sm80_to_sm89INS1_16FlashAttnBwdSm80INS1_25CollectiveMainloopBwdSm80ILi2ELi1EN4cute5tupleIJNS5_1CILi64EEENS7_ILi96EEENS7_ILi128EEEEEENS_10bfloat16_tEfNS_4arch4Sm80ELb1ELb0ELb0ELb1ELb1ELb0ELb0ELb0ELi2ELi2ELi2ELi2ELb1EEENS1_21CollectiveEpilogueBwdISB_SC_SE_Li256ELb1ELb0ELi4EEENS1_25SingleTileBwdLPTSchedulerILb1ELi96ELb1EEEEEEEEEvNT_6ParamsE --------------------------
	.section	.nv.constant0._ZN7cutlass13device_kernelIN5flash19enable_sm80_to_sm89INS1_16FlashAttnBwdSm80INS1_25CollectiveMainloopBwdSm80ILi2ELi1EN4cute5tupleIJNS5_1CILi64EEENS7_ILi96EEENS7_ILi128EEEEEENS_10bfloat16_tEfNS_4arch4Sm80ELb1ELb0ELb0ELb1ELb1ELb0ELb0ELb0ELi2ELi2ELi2ELi2ELb1EEENS1_21CollectiveEpilogueBwdISB_SC_SE_Li256ELb1ELb0ELi4EEENS1_25SingleTileBwdLPTSchedulerILb1ELi96ELb1EEEEEEEEEvNT_6ParamsE,"a",@progbits
	.sectionflags	@""
	.align	4
.nv.constant0._ZN7cutlass13device_kernelIN5flash19enable_sm80_to_sm89INS1_16FlashAttnBwdSm80INS1_25CollectiveMainloopBwdSm80ILi2ELi1EN4cute5tupleIJNS5_1CILi64EEENS7_ILi96EEENS7_ILi128EEEEEENS_10bfloat16_tEfNS_4arch4Sm80ELb1ELb0ELb0ELb1ELb1ELb0ELb0ELb0ELi2ELi2ELi2ELi2ELb1EEENS1_21CollectiveEpilogueBwdISB_SC_SE_Li256ELb1ELb0ELi4EEENS1_25SingleTileBwdLPTSchedulerILb1ELi96ELb1EEEEEEEEEvNT_6ParamsE:
	.zero		1000


//--------------------- .nv.constant0._ZN7cutlass13device_kernelIN5flash19enable_sm80_to_sm89INS1_16FlashAttnBwdSm80INS1_25CollectiveMainloopBwdSm80ILi2ELi1EN4cute5tupleIJNS5_1CILi64EEENS7_ILi96EEENS7_ILi128EEEEEENS_10bfloat16_tEfNS_4arch4Sm80ELb1ELb0ELb0ELb1ELb0ELb0ELb0ELb0ELi2ELi2ELi2ELi2ELb1EEENS1_24CollectiveEpilogueBwdGQAISB_fSE_Li256ELb1ELb0EEENS1_25SingleTileBwdLPTSchedulerILb1ELi96ELb0EEEEEEEEEvNT_6ParamsE --------------------------
	.section	.nv.constant0._ZN7cutlass13device_kernelIN5flash19enable_sm80_to_sm89INS1_16FlashAttnBwdSm80INS1_25CollectiveMainloopBwdSm80ILi2ELi1EN4cute5tupleIJNS5_1CILi64EEENS7_ILi96EEENS7_ILi128EEEEEENS_10bfloat16_tEfNS_4arch4Sm80ELb1ELb0ELb0ELb1ELb0ELb0ELb0ELb0ELi2ELi2ELi2ELi2ELb1EEENS1_24CollectiveEpilogueBwdGQAISB_fSE_Li256ELb1ELb0EEENS1_25SingleTileBwdLPTSchedulerILb1ELi96ELb0EEEEEEEEEvNT_6ParamsE,"a",@progbits
	.sectionflags	@""
	.align	4
.nv.constant0._ZN7cutlass13device_kernelIN5flash19enable_sm80_to_sm89INS1_16FlashAttnBwdSm80INS1_25CollectiveMainloopBwdSm80ILi2ELi1EN4cute5tupleIJNS5_1CILi64EEENS7_ILi96EEENS7_ILi128EEEEEENS_10bfloat16_tEfNS_4arch4Sm80ELb1ELb0ELb0ELb1ELb0ELb0ELb0ELb0ELi2ELi2ELi2ELi2ELb1EEENS1_24CollectiveEpilogueBwdGQAISB_fSE_Li256ELb1ELb0EEENS1_25SingleTileBwdLPTSchedulerILb1ELi96ELb0EEEEEEEEEvNT_6ParamsE:
	.zero		1008


//--------------------- .nv.constant0._ZN7cutlass13device_kernelIN5flash32FlashAttnBwdPostprocessConvertdQIN4cute5tupleIJNS3_1CILi96EEENS5_ILi128EEEEEENS_10bfloat16_tEfNS_4arch4Sm80ELi256ENS3_8TiledMMAINS3_8MMA_AtomIJNS3_30SM80_16x8x16_F32BF16BF16F32_TNEEEENS3_6LayoutINS4_IJNS5_ILi2EEENS5_ILi4EEENS5_ILi1EEEEEENS4_IJSJ_SH_NS5_ILi0EEEEEEEENS4_IJNS5_ILi32EEENS5_ILi64EEENS5_ILi16EEEEEEEELb0EEEEEvNT_6ParamsE --------------------------
	.section	.nv.constant0._ZN7cutlass13device_kernelIN5flash32FlashAttnBwdPostprocessConvertdQIN4cute5tupleIJNS3_1CILi96EEENS5_ILi128EEEEEENS_10bfloat16_tEfNS_4arch4Sm80ELi256ENS3_8TiledMMAINS3_8MMA_AtomIJNS3_30SM80_16x8x16_F32BF16BF16F32_TNEEEENS3_6LayoutINS4_IJNS5_ILi2EEENS5_ILi4EEENS5_ILi1EEEEEENS4_IJSJ_SH_NS5_ILi0EEEEEEEENS4_IJNS5_ILi32EEENS5_ILi64EEENS5_ILi16EEEEEEEELb0EEEEEvNT_6ParamsE,"a",@progbits
	.sectionflags	@""
	.align	4
.nv.constant0._ZN7cutlass13device_kernelIN5flash32FlashAttnBwdPostprocessConvertdQIN4cute5tupleIJNS3_1CILi96EEENS5_ILi128EEEEEENS_10bfloat16_tEfNS_4arch4Sm80ELi256ENS3_8TiledMMAINS3_8MMA_AtomIJNS3_30SM80_16x8x16_F32BF16BF16F32_TNEEEENS3_6LayoutINS4_IJNS5_ILi2EEENS5_ILi4EEENS5_ILi1EEEEEENS4_IJSJ_SH_NS5_ILi0EEEEEEEENS4_IJNS5_ILi32EEENS5_ILi64EEENS5_ILi16EEEEEEEELb0EEEEEvNT_6ParamsE:
	.zero		464


//--------------------- .nv.constant0._ZN7cutlass13device_kernelIN5flash19enable_sm80_to_sm89INS1_16FlashAttnBwdSm80INS1_25CollectiveMainloopBwdSm80ILi2ELi1EN4cute5tupleIJNS5_1CILi64EEENS7_ILi96EEENS7_ILi128EEEEEENS_10bfloat16_tEfNS_4arch4Sm80ELb1ELb0ELb0ELb1ELb1ELb0ELb0ELb0ELi2ELi2ELi2ELi2ELb1EEENS1_24CollectiveEpilogueBwdGQAISB_fSE_Li256ELb1ELb1EEENS1_25SingleTileBwdLPTSchedulerILb1ELi96ELb1EEEEEEEEEvNT_6ParamsE --------------------------
	.section	.nv.constant0._ZN7cutlass13device_kernelIN5flash19enable_sm80_to_sm89INS1_16FlashAttnBwdSm80INS1_25CollectiveMainloopBwdSm80ILi2ELi1EN4cute5tupleIJNS5_1CILi64EEENS7_ILi96EEENS7_ILi128EEEEEENS_10bfloat16_tEfNS_4arch4Sm80ELb1ELb0ELb0ELb1ELb1ELb0ELb0ELb0ELi2ELi2ELi2ELi2ELb1EEENS1_24CollectiveEpilogueBwdGQAISB_fSE_Li256ELb1ELb1EEENS1_25SingleTileBwdLPTSchedulerILb1ELi96ELb1EEEEEEEEEvNT_6ParamsE,"a",@progbits
	.sectionflags	@""
	.align	4
.nv.constant0._ZN7cutlass13device_kernelIN5flash19enable_sm80_to_sm89INS1_16FlashAttnBwdSm80INS1_25CollectiveMainloopBwdSm80ILi2ELi1EN4cute5tupleIJNS5_1CILi64EEENS7_ILi96EEENS7_ILi128EEEEEENS_10bfloat16_tEfNS_4arch4Sm80ELb1ELb0ELb0ELb1ELb1ELb0ELb0ELb0ELi2ELi2ELi2ELi2ELb1EEENS1_24CollectiveEpilogueBwdGQAISB_fSE_Li256ELb1ELb1EEENS1_25SingleTileBwdLPTSchedulerILb1ELi96ELb1EEEEEEEEEvNT_6ParamsE:
	.zero		1008


//--------------------- .nv.constant0._ZN7cutlass13device_kernelIN5flash19enable_sm80_to_sm89INS1_16FlashAttnBwdSm80INS1_25CollectiveMainloopBwdSm80ILi2ELi2EN4cute5tupleIJNS5_1CILi64EEENS7_ILi128EEES9_EEENS_10bfloat16_tEfNS_4arch4Sm80ELb0ELb0ELb0ELb0ELb0ELb0ELb0ELb0ELi2ELi2ELi2ELi2ELb0EEENS1_21CollectiveEpilogueBwdISA_SB_SD_Li256ELb0ELb0ELi4EEENS1_19SingleTileSchedulerILb0ELb0ELb0ELi128EEEEEEEEEvNT_6ParamsE --------------------------
	.section	.nv.constant0._ZN7cutlass13device_kernelIN5flash19enable_sm80_to_sm89INS1_16FlashAttnBwdSm80INS1_25CollectiveMainloopBwdSm80ILi2ELi2EN4cute5tupleIJNS5_1CILi64EEENS7_ILi128EEES9_EEENS_10bfloat16_tEfNS_4arch4Sm80ELb0ELb0ELb0ELb0ELb0ELb0ELb0ELb0ELi2ELi2ELi2ELi2ELb0EEENS1_21CollectiveEpilogueBwdISA_SB_SD_Li256ELb0ELb0ELi4EEENS1_19SingleTileSchedulerILb0ELb0ELb0ELi128EEEEEEEEEvNT_6ParamsE,"a",@progbits
	.sectionflags	@""
	.align	4
.nv.constant0._ZN7cutlass13device_kernelIN5flash19enable_sm80_to_sm89INS1_16FlashAttnBwdSm80INS1_25CollectiveMainloopBwdSm80ILi2ELi2EN4cute5tupleIJNS5_1CILi64EEENS7_ILi128EEES9_EEENS_10bfloat16_tEfNS_4arch4Sm80ELb0ELb0ELb0ELb0ELb0ELb0ELb0ELb0ELi2ELi2ELi2ELi2ELb0EEENS1_21CollectiveEpilogueBwdISA_SB_SD_Li256ELb0ELb0ELi4EEENS1_19SingleTileSchedulerILb0ELb0ELb0ELi128EEEEEEEEEvNT_6ParamsE:
	.zero		976


//--------------------- .nv.constant0._ZN7cutlass13device_kernelIN5flash19enable_sm80_to_sm89INS1_16FlashAttnBwdSm80INS1_25CollectiveMainloopBwdSm80ILi2ELi2EN4cute5tupleIJNS5_1CILi64EEENS7_ILi128EEES9_EEENS_10bfloat16_tEfNS_4arch4Sm80ELb0ELb0ELb0ELb0ELb1ELb0ELb0ELb0ELi2ELi2ELi2ELi2ELb0EEENS1_21CollectiveEpilogueBwdISA_SB_SD_Li256ELb0ELb0ELi4EEENS1_19SingleTileSchedulerILb0ELb0ELb0ELi128EEEEEEEEEvNT_6ParamsE --------------------------
	.section	.nv.constant0._ZN7cutlass13device_kernelIN5flash19enable_sm80_to_sm89INS1_16FlashAttnBwdSm80INS1_25CollectiveMainloopBwdSm80ILi2ELi2EN4cute5tupleIJNS5_1CILi64EEENS7_ILi128EEES9_EEENS_10bfloat16_tEfNS_4arch4Sm80ELb0ELb0ELb0ELb0ELb1ELb0ELb0ELb0ELi2ELi2ELi2ELi2ELb0EEENS1_21CollectiveEpilogueBwdISA_SB_SD_Li256ELb0ELb0ELi4EEENS1_19SingleTileSchedulerILb0ELb0ELb0ELi128EEEEEEEEEvNT_6ParamsE,"a",@progbits
	.sectionflags	@""
	.align	4
.nv.constant0._ZN7cutlass13device_kernelIN5flash19enable_sm80_to_sm89INS1_16FlashAttnBwdSm80INS1_25CollectiveMainloopBwdSm80ILi2ELi2EN4cute5tupleIJNS5_1CILi64EEENS7_ILi128EEES9_EEENS_10bfloat16_tEfNS_4arch4Sm80ELb0ELb0ELb0ELb0ELb1ELb0ELb0ELb0ELi2ELi2ELi2ELi2ELb0EEENS1_21CollectiveEpilogueBwdISA_SB_SD_Li256ELb0ELb0ELi4EEENS1_19SingleTileSchedulerILb0ELb0ELb0ELi128EEEEEEEEEvNT_6ParamsE:
	.zero		976


//--------------------- .nv.constant0._ZN7cutlass13device_kernelIN5flash19enable_sm80_to_sm89INS1_16FlashAttnBwdSm80INS1_25CollectiveMainloopBwdSm80ILi2ELi2EN4cute5tupleIJNS5_1CILi64EEENS7_ILi128EEES9_EEENS_10bfloat16_tEfNS_4arch4Sm80ELb0ELb0ELb0ELb0ELb0ELb0ELb0ELb0ELi2ELi2ELi2ELi2ELb0EEENS1_24CollectiveEpilogueBwdGQAISA_fSD_Li256ELb0ELb0EEENS1_19SingleTileSchedulerILb0ELb0ELb0ELi128EEEEEEEEEvNT_6ParamsE --------------------------
	.section	.nv.constant0._ZN7cutlass13device_kernelIN5flash19enable_sm80_to_sm89INS1_16FlashAttnBwdSm80INS1_25CollectiveMainloopBwdSm80ILi2ELi2EN4cute5tupleIJNS5_1CILi64EEENS7_ILi128EEES9_EEENS_10bfloat16_tEfNS_4arch4Sm80ELb0ELb0ELb0ELb0ELb0ELb0ELb0ELb0ELi2ELi2ELi2ELi2ELb0EEENS1_24CollectiveEpilogueBwdGQAISA_fSD_Li256ELb0ELb0EEENS1_19SingleTileSchedulerILb0ELb0ELb0ELi128EEEEEEEEEvNT_6ParamsE,"a",@progbits
	.sectionflags	@""
	.align	4
.nv.constant0._ZN7cutlass13device_kernelIN5flash19enable_sm80_to_sm89INS1_16FlashAttnBwdSm80INS1_25CollectiveMainloopBwdSm80ILi2ELi2EN4cute5tupleIJNS5_1CILi64EEENS7_ILi128EEES9_EEENS_10bfloat16_tEfNS_4arch4Sm80ELb0ELb0ELb0ELb0ELb0ELb0ELb0ELb0ELi2ELi2ELi2ELi2ELb0EEENS1_24CollectiveEpilogueBwdGQAISA_fSD_Li256ELb0ELb0EEENS1_19SingleTileSchedulerILb0ELb0ELb0ELi128EEEEEEEEEvNT_6ParamsE:
	.zero		984


//--------------------- .nv.constant0._ZN7cutlass13device_kernelIN5flash19enable_sm80_to_sm89INS1_16FlashAttnBwdSm80INS1_25CollectiveMainloopBwdSm80ILi2ELi2EN4cute5tupleIJNS5_1CILi64EEENS7_ILi128EEES9_EEENS_10bfloat16_tEfNS_4arch4Sm80ELb0ELb0ELb0ELb0ELb1ELb0ELb0ELb0ELi2ELi2ELi2ELi2ELb0EEENS1_24CollectiveEpilogueBwdGQAISA_fSD_Li256ELb0ELb1EEENS1_19SingleTileSchedulerILb0ELb0ELb0ELi128EEEEEEEEEvNT_6ParamsE --------------------------
	.section	.nv.constant0._ZN7cutlass13device_kernelIN5flash19enable_sm80_to_sm89INS1_16FlashAttnBwdSm80INS1_25CollectiveMainloopBwdSm80ILi2ELi2EN4cute5tupleIJNS5_1CILi64EEENS7_ILi128EEES9_EEENS_10bfloat16_tEfNS_4arch4Sm80ELb0ELb0ELb0ELb0ELb1ELb0ELb0ELb0ELi2ELi2ELi2ELi2ELb0EEENS1_24CollectiveEpilogueBwdGQAISA_fSD_Li256ELb0ELb1EEENS1_19SingleTileSchedulerILb0ELb0ELb0ELi128EEEEEEEEEvNT_6ParamsE,"a",@progbits
	.sectionflags	@""
	.align	4
.nv.constant0._ZN7cutlass13device_kernelIN5flash19enable_sm80_to_sm89INS1_16FlashAttnBwdSm80INS1_25CollectiveMainloopBwdSm80ILi2ELi2EN4cute5tupleIJNS5_1CILi64EEENS7_ILi128EEES9_EEENS_10bfloat16_tEfNS_4arch4Sm80ELb0ELb0ELb0ELb0ELb1ELb0ELb0ELb0ELi2ELi2ELi2ELi2ELb0EEENS1_24CollectiveEpilogueBwdGQAISA_fSD_Li256ELb0ELb1EEENS1_19SingleTileSchedulerILb0ELb0ELb0ELi128EEEEEEEEEvNT_6ParamsE:
	.zero		984


//--------------------- .nv.constant0._ZN7cutlass13device_kernelIN5flash19enable_sm80_to_sm89INS1_16FlashAttnBwdSm80INS1_25CollectiveMainloopBwdSm80ILi2ELi2EN4cute5tupleIJNS5_1CILi64EEENS7_ILi128EEES9_EEENS_10bfloat16_tEfNS_4arch4Sm80ELb0ELb0ELb0ELb1ELb0ELb0ELb0ELb0ELi2ELi2ELi2ELi2ELb0EEENS1_21CollectiveEpilogueBwdISA_SB_SD_Li256ELb1ELb0ELi4EEENS1_19SingleTileSchedulerILb1ELb0ELb0ELi128EEEEEEEEEvNT_6ParamsE --------------------------
	.section	.nv.constant0._ZN7cutlass13device_kernelIN5flash19enable_sm80_to_sm89INS1_16FlashAttnBwdSm80INS1_25CollectiveMainloopBwdSm80ILi2ELi2EN4cute5tupleIJNS5_1CILi64EEENS7_ILi128EEES9_EEENS_10bfloat16_tEfNS_4arch4Sm80ELb0ELb0ELb0ELb1ELb0ELb0ELb0ELb0ELi2ELi2ELi2ELi2ELb0EEENS1_21CollectiveEpilogueBwdISA_SB_SD_Li256ELb1ELb0ELi4EEENS1_19SingleTileSchedulerILb1ELb0ELb0ELi128EEEEEEEEEvNT_6ParamsE,"a",@progbits
	.sectionflags	@""
	.align	4
.nv.constant0._ZN7cutlass13device_kernelIN5flash19enable_sm80_to_sm89INS1_16FlashAttnBwdSm80INS1_25CollectiveMainloopBwdSm80ILi2ELi2EN4cute5tupleIJNS5_1CILi64EEENS7_ILi128EEES9_EEENS_10bfloat16_tEfNS_4arch4Sm80ELb0ELb0ELb0ELb1ELb0ELb0ELb0ELb0ELi2ELi2ELi2ELi2ELb0EEENS1_21CollectiveEpilogueBwdISA_SB_SD_Li256ELb1ELb0ELi4EEENS1_19SingleTileSchedulerILb1ELb0ELb0ELi128EEEEEEEEEvNT_6ParamsE:
	.zero		976


//--------------------- .nv.constant0._ZN7cutlass13device_kernelIN5flash19enable_sm80_to_sm89INS1_16FlashAttnBwdSm80INS1_25CollectiveMainloopBwdSm80ILi2ELi2EN4cute5tupleIJNS5_1CILi64EEENS7_ILi128EEES9_EEENS_10bfloat16_tEfNS_4arch4Sm80ELb0ELb0ELb0ELb1ELb1ELb0ELb0ELb0ELi2ELi2ELi2ELi2ELb0EEENS1_21CollectiveEpilogueBwdISA_SB_SD_Li256ELb1ELb0ELi4EEENS1_19SingleTileSchedulerILb1ELb0ELb0ELi128EEEEEEEEEvNT_6ParamsE --------------------------
	.section	.nv.constant0._ZN7cutlass13device_kernelIN5flash19enable_sm80_to_sm89INS1_16FlashAttnBwdSm80INS1_25CollectiveMainloopBwdSm80ILi2ELi2EN4cute5tupleIJNS5_1CILi64EEENS7_ILi128EEES9_EEENS_10bfloat16_tEfNS_4arch4Sm80ELb0ELb0ELb0ELb1ELb1ELb0ELb0ELb0ELi2ELi2ELi2ELi2ELb0EEENS1_21CollectiveEpilogueBwdISA_SB_SD_Li256ELb1ELb0ELi4EEENS1_19SingleTileSchedulerILb1ELb0ELb0ELi128EEEEEEEEEvNT_6ParamsE,"a",@progbits
	.sectionflags	@""
	.align	4
.nv.constant0._ZN7cutlass13device_kernelIN5flash19enable_sm80_to_sm89INS1_16FlashAttnBwdSm80INS1_25CollectiveMainloopBwdSm80ILi2ELi2EN4cute5tupleIJNS5_1CILi64EEENS7_ILi128EEES9_EEENS_10bfloat16_tEfNS_4arch4Sm80ELb0ELb0ELb0ELb1ELb1ELb0ELb0ELb0ELi2ELi2ELi2ELi2ELb0EEENS1_21CollectiveEpilogueBwdISA_SB_SD_Li256ELb1ELb0ELi4EEENS1_19SingleTileSchedulerILb1ELb0ELb0ELi128EEEEEEEEEvNT_6ParamsE:
	.zero		976


//--------------------- .nv.constant0._ZN7cutlass13device_kernelIN5flash19enable_sm80_to_sm89INS1_16FlashAttnBwdSm80INS1_25CollectiveMainloopBwdSm80ILi2ELi2EN4cute5tupleIJNS5_1CILi64EEENS7_ILi128EEES9_EEENS_10bfloat16_tEfNS_4arch4Sm80ELb0ELb0ELb0ELb1ELb0ELb0ELb0ELb0ELi2ELi2ELi2ELi2ELb0EEENS1_24CollectiveEpilogueBwdGQAISA_fSD_Li256ELb1ELb0EEENS1_19SingleTileSchedulerILb1ELb0ELb0ELi128EEEEEEEEEvNT_6ParamsE --------------------------
	.section	.nv.constant0._ZN7cutlass13device_kernelIN5flash19enable_sm80_to_sm89INS1_16FlashAttnBwdSm80INS1_25CollectiveMainloopBwdSm80ILi2ELi2EN4cute5tupleIJNS5_1CILi64EEENS7_ILi128EEES9_EEENS_10bfloat16_tEfNS_4arch4Sm80ELb0ELb0ELb0ELb1ELb0ELb0ELb0ELb0ELi2ELi2ELi2ELi2ELb0EEENS1_24CollectiveEpilogueBwdGQAISA_fSD_Li256ELb1ELb0EEENS1_19SingleTileSchedulerILb1ELb0ELb0ELi128EEEEEEEEEvNT_6ParamsE,"a",@progbits
	.sectionflags	@""
	.align	4
.nv.constant0._ZN7cutlass13device_kernelIN5flash19enable_sm80_to_sm89INS1_16FlashAttnBwdSm80INS1_25CollectiveMainloopBwdSm80ILi2ELi2EN4cute5tupleIJNS5_1CILi64EEENS7_ILi128EEES9_EEENS_10bfloat16_tEfNS_4arch4Sm80ELb0ELb0ELb0ELb1ELb0ELb0ELb0ELb0ELi2ELi2ELi2ELi2ELb0EEENS1_24CollectiveEpilogueBwdGQAISA_fSD_Li256ELb1ELb0EEENS1_19SingleTileSchedulerILb1ELb0ELb0ELi128EEEEEEEEEvNT_6ParamsE:
	.zero		984


//--------------------- .nv.constant0._ZN7cutlass13device_kernelIN5flash19enable_sm80_to_sm89INS1_16FlashAttnBwdSm80INS1_25CollectiveMainloopBwdSm80ILi2ELi2EN4cute5tupleIJNS5_1CILi64EEENS7_ILi128EEES9_EEENS_10bfloat16_tEfNS_4arch4Sm80ELb0ELb0ELb0ELb1ELb1ELb0ELb0ELb0ELi2ELi2ELi2ELi2ELb0EEENS1_24CollectiveEpilogueBwdGQAISA_fSD_Li256ELb1ELb1EEENS1_19SingleTileSchedulerILb1ELb0ELb0ELi128EEEEEEEEEvNT_6ParamsE --------------------------
	.section	.nv.constant0._ZN7cutlass13device_kernelIN5flash19enable_sm80_to_sm89INS1_16FlashAttnBwdSm80INS1_25CollectiveMainloopBwdSm80ILi2ELi2EN4cute5tupleIJNS5_1CILi64EEENS7_ILi128EEES9_EEENS_10bfloat16_tEfNS_4arch4Sm80ELb0ELb0ELb0ELb1ELb1ELb0ELb0ELb0ELi2ELi2ELi2ELi2ELb0EEENS1_24CollectiveEpilogueBwdGQAISA_fSD_Li256ELb1ELb1EEENS1_19SingleTileSchedulerILb1ELb0ELb0ELi128EEEEEEEEEvNT_6ParamsE,"a",@progbits
	.sectionflags	@""
	.align	4
.nv.constant0._ZN7cutlass13device_kernelIN5flash19enable_sm80_to_sm89INS1_16FlashAttnBwdSm80INS1_25CollectiveMainloopBwdSm80ILi2ELi2EN4cute5tupleIJNS5_1CILi64EEENS7_ILi128EEES9_EEENS_10bfloat16_tEfNS_4arch4Sm80ELb0ELb0ELb0ELb1ELb1ELb0ELb0ELb0ELi2ELi2ELi2ELi2ELb0EEENS1_24CollectiveEpilogueBwdGQAISA_fSD_Li256ELb1ELb1EEENS1_19SingleTileSchedulerILb1ELb0ELb0ELi128EEEEEEEEEvNT_6ParamsE:
	.zero		984


//--------------------- .nv.constant0._ZN7cutlass13device_kernelIN5flash19enable_sm80_to_sm89INS1_16FlashAttnBwdSm80INS1_25CollectiveMainloopBwdSm80ILi2ELi2EN4cute5tupleIJNS5_1CILi64EEENS7_ILi128EEES9_EEENS_10bfloat16_tEfNS_4arch4Sm80ELb0ELb1ELb0ELb0ELb0ELb0ELb0ELb0ELi2ELi2ELi2ELi2ELb0EEENS1_21CollectiveEpilogueBwdISA_SB_SD_Li256ELb0ELb0ELi4EEENS1_19SingleTileSchedulerILb0ELb0ELb0ELi128EEEEEEEEEvNT_6ParamsE --------------------------
	.section	.nv.constant0._ZN7cutlass13device_kernelIN5flash19enable_sm80_to_sm89INS1_16FlashAttnBwdSm80INS1_25CollectiveMainloopBwdSm80ILi2ELi2EN4cute5tupleIJNS5_1CILi64EEENS7_ILi128EEES9_EEENS_10bfloat16_tEfNS_4arch4Sm80ELb0ELb1ELb0ELb0ELb0ELb0ELb0ELb0ELi2ELi2ELi2ELi2ELb0EEENS1_21CollectiveEpilogueBwdISA_SB_SD_Li256ELb0ELb0ELi4EEENS1_19SingleTileSchedulerILb0ELb0ELb0ELi128EEEEEEEEEvNT_6ParamsE,"a",@progbits
	.sectionflags	@""
	.align	4
.nv.constant0._ZN7cutlass13device_kernelIN5flash19enable_sm80_to_sm89INS1_16FlashAttnBwdSm80INS1_25CollectiveMainloopBwdSm80ILi2ELi2EN4cute5tupleIJNS5_1CILi64EEENS7_ILi128EEES9_EEENS_10bfloat16_tEfNS_4arch4Sm80ELb0ELb1ELb0ELb0ELb0ELb0ELb0ELb0ELi2ELi2ELi2ELi2ELb0EEENS1_21CollectiveEpilogueBwdISA_SB_SD_Li256ELb0ELb0ELi4EEENS1_19SingleTileSchedulerILb0ELb0ELb0ELi128EEEEEEEEEvNT_6ParamsE:
	.zero		976


//--------------------- .nv.constant0._ZN7cutlass13device_kernelIN5flash19enable_sm80_to_sm89INS1_16FlashAttnBwdSm80INS1_25CollectiveMainloopBwdSm80ILi2ELi2EN4cute5tupleIJNS5_1CILi64EEENS7_ILi128EEES9_EEENS_10bfloat16_tEfNS_4arch4Sm80ELb0ELb1ELb0ELb0ELb1ELb0ELb0ELb0ELi2ELi2ELi2ELi2ELb0EEENS1_21CollectiveEpilogueBwdISA_SB_SD_Li256ELb0ELb0ELi4EEENS1_19SingleTileSchedulerILb0ELb0ELb0ELi128EEEEEEEEEvNT_6ParamsE --------------------------
	.section	.nv.constant0._ZN7cutlass13device_kernelIN5flash19enable_sm80_to_sm89INS1_16FlashAttnBwdSm80INS1_25CollectiveMainloopBwdSm80ILi2ELi2EN4cute5tupleIJNS5_1CILi64EEENS7_ILi128EEES9_EEENS_10bfloat16_tEfNS_4arch4Sm80ELb0ELb1ELb0ELb0ELb1ELb0ELb0ELb0ELi2ELi2ELi2ELi2ELb0EEENS1_21CollectiveEpilogueBwdISA_SB_SD_Li256ELb0ELb0ELi4EEENS1_19SingleTileSchedulerILb0ELb0ELb0ELi128EEEEEEEEEvNT_6ParamsE,"a",@progbits
	.sectionflags	@""
	.align	4
.nv.constant0._ZN7cutlass13device_kernelIN5flash19enable_sm80_to_sm89INS1_16FlashAttnBwdSm80INS1_25CollectiveMainloopBwdSm80ILi2ELi2EN4cute5tupleIJNS5_1CILi64EEENS7_ILi128EEES9_EEENS_10bfloat16_tEfNS_4arch4Sm80ELb0ELb1ELb0ELb0ELb1ELb0ELb0ELb0ELi2ELi2ELi2ELi2ELb0EEENS1_21CollectiveEpilogueBwdISA_SB_SD_Li256ELb0ELb0ELi4EEENS1_19SingleTileSchedulerILb0ELb0ELb0ELi128EEEEEEEEEvNT_6ParamsE:
	.zero		976


//--------------------- .nv.constant0._ZN7cutlass13device_kernelIN5flash19enable_sm80_to_sm89INS1_16FlashAttnBwdSm80INS1_25CollectiveMainloopBwdSm80ILi2ELi2EN4cute5tupleIJNS5_1CILi64EEENS7_ILi128EEES9_EEENS_10bfloat16_tEfNS_4arch4Sm80ELb0ELb1ELb0ELb0ELb0ELb0ELb0ELb0ELi2ELi2ELi2ELi2ELb0EEENS1_24CollectiveEpilogueBwdGQAISA_fSD_Li256ELb0ELb0EEENS1_19SingleTileSchedulerILb0ELb0ELb0ELi128EEEEEEEEEvNT_6ParamsE --------------------------
	.section	.nv.constant0._ZN7cutlass13device_kernelIN5flash19enable_sm80_to_sm89INS1_16FlashAttnBwdSm80INS1_25CollectiveMainloopBwdSm80ILi2ELi2EN4cute5tupleIJNS5_1CILi64EEENS7_ILi128EEES9_EEENS_10bfloat16_tEfNS_4arch4Sm80ELb0ELb1ELb0ELb0ELb0ELb0ELb0ELb0ELi2ELi2ELi2ELi2ELb0EEENS1_24CollectiveEpilogueBwdGQAISA_fSD_Li256ELb0ELb0EEENS1_19SingleTileSchedulerILb0ELb0ELb0ELi128EEEEEEEEEvNT_6ParamsE,"a",@progbits
	.sectionflags	@""
	.align	4
.nv.constant0._ZN7cutlass13device_kernelIN5flash19enable_sm80_to_sm89INS1_16FlashAttnBwdSm80INS1_25CollectiveMainloopBwdSm80ILi2ELi2EN4cute5tupleIJNS5_1CILi64EEENS7_ILi128EEES9_EEENS_10bfloat16_tEfNS_4arch4Sm80ELb0ELb1ELb0ELb0ELb0ELb0ELb0ELb0ELi2ELi2ELi2ELi2ELb0EEENS1_24CollectiveEpilogueBwdGQAISA_fSD_Li256ELb0ELb0EEENS1_19SingleTileSchedulerILb0ELb0ELb0ELi128EEEEEEEEEvNT_6ParamsE:
	.zero		984


//--------------------- .nv.constant0._ZN7cutlass13device_kernelIN5flash19enable_sm80_to_sm89INS1_16FlashAttnBwdSm80INS1_25CollectiveMainloopBwdSm80ILi2ELi2EN4cute5tupleIJNS5_1CILi64EEENS7_ILi128EEES9_EEENS_10bfloat16_tEfNS_4arch4Sm80ELb0ELb1ELb0ELb0ELb1ELb0ELb0ELb0ELi2ELi2ELi2ELi2ELb0EEENS1_24CollectiveEpilogueBwdGQAISA_fSD_Li256ELb0ELb1EEENS1_19SingleTileSchedulerILb0ELb0ELb0ELi128EEEEEEEEEvNT_6ParamsE --------------------------
	.section	.nv.constant0._ZN7cutlass13device_kernelIN5flash19enable_sm80_to_sm89INS1_16FlashAttnBwdSm80INS1_25CollectiveMainloopBwdSm80ILi2ELi2EN4cute5tupleIJNS5_1CILi64EEENS7_ILi128EEES9_EEENS_10bfloat16_tEfNS_4arch4Sm80ELb0ELb1ELb0ELb0ELb1ELb0ELb0ELb0ELi2ELi2ELi2ELi2ELb0EEENS1_24CollectiveEpilogueBwdGQAISA_fSD_Li256ELb0ELb1EEENS1_19SingleTileSchedulerILb0ELb0ELb0ELi128EEEEEEEEEvNT_6ParamsE,"a",@progbits
	.sectionflags	@""
	.align	4
.nv.constant0._ZN7cutlass13device_kernelIN5flash19enable_sm80_to_sm89INS1_16FlashAttnBwdSm80INS1_25CollectiveMainloopBwdSm80ILi2ELi2EN4cute5tupleIJNS5_1CILi64EEENS7_ILi128EEES9_EEENS_10bfloat16_tEfNS_4arch4Sm80ELb0ELb1ELb0ELb0ELb1ELb0ELb0ELb0ELi2ELi2ELi2ELi2ELb0EEENS1_24CollectiveEpilogueBwdGQAISA_fSD_Li256ELb0ELb1EEENS1_19SingleTileSchedulerILb0ELb0ELb0ELi128EEEEEEEEEvNT_6ParamsE:
	.zero		984


//--------------------- .nv.constant0._ZN7cutlass13device_kernelIN5flash19enable_sm80_to_sm89INS1_16FlashAttnBwdSm80INS1_25CollectiveMainloopBwdSm80ILi2ELi2EN4cute5tupleIJNS5_1CILi64EEENS7_ILi128EEES9_EEENS_10bfloat16_tEfNS_4arch4Sm80ELb0ELb1ELb0ELb1ELb0ELb0ELb0ELb0ELi2ELi2ELi2ELi2ELb0EEENS1_21CollectiveEpilogueBwdISA_SB_SD_Li256ELb1ELb0ELi4EEENS1_19SingleTileSchedulerILb1ELb0ELb0ELi128EEEEEEEEEvNT_6ParamsE --------------------------
	.section	.nv.constant0._ZN7cutlass13device_kernelIN5flash19enable_sm80_to_sm89INS1_16FlashAttnBwdSm80INS1_25CollectiveMainloopBwdSm80ILi2ELi2EN4cute5tupleIJNS5_1CILi64EEENS7_ILi128EEES9_EEENS_10bfloat16_tEfNS_4arch4Sm80ELb0ELb1ELb0ELb1ELb0ELb0ELb0ELb0ELi2ELi2ELi2ELi2ELb0EEENS1_21CollectiveEpilogueBwdISA_SB_SD_Li256ELb1ELb0ELi4EEENS1_19SingleTileSchedulerILb1ELb0ELb0ELi128EEEEEEEEEvNT_6ParamsE,"a",@progbits
	.sectionflags	@""
	.align	4
.nv.constant0._ZN7cutlass13device_kernelIN5flash19enable_sm80_to_sm89INS1_16FlashAttnBwdSm80INS1_25CollectiveMainloopBwdSm80ILi2ELi2EN4cute5tupleIJNS5_1CILi64EEENS7_ILi128EEES9_EEENS_10bfloat16_tEfNS_4arch4Sm80ELb0ELb1ELb0ELb1ELb0ELb0ELb0ELb0ELi2ELi2ELi2ELi2ELb0EEENS1_21CollectiveEpilogueBwdISA_SB_SD_Li256ELb1ELb0ELi4EEENS1_19SingleTileSchedulerILb1ELb0ELb0ELi128EEEEEEEEEvNT_6ParamsE:
	.zero		976


//--------------------- .nv.constant0._ZN7cutlass13device_kernelIN5flash19enable_sm80_to_sm89INS1_16FlashAttnBwdSm80INS1_25CollectiveMainloopBwdSm80ILi2ELi2EN4cute5tupleIJNS5_1CILi64EEENS7_ILi128EEES9_EEENS_10bfloat16_tEfNS_4arch4Sm80ELb0ELb1ELb0ELb1ELb1ELb0ELb0ELb0ELi2ELi2ELi2ELi2ELb0EEENS1_21CollectiveEpilogueBwdISA_SB_SD_Li256ELb1ELb0ELi4EEENS1_19SingleTileSchedulerILb1ELb0ELb0ELi128EEEEEEEEEvNT_6ParamsE --------------------------
	.section	.nv.constant0._ZN7cutlass13device_kernelIN5flash19enable_sm80_to_sm89INS1_16FlashAttnBwdSm80INS1_25CollectiveMainloopBwdSm80ILi2ELi2EN4cute5tupleIJNS5_1CILi64EEENS7_ILi128EEES9_EEENS_10bfloat16_tEfNS_4arch4Sm80ELb0ELb1ELb0ELb1ELb1ELb0ELb0ELb0ELi2ELi2ELi2ELi2ELb0EEENS1_21CollectiveEpilogueBwdISA_SB_SD_Li256ELb1ELb0ELi4EEENS1_19SingleTileSchedulerILb1ELb0ELb0ELi128EEEEEEEEEvNT_6ParamsE,"a",@progbits
	.sectionflags	@""
	.align	4
.nv.constant0._ZN7cutlass13device_kernelIN5flash19enable_sm80_to_sm89INS1_16FlashAttnBwdSm80INS1_25CollectiveMainloopBwdSm80ILi2ELi2EN4cute5tupleIJNS5_1CILi64EEENS7_ILi128EEES9_EEENS_10bfloat16_tEfNS_4arch4Sm80ELb0ELb1ELb0ELb1ELb1ELb0ELb0ELb0ELi2ELi2ELi2ELi2ELb0EEENS1_21CollectiveEpilogueBwdISA_SB_SD_Li256ELb1ELb0ELi4EEENS1_19SingleTileSchedulerILb1ELb0ELb0ELi128EEEEEEEEEvNT_6ParamsE:
	.zero		976


//--------------------- .nv.constant0._ZN7cutlass13device_kernelIN5flash19enable_sm80_to_sm89INS1_16FlashAttnBwdSm80INS1_25CollectiveMainloopBwdSm80ILi2ELi2EN4cute5tupleIJNS5_1CILi64EEENS7_ILi128EEES9_EEENS_10bfloat16_tEfNS_4arch4Sm80ELb0ELb1ELb0ELb1ELb0ELb0ELb0ELb0ELi2ELi2ELi2ELi2ELb0EEENS1_24CollectiveEpilogueBwdGQAISA_fSD_Li256ELb1ELb0EEENS1_19SingleTileSchedulerILb1ELb0ELb0ELi128EEEEEEEEEvNT_6ParamsE --------------------------
	.section	.nv.constant0._ZN7cutlass13device_kernelIN5flash19enable_sm80_to_sm89INS1_16FlashAttnBwdSm80INS1_25CollectiveMainloopBwdSm80ILi2ELi2EN4cute5tupleIJNS5_1CILi64EEENS7_ILi128EEES9_EEENS_10bfloat16_tEfNS_4arch4Sm80ELb0ELb1ELb0ELb1ELb0ELb0ELb0ELb0ELi2ELi2ELi2ELi2ELb0EEENS1_24CollectiveEpilogueBwdGQAISA_fSD_Li256ELb1ELb0EEENS1_19SingleTileSchedulerILb1ELb0ELb0ELi128EEEEEEEEEvNT_6ParamsE,"a",@progbits
	.sectionflags	@""
	.align	4
.nv.constant0._ZN7cutlass13device_kernelIN5flash19enable_sm80_to_sm89INS1_16FlashAttnBwdSm80INS1_25CollectiveMainloopBwdSm80ILi2ELi2EN4cute5tupleIJNS5_1CILi64EEENS7_ILi128EEES9_EEENS_10bfloat16_tEfNS_4arch4Sm80ELb0ELb1ELb0ELb1ELb0ELb0ELb0ELb0ELi2ELi2ELi2ELi2ELb0EEENS1_24CollectiveEpilogueBwdGQAISA_fSD_Li256ELb1ELb0EEENS1_19SingleTileSchedulerILb1ELb0ELb0ELi128EEEEEEEEEvNT_6ParamsE:
	.zero		984


//--------------------- .nv.constant0._ZN7cutlass13device_kernelIN5flash19enable_sm80_to_sm89INS1_16FlashAttnBwdSm80INS1_25CollectiveMainloopBwdSm80ILi2ELi2EN4cute5tupleIJNS5_1CILi64EEENS7_ILi128EEES9_EEENS_10bfloat16_tEfNS_4arch4Sm80ELb0ELb1ELb0ELb1ELb1ELb0ELb0ELb0ELi2ELi2ELi2ELi2ELb0EEENS1_24CollectiveEpilogueBwdGQAISA_fSD_Li256ELb1ELb1EEENS1_19SingleTileSchedulerILb1ELb0ELb0ELi128EEEEEEEEEvNT_6ParamsE --------------------------
	.section	.nv.constant0._ZN7cutlass13device_kernelIN5flash19enable_sm80_to_sm89INS1_16FlashAttnBwdSm80INS1_25CollectiveMainloopBwdSm80ILi2ELi2EN4cute5tupleIJNS5_1CILi64EEENS7_ILi128EEES9_EEENS_10bfloat16_tEfNS_4arch4Sm80ELb0ELb1ELb0ELb1ELb1ELb0ELb0ELb0ELi2ELi2ELi2ELi2ELb0EEENS1_24CollectiveEpilogueBwdGQAISA_fSD_Li256ELb1ELb1EEENS1_19SingleTileSchedulerILb1ELb0ELb0ELi128EEEEEEEEEvNT_6ParamsE,"a",@progbits
	.sectionflags	@""
	.align	4
.nv.constant0._ZN7cutlass13device_kernelIN5flash19enable_sm80_to_sm89INS1_16FlashAttnBwdSm80INS1_25CollectiveMainloopBwdSm80ILi2ELi2EN4cute5tupleIJNS5_1CILi64EEENS7_ILi128EEES9_EEENS_10bfloat16_tEfNS_4arch4Sm80ELb0ELb1ELb0ELb1ELb1ELb0ELb0ELb0ELi2ELi2ELi2ELi2ELb0EEENS1_24CollectiveEpilogueBwdGQAISA_fSD_Li256ELb1ELb1EEENS1_19SingleTileSchedulerILb1ELb0ELb0ELi128EEEEEEEEEvNT_6ParamsE:
	.zero		984


//--------------------- .nv.constant0._ZN7cutlass13device_kernelIN5flash19enable_sm80_to_sm89INS1_16FlashAttnBwdSm80INS1_25CollectiveMainloopBwdSm80ILi2ELi2EN4cute5tupleIJNS5_1CILi64EEENS7_ILi128EEES9_EEENS_10bfloat16_tEfNS_4arch4Sm80ELb1ELb0ELb0ELb0ELb0ELb0ELb0ELb0ELi2ELi2ELi2ELi2ELb0EEENS1_21CollectiveEpilogueBwdISA_SB_SD_Li256ELb0ELb0ELi4EEENS1_25SingleTileBwdLPTSchedulerILb0ELi128ELb0EEEEEEEEEvNT_6ParamsE --------------------------
	.section	.nv.constant0._ZN7cutlass13device_kernelIN5flash19enable_sm80_to_sm89INS1_16FlashAttnBwdSm80INS1_25CollectiveMainloopBwdSm80ILi2ELi2EN4cute5tupleIJNS5_1CILi64EEENS7_ILi128EEES9_EEENS_10bfloat16_tEfNS_4arch4Sm80ELb1ELb0ELb0ELb0ELb0ELb0ELb0ELb0ELi2ELi2ELi2ELi2ELb0EEENS1_21CollectiveEpilogueBwdISA_SB_SD_Li256ELb0ELb0ELi4EEENS1_25SingleTileBwdLPTSchedulerILb0ELi128ELb0EEEEEEEEEvNT_6ParamsE,"a",@progbits
	.sectionflags	@""
	.align	4
.nv.constant0._ZN7cutlass13device_kernelIN5flash19enable_sm80_to_sm89INS1_16FlashAttnBwdSm80INS1_25CollectiveMainloopBwdSm80ILi2ELi2EN4cute5tupleIJNS5_1CILi64EEENS7_ILi128EEES9_EEENS_10bfloat16_tEfNS_4arch4Sm80ELb1ELb0ELb0ELb0ELb0ELb0ELb0ELb0ELi2ELi2ELi2ELi2ELb0EEENS1_21CollectiveEpilogueBwdISA_SB_SD_Li256ELb0ELb0ELi4EEENS1_25SingleTileBwdLPTSchedulerILb0ELi128ELb0EEEEEEEEEvNT_6ParamsE:
	.zero		1000


//--------------------- .nv.constant0._ZN7cutlass13device_kernelIN5flash19enable_sm80_to_sm89INS1_16FlashAttnBwdSm80INS1_25CollectiveMainloopBwdSm80ILi2ELi2EN4cute5tupleIJNS5_1CILi64EEENS7_ILi128EEES9_EEENS_10bfloat16_tEfNS_4arch4Sm80ELb1ELb0ELb0ELb0ELb1ELb0ELb0ELb0ELi2ELi2ELi2ELi2ELb0EEENS1_21CollectiveEpilogueBwdISA_SB_SD_Li256ELb0ELb0ELi4EEENS1_25SingleTileBwdLPTSchedulerILb0ELi128ELb1EEEEEEEEEvNT_6ParamsE --------------------------
	.section	.nv.constant0._ZN7cutlass13device_kernelIN5flash19enable_sm80_to_sm89INS1_16FlashAttnBwdSm80INS1_25CollectiveMainloopBwdSm80ILi2ELi2EN4cute5tupleIJNS5_1CILi64EEENS7_ILi128EEES9_EEENS_10bfloat16_tEfNS_4arch4Sm80ELb1ELb0ELb0ELb0ELb1ELb0ELb0ELb0ELi2ELi2ELi2ELi2ELb0EEENS1_21CollectiveEpilogueBwdISA_SB_SD_Li256ELb0ELb0ELi4EEENS1_25SingleTileBwdLPTSchedulerILb0ELi128ELb1EEEEEEEEEvNT_6ParamsE,"a",@progbits
	.sectionflags	@""
	.align	4
.nv.constant0._ZN7cutlass13device_kernelIN5flash19enable_sm80_to_sm89INS1_16FlashAttnBwdSm80INS1_25CollectiveMainloopBwdSm80ILi2ELi2EN4cute5tupleIJNS5_1CILi64EEENS7_ILi128EEES9_EEENS_10bfloat16_tEfNS_4arch4Sm80ELb1ELb0ELb0ELb0ELb1ELb0ELb0ELb0ELi2ELi2ELi2ELi2ELb0EEENS1_21CollectiveEpilogueBwdISA_SB_SD_Li256ELb0ELb0ELi4EEENS1_25SingleTileBwdLPTSchedulerILb0ELi128ELb1EEEEEEEEEvNT_6ParamsE:
	.zero		1000


//--------------------- .nv.constant0._ZN7cutlass13device_kernelIN5flash19enable_sm80_to_sm89INS1_16FlashAttnBwdSm80INS1_25CollectiveMainloopBwdSm80ILi2ELi2EN4cute5tupleIJNS5_1CILi64EEENS7_ILi128EEES9_EEENS_10bfloat16_tEfNS_4arch4Sm80ELb1ELb0ELb0ELb0ELb0ELb0ELb0ELb0ELi2ELi2ELi2ELi2ELb0EEENS1_24CollectiveEpilogueBwdGQAISA_fSD_Li256ELb0ELb0EEENS1_25SingleTileBwdLPTSchedulerILb0ELi128ELb0EEEEEEEEEvNT_6ParamsE --------------------------
	.section	.nv.constant0._ZN7cutlass13device_kernelIN5flash19enable_sm80_to_sm89INS1_16FlashAttnBwdSm80INS1_25CollectiveMainloopBwdSm80ILi2ELi2EN4cute5tupleIJNS5_1CILi64EEENS7_ILi128EEES9_EEENS_10bfloat16_tEfNS_4arch4Sm80ELb1ELb0ELb0ELb0ELb0ELb0ELb0ELb0ELi2ELi2ELi2ELi2ELb0EEENS1_24CollectiveEpilogueBwdGQAISA_fSD_Li256ELb0ELb0EEENS1_25SingleTileBwdLPTSchedulerILb0ELi128ELb0EEEEEEEEEvNT_6ParamsE,"a",@progbits
	.sectionflags	@""
	.align	4
.nv.constant0._ZN7cutlass13device_kernelIN5flash19enable_sm80_to_sm89INS1_16FlashAttnBwdSm80INS1_25CollectiveMainloopBwdSm80ILi2ELi2EN4cute5tupleIJNS5_1CILi64EEENS7_ILi128EEES9_EEENS_10bfloat16_tEfNS_4arch4Sm80ELb1ELb0ELb0ELb0ELb0ELb0ELb0ELb0ELi2ELi2ELi2ELi2ELb0EEENS1_24CollectiveEpilogueBwdGQAISA_fSD_Li256ELb0ELb0EEENS1_25SingleTileBwdLPTSchedulerILb0ELi128ELb0EEEEEEEEEvNT_6ParamsE:
	.zero		1008


//--------------------- .nv.constant0._ZN7cutlass13device_kernelIN5flash19enable_sm80_to_sm89INS1_16FlashAttnBwdSm80INS1_25CollectiveMainloopBwdSm80ILi2ELi2EN4cute5tupleIJNS5_1CILi64EEENS7_ILi128EEES9_EEENS_10bfloat16_tEfNS_4arch4Sm80ELb1ELb0ELb0ELb0ELb1ELb0ELb0ELb0ELi2ELi2ELi2ELi2ELb0EEENS1_24CollectiveEpilogueBwdGQAISA_fSD_Li256ELb0ELb1EEENS1_25SingleTileBwdLPTSchedulerILb0ELi128ELb1EEEEEEEEEvNT_6ParamsE --------------------------
	.section	.nv.constant0._ZN7cutlass13device_kernelIN5flash19enable_sm80_to_sm89INS1_16FlashAttnBwdSm80INS1_25CollectiveMainloopBwdSm80ILi2ELi2EN4cute5tupleIJNS5_1CILi64EEENS7_ILi128EEES9_EEENS_10bfloat16_tEfNS_4arch4Sm80ELb1ELb0ELb0ELb0ELb1ELb0ELb0ELb0ELi2ELi2ELi2ELi2ELb0EEENS1_24CollectiveEpilogueBwdGQAISA_fSD_Li256ELb0ELb1EEENS1_25SingleTileBwdLPTSchedulerILb0ELi128ELb1EEEEEEEEEvNT_6ParamsE,"a",@progbits
	.sectionflags	@""
	.align	4
.nv.constant0._ZN7cutlass13device_kernelIN5flash19enable_sm80_to_sm89INS1_16FlashAttnBwdSm80INS1_25CollectiveMainloopBwdSm80ILi2ELi2EN4cute5tupleIJNS5_1CILi64EEENS7_ILi128EEES9_EEENS_10bfloat16_tEfNS_4arch4Sm80ELb1ELb0ELb0ELb0ELb1ELb0ELb0ELb0ELi2ELi2ELi2ELi2ELb0EEENS1_24CollectiveEpilogueBwdGQAISA_fSD_Li256ELb0ELb1EEENS1_25SingleTileBwdLPTSchedulerILb0ELi128ELb1EEEEEEEEEvNT_6ParamsE:
	.zero		1008


//--------------------- .nv.constant0._ZN7cutlass13device_kernelIN5flash22FlashAttnBwdPreprocessIN4cute5tupleIJNS3_1CILi64EEENS5_ILi128EEEEEENS_10bfloat16_tEfNS_4arch4Sm80ELb1ELb0EEEEEvNT_6ParamsE --------------------------
	.section	.nv.constant0._ZN7cutlass13device_kernelIN5flash22FlashAttnBwdPreprocessIN4cute5tupleIJNS3_1CILi64EEENS5_ILi128EEEEEENS_10bfloat16_tEfNS_4arch4Sm80ELb1ELb0EEEEEvNT_6ParamsE,"a",@progbits
	.sectionflags	@""
	.align	4
.nv.constant0._ZN7cutlass13device_kernelIN5flash22FlashAttnBwdPreprocessIN4cute5tupleIJNS3_1CILi64EEENS5_ILi128EEEEEENS_10bfloat16_tEfNS_4arch4Sm80ELb1ELb0EEEEEvNT_6ParamsE:
	.zero		592


//--------------------- .nv.constant0._ZN7cutlass13device_kernelIN5flash19enable_sm80_to_sm89INS1_16FlashAttnBwdSm80INS1_25CollectiveMainloopBwdSm80ILi2ELi2EN4cute5tupleIJNS5_1CILi64EEENS7_ILi128EEES9_EEENS_10bfloat16_tEfNS_4arch4Sm80ELb1ELb0ELb0ELb1ELb0ELb0ELb0ELb0ELi2ELi2ELi2ELi2ELb0EEENS1_21CollectiveEpilogueBwdISA_SB_SD_Li256ELb1ELb0ELi4EEENS1_25SingleTileBwdLPTSchedulerILb1ELi128ELb0EEEEEEEEEvNT_6ParamsE --------------------------
	.section	.nv.constant0._ZN7cutlass13device_kernelIN5flash19enable_sm80_to_sm89INS1_16FlashAttnBwdSm80INS1_25CollectiveMainloopBwdSm80ILi2ELi2EN4cute5tupleIJNS5_1CILi64EEENS7_ILi128EEES9_EEENS_10bfloat16_tEfNS_4arch4Sm80ELb1ELb0ELb0ELb1ELb0ELb0ELb0ELb0ELi2ELi2ELi2ELi2ELb0EEENS1_21CollectiveEpilogueBwdISA_SB_SD_Li256ELb1ELb0ELi4EEENS1_25SingleTileBwdLPTSchedulerILb1ELi128ELb0EEEEEEEEEvNT_6ParamsE,"a",@progbits
	.sectionflags	@""
	.align	4
.nv.constant0._ZN7cutlass13device_kernelIN5flash19enable_sm80_to_sm89INS1_16FlashAttnBwdSm80INS1_25CollectiveMainloopBwdSm80ILi2ELi2EN4cute5tupleIJNS5_1CILi64EEENS7_ILi128EEES9_EEENS_10bfloat16_tEfNS_4arch4Sm80ELb1ELb0ELb0ELb1ELb0ELb0ELb0ELb0ELi2ELi2ELi2ELi2ELb0EEENS1_21CollectiveEpilogueBwdISA_SB_SD_Li256ELb1ELb0ELi4EEENS1_25SingleTileBwdLPTSchedulerILb1ELi128ELb0EEEEEEEEEvNT_6ParamsE:
	.zero		1000


//--------------------- .nv.constant0._ZN7cutlass13device_kernelIN5flash19enable_sm80_to_sm89INS1_16FlashAttnBwdSm80INS1_25CollectiveMainloopBwdSm80ILi2ELi2EN4cute5tupleIJNS5_1CILi64EEENS7_ILi128EEES9_EEENS_10bfloat16_tEfNS_4arch4Sm80ELb1ELb0ELb0ELb1ELb1ELb0ELb0ELb0ELi2ELi2ELi2ELi2ELb0EEENS1_21CollectiveEpilogueBwdISA_SB_SD_Li256ELb1ELb0ELi4EEENS1_25SingleTileBwdLPTSchedulerILb1ELi128ELb1EEEEEEEEEvNT_6ParamsE --------------------------
	.section	.nv.constant0._ZN7cutlass13device_kernelIN5flash19enable_sm80_to_sm89INS1_16FlashAttnBwdSm80INS1_25CollectiveMainloopBwdSm80ILi2ELi2EN4cute5tupleIJNS5_1CILi64EEENS7_ILi128EEES9_EEENS_10bfloat16_tEfNS_4arch4Sm80ELb1ELb0ELb0ELb1ELb1ELb0ELb0ELb0ELi2ELi2ELi2ELi2ELb0EEENS1_21CollectiveEpilogueBwdISA_SB_SD_Li256ELb1ELb0ELi4EEENS1_25SingleTileBwdLPTSchedulerILb1ELi128ELb1EEEEEEEEEvNT_6ParamsE,"a",@progbits
	.sectionflags	@""
	.align	4
.nv.constant0._ZN7cutlass13device_kernelIN5flash19enable_sm80_to_sm89INS1_16FlashAttnBwdSm80INS1_25CollectiveMainloopBwdSm80ILi2ELi2EN4cute5tupleIJNS5_1CILi64EEENS7_ILi128EEES9_EEENS_10bfloat16_tEfNS_4arch4Sm80ELb1ELb0ELb0ELb1ELb1ELb0ELb0ELb0ELi2ELi2ELi2ELi2ELb0EEENS1_21CollectiveEpilogueBwdISA_SB_SD_Li256ELb1ELb0ELi4EEENS1_25SingleTileBwdLPTSchedulerILb1ELi128ELb1EEEEEEEEEvNT_6ParamsE:
	.zero		1000


//--------------------- .nv.constant0._ZN7cutlass13device_kernelIN5flash19enable_sm80_to_sm89INS1_16FlashAttnBwdSm80INS1_25CollectiveMainloopBwdSm80ILi2ELi2EN4cute5tupleIJNS5_1CILi64EEENS7_ILi128EEES9_EEENS_10bfloat16_tEfNS_4arch4Sm80ELb1ELb0ELb0ELb1ELb0ELb0ELb0ELb0ELi2ELi2ELi2ELi2ELb0EEENS1_24CollectiveEpilogueBwdGQAISA_fSD_Li256ELb1ELb0EEENS1_25SingleTileBwdLPTSchedulerILb1ELi128ELb0EEEEEEEEEvNT_6ParamsE --------------------------
	.section	.nv.constant0._ZN7cutlass13device_kernelIN5flash19enable_sm80_to_sm89INS1_16FlashAttnBwdSm80INS1_25CollectiveMainloopBwdSm80ILi2ELi2EN4cute5tupleIJNS5_1CILi64EEENS7_ILi128EEES9_EEENS_10bfloat16_tEfNS_4arch4Sm80ELb1ELb0ELb0ELb1ELb0ELb0ELb0ELb0ELi2ELi2ELi2ELi2ELb0EEENS1_24CollectiveEpilogueBwdGQAISA_fSD_Li256ELb1ELb0EEENS1_25SingleTileBwdLPTSchedulerILb1ELi128ELb0EEEEEEEEEvNT_6ParamsE,"a",@progbits
	.sectionflags	@""
	.align	4
.nv.constant0._ZN7cutlass13device_kernelIN5flash19enable_sm80_to_sm89INS1_16FlashAttnBwdSm80INS1_25CollectiveMainloopBwdSm80ILi2ELi2EN4cute5tupleIJNS5_1CILi64EEENS7_ILi128EEES9_EEENS_10bfloat16_tEfNS_4arch4Sm80ELb1ELb0ELb0ELb1ELb0ELb0ELb0ELb0ELi2ELi2ELi2ELi2ELb0EEENS1_24CollectiveEpilogueBwdGQAISA_fSD_Li256ELb1ELb0EEENS1_25SingleTileBwdLPTSchedulerILb1ELi128ELb0EEEEEEEEEvNT_6ParamsE:
	.zero		1008


//--------------------- .nv.constant0._ZN7cutlass13device_kernelIN5flash32FlashAttnBwdPostprocessConvertdQIN4cute5tupleIJNS3_1CILi128EEES6_EEENS_10bfloat16_tEfNS_4arch4Sm80ELi256ENS3_8TiledMMAINS3_8MMA_AtomIJNS3_30SM80_16x8x16_F32BF16BF16F32_TNEEEENS3_6LayoutINS4_IJNS5_ILi2EEENS5_ILi4EEENS5_ILi1EEEEEENS4_IJSI_SG_NS5_ILi0EEEEEEEENS4_IJNS5_ILi32EEENS5_ILi64EEENS5_ILi16EEEEEEEELb0EEEEEvNT_6ParamsE --------------------------
	.section	.nv.constant0._ZN7cutlass13device_kernelIN5flash32FlashAttnBwdPostprocessConvertdQIN4cute5tupleIJNS3_1CILi128EEES6_EEENS_10bfloat16_tEfNS_4arch4Sm80ELi256ENS3_8TiledMMAINS3_8MMA_AtomIJNS3_30SM80_16x8x16_F32BF16BF16F32_TNEEEENS3_6LayoutINS4_IJNS5_ILi2EEENS5_ILi4EEENS5_ILi1EEEEEENS4_IJSI_SG_NS5_ILi0EEEEEEEENS4_IJNS5_ILi32EEENS5_ILi64EEENS5_ILi16EEEEEEEELb0EEEEEvNT_6ParamsE,"a",@progbits
	.sectionflags	@""
	.align	4
.nv.constant0._ZN7cutlass13device_kernelIN5flash32FlashAttnBwdPostprocessConvertdQIN4cute5tupleIJNS3_1CILi128EEES6_EEENS_10bfloat16_tEfNS_4arch4Sm80ELi256ENS3_8TiledMMAINS3_8MMA_AtomIJNS3_30SM80_16x8x16_F32BF16BF16F32_TNEEEENS3_6LayoutINS4_IJNS5_ILi2EEENS5_ILi4EEENS5_ILi1EEEEEENS4_IJSI_SG_NS5_ILi0EEEEEEEENS4_IJNS5_ILi32EEENS5_ILi64EEENS5_ILi16EEEEEEEELb0EEEEEvNT_6ParamsE:
	.zero		464


//--------------------- .nv.constant0._ZN7cutlass13device_kernelIN5flash32FlashAttnBwdPostprocessConvertdQIN4cute5tupleIJNS3_1CILi64EEENS5_ILi128EEEEEENS_10bfloat16_tEfNS_4arch4Sm80ELi256ENS3_8TiledMMAINS3_8MMA_AtomIJNS3_30SM80_16x8x16_F32BF16BF16F32_TNEEEENS3_6LayoutINS4_IJNS5_ILi2EEENS5_ILi4EEENS5_ILi1EEEEEENS4_IJSJ_SH_NS5_ILi0EEEEEEEENS4_IJNS5_ILi32EEES6_NS5_ILi16EEEEEEEELb0EEEEEvNT_6ParamsE --------------------------
	.section	.nv.constant0._ZN7cutlass13device_kernelIN5flash32FlashAttnBwdPostprocessConvertdQIN4cute5tupleIJNS3_1CILi64EEENS5_ILi128EEEEEENS_10bfloat16_tEfNS_4arch4Sm80ELi256ENS3_8TiledMMAINS3_8MMA_AtomIJNS3_30SM80_16x8x16_F32BF16BF16F32_TNEEEENS3_6LayoutINS4_IJNS5_ILi2EEENS5_ILi4EEENS5_ILi1EEEEEENS4_IJSJ_SH_NS5_ILi0EEEEEEEENS4_IJNS5_ILi32EEES6_NS5_ILi16EEEEEEEELb0EEEEEvNT_6ParamsE,"a",@progbits
	.sectionflags	@""
	.align	4
.nv.constant0._ZN7cutlass13device_kernelIN5flash32FlashAttnBwdPostprocessConvertdQIN4cute5tupleIJNS3_1CILi64EEENS5_ILi128EEEEEENS_10bfloat16_tEfNS_4arch4Sm80ELi256ENS3_8TiledMMAINS3_8MMA_AtomIJNS3_30SM80_16x8x16_F32BF16BF16F32_TNEEEENS3_6LayoutINS4_IJNS5_ILi2EEENS5_ILi4EEENS5_ILi1EEEEEENS4_IJSJ_SH_NS5_ILi0EEEEEEEENS4_IJNS5_ILi32EEES6_NS5_ILi16EEEEEEEELb0EEEEEvNT_6ParamsE:
	.zero		464


//--------------------- .nv.constant0._ZN7cutlass13device_kernelIN5flash19enable_sm80_to_sm89INS1_16FlashAttnBwdSm80INS1_25CollectiveMainloopBwdSm80ILi2ELi2EN4cute5tupleIJNS5_1CILi64EEENS7_ILi128EEES9_EEENS_10bfloat16_tEfNS_4arch4Sm80ELb1ELb0ELb0ELb1ELb1ELb0ELb0ELb0ELi2ELi2ELi2ELi2ELb0EEENS1_24CollectiveEpilogueBwdGQAISA_fSD_Li256ELb1ELb1EEENS1_25SingleTileBwdLPTSchedulerILb1ELi128ELb1EEEEEEEEEvNT_6ParamsE --------------------------
	.section	.nv.constant0._ZN7cutlass13device_kernelIN5flash19enable_sm80_to_sm89INS1_16FlashAttnBwdSm80INS1_25CollectiveMainloopBwdSm80ILi2ELi2EN4cute5tupleIJNS5_1CILi64EEENS7_ILi128EEES9_EEENS_10bfloat16_tEfNS_4arch4Sm80ELb1ELb0ELb0ELb1ELb1ELb0ELb0ELb0ELi2ELi2ELi2ELi2ELb0EEENS1_24CollectiveEpilogueBwdGQAISA_fSD_Li256ELb1ELb1EEENS1_25SingleTileBwdLPTSchedulerILb1ELi128ELb1EEEEEEEEEvNT_6ParamsE,"a",@progbits
	.sectionflags	@""
	.align	4
.nv.constant0._ZN7cutlass13device_kernelIN5flash19enable_sm80_to_sm89INS1_16FlashAttnBwdSm80INS1_25CollectiveMainloopBwdSm80ILi2ELi2EN4cute5tupleIJNS5_1CILi64EEENS7_ILi128EEES9_EEENS_10bfloat16_tEfNS_4arch4Sm80ELb1ELb0ELb0ELb1ELb1ELb0ELb0ELb0ELi2ELi2ELi2ELi2ELb0EEENS1_24CollectiveEpilogueBwdGQAISA_fSD_Li256ELb1ELb1EEENS1_25SingleTileBwdLPTSchedulerILb1ELi128ELb1EEEEEEEEEvNT_6ParamsE:
	.zero		1008


//--------------------- .nv.constant0._ZN7cutlass13device_kernelIN5flash22FlashAttnBwdPreprocessIN4cute5tupleIJNS3_1CILi64EEENS5_ILi128EEEEEENS_10bfloat16_tEfNS_4arch4Sm80ELb1ELb1EEEEEvNT_6ParamsE --------------------------
	.section	.nv.constant0._ZN7cutlass13device_kernelIN5flash22FlashAttnBwdPreprocessIN4cute5tupleIJNS3_1CILi64EEENS5_ILi128EEEEEENS_10bfloat16_tEfNS_4arch4Sm80ELb1ELb1EEEEEvNT_6ParamsE,"a",@progbits
	.sectionflags	@""
	.align	4
.nv.constant0._ZN7cutlass13device_kernelIN5flash22FlashAttnBwdPreprocessIN4cute5tupleIJNS3_1CILi64EEENS5_ILi128EEEEEENS_10bfloat16_tEfNS_4arch4Sm80ELb1ELb1EEEEEvNT_6ParamsE:
	.zero		592


//--------------------- .text._ZN7cutlass13device_kernelIN5flash19enable_sm80_to_sm89INS1_16FlashAttnBwdSm80INS1_25CollectiveMainloopBwdSm80ILi2ELi1EN4cute5tupleIJNS5_1CILi64EEENS7_ILi96EEENS7_ILi128EEEEEENS_10bfloat16_tEfNS_4arch4Sm80ELb0ELb0ELb0ELb0ELb0ELb0ELb0ELb0ELi2ELi2ELi2ELi2ELb1EEENS1_21CollectiveEpilogueBwdISB_SC_SE_Li256ELb0ELb0ELi4EEENS1_19SingleTileSchedulerILb0ELb0ELb0ELi96EEEEEEEEEvNT_6ParamsE --------------------------
	.section	.text._ZN7cutlass13device_kernelIN5flash19enable_sm80_to_sm89INS1_16FlashAttnBwdSm80INS1_25CollectiveMainloopBwdSm80ILi2ELi1EN4cute5tupleIJNS5_1CILi64EEENS7_ILi96EEENS7_ILi128EEEEEENS_10bfloat16_tEfNS_4arch4Sm80ELb0ELb0ELb0ELb0ELb0ELb0ELb0ELb0ELi2ELi2ELi2ELi2ELb1EEENS1_21CollectiveEpilogueBwdISB_SC_SE_Li256ELb0ELb0ELi4EEENS1_19SingleTileSchedulerILb0ELb0ELb0ELi96EEEEEEEEEvNT_6ParamsE,"ax",@progbits
	.sectioninfo	@"SHI_REGISTERS=255"
	.align	128
.text._ZN7cutlass13device_kernelIN5flash19enable_sm80_to_sm89INS1_16FlashAttnBwdSm80INS1_25CollectiveMainloopBwdSm80ILi2ELi1EN4cute5tupleIJNS5_1CILi64EEENS7_ILi96EEENS7_ILi128EEEEEENS_10bfloat16_tEfNS_4arch4Sm80ELb0ELb0ELb0ELb0ELb0ELb0ELb0ELb0ELi2ELi2ELi2ELi2ELb1EEENS1_21CollectiveEpilogueBwdISB_SC_SE_Li256ELb0ELb0ELi4EEENS1_19SingleTileSchedulerILb0ELb0ELb0ELi96EEEEEEEEEvNT_6ParamsE:
        .type           _ZN7cutlass13device_kernelIN5flash19enable_sm80_to_sm89INS1_16FlashAttnBwdSm80INS1_25CollectiveMainloopBwdSm80ILi2ELi1EN4cute5tupleIJNS5_1CILi64EEENS7_ILi96EEENS7_ILi128EEEEEENS_10bfloat16_tEfNS_4arch4Sm80ELb0ELb0ELb0ELb0ELb0ELb0ELb0ELb0ELi2ELi2ELi2ELi2ELb1EEENS1_21CollectiveEpilogueBwdISB_SC_SE_Li256ELb0ELb0ELi4EEENS1_19SingleTileSchedulerILb0ELb0ELb0ELi96EEEEEEEEEvNT_6ParamsE,@function
        .size           _ZN7cutlass13device_kernelIN5flash19enable_sm80_to_sm89INS1_16FlashAttnBwdSm80INS1_25CollectiveMainloopBwdSm80ILi2ELi1EN4cute5tupleIJNS5_1CILi64EEENS7_ILi96EEENS7_ILi128EEEEEENS_10bfloat16_tEfNS_4arch4Sm80ELb0ELb0ELb0ELb0ELb0ELb0ELb0ELb0ELi2ELi2ELi2ELi2ELb1EEENS1_21CollectiveEpilogueBwdISB_SC_SE_Li256ELb0ELb0ELi4EEENS1_19SingleTileSchedulerILb0ELb0ELb0ELi96EEEEEEEEEvNT_6ParamsE,(.L_x_2285 - _ZN7cutlass13device_kernelIN5flash19enable_sm80_to_sm89INS1_16FlashAttnBwdSm80INS1_25CollectiveMainloopBwdSm80ILi2ELi1EN4cute5tupleIJNS5_1CILi64EEENS7_ILi96EEENS7_ILi128EEEEEENS_10bfloat16_tEfNS_4arch4Sm80ELb0ELb0ELb0ELb0ELb0ELb0ELb0ELb0ELi2ELi2ELi2ELi2ELb1EEENS1_21CollectiveEpilogueBwdISB_SC_SE_Li256ELb0ELb0ELi4EEENS1_19SingleTileSchedulerILb0ELb0ELb0ELi96EEEEEEEEEvNT_6ParamsE)
        .other          _ZN7cutlass13device_kernelIN5flash19enable_sm80_to_sm89INS1_16FlashAttnBwdSm80INS1_25CollectiveMainloopBwdSm80ILi2ELi1EN4cute5tupleIJNS5_1CILi64EEENS7_ILi96EEENS7_ILi128EEEEEENS_10bfloat16_tEfNS_4arch4Sm80ELb0ELb0ELb0ELb0ELb0ELb0ELb0ELb0ELi2ELi2ELi2ELi2ELb1EEENS1_21CollectiveEpilogueBwdISB_SC_SE_Li256ELb0ELb0ELi4EEENS1_19SingleTileSchedulerILb0ELb0ELb0ELi96EEEEEEEEEvNT_6ParamsE,@"STO_CUDA_ENTRY STV_DEFAULT"
_ZN7cutlass13device_kernelIN5flash19enable_sm80_to_sm89INS1_16FlashAttnBwdSm80INS1_25CollectiveMainloopBwdSm80ILi2ELi1EN4cute5tupleIJNS5_1CILi64EEENS7_ILi96EEENS7_ILi128EEEEEENS_10bfloat16_tEfNS_4arch4Sm80ELb0ELb0ELb0ELb0ELb0ELb0ELb0ELb0ELi2ELi2ELi2ELi2ELb1EEENS1_21CollectiveEpilogueBwdISB_SC_SE_Li256ELb0ELb0ELi4EEENS1_19SingleTileSchedulerILb0ELb0ELb0ELi96EEEEEEEEEvNT_6ParamsE:
[----:B------:R-:W-:-:S03]  /*0000*/  MOV R1, c[0x0][0x28] ;  /* 0x00000a0000017a02 */ /* 0x000fc60000000f00 */
[----:B------:R-:W1:Y:S01]  /*0010*/  S2UR UR10, SR_CTAID.Z ;  /* 0x00000000000a79c3 */ /* 0x000e620000002700 */
[----:B------:R-:W-:Y:S02]  /*0020*/  IADD3 R1, R1, -0x28, RZ ;  /* 0xffffffd801017810 */ /* 0x000fe40007ffe0ff */
[----:B-1----:R-:W-:-:S13]  /*0030*/  ISETP.LE.AND P0, PT, RZ, UR10, PT ;  /* 0x0000000aff007c0c */ /* 0x002fda000bf03270 */
[----:B------:R-:W-:Y:S05]  /*0040*/  @!P0 EXIT ;  /* 0x000000000000894d */ /* 0x000fea0003800000 */
[----:B------:R-:W1:Y:S01]  /*0050*/  S2R R2, SR_TID.X ;  /* 0x0000000000027919 */ /* 0x000e620000002100 */
[----:B------:R-:W2:Y:S01]  /*0060*/  S2UR UR16, SR_CTAID.Y ;  /* 0x00000000001079c3 */ /* 0x000ea20000002600 */
[----:B------:R-:W-:Y:S01]  /*0070*/  ULDC.64 UR20, c[0x0][0x248] ;  /* 0x0000920000147ab9 */ /* 0x000fe20000000a00 */
[----:B------:R-:W-:Y:S01]  /*0080*/  IMAD.MOV.U32 R31, RZ, RZ, R3 ;  /* 0x000000ffff1f7224 */ /* 0x000fe200078e0003 */
[----:B------:R-:W-:Y:S01]  /*0090*/  USHF.R.S32.HI UR13, URZ, 0x1f, UR10 ;  /* 0x0000001f3f0d7899 */ /* 0x000fe2000801140a */
[----:B------:R-:W3:Y:S01]  /*00a0*/  S2R R29, SR_CTAID.X ;  /* 0x00000000001d7919 */ /* 0x000ee20000002500 */
[----:B------:R-:W-:Y:S01]  /*00b0*/  UISETP.NE.AND UP0, UPT, UR20, 0x1, UPT ;  /* 0x000000011400788c */ /* 0x000fe2000bf05270 */
[----:B------:R-:W-:Y:S01]  /*00c0*/  IMAD.MOV.U32 R223, RZ, RZ, 0x40 ;  /* 0x00000040ffdf7424 */ /* 0x000fe200078e00ff */
[----:B------:R-:W-:Y:S01]  /*00d0*/  ULDC.64 UR4, c[0x0][0x290] ;  /* 0x0000a40000047ab9 */ /* 0x000fe20000000a00 */
[----:B------:R-:W-:Y:S01]  /*00e0*/  IMAD.MOV.U32 R225, RZ, RZ, 0x20 ;  /* 0x00000020ffe17424 */ /* 0x000fe200078e00ff */
[----:B------:R-:W-:Y:S01]  /*00f0*/  UIMAD UR9, UR13, UR4, URZ ;  /* 0x000000040d0972a4 */ /* 0x000fe2000f8e023f */
[----:B------:R-:W-:Y:S01]  /*0100*/  CS2R R138, SRZ ;  /* 0x00000000008a7805 */ /* 0x000fe2000001ff00 */
[----:B------:R-:W-:Y:S01]  /*0110*/  ULDC.64 UR6, c[0x0][0x278] ;  /* 0x00009e0000067ab9 */ /* 0x000fe20000000a00 */
[----:B------:R-:W-:Y:S01]  /*0120*/  CS2R R136, SRZ ;  /* 0x0000000000887805 */ /* 0x000fe2000001ff00 */
[----:B------:R-:W-:Y:S01]  /*0130*/  UIMAD UR8, UR13, UR6, URZ ;  /* 0x000000060d0872a4 */ /* 0x000fe2000f8e023f */
[----:B------:R-:W-:Y:S01]  /*0140*/  CS2R R142, SRZ ;  /* 0x00000000008e7805 */ /* 0x000fe2000001ff00 */
[----:B------:R-:W-:Y:S01]  /*0150*/  UIMAD.WIDE.U32 UR14, UR10, UR4, URZ ;  /* 0x000000040a0e72a5 */ /* 0x000fe2000f8e003f */
[----:B------:R-:W-:Y:S01]  /*0160*/  CS2R R140, SRZ ;  /* 0x00000000008c7805 */ /* 0x000fe2000001ff00 */
[----:B------:R-:W-:Y:S01]  /*0170*/  UIMAD UR9, UR10, UR5, UR9 ;  /* 0x000000050a0972a4 */ /* 0x000fe2000f8e0209 */
[----:B------:R-:W-:Y:S01]  /*0180*/  CS2R R146, SRZ ;  /* 0x0000000000927805 */ /* 0x000fe2000001ff00 */
[----:B------:R-:W-:Y:S01]  /*0190*/  UIMAD.WIDE.U32 UR18, UR10, UR6, URZ ;  /* 0x000000060a1272a5 */ /* 0x000fe2000f8e003f */
[----:B------:R-:W-:Y:S01]  /*01a0*/  CS2R R144, SRZ ;  /* 0x0000000000907805 */ /* 0x000fe2000001ff00 */
[----:B------:R-:W-:Y:S01]  /*01b0*/  ULDC.64 UR4, c[0x0][0x270] ;  /* 0x00009c0000047ab9 */ /* 0x000fe20000000a00 */
[----:B------:R-:W-:Y:S01]  /*01c0*/  CS2R R134, SRZ ;  /* 0x0000000000867805 */ /* 0x000fe2000001ff00 */
[--C-:B-1----:R-:W-:Y:S01]  /*01d0*/  IMAD.MOV.U32 R30, RZ, RZ, R2.reuse ;  /* 0x000000ffff1e7224 */ /* 0x102fe200078e0002 */
[----:B--2---:R-:W-:Y:S01]  /*01e0*/  USHF.R.S32.HI UR12, URZ, 0x1f, UR16 ;  /* 0x0000001f3f0c7899 */ /* 0x004fe20008011410 */
[----:B------:R-:W-:Y:S01]  /*01f0*/  IMAD.MOV.U32 R30, RZ, RZ, R2 ;  /* 0x000000ffff1e7224 */ /* 0x000fe200078e0002 */
[----:B------:R-:W-:Y:S01]  /*0200*/  UIMAD.WIDE.U32 UR20, UR16, UR21, URZ ;  /* 0x00000015101472a5 */ /* 0x000fe2000f8e003f */
[----:B------:R-:W-:Y:S01]  /*0210*/  IMAD.U32 R8, RZ, RZ, UR16 ;  /* 0x00000010ff087e24 */ /* 0x000fe2000f8e00ff */
[----:B------:R-:W-:Y:S01]  /*0220*/  ULDC UR6, c[0x0][0x250] ;  /* 0x0000940000067ab9 */ /* 0x000fe20000000800 */
[----:B------:R-:W-:Y:S01]  /*0230*/  IMAD.SHL.U32 R246, R30, 0x4, RZ ;  /* 0x000000041ef67824 */ /* 0x000fe200078e00ff */
[----:B------:R-:W-:Y:S01]  /*0240*/  SHF.R.S32.HI R27, RZ, 0x1f, R30 ;  /* 0x0000001fff1b7819 */ /* 0x000fe2000001141e */
[----:B------:R-:W-:Y:S01]  /*0250*/  UMOV UR11, UR16 ;  /* 0x00000010000b7c82 */ /* 0x000fe20008000000 */
[----:B------:R1:W-:Y:S01]  /*0260*/  STL [R1+0x8], R2 ;  /* 0x0000080201007387 */ /* 0x0003e20000100800 */
[----:B------:R-:W-:Y:S01]  /*0270*/  UIMAD UR4, UR12, UR4, URZ ;  /* 0x000000040c0472a4 */ /* 0x000fe2000f8e023f */
[-C--:B------:R-:W-:Y:S01]  /*0280*/  LEA.HI R24, R27, R30.reuse, RZ, 0x3 ;  /* 0x0000001e1b187211 */ /* 0x080fe200078f18ff */
[----:B------:R-:W-:Y:S01]  /*0290*/  UIMAD UR8, UR10, UR7, UR8 ;  /* 0x000000070a0872a4 */ /* 0x000fe2000f8e0208 */
[----:B------:R-:W-:Y:S01]  /*02a0*/  SHF.R.S32.HI R247, RZ, 0x1f, R246 ;  /* 0x0000001ffff77819 */ /* 0x000fe200000114f6 */
[----:B------:R-:W-:Y:S01]  /*02b0*/  @UP0 USHF.R.U32.HI UR11, URZ, UR6, UR21 ;  /* 0x000000063f0b0299 */ /* 0x000fe20008011615 */
[----:B------:R-:W-:Y:S01]  /*02c0*/  LOP3.LUT R0, R24, 0xfffffff8, RZ, 0xc0, !PT ;  /* 0xfffffff818007812 */ /* 0x000fe200078ec0ff */
[----:B------:R-:W-:Y:S01]  /*02d0*/  UIMAD UR17, UR16, UR5, UR4 ;  /* 0x00000005101172a4 */ /* 0x000fe2000f8e0204 */
[----:B------:R-:W-:Y:S01]  /*02e0*/  SHF.R.S32.HI R248, RZ, 0x3, R24 ;  /* 0x00000003fff87819 */ /* 0x000fe20000011418 */
[----:B------:R-:W-:Y:S01]  /*02f0*/  ULDC.64 UR6, c[0x0][0x288] ;  /* 0x0000a20000067ab9 */ /* 0x000fe20000000a00 */
[----:B------:R-:W-:Y:S01]  /*0300*/  IMAD.WIDE.U32 R8, R8, c[0x0][0x288], R246 ;  /* 0x0000a20008087a25 */ /* 0x000fe200078e00f6 */
[----:B------:R-:W-:Y:S01]  /*0310*/  UIMAD UR6, UR12, UR6, URZ ;  /* 0x000000060c0672a4 */ /* 0x000fe2000f8e023f */
[----:B------:R-:W-:Y:S01]  /*0320*/  SHF.R.S32.HI R249, RZ, 0x1f, R248 ;  /* 0x0000001ffff97819 */ /* 0x000fe200000114f8 */
[----:B------:R-:W-:Y:S01]  /*0330*/  USHF.R.S32.HI UR20, URZ, 0x1f, UR11 ;  /* 0x0000001f3f147899 */ /* 0x000fe2000801140b */
[----:B------:R-:W-:Y:S01]  /*0340*/  IMAD.IADD R20, R30, 0x1, -R0 ;  /* 0x000000011e147824 */ /* 0x000fe200078e0a00 */
[----:B------:R-:W-:Y:S01]  /*0350*/  ULDC.64 UR4, c[0x0][0x1e0] ;  /* 0x0000780000047ab9 */ /* 0x000fe20000000a00 */
[----:B------:R-:W-:Y:S01]  /*0360*/  IMAD.U32 R0, RZ, RZ, UR16 ;  /* 0x00000010ff007e24 */ /* 0x000fe2000f8e00ff */
[----:B------:R-:W-:Y:S01]  /*0370*/  UIMAD UR7, UR16, UR7, UR6 ;  /* 0x00000007100772a4 */ /* 0x000fe2000f8e0206 */
[----:B------:R-:W-:Y:S01]  /*0380*/  IMAD.SHL.U32 R16, R20, 0x8, RZ ;  /* 0x0000000814107824 */ /* 0x000fe200078e00ff */
[----:B------:R-:W-:Y:S01]  /*0390*/  UIMAD UR4, UR20, UR4, URZ ;  /* 0x00000004140472a4 */ /* 0x000fe2000f8e023f */
[----:B------:R-:W-:Y:S01]  /*03a0*/  IMAD.U32 R6, RZ, RZ, UR11 ;  /* 0x0000000bff067e24 */ /* 0x000fe2000f8e00ff */
[----:B------:R-:W-:Y:S01]  /*03b0*/  UIADD3 UR8, UR19, UR8, URZ ;  /* 0x0000000813087290 */ /* 0x000fe2000fffe03f */
[----:B------:R-:W-:Y:S01]  /*03c0*/  IMAD.WIDE.U32 R10, R0, c[0x0][0x270], R246 ;  /* 0x00009c00000a7a25 */ /* 0x000fe200078e00f6 */
[--C-:B------:R-:W-:Y:S01]  /*03d0*/  SHF.R.S32.HI R17, RZ, 0x1f, R16.reuse ;  /* 0x0000001fff117819 */ /* 0x100fe20000011410 */
[----:B------:R-:W-:Y:S01]  /*03e0*/  UIMAD UR6, UR11, UR5, UR4 ;  /* 0x000000050b0672a4 */ /* 0x000fe2000f8e0204 */
[----:B------:R-:W-:Y:S01]  /*03f0*/  IADD3 R25, P0, R8, UR14, RZ ;  /* 0x0000000e08197c10 */ /* 0x000fe2000ff1e0ff */
[----:B------:R-:W-:Y:S01]  /*0400*/  UIADD3 UR9, UR15, UR9, URZ ;  /* 0x000000090f097290 */ /* 0x000fe2000fffe03f */
[----:B------:R-:W-:Y:S01]  /*0410*/  IMAD.U32 R4, RZ, RZ, UR17 ;  /* 0x00000011ff047e24 */ /* 0x000fe2000f8e00ff */
[----:B------:R-:W-:Y:S01]  /*0420*/  IADD3 R13, P1, R10, UR18, RZ ;  /* 0x000000120a0d7c10 */ /* 0x000fe2000ff3e0ff */
[--C-:B-1----:R-:W-:Y:S01]  /*0430*/  IMAD.WIDE.U32 R2, R6, c[0x0][0x1e0], R16.reuse ;  /* 0x0000780006027a25 */ /* 0x102fe200078e0010 */
[----:B------:R-:W-:Y:S01]  /*0440*/  ULDC.64 UR4, c[0x0][0x1b0] ;  /* 0x00006c0000047ab9 */ /* 0x000fe20000000a00 */
[----:B------:R-:W-:Y:S01]  /*0450*/  IADD3 R12, -R248, c[0x0][0x198], RZ ;  /* 0x00006600f80c7a10 */ /* 0x000fe20007ffe1ff */
[----:B------:R-:W-:Y:S01]  /*0460*/  UIMAD UR4, UR20, UR4, URZ ;  /* 0x00000004140472a4 */ /* 0x000fe2000f8e023f */
[----:B------:R-:W-:Y:S01]  /*0470*/  IMAD.U32 R0, RZ, RZ, UR7 ;  /* 0x00000007ff007e24 */ /* 0x000fe2000f8e00ff */
[----:B------:R-:W-:Y:S01]  /*0480*/  IADD3 R5, R3, UR6, RZ ;  /* 0x0000000603057c10 */ /* 0x000fe2000fffe0ff */
[----:B------:R-:W-:Y:S01]  /*0490*/  IMAD.WIDE.U32 R6, R6, c[0x0][0x1b0], R16 ;  /* 0x00006c0006067a25 */ /* 0x000fe200078e0010 */
[----:B------:R-:W-:Y:S01]  /*04a0*/  IADD3.X R11, R11, UR8, R4, P1, !PT ;  /* 0x000000080b0b7c10 */ /* 0x000fe20008ffe404 */
[----:B------:R-:W-:Y:S01]  /*04b0*/  UIMAD UR5, UR11, UR5, UR4 ;  /* 0x000000050b0572a4 */ /* 0x000fe2000f8e0204 */
[----:B------:R-:W-:Y:S01]  /*04c0*/  IADD3.X R28, R9, UR9, R0, P0, !PT ;  /* 0x00000009091c7c10 */ /* 0x000fe200087fe400 */
[----:B------:R-:W-:Y:S01]  /*04d0*/  IMAD.MOV.U32 R4, RZ, RZ, R2 ;  /* 0x000000ffff047224 */ /* 0x000fe200078e0002 */
[----:B------:R-:W-:Y:S01]  /*04e0*/  ULDC.64 UR6, c[0x0][0x1e8] ;  /* 0x00007a0000067ab9 */ /* 0x000fe20000000a00 */
[----:B------:R-:W-:Y:S01]  /*04f0*/  IMAD.U32 R0, RZ, RZ, UR10 ;  /* 0x0000000aff007e24 */ /* 0x000fe2000f8e00ff */
[----:B------:R-:W-:Y:S01]  /*0500*/  UIMAD UR6, UR13, UR6, URZ ;  /* 0x000000060d0672a4 */ /* 0x000fe2000f8e023f */
[----:B------:R-:W-:Y:S01]  /*0510*/  IMAD.MOV.U32 R2, RZ, RZ, R6 ;  /* 0x000000ffff027224 */ /* 0x000fe200078e0006 */
[----:B------:R-:W-:Y:S01]  /*0520*/  IADD3 R3, R7, UR5, RZ ;  /* 0x0000000507037c10 */ /* 0x000fe2000fffe0ff */
[----:B------:R-:W-:Y:S01]  /*0530*/  IMAD.WIDE.U32 R4, R0, c[0x0][0x1e8], R4 ;  /* 0x00007a0000047a25 */ /* 0x000fe200078e0004 */
[----:B------:R-:W-:Y:S01]  /*0540*/  LEA.HI R0, R27, R30, RZ, 0x6 ;  /* 0x0000001e1b007211 */ /* 0x000fe200078f30ff */
[----:B------:R-:W-:Y:S01]  /*0550*/  ULDC.64 UR4, c[0x0][0x1b8] ;  /* 0x00006e0000047ab9 */ /* 0x000fe20000000a00 */
[----:B------:R-:W-:Y:S01]  /*0560*/  IADD3 R26, R16, 0x40, RZ ;  /* 0x00000040101a7810 */ /* 0x000fe20007ffe0ff */
[----:B------:R-:W-:Y:S01]  /*0570*/  IMAD.SHL.U32 R6, R248, 0x40, RZ ;  /* 0x00000040f8067824 */ /* 0x000fe200078e00ff */
[----:B------:R-:W-:Y:S01]  /*0580*/  SHF.R.S32.HI R21, RZ, 0x6, R0 ;  /* 0x00000006ff157819 */ /* 0x000fe20000011400 */
[----:B------:R-:W-:Y:S01]  /*0590*/  UIMAD UR4, UR13, UR4, URZ ;  /* 0x000000040d0472a4 */ /* 0x000fe2000f8e023f */
[----:B------:R-:W-:Y:S01]  /*05a0*/  IMAD.U32 R7, RZ, RZ, UR10 ;  /* 0x0000000aff077e24 */ /* 0x000fe2000f8e00ff */
[----:B------:R-:W-:Y:S01]  /*05b0*/  UIMAD UR6, UR10, UR7, UR6 ;  /* 0x000000070a0672a4 */ /* 0x000fe2000f8e0206 */
[----:B------:R-:W-:Y:S01]  /*05c0*/  LOP3.LUT R0, R6, 0x1c0, RZ, 0xc0, !PT ;  /* 0x000001c006007812 */ /* 0x000fe200078ec0ff */
[----:B------:R-:W-:Y:S01]  /*05d0*/  IMAD.SHL.U32 R18, R21, 0x200, RZ ;  /* 0x0000020015127824 */ /* 0x000fe200078e00ff */
[----:B------:R-:W-:Y:S01]  /*05e0*/  UIMAD UR4, UR10, UR5, UR4 ;  /* 0x000000050a0472a4 */ /* 0x000fe2000f8e0204 */
[----:B---3--:R-:W-:Y:S01]  /*05f0*/  IMAD.WIDE R8, R29, 0x60, R248 ;  /* 0x000000601d087825 */ /* 0x008fe200078e02f8 */
[----:B------:R-:W-:Y:S01]  /*0600*/  LOP3.LUT R6, R0, 0x38, R16, 0xf8, !PT ;  /* 0x0000003800067812 */ /* 0x000fe200078ef810 */
[----:B------:R-:W-:Y:S01]  /*0610*/  UMOV UR11, 0x6 ;  /* 0x00000006000b7882 */ /* 0x000fe20000000000 */
[----:B------:R-:W-:Y:S01]  /*0620*/  SHF.R.U32.HI R0, RZ, 0x3, R0 ;  /* 0x00000003ff007819 */ /* 0x000fe20000011600 */
[----:B------:R-:W-:Y:S01]  /*0630*/  IMAD.WIDE.U32 R2, R7, c[0x0][0x1b8], R2 ;  /* 0x00006e0007027a25 */ /* 0x000fe200078e0002 */
[----:B------:R-:W-:Y:S01]  /*0640*/  IADD3 R5, R5, UR6, RZ ;  /* 0x0000000605057c10 */ /* 0x000fe2000fffe0ff */
[----:B------:R-:W-:Y:S01]  /*0650*/  ULDC.64 UR14, c[0x0][0x118] ;  /* 0x00004600000e7ab9 */ /* 0x000fe20000000a00 */
[----:B------:R-:W-:Y:S01]  /*0660*/  LOP3.LUT R10, R18, R6, R0, 0xf6, !PT ;  /* 0x00000006120a7212 */ /* 0x000fe200078ef600 */
[----:B------:R-:W-:Y:S01]  /*0670*/  IMAD R6, R9, c[0x0][0x1a8], RZ ;  /* 0x00006a0009067a24 */ /* 0x000fe200078e02ff */
[----:B------:R-:W-:Y:S01]  /*0680*/  IADD3 R3, R3, UR4, RZ ;  /* 0x0000000403037c10 */ /* 0x000fe2000fffe0ff */
[----:B------:R-:W-:Y:S01]  /*0690*/  IMAD R0, R9, c[0x0][0x1d8], RZ ;  /* 0x0000760009007a24 */ /* 0x000fe200078e02ff */
[----:B------:R-:W-:Y:S01]  /*06a0*/  ISETP.GE.AND P5, PT, R16, c[0x0][0x1cc], PT ;  /* 0x0000730010007a0c */ /* 0x000fe20003fa6270 */
[----:B------:R-:W-:Y:S01]  /*06b0*/  IMAD R9, R8, c[0x0][0x1ac], R6 ;  /* 0x00006b0008097a24 */ /* 0x000fe200078e0206 */
[----:B------:R-:W-:Y:S01]  /*06c0*/  ISETP.GE.AND P4, PT, R26, c[0x0][0x1cc], PT ;  /* 0x000073001a007a0c */ /* 0x000fe20003f86270 */
[C---:B------:R-:W-:Y:S01]  /*06d0*/  IMAD R0, R8.reuse, c[0x0][0x1dc], R0 ;  /* 0x0000770008007a24 */ /* 0x040fe200078e0200 */
[----:B------:R-:W-:Y:S01]  /*06e0*/  ULDC.64 UR4, c[0x0][0x1d8] ;  /* 0x0000760000047ab9 */ /* 0x000fe20000000a00 */
[C---:B------:R-:W-:Y:S01]  /*06f0*/  IMAD.WIDE.U32 R6, R8.reuse, c[0x0][0x1d8], R4 ;  /* 0x0000760008067a25 */ /* 0x040fe200078e0004 */
[----:B------:R-:W-:Y:S01]  /*0700*/  USHF.L.U32 UR17, UR4, 0x6, URZ ;  /* 0x0000000604117899 */ /* 0x000fe2000800063f */
[----:B------:R-:W-:Y:S01]  /*0710*/  LEA R22, P1, R13, c[0x0][0x258], 0x2 ;  /* 0x000096000d167a11 */ /* 0x000fe200078210ff */
[----:B------:R-:W-:Y:S01]  /*0720*/  USHF.L.U64.HI UR18, UR4, UR11, UR5 ;  /* 0x0000000b04127299 */ /* 0x000fe20008010205 */
[----:B------:R-:W-:Y:S01]  /*0730*/  IMAD R12, R29, -0x60, R12 ;  /* 0xffffffa01d0c7824 */ /* 0x000fe200078e020c */
[----:B------:R-:W-:Y:S01]  /*0740*/  ULDC.64 UR6, c[0x0][0x1a8] ;  /* 0x00006a0000067ab9 */ /* 0x000fe20000000a00 */
[----:B------:R-:W-:Y:S01]  /*0750*/  IMAD.WIDE.U32 R4, R8, c[0x0][0x1a8], R2 ;  /* 0x00006a0008047a25 */ /* 0x000fe200078e0002 */
[----:B------:R-:W-:Y:S01]  /*0760*/  LEA R2, P0, R6, c[0x0][0x1c0], 0x1 ;  /* 0x0000700006027a11 */ /* 0x000fe200078008ff */
[----:B------:R-:W-:Y:S01]  /*0770*/  USHF.L.U64.HI UR7, UR6, UR11, UR7 ;  /* 0x0000000b06077299 */ /* 0x000fe20008010207 */
[C---:B------:R-:W-:Y:S01]  /*0780*/  ISETP.LT.OR P3, PT, R12.reuse, 0x1, P5 ;  /* 0x000000010c00780c */ /* 0x040fe20002f61670 */
[----:B------:R-:W-:Y:S01]  /*0790*/  IMAD.IADD R0, R7, 0x1, R0 ;  /* 0x0000000107007824 */ /* 0x000fe200078e0200 */
[----:B------:R-:W-:Y:S01]  /*07a0*/  ISETP.LT.OR P2, PT, R12, 0x1, P4 ;  /* 0x000000010c00780c */ /* 0x000fe20002741670 */
[----:B------:R-:W-:Y:S01]  /*07b0*/  IMAD.SHL.U32 R244, R10, 0x2, RZ ;  /* 0x000000020af47824 */ /* 0x000fe200078e00ff */
[----:B------:R-:W-:Y:S01]  /*07c0*/  LEA.HI.X R23, R13, c[0x0][0x25c], R11, 0x2, P1 ;  /* 0x000097000d177a11 */ /* 0x000fe200008f140b */
[----:B------:R-:W-:Y:S01]  /*07d0*/  IMAD.U32 R19, RZ, RZ, UR17 ;  /* 0x00000011ff137e24 */ /* 0x000fe2000f8e00ff */
[----:B------:R-:W-:Y:S01]  /*07e0*/  LEA.HI.X R3, R6, c[0x0][0x1c4], R0, 0x1, P0 ;  /* 0x0000710006037a11 */ /* 0x000fe200000f0c00 */
[----:B------:R-:W-:Y:S01]  /*07f0*/  IMAD.IADD R0, R5, 0x1, R9 ;  /* 0x0000000105007824 */ /* 0x000fe200078e0209 */
[----:B------:R-:W-:Y:S01]  /*0800*/  LEA R6, P0, R4, c[0x0][0x190], 0x1 ;  /* 0x0000640004067a11 */ /* 0x000fe200078008ff */
[C---:B------:R-:W-:Y:S01]  /*0810*/  IMAD R5, R249.reuse, c[0x0][0x178], RZ ;  /* 0x00005e00f9057a24 */ /* 0x040fe200078e02ff */
[----:B------:R-:W-:Y:S01]  /*0820*/  USHF.L.U32 UR6, UR6, 0x6, URZ ;  /* 0x0000000606067899 */ /* 0x000fe2000800063f */
[----:B------:R-:W-:Y:S01]  /*0830*/  IMAD.WIDE.U32 R8, R248, c[0x0][0x178], R16 ;  /* 0x00005e00f8087a25 */ /* 0x000fe200078e0010 */
[----:B------:R-:W-:Y:S01]  /*0840*/  LEA.HI.X R7, R4, c[0x0][0x194], R0, 0x1, P0 ;  /* 0x0000650004077a11 */ /* 0x000fe200000f0c00 */
[----:B------:R1:W-:Y:S01]  /*0850*/  LDGSTS.E.BYPASS.LTC128B.128 [R244+0x6080], [R2.64], !P3 ;  /* 0x0608000002f47fae */ /* 0x0003e2000d901d4e */
[C---:B------:R-:W-:Y:S01]  /*0860*/  ISETP.LT.OR P3, PT, R12.reuse, 0x21, P5 ;  /* 0x000000210c00780c */ /* 0x040fe20002f61670 */
[----:B------:R-:W-:Y:S01]  /*0870*/  IMAD R4, R249, c[0x0][0x208], RZ ;  /* 0x00008200f9047a24 */ /* 0x000fe200078e02ff */
[----:B------:R-:W-:Y:S01]  /*0880*/  ISETP.LT.OR P5, PT, R12, 0x41, P5 ;  /* 0x000000410c00780c */ /* 0x000fe20002fa1670 */
[C---:B------:R-:W-:Y:S01]  /*0890*/  IMAD R5, R248.reuse, c[0x0][0x17c], R5 ;  /* 0x00005f00f8057a24 */ /* 0x040fe200078e0205 */
[----:B------:R1:W-:Y:S01]  /*08a0*/  LDGSTS.E.BYPASS.LTC128B.128 [R244+0x9080], [R2.64+0x80], !P2 ;  /* 0x0908008002f47fae */ /* 0x0003e2000d101d4e */
[----:B------:R-:W-:Y:S01]  /*08b0*/  IMAD R10, R248, c[0x0][0x20c], R4 ;  /* 0x00008300f80a7a24 */ /* 0x000fe200078e0204 */
[----:B------:R-:W-:Y:S01]  /*08c0*/  IADD3 R4, P0, R2, UR17, RZ ;  /* 0x0000001102047c10 */ /* 0x000fe2000ff1e0ff */
[----:B------:R-:W-:Y:S01]  /*08d0*/  IMAD.IADD R11, R9, 0x1, R5 ;  /* 0x00000001090b7824 */ /* 0x000fe200078e0205 */
[----:B------:R-:W-:Y:S01]  /*08e0*/  ISETP.LT.OR P2, PT, R12, 0x21, P4 ;  /* 0x000000210c00780c */ /* 0x000fe20002741670 */
[----:B------:R-:W-:Y:S01]  /*08f0*/  IMAD.SHL.U32 R0, R20, 0x40, RZ ;  /* 0x0000004014007824 */ /* 0x000fe200078e00ff */
[----:B------:R-:W-:Y:S01]  /*0900*/  IADD3.X R5, R3, UR18, RZ, P0, !PT ;  /* 0x0000001203057c10 */ /* 0x000fe200087fe4ff */
[----:B------:R-:W-:Y:S01]  /*0910*/  IMAD.WIDE.U32 R14, R248, c[0x0][0x208], R16 ;  /* 0x00008200f80e7a25 */ /* 0x000fe200078e0010 */
[----:B------:R-:W-:Y:S01]  /*0920*/  ISETP.LT.OR P4, PT, R12, 0x41, P4 ;  /* 0x000000410c00780c */ /* 0x000fe20002781670 */
[----:B------:R-:W-:Y:S01]  /*0930*/  ULDC.64 UR4, c[0x0][0x180] ;  /* 0x0000600000047ab9 */ /* 0x000fe20000000a00 */
[----:B------:R-:W-:Y:S01]  /*0940*/  LOP3.LUT R0, R0, 0x1c0, RZ, 0xc0, !PT ;  /* 0x000001c000007812 */ /* 0x000fe200078ec0ff */
[----:B------:R2:W-:Y:S01]  /*0950*/  LDGSTS.E.BYPASS.LTC128B.128 [R244+0x7080], [R4.64], !P3 ;  /* 0x0708000004f47fae */ /* 0x0005e2000d901d4e */
[----:B------:R-:W-:Y:S01]  /*0960*/  ISETP.GE.AND P3, PT, R16, c[0x0][0x19c], PT ;  /* 0x0000670010007a0c */ /* 0x000fe20003f66270 */
[----:B------:R-:W-:Y:S01]  /*0970*/  IMAD.IADD R9, R15, 0x1, R10 ;  /* 0x000000010f097824 */ /* 0x000fe200078e020a */
[----:B------:R-:W-:Y:S01]  /*0980*/  LOP3.LUT R13, R0, 0x8, R24, 0xf8, !PT ;  /* 0x00000008000d7812 */ /* 0x000fe200078ef818 */
[----:B------:R-:W-:Y:S01]  /*0990*/  IMAD.MOV.U32 R10, RZ, RZ, R8 ;  /* 0x000000ffff0a7224 */ /* 0x000fe200078e0008 */
[----:B------:R-:W-:Y:S01]  /*09a0*/  SHF.R.U32.HI R0, RZ, 0x3, R0 ;  /* 0x00000003ff007819 */ /* 0x000fe20000011600 */
[----:B------:R-:W-:Y:S01]  /*09b0*/  IMAD.MOV.U32 R8, RZ, RZ, R14 ;  /* 0x000000ffff087224 */ /* 0x000fe200078e000e */
[----:B------:R-:W-:Y:S01]  /*09c0*/  ISETP.GE.AND P6, PT, R16, c[0x0][0x16c], PT ;  /* 0x00005b0010007a0c */ /* 0x000fe20003fc6270 */
[----:B------:R-:W-:Y:S01]  /*09d0*/  IMAD.U32 R14, RZ, RZ, UR16 ;  /* 0x00000010ff0e7e24 */ /* 0x000fe2000f8e00ff */
[----:B------:R-:W-:Y:S01]  /*09e0*/  LOP3.LUT R0, R18, R13, R0, 0xf6, !PT ;  /* 0x0000000d12007212 */ /* 0x000fe200078ef600 */
[----:B------:R-:W-:Y:S01]  /*09f0*/  IMAD.U32 R13, RZ, RZ, UR16 ;  /* 0x00000010ff0d7e24 */ /* 0x000fe2000f8e00ff */
[----:B------:R-:W-:Y:S01]  /*0a00*/  UIMAD UR4, UR12, UR4, URZ ;  /* 0x000000040c0472a4 */ /* 0x000fe2000f8e023f */
[-C--:B------:R-:W-:Y:S01]  /*0a10*/  LEA.HI R15, R27, R30.reuse, RZ, 0x5 ;  /* 0x0000001e1b0f7211 */ /* 0x080fe200078f28ff */
[----:B------:R-:W-:Y:S01]  /*0a20*/  CS2R R132, SRZ ;  /* 0x0000000000847805 */ /* 0x000fe2000001ff00 */
[----:B------:R-:W-:Y:S01]  /*0a30*/  IMAD.WIDE.U32 R10, R13, c[0x0][0x180], R10 ;  /* 0x000060000d0a7a25 */ /* 0x000fe200078e000a */
[----:B------:R-:W-:Y:S01]  /*0a40*/  LEA.HI R18, R27, R30, RZ, 0x2 ;  /* 0x0000001e1b127211 */ /* 0x000fe200078f10ff */
[----:B------:R-:W-:Y:S01]  /*0a50*/  CS2R R130, SRZ ;  /* 0x0000000000827805 */ /* 0x000fe2000001ff00 */
[----:B-1----:R-:W-:Y:S01]  /*0a60*/  IADD3 R2, P1, P0, R19, 0x80, R2 ;  /* 0x0000008013027810 */ /* 0x002fe2000783e002 */
[----:B------:R-:W-:Y:S01]  /*0a70*/  IMAD.SHL.U32 R218, R0, 0x2, RZ ;  /* 0x0000000200da7824 */ /* 0x000fe200078e00ff */
[----:B------:R-:W-:Y:S01]  /*0a80*/  LOP3.LUT R243, R15, 0xffffffe0, RZ, 0xc0, !PT ;  /* 0xffffffe00ff37812 */ /* 0x000fe200078ec0ff */
[----:B------:R-:W-:Y:S01]  /*0a90*/  CS2R R128, SRZ ;  /* 0x0000000000807805 */ /* 0x000fe2000001ff00 */
[----:B------:R-:W-:Y:S01]  /*0aa0*/  IADD3.X R3, RZ, UR18, R3, P1, P0 ;  /* 0x00000012ff037c10 */ /* 0x000fe20008fe0403 */
[----:B------:R-:W-:Y:S01]  /*0ab0*/  CS2R R126, SRZ ;  /* 0x00000000007e7805 */ /* 0x000fe2000001ff00 */
[----:B------:R-:W-:Y:S01]  /*0ac0*/  ISETP.LT.OR P1, PT, R12, 0x1, P3 ;  /* 0x000000010c00780c */ /* 0x000fe20001f21670 */
[----:B------:R-:W-:Y:S01]  /*0ad0*/  IMAD.IADD R243, R30, 0x1, -R243 ;  /* 0x000000011ef37824 */ /* 0x000fe200078e0af3 */
[----:B------:R-:W-:Y:S01]  /*0ae0*/  CS2R R124, SRZ ;  /* 0x00000000007c7805 */ /* 0x000fe2000001ff00 */
[----:B------:R1:W-:Y:S01]  /*0af0*/  LDGSTS.E.BYPASS.LTC128B.128 [R244+0xa080], [R2.64], !P2 ;  /* 0x0a08000002f47fae */ /* 0x0003e2000d101d4e */
[----:B------:R-:W-:Y:S01]  /*0b00*/  ISETP.GE.AND P2, PT, R26, c[0x0][0x19c], PT ;  /* 0x000067001a007a0c */ /* 0x000fe20003f46270 */
[----:B------:R-:W-:Y:S01]  /*0b10*/  CS2R R114, SRZ ;  /* 0x0000000000727805 */ /* 0x000fe2000001ff00 */
        /* <DEDUP_REMOVED lines=24> */
[----:B-1----:R-:W-:Y:S01]  /*0ca0*/  IADD3 R2, P0, R4, UR17, RZ ;  /* 0x0000001104027c10 */ /* 0x002fe2000ff1e0ff */
[----:B------:R-:W-:Y:S01]  /*0cb0*/  UIMAD UR17, UR16, UR5, UR4 ;  /* 0x00000005101172a4 */ /* 0x000fe2000f8e0204 */
[----:B------:R-:W-:Y:S01]  /*0cc0*/  CS2R R64, SRZ ;  /* 0x0000000000407805 */ /* 0x000fe2000001ff00 */
[----:B------:R-:W-:Y:S01]  /*0cd0*/  CS2R R70, SRZ ;  /* 0x0000000000467805 */ /* 0x000fe2000001ff00 */
[----:B------:R-:W-:Y:S01]  /*0ce0*/  IADD3.X R3, R5, UR18, RZ, P0, !PT ;  /* 0x0000001205037c10 */ /* 0x000fe200087fe4ff */
[----:B--2---:R-:W-:Y:S01]  /*0cf0*/  IMAD.WIDE.U32 R4, R14, c[0x0][0x210], R8 ;  /* 0x000084000e047a25 */ /* 0x004fe200078e0008 */
[----:B------:R-:W-:Y:S01]  /*0d00*/  ISETP.LT.OR P0, PT, R12, 0x1, P2 ;  /* 0x000000010c00780c */ /* 0x000fe20001701670 */
[----:B------:R-:W-:Y:S01]  /*0d10*/  ULDC.64 UR4, c[0x0][0x210] ;  /* 0x0000840000047ab9 */ /* 0x000fe20000000a00 */
[----:B------:R-:W-:Y:S01]  /*0d20*/  SEL R8, RZ, 0x1, P6 ;  /* 0x00000001ff087807 */ /* 0x000fe20003000000 */
[----:B------:R1:W-:Y:S01]  /*0d30*/  LDGSTS.E.BYPASS.LTC128B.128 [R244+0x8080], [R2.64], !P5 ;  /* 0x0808000002f47fae */ /* 0x0003e2000e901d4e */
[----:B------:R-:W-:Y:S01]  /*0d40*/  ISETP.GE.AND P5, PT, R26, c[0x0][0x16c], PT ;  /* 0x00005b001a007a0c */ /* 0x000fe20003fa6270 */
[----:B------:R-:W-:Y:S01]  /*0d50*/  UIMAD UR4, UR12, UR4, URZ ;  /* 0x000000040c0472a4 */ /* 0x000fe2000f8e023f */
[----:B------:R-:W-:Y:S01]  /*0d60*/  IADD3 R9, R11, UR17, RZ ;  /* 0x000000110b097c10 */ /* 0x000fe2000fffe0ff */
[----:B------:R1:W-:Y:S01]  /*0d70*/  LDGSTS.E.BYPASS.LTC128B.128 [R244+0xb080], [R2.64+0x80], !P4 ;  /* 0x0b08008002f47fae */ /* 0x0003e2000e101d4e */
[----:B------:R-:W-:Y:S01]  /*0d80*/  SEL R13, RZ, 0x2, P5 ;  /* 0x00000002ff0d7807 */ /* 0x000fe20002800000 */
[----:B------:R-:W-:Y:S01]  /*0d90*/  UIMAD UR4, UR16, UR5, UR4 ;  /* 0x00000005100472a4 */ /* 0x000fe2000f8e0204 */
[C---:B------:R-:W-:Y:S01]  /*0da0*/  ISETP.LT.OR P4, PT, R12.reuse, 0x21, P2 ;  /* 0x000000210c00780c */ /* 0x040fe20001781670 */
[----:B------:R-:W0:Y:S01]  /*0db0*/  LDGDEPBAR ;  /* 0x00000000000079af */ /* 0x000e220000000000 */
[----:B------:R-:W-:Y:S01]  /*0dc0*/  ISETP.LT.OR P2, PT, R12, 0x41, P2 ;  /* 0x000000410c00780c */ /* 0x000fe20001741670 */
[----:B------:R-:W-:Y:S01]  /*0dd0*/  IMAD.IADD R13, R13, 0x1, R8 ;  /* 0x000000010d0d7824 */ /* 0x000fe200078e0208 */
[----:B------:R-:W-:Y:S01]  /*0de0*/  IADD3 R14, -R248, c[0x0][0x168], RZ ;  /* 0x00005a00f80e7a10 */ /* 0x000fe20007ffe1ff */
[----:B------:R2:W-:Y:S01]  /*0df0*/  LDGSTS.E.BYPASS.LTC128B.128 [R244+0x80], [R6.64], !P1 ;  /* 0x0008000006f47fae */ /* 0x0005e2000c901d4e */
[----:B------:R-:W-:Y:S01]  /*0e00*/  IMAD.MOV.U32 R8, RZ, RZ, R10 ;  /* 0x000000ffff087224 */ /* 0x000fe200078e000a */
[----:B------:R-:W-:Y:S01]  /*0e10*/  IADD3 R5, R5, UR4, RZ ;  /* 0x0000000405057c10 */ /* 0x000fe2000fffe0ff */
[----:B------:R-:W-:Y:S01]  /*0e20*/  IMAD.U32 R10, RZ, RZ, UR6 ;  /* 0x00000006ff0a7e24 */ /* 0x000fe2000f8e00ff */
[----:B------:R2:W-:Y:S01]  /*0e30*/  LDGSTS.E.BYPASS.LTC128B.128 [R244+0x3080], [R6.64+0x80], !P0 ;  /* 0x0308008006f47fae */ /* 0x0005e2000c101d4e */
[C---:B------:R-:W-:Y:S01]  /*0e40*/  ISETP.LT.OR P0, PT, R12.reuse, 0x21, P3 ;  /* 0x000000210c00780c */ /* 0x040fe20001f01670 */
[----:B------:R-:W-:Y:S01]  /*0e50*/  ULDC.64 UR4, c[0x0][0x188] ;  /* 0x0000620000047ab9 */ /* 0x000fe20000000a00 */
[----:B------:R-:W-:Y:S01]  /*0e60*/  ISETP.LT.OR P3, PT, R12, 0x41, P3 ;  /* 0x000000410c00780c */ /* 0x000fe20001f61670 */
[----:B------:R-:W-:Y:S01]  /*0e70*/  UIMAD UR4, UR13, UR4, URZ ;  /* 0x000000040d0472a4 */ /* 0x000fe2000f8e023f */
[----:B------:R-:W-:Y:S01]  /*0e80*/  IMAD.U32 R11, RZ, RZ, UR10 ;  /* 0x0000000aff0b7e24 */ /* 0x000fe2000f8e00ff */
[----:B------:R-:W-:Y:S01]  /*0e90*/  CS2R R68, SRZ ;  /* 0x0000000000447805 */ /* 0x000fe2000001ff00 */
[----:B------:R-:W-:Y:S01]  /*0ea0*/  CS2R R74, SRZ ;  /* 0x00000000004a7805 */ /* 0x000fe2000001ff00 */
[----:B------:R-:W-:Y:S01]  /*0eb0*/  CS2R R72, SRZ ;  /* 0x0000000000487805 */ /* 0x000fe2000001ff00 */
[----:B------:R-:W-:Y:S01]  /*0ec0*/  IMAD.WIDE.U32 R4, R11, c[0x0][0x218], R4 ;  /* 0x000086000b047a25 */ /* 0x000fe200078e0004 */
[----:B------:R-:W-:Y:S01]  /*0ed0*/  CS2R R62, SRZ ;  /* 0x00000000003e7805 */ /* 0x000fe2000001ff00 */
[----:B------:R-:W-:Y:S01]  /*0ee0*/  CS2R R60, SRZ ;  /* 0x00000000003c7805 */ /* 0x000fe2000001ff00 */
[----:B------:R-:W-:Y:S01]  /*0ef0*/  CS2R R58, SRZ ;  /* 0x00000000003a7805 */ /* 0x000fe2000001ff00 */
[----:B------:R-:W-:Y:S01]  /*0f00*/  CS2R R56, SRZ ;  /* 0x0000000000387805 */ /* 0x000fe2000001ff00 */
[----:B------:R-:W-:Y:S01]  /*0f10*/  CS2R R54, SRZ ;  /* 0x0000000000367805 */ /* 0x000fe2000001ff00 */
[----:B-1----:R-:W-:Y:S01]  /*0f20*/  IADD3 R2, P1, R6, UR6, RZ ;  /* 0x0000000606027c10 */ /* 0x002fe2000ff3e0ff */
[----:B------:R-:W-:-:S03]  /*0f30*/  CS2R R52, SRZ ;  /* 0x0000000000347805 */ /* 0x000fc6000001ff00 */
[----:B------:R-:W-:-:S05]  /*0f40*/  IADD3.X R3, R7, UR7, RZ, P1, !PT ;  /* 0x0000000707037c10 */ /* 0x000fca0008ffe4ff */
[----:B------:R1:W-:Y:S01]  /*0f50*/  LDGSTS.E.BYPASS.LTC128B.128 [R244+0x1080], [R2.64], !P0 ;  /* 0x0108000002f47fae */ /* 0x0003e2000c101d4e */
[----:B--2---:R-:W-:Y:S01]  /*0f60*/  IADD3 R6, P1, P0, R10, 0x80, R6 ;  /* 0x000000800a067810 */ /* 0x004fe2000783e006 */
[----:B------:R-:W-:-:S03]  /*0f70*/  IMAD.U32 R10, RZ, RZ, UR10 ;  /* 0x0000000aff0a7e24 */ /* 0x000fc6000f8e00ff */
[----:B------:R-:W-:Y:S01]  /*0f80*/  IADD3.X R7, RZ, UR7, R7, P1, P0 ;  /* 0x00000007ff077c10 */ /* 0x000fe20008fe0407 */
[----:B------:R-:W-:-:S04]  /*0f90*/  IMAD.WIDE.U32 R8, R10, c[0x0][0x188], R8 ;  /* 0x000062000a087a25 */ /* 0x000fc800078e0008 */
[----:B------:R2:W-:Y:S01]  /*0fa0*/  LDGSTS.E.BYPASS.LTC128B.128 [R244+0x4080], [R6.64], !P4 ;  /* 0x0408000006f47fae */ /* 0x0005e2000e101d4e */
[----:B------:R-:W-:Y:S02]  /*0fb0*/  LEA R32, P1, R8, c[0x0][0x160], 0x1 ;  /* 0x0000580008207a11 */ /* 0x000fe400078208ff */
[----:B------:R-:W-:Y:S02]  /*0fc0*/  LOP3.LUT P4, RZ, R13, 0x1, RZ, 0xc0, !PT ;  /* 0x000000010dff7812 */ /* 0x000fe4000788c0ff */
[----:B-1----:R-:W-:Y:S01]  /*0fd0*/  IADD3 R2, P0, R2, UR6, RZ ;  /* 0x0000000602027c10 */ /* 0x002fe2000ff1e0ff */
[----:B------:R-:W-:-:S03]  /*0fe0*/  UIMAD UR6, UR10, UR5, UR4 ;  /* 0x000000050a0672a4 */ /* 0x000fc6000f8e0204 */
[----:B------:R-:W-:Y:S01]  /*0ff0*/  IADD3.X R3, R3, UR7, RZ, P0, !PT ;  /* 0x0000000703037c10 */ /* 0x000fe200087fe4ff */
[----:B------:R-:W-:Y:S01]  /*1000*/  ULDC.64 UR4, c[0x0][0x218] ;  /* 0x0000860000047ab9 */ /* 0x000fe20000000a00 */
[----:B------:R-:W-:Y:S01]  /*1010*/  LOP3.LUT P0, RZ, R20, 0x4, RZ, 0xc0, !PT ;  /* 0x0000000414ff7812 */ /* 0x000fe2000780c0ff */
[----:B------:R-:W-:Y:S02]  /*1020*/  UIMAD UR4, UR13, UR4, URZ ;  /* 0x000000040d0472a4 */ /* 0x000fe4000f8e023f */
[----:B------:R1:W-:Y:S01]  /*1030*/  LDGSTS.E.BYPASS.LTC128B.128 [R244+0x2080], [R2.64], !P3 ;  /* 0x0208000002f47fae */ /* 0x0003e2000d901d4e */
[----:B------:R-:W-:Y:S01]  /*1040*/  SEL R223, R223, 0xffffffc0, !P0 ;  /* 0xffffffc0dfdf7807 */ /* 0x000fe20004000000 */
[----:B------:R-:W-:Y:S01]  /*1050*/  UIMAD UR4, UR10, UR5, UR4 ;  /* 0x000000050a0472a4 */ /* 0x000fe2000f8e0204 */
[----:B------:R-:W-:Y:S01]  /*1060*/  LEA R250, P0, R4, c[0x0][0x1f0], 0x1 ;  /* 0x00007c0004fa7a11 */ /* 0x000fe200078008ff */
[----:B------:R1:W-:Y:S01]  /*1070*/  LDGSTS.E.BYPASS.LTC128B.128 [R244+0x5080], [R2.64+0x80], !P2 ;  /* 0x0508008002f47fae */ /* 0x0003e2000d101d4e */
[----:B------:R-:W-:Y:S01]  /*1080*/  LOP3.LUT P3, RZ, R13, 0x2, RZ, 0xc0, !PT ;  /* 0x000000020dff7812 */ /* 0x000fe2000786c0ff */
[----:B------:R-:W-:Y:S01]  /*1090*/  IMAD.IADD R219, R218, 0x1, R223 ;  /* 0x00000001dadb7824 */ /* 0x000fe200078e02df */
[----:B--2---:R-:W-:Y:S01]  /*10a0*/  SHF.R.S32.HI R6, RZ, 0x1f, R18 ;  /* 0x0000001fff067819 */ /* 0x004fe20000011412 */
[----:B------:R-:W0:Y:S01]  /*10b0*/  LDGDEPBAR ;  /* 0x00000000000079af */ /* 0x000e220000000000 */
[----:B-1----:R-:W-:Y:S01]  /*10c0*/  IADD3 R2, R9, UR6, RZ ;  /* 0x0000000609027c10 */ /* 0x002fe2000fffe0ff */
[----:B------:R-:W-:-:S04]  /*10d0*/  DEPBAR.LE SB0, 0x1 ;  /* 0x000080400000791a */ /* 0x000fc80000000000 */
[----:B------:R-:W-:Y:S01]  /*10e0*/  BAR.SYNC.DEFER_BLOCKING 0x0 ;  /* 0x0000000000007b1d */ /* 0x000fe20000010000 */
[----:B------:R-:W-:Y:S02]  /*10f0*/  LEA.HI.X R33, R8, c[0x0][0x164], R2, 0x1, P1 ;  /* 0x0000590008217a11 */ /* 0x000fe400008f0c02 */
[C---:B------:R-:W-:Y:S01]  /*1100*/  LOP3.LUT P1, RZ, R20.reuse, 0x2, RZ, 0xc0, !PT ;  /* 0x0000000214ff7812 */ /* 0x040fe2000782c0ff */
[----:B------:R-:W-:Y:S01]  /*1110*/  IMAD.SHL.U32 R20, R20, 0x20, RZ ;  /* 0x0000002014147824 */ /* 0x000fe200078e00ff */
[----:B------:R-:W-:Y:S01]  /*1120*/  IADD3 R2, R5, UR4, RZ ;  /* 0x0000000405027c10 */ /* 0x000fe2000fffe0ff */
[----:B------:R-:W-:Y:S01]  /*1130*/  ULDC.64 UR4, c[0x0][0x178] ;  /* 0x00005e0000047ab9 */ /* 0x000fe20000000a00 */
[----:B------:R-:W-:Y:S01]  /*1140*/  SEL R0, R225, 0xffffffe0, !P1 ;  /* 0xffffffe0e1007807 */ /* 0x000fe20004800000 */
[----:B------:R-:W-:Y:S01]  /*1150*/  USHF.L.U32 UR17, UR4, 0x6, URZ ;  /* 0x0000000604117899 */ /* 0x000fe2000800063f */
[----:B------:R-:W-:Y:S01]  /*1160*/  LEA.HI.X R251, R4, c[0x0][0x1f4], R2, 0x1, P0 ;  /* 0x00007d0004fb7a11 */ /* 0x000fe200000f0c02 */
[----:B------:R-:W-:Y:S01]  /*1170*/  STL.64 [R1], R32 ;  /* 0x0000002001007387 */ /* 0x000fe20000100a00 */
[----:B------:R-:W-:Y:S01]  /*1180*/  LEA.HI R2, R27, R30, RZ, 0x4 ;  /* 0x0000001e1b027211 */ /* 0x000fe200078f20ff */
[----:B------:R-:W-:Y:S01]  /*1190*/  IMAD.IADD R220, R218, 0x1, R0 ;  /* 0x00000001dadc7824 */ /* 0x000fe200078e0200 */
[----:B------:R-:W-:Y:S01]  /*11a0*/  SHF.R.S32.HI R3, RZ, 0x5, R15 ;  /* 0x00000005ff037819 */ /* 0x000fe2000001140f */
[----:B------:R-:W-:Y:S01]  /*11b0*/  IMAD.IADD R0, R0, 0x1, R219 ;  /* 0x0000000100007824 */ /* 0x000fe200078e02db */
[C---:B------:R-:W-:Y:S01]  /*11c0*/  ISETP.LT.OR P1, PT, R14.reuse, 0x1, !P4 ;  /* 0x000000010e00780c */ /* 0x040fe20006721670 */
[----:B------:R-:W-:Y:S01]  /*11d0*/  IMAD.U32 R7, RZ, RZ, UR17 ;  /* 0x00000011ff077e24 */ /* 0x000fe2000f8e00ff */
[----:B------:R-:W-:Y:S01]  /*11e0*/  ISETP.LT.OR P0, PT, R14, 0x1, !P3 ;  /* 0x000000010e00780c */ /* 0x000fe20005f01670 */
[----:B------:R-:W-:Y:S01]  /*11f0*/  USHF.L.U64.HI UR11, UR4, UR11, UR5 ;  /* 0x0000000b040b7299 */ /* 0x000fe20008010205 */
[----:B------:R-:W-:Y:S01]  /*1200*/  LEA.HI R4, R15, R3, RZ, 0x1 ;  /* 0x000000030f047211 */ /* 0x000fe200078f08ff */
[----:B------:R-:W-:Y:S01]  /*1210*/  ULDC UR6, c[0x0][0x168] ;  /* 0x00005a0000067ab9 */ /* 0x000fe20000000800 */
[----:B------:R-:W-:Y:S01]  /*1220*/  SHF.R.S32.HI R8, RZ, 0x2, R18 ;  /* 0x00000002ff087819 */ /* 0x000fe20000011412 */
[----:B------:R-:W-:Y:S01]  /*1230*/  UISETP.GE.AND UP0, UPT, UR6, 0x1, UPT ;  /* 0x000000010600788c */ /* 0x000fe2000bf06270 */
[----:B------:R-:W-:Y:S01]  /*1240*/  LOP3.LUT R10, R4, 0xfffffffe, RZ, 0xc0, !PT ;  /* 0xfffffffe040a7812 */ /* 0x000fe200078ec0ff */
[----:B------:R-:W1:Y:S01]  /*1250*/  LDSM.16.M88.2 R182, [R0+0x6080] ;  /* 0x0060800000b6783b */ /* 0x000e620000000100 */
[----:B------:R-:W-:-:S02]  /*1260*/  LEA.HI R11, R6, R8, RZ, 0x3 ;  /* 0x00000008060b7211 */ /* 0x000fc400078f18ff */
[----:B------:R-:W-:Y:S01]  /*1270*/  ISETP.LT.OR P4, PT, R14, 0x21, !P4 ;  /* 0x000000210e00780c */ /* 0x000fe20006781670 */
[----:B------:R-:W2:Y:S01]  /*1280*/  LDSM.16.M88.2 R184, [R0+0x7080] ;  /* 0x0070800000b8783b */ /* 0x000ea20000000100 */
[----:B------:R-:W-:Y:S01]  /*1290*/  IMAD.IADD R217, R3, 0x1, -R10 ;  /* 0x0000000103d97824 */ /* 0x000fe200078e0a0a */
[----:B------:R-:W-:Y:S01]  /*12a0*/  LOP3.LUT R3, R11, 0xfffffff8, RZ, 0xc0, !PT ;  /* 0xfffffff80b037812 */ /* 0x000fe200078ec0ff */
[----:B------:R-:W-:Y:S01]  /*12b0*/  IMAD.MOV.U32 R10, RZ, RZ, c[0x0][0x208] ;  /* 0x00008200ff0a7624 */ /* 0x000fe200078e00ff */
[----:B------:R-:W3:Y:S01]  /*12c0*/  LDSM.16.M88.2 R186, [R0+0x8080] ;  /* 0x0080800000ba783b */ /* 0x000ee20000000100 */
[----:B------:R-:W-:Y:S01]  /*12d0*/  IADD3 R6, P2, R32, UR17, RZ ;  /* 0x0000001120067c10 */ /* 0x000fe2000ff5e0ff */
[----:B------:R-:W-:Y:S01]  /*12e0*/  IMAD.SHL.U32 R245, R217, 0x10, RZ ;  /* 0x00000010d9f57824 */ /* 0x000fe200078e00ff */
[----:B------:R-:W-:Y:S01]  /*12f0*/  ISETP.LT.OR P3, PT, R14, 0x21, !P3 ;  /* 0x000000210e00780c */ /* 0x000fe20005f61670 */
[----:B------:R-:W4:Y:S04]  /*1300*/  LDSM.16.M88.2 R206, [R0+0x9080] ;  /* 0x0090800000ce783b */ /* 0x000f280000000100 */
[----:B------:R-:W1:Y:S04]  /*1310*/  LDSM.16.M88.2 R208, [R0+0xa080] ;  /* 0x00a0800000d0783b */ /* 0x000e680000000100 */
[----:B------:R5:W1:Y:S04]  /*1320*/  LDSM.16.M88.2 R210, [R0+0xb080] ;  /* 0x00b0800000d2783b */ /* 0x000a680000000100 */
[----:B------:R1:W1:Y:S04]  /*1330*/  LDSM.16.M88.2 R152, [R218+0x6080] ;  /* 0x00608000da98783b */ /* 0x0002680000000100 */
[----:B------:R1:W1:Y:S04]  /*1340*/  LDSM.16.M88.2 R154, [R218+0x7080] ;  /* 0x00708000da9a783b */ /* 0x0002680000000100 */
[----:B------:R1:W1:Y:S04]  /*1350*/  LDSM.16.M88.2 R156, [R218+0x8080] ;  /* 0x00808000da9c783b */ /* 0x0002680000000100 */
[----:B------:R1:W1:Y:S04]  /*1360*/  LDSM.16.M88.2 R158, [R220+0x6080] ;  /* 0x00608000dc9e783b */ /* 0x0002680000000100 */
[----:B------:R1:W1:Y:S01]  /*1370*/  LDSM.16.M88.2 R164, [R220+0x7080] ;  /* 0x00708000dca4783b */ /* 0x0002620000000100 */
[----:B-----5:R-:W-:-:S03]  /*1380*/  SHF.R.S32.HI R0, RZ, 0x4, R2 ;  /* 0x00000004ff007819 */ /* 0x020fc60000011402 */
[----:B------:R1:W1:Y:S01]  /*1390*/  LDSM.16.M88.2 R166, [R220+0x8080] ;  /* 0x00808000dca6783b */ /* 0x0002620000000100 */
[----:B------:R-:W-:-:S03]  /*13a0*/  LEA.HI R5, R2, R0, RZ, 0x1 ;  /* 0x0000000002057211 */ /* 0x000fc600078f08ff */
[----:B------:R1:W1:Y:S01]  /*13b0*/  LDSM.16.M88.2 R172, [R219+0x6080] ;  /* 0x00608000dbac783b */ /* 0x0002620000000100 */
[----:B------:R-:W-:Y:S02]  /*13c0*/  LOP3.LUT R2, R2, 0xfffffff0, RZ, 0xc0, !PT ;  /* 0xfffffff002027812 */ /* 0x000fe400078ec0ff */
[----:B------:R-:W-:Y:S01]  /*13d0*/  LOP3.LUT R9, R5, 0xfffffffe, RZ, 0xc0, !PT ;  /* 0xfffffffe05097812 */ /* 0x000fe200078ec0ff */
[----:B------:R1:W1:Y:S02]  /*13e0*/  LDSM.16.M88.2 R174, [R219+0x7080] ;  /* 0x00708000dbae783b */ /* 0x0002640000000100 */
[----:B------:R-:W-:Y:S01]  /*13f0*/  IMAD.IADD R27, R30, 0x1, -R2 ;  /* 0x000000011e1b7824 */ /* 0x000fe200078e0a02 */
[----:B------:R-:W-:Y:S01]  /*1400*/  LOP3.LUT R2, R245, 0x10, RZ, 0xc0, !PT ;  /* 0x00000010f5027812 */ /* 0x000fe200078ec0ff */
[----:B------:R1:W1:Y:S01]  /*1410*/  LDSM.16.M88.2 R180, [R219+0x8080] ;  /* 0x00808000dbb4783b */ /* 0x0002620000000100 */
[----:B------:R-:W-:Y:S02]  /*1420*/  IMAD.IADD R0, R0, 0x1, -R9 ;  /* 0x0000000100007824 */ /* 0x000fe400078e0a09 */
[----:B------:R-:W-:Y:S01]  /*1430*/  IMAD.MOV.U32 R9, RZ, RZ, 0x5 ;  /* 0x00000005ff097424 */ /* 0x000fe200078e00ff */
[----:B------:R1:W1:Y:S01]  /*1440*/  LDSM.16.M88.2 R188, [R218+0x9080] ;  /* 0x00908000dabc783b */ /* 0x0002620000000100 */
[----:B------:R-:W-:-:S03]  /*1450*/  LOP3.LUT R20, R2, 0xe0, R20, 0xf8, !PT ;  /* 0x000000e002147812 */ /* 0x000fc600078ef814 */
[----:B------:R1:W1:Y:S04]  /*1460*/  LDSM.16.M88.2 R190, [R218+0xa080] ;  /* 0x00a08000dabe783b */ /* 0x0002680000000100 */
[----:B------:R1:W1:Y:S04]  /*1470*/  LDSM.16.M88.2 R192, [R218+0xb080] ;  /* 0x00b08000dac0783b */ /* 0x0002680000000100 */
[----:B------:R1:W1:Y:S04]  /*1480*/  LDSM.16.M88.2 R194, [R220+0x9080] ;  /* 0x00908000dcc2783b */ /* 0x0002680000000100 */
[----:B------:R1:W1:Y:S04]  /*1490*/  LDSM.16.M88.2 R196, [R220+0xa080] ;  /* 0x00a08000dcc4783b */ /* 0x0002680000000100 */
[----:B------:R1:W1:Y:S04]  /*14a0*/  LDSM.16.M88.2 R198, [R220+0xb080] ;  /* 0x00b08000dcc6783b */ /* 0x0002680000000100 */
[----:B------:R1:W1:Y:S04]  /*14b0*/  LDSM.16.M88.2 R200, [R219+0x9080] ;  /* 0x00908000dbc8783b */ /* 0x0002680000000100 */
[----:B------:R1:W1:Y:S04]  /*14c0*/  LDSM.16.M88.2 R202, [R219+0xa080] ;  /* 0x00a08000dbca783b */ /* 0x0002680000000100 */
[----:B------:R1:W1:Y:S04]  /*14d0*/  LDSM.16.M88.2 R204, [R219+0xb080] ;  /* 0x00b08000dbcc783b */ /* 0x0002680000000100 */
[----:B------:R-:W-:Y:S06]  /*14e0*/  BAR.SYNC.DEFER_BLOCKING 0x0 ;  /* 0x0000000000007b1d */ /* 0x000fec0000010000 */
[----:B------:R-:W-:Y:S01]  /*14f0*/  @!PT LDS RZ, [RZ] ;  /* 0x00000000fffff984 */ /* 0x000fe20000000800 */
[----:B------:R-:W-:Y:S01]  /*1500*/  @!PT LDS RZ, [RZ] ;  /* 0x00000000fffff984 */ /* 0x000fe20000000800 */
[----:B------:R-:W-:Y:S01]  /*1510*/  @!PT LDS RZ, [RZ] ;  /* 0x00000000fffff984 */ /* 0x000fe20000000800 */
[----:B------:R5:W-:Y:S04]  /*1520*/  LDGSTS.E.BYPASS.LTC128B.128 [R244+0x6080], [R32.64], !P1 ;  /* 0x0608000020f47fae */ /* 0x000be8000c901d4e */
[----:B------:R5:W-:Y:S01]  /*1530*/  LDGSTS.E.BYPASS.LTC128B.128 [R244+0x8080], [R32.64+0x80], !P0 ;  /* 0x0808008020f47fae */ /* 0x000be2000c101d4e */
[----:B------:R-:W-:-:S02]  /*1540*/  IADD3 R4, P1, P0, R7, 0x80, R32 ;  /* 0x0000008007047810 */ /* 0x000fc4000783e020 */
[----:B------:R-:W-:Y:S02]  /*1550*/  IADD3.X R7, R33, UR11, RZ, P2, !PT ;  /* 0x0000000b21077c10 */ /* 0x000fe400097fe4ff */
[----:B------:R-:W-:Y:S02]  /*1560*/  IADD3.X R5, RZ, UR11, R33, P1, P0 ;  /* 0x0000000bff057c10 */ /* 0x000fe40008fe0421 */
[----:B------:R-:W-:Y:S01]  /*1570*/  ISETP.GE.AND P0, PT, R16, c[0x0][0x1fc], PT ;  /* 0x00007f0010007a0c */ /* 0x000fe20003f06270 */
[----:B------:R1:W-:Y:S01]  /*1580*/  LDGSTS.E.BYPASS.LTC128B.128 [R244+0x7080], [R6.64], !P4 ;  /* 0x0708000006f47fae */ /* 0x0003e2000e101d4e */
[----:B------:R-:W-:Y:S02]  /*1590*/  ISETP.GT.AND P2, PT, R30, 0xf, PT ;  /* 0x0000000f1e00780c */ /* 0x000fe40003f44270 */
[----:B------:R-:W-:Y:S01]  /*15a0*/  SEL R19, RZ, 0x1, P0 ;  /* 0x00000001ff137807 */ /* 0x000fe20000000000 */
[----:B------:R2:W-:Y:S01]  /*15b0*/  LDGSTS.E.BYPASS.LTC128B.128 [R244+0x9080], [R4.64], !P3 ;  /* 0x0908000004f47fae */ /* 0x0005e2000d901d4e */
[----:B------:R-:W-:-:S02]  /*15c0*/  ISETP.GE.AND P3, PT, R26, c[0x0][0x1fc], PT ;  /* 0x00007f001a007a0c */ /* 0x000fc40003f66270 */
[----:B------:R-:W-:Y:S02]  /*15d0*/  ISETP.GE.AND P1, PT, R16, c[0x0][0x1fc], PT ;  /* 0x00007f0010007a0c */ /* 0x000fe40003f26270 */
[----:B------:R-:W-:Y:S02]  /*15e0*/  SEL R252, RZ, 0xffffffff, P3 ;  /* 0xfffffffffffc7807 */ /* 0x000fe40001800000 */
[----:B------:R-:W-:-:S03]  /*15f0*/  ISETP.GE.AND P4, PT, R26, c[0x0][0x1fc], PT ;  /* 0x00007f001a007a0c */ /* 0x000fc60003f86270 */
[----:B------:R-:W-:Y:S02]  /*1600*/  IMAD.SHL.U32 R252, R252, 0x2, RZ ;  /* 0x00000002fcfc7824 */ /* 0x000fe400078e00ff */
[----:B-----5:R-:W-:Y:S01]  /*1610*/  IMAD.IADD R32, R8, 0x1, -R3 ;  /* 0x0000000108207824 */ /* 0x020fe200078e0a03 */
[C---:B------:R-:W-:Y:S01]  /*1620*/  SHF.L.U64.HI R3, R10.reuse, R9, c[0x0][0x20c] ;  /* 0x000083000a037619 */ /* 0x040fe20000010209 */
[----:B------:R-:W-:Y:S01]  /*1630*/  IMAD.SHL.U32 R10, R10, 0x20, RZ ;  /* 0x000000200a0a7824 */ /* 0x000fe200078e00ff */
[----:B------:R-:W-:Y:S02]  /*1640*/  LOP3.LUT R252, R252, 0x2, R19, 0xe2, !PT ;  /* 0x00000002fcfc7812 */ /* 0x000fe400078ee213 */
[----:B------:R3:W-:Y:S02]  /*1650*/  STL [R1+0x14], R32 ;  /* 0x0000142001007387 */ /* 0x0007e40000100800 */
[C---:B------:R-:W-:Y:S01]  /*1660*/  SHF.L.U64.HI R3, R10.reuse, 0x1, R3 ;  /* 0x000000010a037819 */ /* 0x040fe20000010203 */
[----:B------:R-:W-:Y:S01]  /*1670*/  IMAD.SHL.U32 R10, R10, 0x2, RZ ;  /* 0x000000020a0a7824 */ /* 0x000fe200078e00ff */
[----:B------:R3:W-:Y:S01]  /*1680*/  STL [R1+0x10], R27 ;  /* 0x0000101b01007387 */ /* 0x0007e20000100800 */
[C---:B-1----:R-:W-:Y:S01]  /*1690*/  IMAD.SHL.U32 R6, R0.reuse, 0x100, RZ ;  /* 0x0000010000067824 */ /* 0x042fe200078e00ff */
[----:B--2---:R-:W-:Y:S01]  /*16a0*/  SHF.R.S32.HI R4, RZ, 0x1f, R27 ;  /* 0x0000001fff047819 */ /* 0x004fe2000001141b */
[----:B------:R-:W-:Y:S01]  /*16b0*/  IMAD.SHL.U32 R5, R0, 0x20, RZ ;  /* 0x0000002000057824 */ /* 0x000fe200078e00ff */
[----:B------:R-:W-:-:S02]  /*16c0*/  IADD3 R12, P0, R10, R250, RZ ;  /* 0x000000fa0a0c7210 */ /* 0x000fc40007f1e0ff */
[----:B------:R-:W-:Y:S02]  /*16d0*/  LEA.HI R2, R4, R27, RZ, 0x3 ;  /* 0x0000001b04027211 */ /* 0x000fe400078f18ff */
[----:B------:R-:W-:Y:S01]  /*16e0*/  LOP3.LUT R6, R20, 0x100, R6, 0xf8, !PT ;  /* 0x0000010014067812 */ /* 0x000fe200078ef806 */
[C-C-:B------:R-:W-:Y:S01]  /*16f0*/  IMAD.X R13, R3.reuse, 0x1, R251.reuse, P0 ;  /* 0x00000001030d7824 */ /* 0x140fe200000e06fb */
[----:B------:R-:W-:Y:S02]  /*1700*/  IADD3 R10, P3, P0, R10, 0x80, R250 ;  /* 0x000000800a0a7810 */ /* 0x000fe4000787e0fa */
[----:B------:R-:W-:Y:S02]  /*1710*/  LOP3.LUT R4, R2, 0xfffffff8, RZ, 0xc0, !PT ;  /* 0xfffffff802047812 */ /* 0x000fe400078ec0ff */
[----:B------:R-:W-:Y:S01]  /*1720*/  IADD3.X R11, R3, RZ, R251, P3, P0 ;  /* 0x000000ff030b7210 */ /* 0x000fe20001fe04fb */
[----:B------:R-:W-:Y:S01]  /*1730*/  @!P2 IMAD.SHL.U32 R3, R30, 0x10, RZ ;  /* 0x000000101e03a824 */ /* 0x000fe200078e00ff */
[----:B------:R-:W-:Y:S01]  /*1740*/  LEA R8, P0, R25, c[0x0][0x280], 0x2 ;  /* 0x0000a00019087a11 */ /* 0x000fe200078010ff */
[----:B------:R-:W-:Y:S01]  /*1750*/  IMAD.IADD R4, R27, 0x1, -R4 ;  /* 0x000000011b047824 */ /* 0x000fe200078e0a04 */
[----:B------:R-:W-:-:S02]  /*1760*/  ISETP.LT.OR P3, PT, R14, 0x1, P1 ;  /* 0x000000010e00780c */ /* 0x000fc40000f61670 */
[----:B------:R1:W-:Y:S01]  /*1770*/  @!P2 LDGSTS.E.BYPASS.LTC128B.128 [R3+0x12080], [R22.64] ;  /* 0x120800001603afae */ /* 0x0003e2000b901d4e */
[----:B------:R-:W-:Y:S02]  /*1780*/  LEA.HI.X R9, R25, c[0x0][0x284], R28, 0x2, P0 ;  /* 0x0000a10019097a11 */ /* 0x000fe400000f141c */
[C---:B------:R-:W-:Y:S01]  /*1790*/  ISETP.LT.OR P0, PT, R14.reuse, 0x1, P4 ;  /* 0x000000010e00780c */ /* 0x040fe20002701670 */
[----:B------:R-:W0:Y:S01]  /*17a0*/  LDGDEPBAR ;  /* 0x00000000000079af */ /* 0x000e220000000000 */
[----:B------:R-:W-:Y:S01]  /*17b0*/  SHF.R.S32.HI R7, RZ, 0x3, R2 ;  /* 0x00000003ff077819 */ /* 0x000fe20000011402 */
[----:B------:R-:W-:Y:S01]  /*17c0*/  IMAD.SHL.U32 R2, R217, 0x400, RZ ;  /* 0x00000400d9027824 */ /* 0x000fe200078e00ff */
[C---:B------:R-:W-:Y:S02]  /*17d0*/  ISETP.LT.OR P1, PT, R14.reuse, 0x21, P1 ;  /* 0x000000210e00780c */ /* 0x040fe40000f21670 */
[----:B------:R-:W-:Y:S01]  /*17e0*/  ISETP.LT.OR P4, PT, R14, 0x21, P4 ;  /* 0x000000210e00780c */ /* 0x000fe20002781670 */
[----:B------:R-:W-:Y:S01]  /*17f0*/  IMAD.SHL.U32 R14, R0, 0x8, RZ ;  /* 0x00000008000e7824 */ /* 0x000fe200078e00ff */
[----:B------:R2:W-:Y:S01]  /*1800*/  LDGSTS.E.BYPASS.LTC128B.128 [R244+0xe080], [R250.64], !P3 ;  /* 0x0e080000faf47fae */ /* 0x0005e2000d901d4e */
[----:B------:R-:W-:Y:S01]  /*1810*/  IMAD.SHL.U32 R0, R7, 0x200, RZ ;  /* 0x0000020007007824 */ /* 0x000fe200078e00ff */
[----:B------:R-:W-:-:S02]  /*1820*/  LOP3.LUT R216, R6, 0x1c0, RZ, 0xc0, !PT ;  /* 0x000001c006d87812 */ /* 0x000fc400078ec0ff */
[----:B------:R-:W-:Y:S01]  /*1830*/  LOP3.LUT R16, R14, 0x8, RZ, 0xc0, !PT ;  /* 0x000000080e107812 */ /* 0x000fe200078ec0ff */
[----:B------:R2:W-:Y:S01]  /*1840*/  LDGSTS.E.BYPASS.LTC128B.128 [R244+0x10080], [R250.64+0x80], !P0 ;  /* 0x10080080faf47fae */ /* 0x0005e2000c101d4e */
[----:B------:R-:W-:Y:S02]  /*1850*/  PLOP3.LUT P0, PT, PT, PT, UP0, 0x80, 0x0 ;  /* 0x000000000000781c */ /* 0x000fe40003f0f008 */
[----:B------:R-:W-:Y:S01]  /*1860*/  LOP3.LUT R14, R6, 0x8, R24, 0xf8, !PT ;  /* 0x00000008060e7812 */ /* 0x000fe200078ef818 */
[----:B------:R2:W-:Y:S01]  /*1870*/  LDGSTS.E.BYPASS.LTC128B.128 [R244+0xf080], [R12.64], !P1 ;  /* 0x0f0800000cf47fae */ /* 0x0005e2000c901d4e */
[----:B------:R-:W-:-:S03]  /*1880*/  SHF.R.U32.HI R216, RZ, 0x3, R216 ;  /* 0x00000003ffd87819 */ /* 0x000fc600000116d8 */
[----:B------:R2:W-:Y:S01]  /*1890*/  LDGSTS.E.BYPASS.LTC128B.128 [R244+0x11080], [R10.64], !P4 ;  /* 0x110800000af47fae */ /* 0x0005e2000e101d4e */
[----:B------:R-:W-:Y:S01]  /*18a0*/  LOP3.LUT R216, R216, R14, RZ, 0x3c, !PT ;  /* 0x0000000ed8d87212 */ /* 0x000fe200078e3cff */
[----:B-1----:R-:W-:-:S05]  /*18b0*/  IMAD.SHL.U32 R3, R21, 0x8, RZ ;  /* 0x0000000815037824 */ /* 0x002fca00078e00ff */
[----:B------:R-:W-:Y:S01]  /*18c0*/  LOP3.LUT R17, R3, 0x18, RZ, 0xc0, !PT ;  /* 0x0000001803117812 */ /* 0x000fe200078ec0ff */
[----:B------:R-:W-:-:S03]  /*18d0*/  IMAD.SHL.U32 R3, R4, 0x40, RZ ;  /* 0x0000004004037824 */ /* 0x000fc600078e00ff */
[----:B------:R-:W-:Y:S02]  /*18e0*/  LOP3.LUT R7, R17, 0x20, R5, 0xf8, !PT ;  /* 0x0000002011077812 */ /* 0x000fe400078ef805 */
[----:B------:R-:W-:-:S04]  /*18f0*/  LOP3.LUT R3, R3, 0x1c0, RZ, 0xc0, !PT ;  /* 0x000001c003037812 */ /* 0x000fc800078ec0ff */
[----:B------:R-:W-:-:S04]  /*1900*/  SHF.R.U32.HI R5, RZ, 0x3, R3 ;  /* 0x00000003ff057819 */ /* 0x000fc80000011603 */
[C---:B------:R-:W-:Y:S02]  /*1910*/  LOP3.LUT R224, R5.reuse, R3, R16, 0x1e, !PT ;  /* 0x0000000305e07212 */ /* 0x040fe400078e1e10 */
[----:B------:R-:W-:Y:S02]  /*1920*/  LOP3.LUT R3, R5, R7, R3, 0x1e, !PT ;  /* 0x0000000705037212 */ /* 0x000fe400078e1e03 */
[-C--:B------:R-:W-:Y:S02]  /*1930*/  IADD3 R224, R224, R0.reuse, R2 ;  /* 0x00000000e0e07210 */ /* 0x080fe40007ffe002 */
[----:B------:R-:W-:Y:S01]  /*1940*/  LOP3.LUT R226, R3, R0, RZ, 0xfc, !PT ;  /* 0x0000000003e27212 */ /* 0x000fe200078efcff */
[----:B------:R-:W-:Y:S01]  /*1950*/  @!P2 IMAD.SHL.U32 R0, R30, 0x10, RZ ;  /* 0x000000101e00a824 */ /* 0x000fe200078e00ff */
[----:B------:R-:W-:-:S04]  /*1960*/  SHF.R.S32.HI R3, RZ, 0x1f, R243 ;  /* 0x0000001fff037819 */ /* 0x000fc800000114f3 */
[----:B------:R2:W-:Y:S01]  /*1970*/  @!P2 LDGSTS.E.BYPASS.LTC128B.128 [R0+0x12280], [R8.64] ;  /* 0x122800000800afae */ /* 0x0005e2000b901d4e */
[----:B------:R-:W-:-:S03]  /*1980*/  LEA.HI R3, R3, R243, RZ, 0x2 ;  /* 0x000000f303037211 */ /* 0x000fc600078f10ff */
[----:B------:R-:W0:Y:S01]  /*1990*/  LDGDEPBAR ;  /* 0x00000000000079af */ /* 0x000e220000000000 */
[----:B------:R-:W-:-:S03]  /*19a0*/  LEA.HI.SX32 R245, R3, R245, 0x1e ;  /* 0x000000f503f57211 */ /* 0x000fc600078ff2ff */
[----:B------:R-:W0:Y:S01]  /*19b0*/  LDGDEPBAR ;  /* 0x00000000000079af */ /* 0x000e220000000000 */
[----:B------:R-:W-:Y:S05]  /*19c0*/  @!P0 BRA `(.L_x_0) ;  /* 0x000036c000008947 */ /* 0x000fea0003800000 */
[----:B---34-:R-:W-:Y:S01]  /*19d0*/  IMAD.SHL.U32 R2, R32, 0x20, RZ ;  /* 0x0000002020027824 */ /* 0x018fe200078e00ff */
[C---:B------:R-:W-:Y:S01]  /*19e0*/  LOP3.LUT P1, RZ, R4.reuse, 0x2, RZ, 0xc0, !PT ;  /* 0x0000000204ff7812 */ /* 0x040fe2000782c0ff */
[----:B--2---:R-:W-:Y:S01]  /*19f0*/  IMAD.SHL.U32 R0, R27, 0x20, RZ ;  /* 0x000000201b007824 */ /* 0x004fe200078e00ff */
[----:B------:R-:W-:Y:S01]  /*1a00*/  LOP3.LUT P0, RZ, R4, 0x4, RZ, 0xc0, !PT ;  /* 0x0000000404ff7812 */ /* 0x000fe2000780c0ff */
[----:B------:R-:W-:Y:S01]  /*1a10*/  ULDC.64 UR4, c[0x0][0x238] ;  /* 0x00008e0000047ab9 */ /* 0x000fe20000000a00 */
[----:B------:R-:W-:Y:S01]  /*1a20*/  LOP3.LUT R4, R3, 0xfffffffc, RZ, 0xc0, !PT ;  /* 0xfffffffc03047812 */ /* 0x000fe200078ec0ff */
[----:B------:R-:W-:Y:S01]  /*1a30*/  IMAD.SHL.U32 R3, R32, 0x4, RZ ;  /* 0x0000000420037824 */ /* 0x000fe200078e00ff */
[----:B------:R-:W-:Y:S01]  /*1a40*/  LOP3.LUT R5, R17, 0xe0, R2, 0xf8, !PT ;  /* 0x000000e011057812 */ /* 0x000fe200078ef802 */
[----:B------:R-:W-:Y:S01]  /*1a50*/  IMAD.SHL.U32 R2, R27, 0x4, RZ ;  /* 0x000000041b027824 */ /* 0x000fe200078e00ff */
[----:B------:R-:W-:Y:S01]  /*1a60*/  LOP3.LUT R0, R16, 0x1e0, R0, 0xf8, !PT ;  /* 0x000001e010007812 */ /* 0x000fe200078ef800 */
[----:B------:R-:W-:Y:S01]  /*1a70*/  UIMAD UR4, UR12, UR4, URZ ;  /* 0x000000040c0472a4 */ /* 0x000fe2000f8e023f */
[----:B------:R-:W-:Y:S01]  /*1a80*/  LOP3.LUT R6, R5, 0x18, R3, 0x78, !PT ;  /* 0x0000001805067812 */ /* 0x000fe200078e7803 */
[----:B------:R-:W-:Y:S01]  /*1a90*/  IMAD.U32 R3, RZ, RZ, UR16 ;  /* 0x00000010ff037e24 */ /* 0x000fe2000f8e00ff */
[----:B------:R-:W-:Y:S01]  /*1aa0*/  LOP3.LUT R5, R0, 0x38, R2, 0x78, !PT ;  /* 0x0000003800057812 */ /* 0x000fe200078e7802 */
[----:B------:R-:W-:Y:S01]  /*1ab0*/  IMAD.SHL.U32 R217, R217, 0x200, RZ ;  /* 0x00000200d9d97824 */ /* 0x000fe200078e00ff */
[----:B------:R-:W-:Y:S01]  /*1ac0*/  LOP3.LUT R0, R18, 0x7ffffffc, RZ, 0xc0, !PT ;  /* 0x7ffffffc12007812 */ /* 0x000fe200078ec0ff */
[----:B------:R-:W-:Y:S01]  /*1ad0*/  UIMAD UR16, UR16, UR5, UR4 ;  /* 0x00000005101072a4 */ /* 0x000fe2000f8e0204 */
[----:B------:R-:W-:Y:S01]  /*1ae0*/  SHF.R.S32.HI R2, RZ, 0x1f, R21 ;  /* 0x0000001fff027819 */ /* 0x000fe20000011415 */
[----:B------:R-:W-:Y:S01]  /*1af0*/  IMAD.MOV.U32 R7, RZ, RZ, -0x60 ;  /* 0xffffffa0ff077424 */ /* 0x000fe200078e00ff */
[----:B------:R-:W-:Y:S01]  /*1b00*/  IADD3 R243, R243, -R4, RZ ;  /* 0x80000004f3f37210 */ /* 0x000fe20007ffe0ff */
[----:B------:R-:W-:Y:S01]  /*1b10*/  IMAD.IADD R4, R30, 0x1, -R0 ;  /* 0x000000011e047824 */ /* 0x000fe200078e0a00 */
[--C-:B------:R-:W-:Y:S01]  /*1b20*/  SHF.R.S32.HI R31, RZ, 0x1f, R30.reuse ;  /* 0x0000001fff1f7819 */ /* 0x100fe2000001141e */
[----:B------:R-:W-:Y:S01]  /*1b30*/  ULDC.64 UR4, c[0x0][0x240] ;  /* 0x0000900000047ab9 */ /* 0x000fe20000000a00 */
[----:B------:R-:W-:Y:S01]  /*1b40*/  LEA.HI R0, R2, R21, RZ, 0x2 ;  /* 0x0000001502007211 */ /* 0x000fe200078f10ff */
[----:B------:R-:W-:Y:S01]  /*1b50*/  IMAD R4, R4, 0x2, R217 ;  /* 0x0000000204047824 */ /* 0x000fe200078e02d9 */
[----:B------:R-:W-:Y:S01]  /*1b60*/  UIMAD UR4, UR13, UR4, URZ ;  /* 0x000000040d0472a4 */ /* 0x000fe2000f8e023f */
[----:B------:R-:W-:Y:S01]  /*1b70*/  IMAD.WIDE.U32 R2, R3, c[0x0][0x238], R30 ;  /* 0x00008e0003027a25 */ /* 0x000fe200078e001e */
[----:B------:R-:W-:Y:S01]  /*1b80*/  LOP3.LUT R0, R0, 0xfffffffc, RZ, 0xc0, !PT ;  /* 0xfffffffc00007812 */ /* 0x000fe200078ec0ff */
[----:B------:R1:W-:Y:S01]  /*1b90*/  STL [R1+0xc], R31 ;  /* 0x00000c1f01007387 */ /* 0x0003e20000100800 */
[----:B------:R-:W-:Y:S01]  /*1ba0*/  UIMAD UR7, UR10, UR5, UR4 ;  /* 0x000000050a0772a4 */ /* 0x000fe2000f8e0204 */
[----:B------:R-:W-:Y:S01]  /*1bb0*/  IMAD.IADD R6, R6, 0x1, R4 ;  /* 0x0000000106067824 */ /* 0x000fe200078e0204 */
[----:B------:R-:W-:Y:S01]  /*1bc0*/  IADD3 R0, R21, -R0, RZ ;  /* 0x8000000015007210 */ /* 0x000fe20007ffe0ff */
[----:B------:R-:W-:Y:S01]  /*1bd0*/  IMAD R7, R29, R7, c[0x0][0x198] ;  /* 0x000066001d077624 */ /* 0x000fe200078e0207 */
[----:B------:R-:W-:Y:S01]  /*1be0*/  IADD3 R3, R3, UR16, RZ ;  /* 0x0000001003037c10 */ /* 0x000fe2000fffe0ff */
[----:B------:R-:W-:Y:S01]  /*1bf0*/  IMAD.U32 R4, RZ, RZ, UR10 ;  /* 0x0000000aff047e24 */ /* 0x000fe2000f8e00ff */
[C---:B------:R-:W-:Y:S01]  /*1c00*/  SEL R221, R225.reuse, 0xffffffe0, !P1 ;  /* 0xffffffe0e1dd7807 */ /* 0x040fe20004800000 */
[----:B------:R-:W-:Y:S01]  /*1c10*/  IMAD R0, R0, -0x8, R7 ;  /* 0xfffffff800007824 */ /* 0x000fe200078e0207 */
[----:B------:R-:W-:Y:S01]  /*1c20*/  UIADD3 UR13, UR6, 0x3f, URZ ;  /* 0x0000003f060d7890 */ /* 0x000fe2000fffe03f */
[----:B------:R-:W-:Y:S01]  /*1c30*/  IMAD.WIDE.U32 R8, R4, c[0x0][0x240], R2 ;  /* 0x0000900004087a25 */ /* 0x000fe200078e0002 */
[----:B------:R-:W-:Y:S01]  /*1c40*/  MOV R227, 0x10 ;  /* 0x0000001000e37802 */ /* 0x000fe20000000f00 */
[----:B------:R-:W-:Y:S01]  /*1c50*/  CS2R R146, SRZ ;  /* 0x0000000000927805 */ /* 0x000fe2000001ff00 */
[----:B------:R-:W-:Y:S01]  /*1c60*/  SEL R225, R225, 0xffffffe0, !P0 ;  /* 0xffffffe0e1e17807 */ /* 0x000fe20004000000 */
[----:B------:R-:W-:Y:S01]  /*1c70*/  IMAD R243, R243, -0x2, R0 ;  /* 0xfffffffef3f37824 */ /* 0x000fe200078e0200 */
[----:B------:R-:W-:Y:S01]  /*1c80*/  IADD3 R0, R9, UR7, RZ ;  /* 0x0000000709007c10 */ /* 0x000fe2000fffe0ff */
[----:B------:R1:W-:Y:S01]  /*1c90*/  STL.64 [R1+0x18], R8 ;  /* 0x0000180801007387 */ /* 0x0003e20000100a00 */
[----:B------:R-:W-:Y:S01]  /*1ca0*/  USHF.R.S32.HI UR6, URZ, 0x1f, UR13 ;  /* 0x0000001f3f067899 */ /* 0x000fe2000801140d */
[----:B------:R-:W-:Y:S01]  /*1cb0*/  SEL R227, R227, 0xfffffff0, !P1 ;  /* 0xfffffff0e3e37807 */ /* 0x000fe20004800000 */
[C---:B------:R-:W-:Y:S01]  /*1cc0*/  IMAD.SHL.U32 R222, R224.reuse, 0x2, RZ ;  /* 0x00000002e0de7824 */ /* 0x040fe200078e00ff */
[----:B------:R1:W-:Y:S01]  /*1cd0*/  STL [R1+0x20], R0 ;  /* 0x0000200001007387 */ /* 0x0003e20000100800 */
[----:B------:R-:W-:Y:S01]  /*1ce0*/  LOP3.LUT R217, R5, R217, RZ, 0xfc, !PT ;  /* 0x000000d905d97212 */ /* 0x000fe200078efcff */
[----:B------:R-:W-:Y:S01]  /*1cf0*/  IMAD.IADD R228, R224, 0x1, R225 ;  /* 0x00000001e0e47824 */ /* 0x000fe200078e02e1 */
[----:B------:R-:W-:Y:S01]  /*1d00*/  ULEA.HI UR6, UR6, UR13, URZ, 0x6 ;  /* 0x0000000d06067291 */ /* 0x000fe2000f8f303f */
[----:B------:R-:W-:Y:S01]  /*1d10*/  IMAD.IADD R223, R223, 0x1, R220 ;  /* 0x00000001dfdf7824 */ /* 0x000fe200078e02dc */
[----:B------:R-:W-:Y:S01]  /*1d20*/  CS2R R144, SRZ ;  /* 0x0000000000907805 */ /* 0x000fe2000001ff00 */
[----:B------:R-:W-:Y:S01]  /*1d30*/  IMAD.SHL.U32 R216, R216, 0x2, RZ ;  /* 0x00000002d8d87824 */ /* 0x000fe200078e00ff */
        /* <DEDUP_REMOVED lines=46> */
[----:B------:R-:W-:Y:S01]  /*2020*/  IMAD.IADD R221, R222, 0x1, R221 ;  /* 0x00000001dedd7824 */ /* 0x000fe200078e02dd */
[----:B------:R-:W-:Y:S01]  /*2030*/  IADD3 R232, R224, R227, RZ ;  /* 0x000000e3e0e87210 */ /* 0x000fe20007ffe0ff */
[C---:B------:R-:W-:Y:S01]  /*2040*/  IMAD.IADD R230, R227.reuse, 0x1, R225 ;  /* 0x00000001e3e67824 */ /* 0x040fe200078e02e1 */
[----:B------:R-:W-:Y:S01]  /*2050*/  LEA R233, R6, 0x12480, 0x1 ;  /* 0x0001248006e97811 */ /* 0x000fe200078e08ff */
[----:B------:R-:W-:Y:S01]  /*2060*/  IMAD.IADD R231, R227, 0x1, R228 ;  /* 0x00000001e3e77824 */ /* 0x000fe200078e02e4 */
[----:B------:R-:W-:Y:S01]  /*2070*/  LEA R217, R217, 0x15480, 0x1 ;  /* 0x00015480d9d97811 */ /* 0x000fe200078e08ff */
[----:B------:R-:W-:Y:S01]  /*2080*/  ULDC UR12, c[0x0][0x278] ;  /* 0x00009e00000c7ab9 */ /* 0x000fe20000000800 */
[----:B------:R-:W-:Y:S01]  /*2090*/  IADD3 R229, R224, 0x800, RZ ;  /* 0x00000800e0e57810 */ /* 0x000fe20007ffe0ff */
[----:B------:R-:W-:-:S02]  /*20a0*/  ULDC UR5, c[0x0][0x290] ;  /* 0x0000a40000057ab9 */ /* 0x000fc40000000800 */
[----:B------:R-:W-:Y:S02]  /*20b0*/  UMOV UR20, 0x1 ;  /* 0x0000000100147882 */ /* 0x000fe40000000000 */
[----:B------:R-:W-:Y:S02]  /*20c0*/  UMOV UR4, URZ ;  /* 0x0000003f00047c82 */ /* 0x000fe40008000000 */
[----:B------:R-:W-:Y:S02]  /*20d0*/  UMOV UR16, URZ ;  /* 0x0000003f00107c82 */ /* 0x000fe40008000000 */
[----:B------:R-:W-:Y:S02]  /*20e0*/  UIMAD UR12, UR10, UR12, URZ ;  /* 0x0000000c0a0c72a4 */ /* 0x000fe4000f8e023f */
[----:B------:R-:W-:Y:S02]  /*20f0*/  UIMAD UR5, UR10, UR5, URZ ;  /* 0x000000050a0572a4 */ /* 0x000fe4000f8e023f */
[----:B------:R-:W-:-:S02]  /*2100*/  USHF.R.S32.HI UR18, URZ, 0x6, UR6 ;  /* 0x000000063f127899 */ /* 0x000fc40008011406 */
[----:B-1----:R-:W-:Y:S02]  /*2110*/  ULDC UR13, c[0x0][0x168] ;  /* 0x00005a00000d7ab9 */ /* 0x002fe40000000800 */
.L_x_3:
[----:B------:R-:W-:Y:S04]  /*2120*/  DEPBAR.LE SB0, 0x1 ;  /* 0x000080400000791a */ /* 0x000fe80000000000 */
[----:B------:R-:W-:Y:S01]  /*2130*/  BAR.SYNC.DEFER_BLOCKING 0x0 ;  /* 0x0000000000007b1d */ /* 0x000fe20000010000 */
[----:B------:R-:W-:Y:S01]  /*2140*/  IMAD.U32 R0, RZ, RZ, UR4 ;  /* 0x00000004ff007e24 */ /* 0x000fe2000f8e00ff */
[----:B------:R-:W-:Y:S01]  /*2150*/  MOV R148, UR4 ;  /* 0x0000000400947c02 */ /* 0x000fe20008000f00 */
[----:B------:R-:W-:Y:S03]  /*2160*/  UIADD3 UR19, UR16, 0x1, URZ ;  /* 0x0000000110137890 */ /* 0x000fe6000fffe03f */
[----:B------:R-:W-:Y:S01]  /*2170*/  LEA R0, R0, R224, 0xd ;  /* 0x000000e000007211 */ /* 0x000fe200078e68ff */
[----:B------:R-:W-:Y:S01]  /*2180*/  IMAD R148, R148, 0x2000, R227 ;  /* 0x0000200094947824 */ /* 0x000fe200078e02e3 */
[----:B------:R-:W-:Y:S03]  /*2190*/  UISETP.GE.AND UP0, UPT, UR19, UR18, UPT ;  /* 0x000000121300728c */ /* 0x000fe6000bf06270 */
[----:B------:R-:W-:Y:S01]  /*21a0*/  IMAD.SHL.U32 R0, R0, 0x2, RZ ;  /* 0x0000000200007824 */ /* 0x000fe200078e00ff */
[CC--:B------:R-:W-:Y:S02]  /*21b0*/  IADD3 R4, R224.reuse, R148.reuse, RZ ;  /* 0x00000094e0047210 */ /* 0x0c0fe40007ffe0ff */
[--C-:B------:R-:W-:Y:S02]  /*21c0*/  IADD3 R148, R224, R148, R225.reuse ;  /* 0x00000094e0947210 */ /* 0x100fe40007ffe0e1 */
[----:B------:R-:W-:Y:S01]  /*21d0*/  PLOP3.LUT P3, PT, PT, PT, UP0, 0x80, 0x0 ;  /* 0x000000000000781c */ /* 0x000fe20003f6f008 */
[----:B------:R-:W-:Y:S01]  /*21e0*/  IMAD.SHL.U32 R149, R4, 0x2, RZ ;  /* 0x0000000204957824 */ /* 0x000fe200078e00ff */
[----:B------:R-:W-:Y:S01]  /*21f0*/  SHF.L.U32 R148, R148, 0x1, RZ ;  /* 0x0000000194947819 */ /* 0x000fe200000006ff */
[----:B------:R-:W-:Y:S04]  /*2200*/  LDSM.16.M88.2 R2, [R218+0x80] ;  /* 0x00008000da02783b */ /* 0x000fe80000000100 */
[----:B------:R-:W1:Y:S04]  /*2210*/  LDSM.16.M88.4 R20, [R0+0x6080] ;  /* 0x006080000014783b */ /* 0x000e680000000200 */
[----:B------:R-:W2:Y:S04]  /*2220*/  LDSM.16.M88.4 R24, [R0+0x7080] ;  /* 0x007080000018783b */ /* 0x000ea80000000200 */
[----:B------:R-:W3:Y:S04]  /*2230*/  LDSM.16.M88.2 R16, [R218+0x1080] ;  /* 0x00108000da10783b */ /* 0x000ee80000000100 */
[----:B------:R-:W4:Y:S04]  /*2240*/  LDSM.16.M88.2 R28, [R218+0x2080] ;  /* 0x00208000da1c783b */ /* 0x000f280000000100 */
[----:B------:R-:W-:Y:S04]  /*2250*/  LDSM.16.M88.2 R30, [R220+0x80] ;  /* 0x00008000dc1e783b */ /* 0x000fe80000000100 */
[----:B------:R-:W5:Y:S04]  /*2260*/  LDSM.16.M88.4 R32, [R149+0x6080] ;  /* 0x006080009520783b */ /* 0x000f680000000200 */
[----:B------:R-:W4:Y:S04]  /*2270*/  LDSM.16.M88.4 R36, [R149+0x7080] ;  /* 0x007080009524783b */ /* 0x000f280000000200 */
[----:B------:R-:W-:Y:S01]  /*2280*/  LDSM.16.M88.2 R40, [R220+0x2080] ;  /* 0x00208000dc28783b */ /* 0x000fe20000000100 */
[-C--:B-1----:R-:W-:Y:S08]  /*2290*/  HMMA.16816.F32.BF16 R4, R20, R2.reuse, RZ ;  /* 0x000000021404723c */ /* 0x082ff000000418ff */
[C---:B--2---:R-:W-:Y:S07]  /*22a0*/  HMMA.16816.F32.BF16 R8, R24.reuse, R2, RZ ;  /* 0x000000021808723c */ /* 0x044fee00000418ff */
[----:B------:R-:W-:Y:S01]  /*22b0*/  MOV R2, UR4 ;  /* 0x0000000400027c02 */ /* 0x000fe20008000f00 */
[-C--:B---3--:R-:W-:Y:S04]  /*22c0*/  HMMA.16816.F32.BF16 R12, R24, R16.reuse, RZ ;  /* 0x00000010180c723c */ /* 0x088fe800000418ff */
[----:B------:R-:W-:Y:S02]  /*22d0*/  IMAD R18, R2, 0x2000, R225 ;  /* 0x0000200002127824 */ /* 0x000fe400078e02e1 */
[----:B------:R-:W1:Y:S03]  /*22e0*/  LDSM.16.M88.2 R2, [R220+0x1080] ;  /* 0x00108000dc02783b */ /* 0x000e660000000100 */
[----:B------:R-:W-:Y:S02]  /*22f0*/  IADD3 R42, R224, R18, RZ ;  /* 0x00000012e02a7210 */ /* 0x000fe40007ffe0ff */
[C---:B------:R-:W-:Y:S03]  /*2300*/  HMMA.16816.F32.BF16 R16, R20.reuse, R16, RZ ;  /* 0x000000101410723c */ /* 0x040fe600000418ff */
[----:B------:R-:W-:Y:S02]  /*2310*/  IMAD.SHL.U32 R150, R42, 0x2, RZ ;  /* 0x000000022a967824 */ /* 0x000fe400078e00ff */
[----:B------:R-:W-:Y:S03]  /*2320*/  LDSM.16.M88.2 R42, [R219+0x80] ;  /* 0x00008000db2a783b */ /* 0x000fe60000000100 */
[-C--:B----4-:R-:W-:Y:S01]  /*2330*/  HMMA.16816.F32.BF16 R20, R20, R28.reuse, RZ ;  /* 0x0000001c1414723c */ /* 0x090fe200000418ff */
[----:B------:R-:W2:Y:S04]  /*2340*/  LDSM.16.M88.4 R44, [R150+0x6080] ;  /* 0x00608000962c783b */ /* 0x000ea80000000200 */
[----:B------:R-:W3:Y:S03]  /*2350*/  LDSM.16.M88.4 R48, [R150+0x7080] ;  /* 0x007080009630783b */ /* 0x000ee60000000200 */
[----:B------:R-:W-:Y:S01]  /*2360*/  HMMA.16816.F32.BF16 R24, R24, R28, RZ ;  /* 0x0000001c1818723c */ /* 0x000fe200000418ff */
[----:B------:R-:W4:Y:S07]  /*2370*/  LDSM.16.M88.2 R28, [R219+0x1080] ;  /* 0x00108000db1c783b */ /* 0x000f2e0000000100 */
[-C--:B-----5:R-:W-:Y:S08]  /*2380*/  HMMA.16816.F32.BF16 R4, R32, R30.reuse, R4 ;  /* 0x0000001e2004723c */ /* 0x0a0ff00000041804 */
[C---:B------:R-:W-:Y:S01]  /*2390*/  HMMA.16816.F32.BF16 R8, R36.reuse, R30, R8 ;  /* 0x0000001e2408723c */ /* 0x040fe20000041808 */
[----:B------:R-:W-:Y:S07]  /*23a0*/  LDSM.16.M88.2 R30, [R223+0x80] ;  /* 0x00008000df1e783b */ /* 0x000fee0000000100 */
[-C--:B-1----:R-:W-:Y:S08]  /*23b0*/  HMMA.16816.F32.BF16 R12, R36, R2.reuse, R12 ;  /* 0x00000002240c723c */ /* 0x082ff0000004180c */
[C---:B------:R-:W-:Y:S01]  /*23c0*/  HMMA.16816.F32.BF16 R16, R32.reuse, R2, R16 ;  /* 0x000000022010723c */ /* 0x040fe20000041810 */
[----:B------:R-:W1:Y:S07]  /*23d0*/  LDSM.16.M88.2 R2, [R219+0x2080] ;  /* 0x00208000db02783b */ /* 0x000e6e0000000100 */
[-C--:B------:R-:W-:Y:S01]  /*23e0*/  HMMA.16816.F32.BF16 R20, R32, R40.reuse, R20 ;  /* 0x000000282014723c */ /* 0x080fe20000041814 */
[----:B------:R-:W5:Y:S07]  /*23f0*/  LDSM.16.M88.4 R32, [R148+0x6080] ;  /* 0x006080009420783b */ /* 0x000f6e0000000200 */
[----:B------:R-:W-:Y:S01]  /*2400*/  HMMA.16816.F32.BF16 R24, R36, R40, R24 ;  /* 0x000000282418723c */ /* 0x000fe20000041818 */
[----:B------:R-:W5:Y:S04]  /*2410*/  LDSM.16.M88.4 R36, [R148+0x7080] ;  /* 0x007080009424783b */ /* 0x000f680000000200 */
[----:B------:R-:W5:Y:S03]  /*2420*/  LDSM.16.M88.2 R40, [R223+0x1080] ;  /* 0x00108000df28783b */ /* 0x000f660000000100 */
[-C--:B--2---:R-:W-:Y:S08]  /*2430*/  HMMA.16816.F32.BF16 R4, R44, R42.reuse, R4 ;  /* 0x0000002a2c04723c */ /* 0x084ff00000041804 */
[C---:B---3--:R-:W-:Y:S01]  /*2440*/  HMMA.16816.F32.BF16 R8, R48.reuse, R42, R8 ;  /* 0x0000002a3008723c */ /* 0x048fe20000041808 */
[----:B------:R-:W-:Y:S07]  /*2450*/  LDSM.16.M88.2 R42, [R218+0x3080] ;  /* 0x00308000da2a783b */ /* 0x000fee0000000100 */
[-C--:B----4-:R-:W-:Y:S08]  /*2460*/  HMMA.16816.F32.BF16 R12, R48, R28.reuse, R12 ;  /* 0x0000001c300c723c */ /* 0x090ff0000004180c */
[C---:B------:R-:W-:Y:S01]  /*2470*/  HMMA.16816.F32.BF16 R16, R44.reuse, R28, R16 ;  /* 0x0000001c2c10723c */ /* 0x040fe20000041810 */
[----:B------:R-:W2:Y:S07]  /*2480*/  LDSM.16.M88.2 R28, [R223+0x2080] ;  /* 0x00208000df1c783b */ /* 0x000eae0000000100 */
[-C--:B-1----:R-:W-:Y:S01]  /*2490*/  HMMA.16816.F32.BF16 R20, R44, R2.reuse, R20 ;  /* 0x000000022c14723c */ /* 0x082fe20000041814 */
[----:B------:R-:W1:Y:S07]  /*24a0*/  LDSM.16.M88.4 R44, [R0+0x8080] ;  /* 0x00808000002c783b */ /* 0x000e6e0000000200 */
[----:B------:R-:W-:Y:S01]  /*24b0*/  HMMA.16816.F32.BF16 R24, R48, R2, R24 ;  /* 0x000000023018723c */ /* 0x000fe20000041818 */
[----:B------:R3:W4:Y:S04]  /*24c0*/  LDSM.16.M88.4 R48, [R0+0x9080] ;  /* 0x009080000030783b */ /* 0x0007280000000200 */
[----:B------:R-:W1:Y:S03]  /*24d0*/  LDSM.16.M88.2 R2, [R218+0x4080] ;  /* 0x00408000da02783b */ /* 0x000e660000000100 */
[-C--:B-----5:R-:W-:Y:S08]  /*24e0*/  HMMA.16816.F32.BF16 R4, R32, R30.reuse, R4 ;  /* 0x0000001e2004723c */ /* 0x0a0ff00000041804 */
[C---:B------:R-:W-:Y:S01]  /*24f0*/  HMMA.16816.F32.BF16 R8, R36.reuse, R30, R8 ;  /* 0x0000001e2408723c */ /* 0x040fe20000041808 */
[----:B------:R-:W5:Y:S07]  /*2500*/  LDSM.16.M88.2 R30, [R218+0x5080] ;  /* 0x00508000da1e783b */ /* 0x000f6e0000000100 */
[-C--:B------:R-:W-:Y:S01]  /*2510*/  HMMA.16816.F32.BF16 R12, R36, R40.reuse, R12 ;  /* 0x00000028240c723c */ /* 0x080fe2000004180c */
[----:B---3--:R-:W-:Y:S05]  /*2520*/  IMAD.U32 R0, RZ, RZ, UR4 ;  /* 0x00000004ff007e24 */ /* 0x008fea000f8e00ff */
[----:B------:R-:W-:Y:S02]  /*2530*/  LEA R0, R0, R232, 0xd ;  /* 0x000000e800007211 */ /* 0x000fe400078e68ff */
[C---:B------:R-:W-:Y:S01]  /*2540*/  HMMA.16816.F32.BF16 R16, R32.reuse, R40, R16 ;  /* 0x000000282010723c */ /* 0x040fe20000041810 */
[----:B------:R-:W-:Y:S03]  /*2550*/  LDSM.16.M88.2 R40, [R220+0x4080] ;  /* 0x00408000dc28783b */ /* 0x000fe60000000100 */
[----:B------:R-:W-:Y:S04]  /*2560*/  IMAD.SHL.U32 R0, R0, 0x2, RZ ;  /* 0x0000000200007824 */ /* 0x000fe800078e00ff */
[-C--:B--2---:R-:W-:Y:S01]  /*2570*/  HMMA.16816.F32.BF16 R20, R32, R28.reuse, R20 ;  /* 0x0000001c2014723c */ /* 0x084fe20000041814 */
[----:B------:R2:W-:Y:S07]  /*2580*/  LDSM.16.M88.4 R32, [R0+0x8080] ;  /* 0x008080000020783b */ /* 0x0005ee0000000200 */
[----:B------:R-:W-:Y:S01]  /*2590*/  HMMA.16816.F32.BF16 R24, R36, R28, R24 ;  /* 0x0000001c2418723c */ /* 0x000fe20000041818 */
[----:B------:R-:W3:Y:S04]  /*25a0*/  LDSM.16.M88.2 R28, [R220+0x3080] ;  /* 0x00308000dc1c783b */ /* 0x000ee80000000100 */
[----:B------:R-:W3:Y:S03]  /*25b0*/  LDSM.16.M88.4 R36, [R149+0x9080] ;  /* 0x009080009524783b */ /* 0x000ee60000000200 */
[-C--:B-1----:R-:W-:Y:S01]  /*25c0*/  HMMA.16816.F32.BF16 R4, R44, R42.reuse, R4 ;  /* 0x0000002a2c04723c */ /* 0x082fe20000041804 */
[----:B------:R-:W-:Y:S07]  /*25d0*/  LDSM.16.M88.4 R148, [R150+0x9080] ;  /* 0x009080009694783b */ /* 0x000fee0000000200 */
[C---:B----4-:R-:W-:Y:S01]  /*25e0*/  HMMA.16816.F32.BF16 R8, R48.reuse, R42, R8 ;  /* 0x0000002a3008723c */ /* 0x050fe20000041808 */
[----:B------:R-:W-:Y:S03]  /*25f0*/  LDSM.16.M88.2 R42, [R219+0x3080] ;  /* 0x00308000db2a783b */ /* 0x000fe60000000100 */
[----:B--2---:R-:W-:Y:S04]  /*2600*/  MOV R0, UR4 ;  /* 0x0000000400007c02 */ /* 0x004fe80008000f00 */
[-C--:B------:R-:W-:Y:S04]  /*2610*/  HMMA.16816.F32.BF16 R12, R48, R2.reuse, R12 ;  /* 0x00000002300c723c */ /* 0x080fe8000004180c */
[----:B------:R-:W-:Y:S04]  /*2620*/  IMAD R0, R0, 0x2000, R228 ;  /* 0x0000200000007824 */ /* 0x000fe800078e02e4 */
[C---:B------:R-:W-:Y:S01]  /*2630*/  HMMA.16816.F32.BF16 R16, R44.reuse, R2, R16 ;  /* 0x000000022c10723c */ /* 0x040fe20000041810 */
[----:B------:R-:W1:Y:S03]  /*2640*/  LDSM.16.M88.2 R2, [R220+0x5080] ;  /* 0x00508000dc02783b */ /* 0x000e660000000100 */
[----:B------:R-:W-:Y:S04]  /*2650*/  SHF.L.U32 R0, R0, 0x1, RZ ;  /* 0x0000000100007819 */ /* 0x000fe800000006ff */
[-C--:B-----5:R-:W-:Y:S01]  /*2660*/  HMMA.16816.F32.BF16 R20, R44, R30.reuse, R20 ;  /* 0x0000001e2c14723c */ /* 0x0a0fe20000041814 */
[----:B------:R2:W4:Y:S07]  /*2670*/  LDSM.16.M88.4 R44, [R0+0x8080] ;  /* 0x00808000002c783b */ /* 0x00052e0000000200 */
[----:B------:R-:W-:Y:S01]  /*2680*/  HMMA.16816.F32.BF16 R24, R48, R30, R24 ;  /* 0x0000001e3018723c */ /* 0x000fe20000041818 */
[----:B------:R-:W5:Y:S07]  /*2690*/  LDSM.16.M88.2 R30, [R219+0x4080] ;  /* 0x00408000db1e783b */ /* 0x000f6e0000000100 */
[-C--:B---3--:R-:W-:Y:S08]  /*26a0*/  HMMA.16816.F32.BF16 R4, R32, R28.reuse, R4 ;  /* 0x0000001c2004723c */ /* 0x088ff00000041804 */
[C---:B------:R-:W-:Y:S01]  /*26b0*/  HMMA.16816.F32.BF16 R8, R36.reuse, R28, R8 ;  /* 0x0000001c2408723c */ /* 0x040fe20000041808 */
[----:B------:R-:W3:Y:S03]  /*26c0*/  LDSM.16.M88.2 R28, [R219+0x5080] ;  /* 0x00508000db1c783b */ /* 0x000ee60000000100 */
[----:B--2---:R-:W-:Y:S04]  /*26d0*/  IMAD.U32 R0, RZ, RZ, UR4 ;  /* 0x00000004ff007e24 */ /* 0x004fe8000f8e00ff */
[-C--:B------:R-:W-:Y:S04]  /*26e0*/  HMMA.16816.F32.BF16 R12, R36, R40.reuse, R12 ;  /* 0x00000028240c723c */ /* 0x080fe8000004180c */
[----:B------:R-:W-:Y:S04]  /*26f0*/  IMAD R0, R0, 0x2000, R230 ;  /* 0x0000200000007824 */ /* 0x000fe800078e02e6 */
[C---:B------:R-:W-:Y:S01]  /*2700*/  HMMA.16816.F32.BF16 R16, R32.reuse, R40, R16 ;  /* 0x000000282010723c */ /* 0x040fe20000041810 */
[----:B------:R-:W-:Y:S03]  /*2710*/  LDSM.16.M88.2 R40, [R223+0x5080] ;  /* 0x00508000df28783b */ /* 0x000fe60000000100 */
[----:B------:R-:W-:Y:S04]  /*2720*/  IMAD.IADD R0, R229, 0x1, R0 ;  /* 0x00000001e5007824 */ /* 0x000fe800078e0200 */
[-C--:B-1----:R-:W-:Y:S04]  /*2730*/  HMMA.16816.F32.BF16 R20, R32, R2.reuse, R20 ;  /* 0x000000022014723c */ /* 0x082fe80000041814 */
[----:B------:R-:W-:Y:S04]  /*2740*/  IMAD.SHL.U32 R0, R0, 0x2, RZ ;  /* 0x0000000200007824 */ /* 0x000fe800078e00ff */
[----:B------:R-:W-:Y:S01]  /*2750*/  HMMA.16816.F32.BF16 R24, R36, R2, R24 ;  /* 0x000000022418723c */ /* 0x000fe20000041818 */
[----:B------:R1:W-:Y:S06]  /*2760*/  LDSM.16.M88.4 R36, [R0+0x8080] ;  /* 0x008080000024783b */ /* 0x0003ec0000000200 */
[----:B------:R-:W-:Y:S01]  /*2770*/  MOV R2, UR4 ;  /* 0x0000000400027c02 */ /* 0x000fe20008000f00 */
[-C--:B----4-:R-:W-:Y:S05]  /*2780*/  HMMA.16816.F32.BF16 R4, R44, R42.reuse, R4 ;  /* 0x0000002a2c04723c */ /* 0x090fea0000041804 */
[----:B------:R-:W-:Y:S03]  /*2790*/  LEA R2, R2, R231, 0xd ;  /* 0x000000e702027211 */ /* 0x000fe600078e68ff */
[C---:B------:R-:W-:Y:S04]  /*27a0*/  HMMA.16816.F32.BF16 R8, R148.reuse, R42, R8 ;  /* 0x0000002a9408723c */ /* 0x040fe80000041808 */
[----:B------:R-:W-:Y:S02]  /*27b0*/  SHF.L.U32 R32, R2, 0x1, RZ ;  /* 0x0000000102207819 */ /* 0x000fe400000006ff */
[----:B------:R-:W-:Y:S02]  /*27c0*/  LDSM.16.M88.2 R2, [R223+0x3080] ;  /* 0x00308000df02783b */ /* 0x000fe40000000100 */
[-C--:B-----5:R-:W-:Y:S01]  /*27d0*/  HMMA.16816.F32.BF16 R12, R148, R30.reuse, R12 ;  /* 0x0000001e940c723c */ /* 0x0a0fe2000004180c */
[----:B-1----:R-:W-:Y:S01]  /*27e0*/  MOV R0, UR4 ;  /* 0x0000000400007c02 */ /* 0x002fe20008000f00 */
[----:B------:R-:W1:Y:S04]  /*27f0*/  LDSM.16.M88.4 R32, [R32+0x8080] ;  /* 0x008080002020783b */ /* 0x000e680000000200 */
[----:B------:R-:W-:Y:S02]  /*2800*/  IMAD R0, R0, 0x40, R245 ;  /* 0x0000004000007824 */ /* 0x000fe400078e02f5 */
[C---:B------:R-:W-:Y:S01]  /*2810*/  HMMA.16816.F32.BF16 R16, R44.reuse, R30, R16 ;  /* 0x0000001e2c10723c */ /* 0x040fe20000041810 */
[----:B------:R-:W2:Y:S04]  /*2820*/  LDSM.16.M88.2 R30, [R223+0x4080] ;  /* 0x00408000df1e783b */ /* 0x000ea80000000100 */
[----:B------:R4:W2:Y:S03]  /*2830*/  LDS R212, [R0.X4+0x12080] ;  /* 0x0120800000d47984 */ /* 0x0008a60000004800 */
[-C--:B---3--:R-:W-:Y:S01]  /*2840*/  HMMA.16816.F32.BF16 R20, R44, R28.reuse, R20 ;  /* 0x0000001c2c14723c */ /* 0x088fe20000041814 */
[----:B------:R4:W3:Y:S04]  /*2850*/  LDS R213, [R0.X4+0x120a0] ;  /* 0x0120a00000d57984 */ /* 0x0008e80000004800 */
[----:B------:R4:W3:Y:S03]  /*2860*/  LDS R215, [R0.X4+0x12100] ;  /* 0x0121000000d77984 */ /* 0x0008e60000004800 */
[----:B------:R-:W-:Y:S01]  /*2870*/  HMMA.16816.F32.BF16 R24, R148, R28, R24 ;  /* 0x0000001c9418723c */ /* 0x000fe20000041818 */
[----:B------:R4:W3:Y:S01]  /*2880*/  LDS R214, [R0.X4+0x12120] ;  /* 0x0121200000d67984 */ /* 0x0008e20000004800 */
[----:B------:R-:W-:Y:S04]  /*2890*/  DEPBAR.LE SB0, 0x0 ;  /* 0x000080000000791a */ /* 0x000fe80000000000 */
[----:B------:R-:W-:Y:S02]  /*28a0*/  BAR.SYNC.DEFER_BLOCKING 0x0 ;  /* 0x0000000000007b1d */ /* 0x000fe40000010000 */
[-C--:B-1----:R-:W-:Y:S08]  /*28b0*/  HMMA.16816.F32.BF16 R4, R32, R2.reuse, R4 ;  /* 0x000000022004723c */ /* 0x082ff00000041804 */
[C---:B------:R-:W-:Y:S01]  /*28c0*/  HMMA.16816.F32.BF16 R8, R36.reuse, R2, R8 ;  /* 0x000000022408723c */ /* 0x040fe20000041808 */
[----:B------:R4:W1:Y:S07]  /*28d0*/  LDSM.16.M88.4 R148, [R221+0xe080] ;  /* 0x00e08000dd94783b */ /* 0x00086e0000000200 */
[-C--:B--2---:R-:W-:Y:S01]  /*28e0*/  HMMA.16816.F32.BF16 R12, R36, R30.reuse, R12 ;  /* 0x0000001e240c723c */ /* 0x084fe2000004180c */
[----:B------:R4:W2:Y:S04]  /*28f0*/  LDSM.16.M88.4 R160, [R221+0xf080] ;  /* 0x00f08000dda0783b */ /* 0x0008a80000000200 */
[----:B------:R4:W1:Y:S03]  /*2900*/  LDSM.16.M88.4 R44, [R222+0xe080] ;  /* 0x00e08000de2c783b */ /* 0x0008660000000200 */
[C---:B------:R-:W-:Y:S01]  /*2910*/  HMMA.16816.F32.BF16 R16, R32.reuse, R30, R16 ;  /* 0x0000001e2010723c */ /* 0x040fe20000041810 */
[----:B------:R4:W1:Y:S07]  /*2920*/  LDSM.16.M88.4 R48, [R222+0xf080] ;  /* 0x00f08000de30783b */ /* 0x00086e0000000200 */
[-C--:B------:R-:W-:Y:S08]  /*2930*/  HMMA.16816.F32.BF16 R20, R32, R40.reuse, R20 ;  /* 0x000000282014723c */ /* 0x080ff00000041814 */
[----:B------:R-:W-:Y:S01]  /*2940*/  HMMA.16816.F32.BF16 R24, R36, R40, R24 ;  /* 0x000000282418723c */ /* 0x000fe20000041818 */
[----:B------:R-:W-:-:S07]  /*2950*/  @P3 BRA `(.L_x_1) ;  /* 0x0000033000003947 */ /* 0x000fce0003800000 */
[----:B---3--:R-:W-:Y:S01]  /*2960*/  @!P2 IMAD.MOV.U32 R2, RZ, RZ, R246 ;  /* 0x000000ffff02a224 */ /* 0x008fe200078e00f6 */
[----:B------:R-:W3:Y:S01]  /*2970*/  LDL.64 R168, [R1] ;  /* 0x0000000001a87983 */ /* 0x000ee20000100a00 */
[----:B------:R-:W-:Y:S01]  /*2980*/  USHF.R.S32.HI UR21, URZ, 0x1f, UR19 ;  /* 0x0000001f3f157899 */ /* 0x000fe20008011413 */
[----:B------:R-:W-:Y:S01]  /*2990*/  @!P2 IMAD.MOV.U32 R3, RZ, RZ, R247 ;  /* 0x000000ffff03a224 */ /* 0x000fe200078e00f7 */
[----:B------:R-:W-:Y:S01]  /*29a0*/  ULDC.64 UR6, c[0x0][0x178] ;  /* 0x00005e0000067ab9 */ /* 0x000fe20000000a00 */
[----:B------:R-:W-:Y:S01]  /*29b0*/  IMAD.U32 R32, RZ, RZ, UR17 ;  /* 0x00000011ff207e24 */ /* 0x000fe2000f8e00ff */
[----:B----4-:R-:W4:Y:S01]  /*29c0*/  @!P2 S2R R0, SR_CTAID.Y ;  /* 0x000000000000a919 */ /* 0x010f220000002600 */
[----:B------:R-:W-:Y:S02]  /*29d0*/  UIMAD UR21, UR21, UR6, URZ ;  /* 0x00000006151572a4 */ /* 0x000fe4000f8e023f */
[----:B------:R-:W-:Y:S02]  /*29e0*/  UIMAD.WIDE.U32 UR22, UR19, UR6, URZ ;  /* 0x00000006131672a5 */ /* 0x000fe4000f8e003f */
[----:B------:R-:W-:Y:S02]  /*29f0*/  UIMAD UR21, UR19, UR7, UR21 ;  /* 0x00000007131572a4 */ /* 0x000fe4000f8e0215 */
[----:B------:R-:W-:Y:S02]  /*2a00*/  UIMAD UR6, UR19, -0x40, UR13 ;  /* 0xffffffc0130678a4 */ /* 0x000fe4000f8e020d */
[----:B------:R-:W-:Y:S01]  /*2a10*/  IMAD.U32 R29, RZ, RZ, UR22 ;  /* 0x00000016ff1d7e24 */ /* 0x000fe2000f8e00ff */
[----:B------:R-:W-:Y:S01]  /*2a20*/  UIADD3 UR21, UR23, UR21, URZ ;  /* 0x0000001517157290 */ /* 0x000fe2000fffe03f */
[----:B------:R-:W-:Y:S05]  /*2a30*/  IMAD.U32 R31, RZ, RZ, UR22 ;  /* 0x00000016ff1f7e24 */ /* 0x000fea000f8e00ff */
[----:B------:R-:W-:Y:S01]  /*2a40*/  IMAD.U32 R30, RZ, RZ, UR21 ;  /* 0x00000015ff1e7e24 */ /* 0x000fe2000f8e00ff */
[----:B----4-:R-:W-:Y:S01]  /*2a50*/  @!P2 SHF.R.S32.HI R28, RZ, 0x1f, R0 ;  /* 0x0000001fff1ca819 */ /* 0x010fe20000011400 */
[----:B------:R-:W-:Y:S04]  /*2a60*/  @!P2 IMAD.WIDE.U32 R2, R0, c[0x0][0x270], R2 ;  /* 0x00009c000002aa25 */ /* 0x000fe800078e0002 */
[----:B------:R-:W-:Y:S04]  /*2a70*/  @!P2 IMAD R28, R28, c[0x0][0x270], RZ ;  /* 0x00009c001c1caa24 */ /* 0x000fe800078e02ff */
[----:B------:R-:W-:Y:S01]  /*2a80*/  @!P2 IMAD R28, R0, c[0x0][0x274], R28 ;  /* 0x00009d00001caa24 */ /* 0x000fe200078e021c */
[----:B------:R-:W-:Y:S02]  /*2a90*/  @!P2 IADD3 R0, P3, R2, UR12, RZ ;  /* 0x0000000c0200ac10 */ /* 0x000fe4000ff7e0ff */
[----:B---3--:R-:W-:Y:S02]  /*2aa0*/  LEA R2, P4, R29, R168, 0x7 ;  /* 0x000000a81d027211 */ /* 0x008fe400078838ff */
[----:B------:R-:W-:Y:S02]  /*2ab0*/  @!P2 IADD3.X R29, R3, UR8, R28, P3, !PT ;  /* 0x00000008031dac10 */ /* 0x000fe40009ffe41c */
[----:B------:R-:W-:Y:S02]  /*2ac0*/  LEA.HI.X R3, R31, R169, R30, 0x7, P4 ;  /* 0x000000a91f037211 */ /* 0x000fe400020f3c1e */
[----:B------:R-:W-:Y:S02]  /*2ad0*/  IADD3 R32, P4, P3, R32, 0x80, R2 ;  /* 0x0000008020207810 */ /* 0x000fe40007b9e002 */
[----:B------:R-:W-:Y:S02]  /*2ae0*/  IADD3 R28, -R248, UR6, RZ ;  /* 0x00000006f81c7c10 */ /* 0x000fe4000fffe1ff */
[----:B------:R-:W-:Y:S02]  /*2af0*/  IADD3.X R33, RZ, UR11, R3, P4, P3 ;  /* 0x0000000bff217c10 */ /* 0x000fe4000a7e6403 */
[----:B------:R-:W-:Y:S02]  /*2b00*/  @!P2 LEA R30, P3, R0, c[0x0][0x258], 0x2 ;  /* 0x00009600001eaa11 */ /* 0x000fe400078610ff */
[----:B------:R-:W-:Y:S02]  /*2b10*/  ISETP.LT.OR P4, PT, R28, 0x1, P6 ;  /* 0x000000011c00780c */ /* 0x000fe40003781670 */
[----:B------:R-:W-:Y:S01]  /*2b20*/  @!P2 LEA.HI.X R31, R0, c[0x0][0x25c], R29, 0x2, P3 ;  /* 0x00009700001faa11 */ /* 0x000fe200018f141d */
[----:B------:R-:W-:Y:S01]  /*2b30*/  IMAD.U32 R0, RZ, RZ, UR20 ;  /* 0x00000014ff007e24 */ /* 0x000fe2000f8e00ff */
[----:B------:R-:W-:Y:S02]  /*2b40*/  IADD3 R29, R244, 0x6080, RZ ;  /* 0x00006080f41d7810 */ /* 0x000fe40007ffe0ff */
[----:B------:R-:W-:Y:S03]  /*2b50*/  ISETP.LT.OR P3, PT, R28, 0x1, P5 ;  /* 0x000000011c00780c */ /* 0x000fe60002f61670 */
[----:B------:R-:W-:Y:S02]  /*2b60*/  IMAD R0, R0, 0x4000, R29 ;  /* 0x0000400000007824 */ /* 0x000fe400078e021d */
[----:B------:R-:W-:Y:S03]  /*2b70*/  IMAD.U32 R29, RZ, RZ, UR16 ;  /* 0x00000010ff1d7e24 */ /* 0x000fe6000f8e00ff */
[----:B------:R-:W-:Y:S01]  /*2b80*/  @!PT LDS RZ, [RZ] ;  /* 0x00000000fffff984 */ /* 0x000fe20000000800 */
[----:B------:R-:W-:Y:S01]  /*2b90*/  @!PT LDS RZ, [RZ] ;  /* 0x00000000fffff984 */ /* 0x000fe20000000800 */
[----:B------:R-:W-:Y:S01]  /*2ba0*/  @!PT LDS RZ, [RZ] ;  /* 0x00000000fffff984 */ /* 0x000fe20000000800 */
[----:B------:R3:W-:Y:S01]  /*2bb0*/  LDGSTS.E.BYPASS.LTC128B.128 [R0], [R2.64], !P4 ;  /* 0x0000000002007fae */ /* 0x0007e2000e101d4e */
[----:B------:R-:W-:Y:S04]  /*2bc0*/  IADD3 R34, P4, R2, UR17, RZ ;  /* 0x0000001102227c10 */ /* 0x000fe8000ff9e0ff */
[----:B------:R3:W-:Y:S01]  /*2bd0*/  LDGSTS.E.BYPASS.LTC128B.128 [R0+0x2000], [R2.64+0x80], !P3 ;  /* 0x0200008002007fae */ /* 0x0007e2000d901d4e */
[C---:B------:R-:W-:Y:S02]  /*2be0*/  ISETP.LT.OR P3, PT, R28.reuse, 0x21, P6 ;  /* 0x000000211c00780c */ /* 0x040fe40003761670 */
[----:B------:R-:W-:Y:S02]  /*2bf0*/  IADD3.X R35, R3, UR11, RZ, P4, !PT ;  /* 0x0000000b03237c10 */ /* 0x000fe4000a7fe4ff */
[----:B------:R-:W-:Y:S09]  /*2c00*/  ISETP.LT.OR P4, PT, R28, 0x21, P5 ;  /* 0x000000211c00780c */ /* 0x000ff20002f81670 */
[----:B------:R4:W-:Y:S05]  /*2c10*/  LDGSTS.E.BYPASS.LTC128B.128 [R0+0x1000], [R34.64], !P3 ;  /* 0x0100000022007fae */ /* 0x0009ea000d901d4e */
[----:B------:R4:W-:Y:S01]  /*2c20*/  LDGSTS.E.BYPASS.LTC128B.128 [R0+0x3000], [R32.64], !P4 ;  /* 0x0300000020007fae */ /* 0x0009e2000e101d4e */
[----:B---3--:R-:W-:Y:S01]  /*2c30*/  IMAD.U32 R2, RZ, RZ, UR20 ;  /* 0x00000014ff027e24 */ /* 0x008fe2000f8e00ff */
[----:B------:R-:W-:Y:S03]  /*2c40*/  @!P2 LEA R3, R29, 0x40, 0x6 ;  /* 0x000000401d03a811 */ /* 0x000fe600078e30ff */
[----:B------:R-:W-:Y:S02]  /*2c50*/  @!P2 IMAD R2, R2, 0x40, R246 ;  /* 0x000000400202a824 */ /* 0x000fe400078e02f6 */
[----:B------:R-:W-:Y:S04]  /*2c60*/  @!P2 IMAD.WIDE R30, R3, 0x4, R30 ;  /* 0x00000004031ea825 */ /* 0x000fe800078e021e */
[----:B------:R-:W-:Y:S05]  /*2c70*/  @!P2 IMAD.SHL.U32 R2, R2, 0x4, RZ ;  /* 0x000000040202a824 */ /* 0x000fea00078e00ff */
[----:B------:R4:W-:Y:S02]  /*2c80*/  @!P2 LDGSTS.E.BYPASS.LTC128B.128 [R2+0x12080], [R30.64] ;  /* 0x120800001e02afae */ /* 0x0009e4000b901d4e */
.L_x_1:
[-C--:B-1-34-:R-:W-:Y:S01]  /*2c90*/  HMMA.16816.F32.BF16 R28, R44, R152.reuse, RZ ;  /* 0x000000982c1c723c */ /* 0x09afe200000418ff */
[----:B------:R-:W0:Y:S02]  /*2ca0*/  LDGDEPBAR ;  /* 0x00000000000079af */ /* 0x000e240000000000 */
[C---:B------:R-:W-:Y:S02]  /*2cb0*/  ISETP.GT.AND P4, PT, R243.reuse, RZ, PT ;  /* 0x000000fff300720c */ /* 0x040fe40003f84270 */
[----:B------:R-:W-:Y:S02]  /*2cc0*/  ISETP.GT.AND P3, PT, R243, 0x1, PT ;  /* 0x00000001f300780c */ /* 0x000fe40003f64270 */
[----:B------:R-:W-:Y:S01]  /*2cd0*/  FSEL R3, R4, -INF , P4 ;  /* 0xff80000004037808 */ /* 0x000fe20002000000 */
[C---:B------:R-:W-:Y:S01]  /*2ce0*/  HMMA.16816.F32.BF16 R32, R48.reuse, R152, RZ ;  /* 0x000000983020723c */ /* 0x040fe200000418ff */
[----:B------:R-:W-:Y:S03]  /*2cf0*/  MOV R2, 0x40 ;  /* 0x0000004000027802 */ /* 0x000fe60000000f00 */
[----:B------:R-:W-:Y:S01]  /*2d00*/  FSEL R234, R7, -INF , P3 ;  /* 0xff80000007ea7808 */ /* 0x000fe20001800000 */
[--C-:B------:R-:W-:Y:S01]  /*2d10*/  FFMA.FTZ R3, R3, c[0x0][0x29c], -R212.reuse ;  /* 0x0000a70003037a23 */ /* 0x100fe200000108d4 */
[----:B------:R-:W-:Y:S02]  /*2d20*/  FSEL R236, R9, -INF , P3 ;  /* 0xff80000009ec7808 */ /* 0x000fe40001800000 */
[-C--:B------:R-:W-:Y:S01]  /*2d30*/  HMMA.16816.F32.BF16 R36, R48, R154.reuse, RZ ;  /* 0x0000009a3024723c */ /* 0x080fe200000418ff */
[----:B------:R-:W-:Y:S01]  /*2d40*/  FSEL R242, R11, -INF , P3 ;  /* 0xff8000000bf27808 */ /* 0x000fe20001800000 */
[----:B------:R1:W-:Y:S02]  /*2d50*/  MUFU.EX2 R239, R3 ;  /* 0x0000000300ef7308 */ /* 0x0003e40000000800 */
[----:B------:R-:W-:Y:S02]  /*2d60*/  FSEL R235, R8, -INF , P4 ;  /* 0xff80000008eb7808 */ /* 0x000fe40002000000 */
[----:B------:R-:W-:Y:S02]  /*2d70*/  FSEL R241, R10, -INF , P4 ;  /* 0xff8000000af17808 */ /* 0x000fe40002000000 */
[C---:B------:R-:W-:Y:S01]  /*2d80*/  HMMA.16816.F32.BF16 R40, R44.reuse, R154, RZ ;  /* 0x0000009a2c28723c */ /* 0x040fe200000418ff */
[----:B------:R-:W-:Y:S03]  /*2d90*/  MOV R221, 0x20 ;  /* 0x0000002000dd7802 */ /* 0x000fe60000000f00 */
[----:B------:R-:W-:Y:S02]  /*2da0*/  SEL R2, R2, 0xffffffc0, !P0 ;  /* 0xffffffc002027807 */ /* 0x000fe40004000000 */
[----:B------:R-:W-:Y:S02]  /*2db0*/  SEL R221, R221, 0xffffffe0, !P1 ;  /* 0xffffffe0dddd7807 */ /* 0x000fe40004800000 */
[-C--:B------:R-:W-:Y:S01]  /*2dc0*/  HMMA.16816.F32.BF16 R44, R44, R156.reuse, RZ ;  /* 0x0000009c2c2c723c */ /* 0x080fe200000418ff */
[C---:B------:R-:W-:Y:S03]  /*2dd0*/  IADD3 R0, R222.reuse, R2, RZ ;  /* 0x00000002de007210 */ /* 0x040fe60007ffe0ff */
[----:B------:R-:W-:Y:S02]  /*2de0*/  IADD3 R221, R222, R221, RZ ;  /* 0x000000dddedd7210 */ /* 0x000fe40007ffe0ff */
[----:B------:R-:W3:Y:S01]  /*2df0*/  LDSM.16.M88.4 R168, [R0+0xe080] ;  /* 0x00e0800000a8783b */ /* 0x000ee20000000200 */
[----:B------:R-:W-:Y:S01]  /*2e00*/  FSEL R5, R5, -INF , P3 ;  /* 0xff80000005057808 */ /* 0x000fe20001800000 */
[----:B------:R-:W-:Y:S02]  /*2e10*/  HMMA.16816.F32.BF16 R48, R48, R156, RZ ;  /* 0x0000009c3030723c */ /* 0x000fe400000418ff */
[----:B------:R-:W-:Y:S02]  /*2e20*/  ISETP.GT.AND P3, PT, R243, 0x20, PT ;  /* 0x00000020f300780c */ /* 0x000fe40003f64270 */
[----:B------:R-:W-:Y:S01]  /*2e30*/  IADD3 R2, R2, R221, RZ ;  /* 0x000000dd02027210 */ /* 0x000fe20007ffe0ff */
[--C-:B------:R-:W-:Y:S01]  /*2e40*/  FFMA.FTZ R5, R5, c[0x0][0x29c], -R212.reuse ;  /* 0x0000a70005057a23 */ /* 0x100fe200000108d4 */
[----:B------:R-:W4:Y:S01]  /*2e50*/  LDSM.16.M88.4 R176, [R0+0xf080] ;  /* 0x00f0800000b0783b */ /* 0x000f220000000200 */
[----:B------:R-:W-:Y:S01]  /*2e60*/  FSEL R18, R18, -INF , P3 ;  /* 0xff80000012127808 */ /* 0x000fe20001800000 */
[-C--:B------:R-:W-:Y:S01]  /*2e70*/  HMMA.16816.F32.BF16 R28, R148, R158.reuse, R28 ;  /* 0x0000009e941c723c */ /* 0x080fe2000004181c */
[----:B------:R5:W2:Y:S04]  /*2e80*/  MUFU.EX2 R240, R5 ;  /* 0x0000000500f07308 */ /* 0x000aa80000000800 */
[----:B------:R-:W-:Y:S01]  /*2e90*/  FSEL R238, R14, -INF , P3 ;  /* 0xff8000000eee7808 */ /* 0x000fe20001800000 */
[----:B------:R-:W-:Y:S01]  /*2ea0*/  LDSM.16.M88.4 R8, [R0+0x11080] ;  /* 0x011080000008783b */ /* 0x000fe20000000200 */
[----:B-1----:R-:W-:Y:S01]  /*2eb0*/  FSEL R3, R16, -INF , P3 ;  /* 0xff80000010037808 */ /* 0x002fe20001800000 */
[C---:B--2---:R-:W-:Y:S04]  /*2ec0*/  HMMA.16816.F32.BF16 R32, R160.reuse, R158, R32 ;  /* 0x0000009ea020723c */ /* 0x044fe80000041820 */
[----:B------:R-:W-:Y:S01]  /*2ed0*/  FSEL R16, R6, -INF , P4 ;  /* 0xff80000006107808 */ /* 0x000fe20002000000 */
[--C-:B------:R-:W-:Y:S01]  /*2ee0*/  FFMA.FTZ R3, R3, c[0x0][0x29c], -R212.reuse ;  /* 0x0000a70003037a23 */ /* 0x100fe200000108d4 */
[----:B------:R-:W-:Y:S02]  /*2ef0*/  ISETP.GT.AND P4, PT, R243, 0x21, PT ;  /* 0x00000021f300780c */ /* 0x000fe40003f84270 */
[-C--:B------:R-:W-:Y:S01]  /*2f00*/  HMMA.16816.F32.BF16 R36, R160, R164.reuse, R36 ;  /* 0x000000a4a024723c */ /* 0x080fe20000041824 */
[----:B------:R1:W-:Y:S03]  /*2f10*/  MUFU.EX2 R237, R3 ;  /* 0x0000000300ed7308 */ /* 0x0003e60000000800 */
[----:B------:R-:W-:Y:S02]  /*2f20*/  FSEL R19, R19, -INF , P4 ;  /* 0xff80000013137808 */ /* 0x000fe40002000000 */
[----:B------:R-:W-:Y:S02]  /*2f30*/  FSEL R17, R17, -INF , P4 ;  /* 0xff80000011117808 */ /* 0x000fe40002000000 */
[C---:B------:R-:W-:Y:S01]  /*2f40*/  HMMA.16816.F32.BF16 R40, R148.reuse, R164, R40 ;  /* 0x000000a49428723c */ /* 0x040fe20000041828 */
[----:B-----5:R2:W-:Y:S03]  /*2f50*/  LDSM.16.M88.4 R4, [R0+0x10080] ;  /* 0x010080000004783b */ /* 0x0205e60000000200 */
[--C-:B------:R-:W-:Y:S04]  /*2f60*/  FFMA.FTZ R17, R17, c[0x0][0x29c], -R212.reuse ;  /* 0x0000a70011117a23 */ /* 0x100fe800000108d4 */
[-C--:B------:R-:W-:Y:S01]  /*2f70*/  HMMA.16816.F32.BF16 R44, R148, R166.reuse, R44 ;  /* 0x000000a6942c723c */ /* 0x080fe2000004182c */
[----:B------:R-:W5:Y:S07]  /*2f80*/  LDSM.16.M88.4 R148, [R2+0xe080] ;  /* 0x00e080000294783b */ /* 0x000f6e0000000200 */
[----:B------:R-:W-:Y:S01]  /*2f90*/  HMMA.16816.F32.BF16 R48, R160, R166, R48 ;  /* 0x000000a6a030723c */ /* 0x000fe20000041830 */
[----:B------:R-:W5:Y:S07]  /*2fa0*/  LDSM.16.M88.4 R160, [R2+0xf080] ;  /* 0x00f0800002a0783b */ /* 0x000f6e0000000200 */
[-C--:B---3--:R-:W-:Y:S01]  /*2fb0*/  HMMA.16816.F32.BF16 R28, R168, R172.reuse, R28 ;  /* 0x000000aca81c723c */ /* 0x088fe2000004181c */
[----:B-1----:R-:W-:Y:S04]  /*2fc0*/  LDS R3, [R245.X4+0x12280] ;  /* 0x01228000f5037984 */ /* 0x002fe80000004800 */
[--C-:B--2---:R-:W-:Y:S03]  /*2fd0*/  FFMA.FTZ R0, R16, c[0x0][0x29c], -R213.reuse ;  /* 0x0000a70010007a23 */ /* 0x104fe600000108d5 */
[C---:B----4-:R-:W-:Y:S08]  /*2fe0*/  HMMA.16816.F32.BF16 R32, R176.reuse, R172, R32 ;  /* 0x000000acb020723c */ /* 0x050ff00000041820 */
[-C--:B------:R-:W-:Y:S08]  /*2ff0*/  HMMA.16816.F32.BF16 R36, R176, R174.reuse, R36 ;  /* 0x000000aeb024723c */ /* 0x080ff00000041824 */
[C---:B------:R-:W-:Y:S08]  /*3000*/  HMMA.16816.F32.BF16 R40, R168.reuse, R174, R40 ;  /* 0x000000aea828723c */ /* 0x040ff00000041828 */
[-C--:B------:R-:W-:Y:S01]  /*3010*/  HMMA.16816.F32.BF16 R44, R168, R180.reuse, R44 ;  /* 0x000000b4a82c723c */ /* 0x080fe2000004182c */
[----:B------:R-:W1:Y:S07]  /*3020*/  LDSM.16.M88.4 R168, [R222+0x10080] ;  /* 0x01008000dea8783b */ /* 0x000e6e0000000200 */
[----:B------:R-:W-:Y:S01]  /*3030*/  HMMA.16816.F32.BF16 R48, R176, R180, R48 ;  /* 0x000000b4b030723c */ /* 0x000fe20000041830 */
[----:B------:R-:W2:Y:S07]  /*3040*/  LDSM.16.M88.4 R176, [R222+0x11080] ;  /* 0x01108000deb0783b */ /* 0x000eae0000000200 */
[-C--:B-----5:R-:W-:Y:S08]  /*3050*/  HMMA.16816.F32.BF16 R28, R148, R182.reuse, R28 ;  /* 0x000000b6941c723c */ /* 0x0a0ff0000004181c */
[C---:B------:R-:W-:Y:S08]  /*3060*/  HMMA.16816.F32.BF16 R32, R160.reuse, R182, R32 ;  /* 0x000000b6a020723c */ /* 0x040ff00000041820 */
[-C--:B------:R-:W-:Y:S08]  /*3070*/  HMMA.16816.F32.BF16 R36, R160, R184.reuse, R36 ;  /* 0x000000b8a024723c */ /* 0x080ff00000041824 */
[C---:B------:R-:W-:Y:S08]  /*3080*/  HMMA.16816.F32.BF16 R40, R148.reuse, R184, R40 ;  /* 0x000000b89428723c */ /* 0x040ff00000041828 */
[-C--:B------:R-:W-:Y:S01]  /*3090*/  HMMA.16816.F32.BF16 R44, R148, R186.reuse, R44 ;  /* 0x000000ba942c723c */ /* 0x080fe2000004182c */
[----:B------:R-:W3:Y:S07]  /*30a0*/  LDSM.16.M88.4 R148, [R221+0x10080] ;  /* 0x01008000dd94783b */ /* 0x000eee0000000200 */
[----:B------:R-:W-:Y:S01]  /*30b0*/  HMMA.16816.F32.BF16 R48, R160, R186, R48 ;  /* 0x000000baa030723c */ /* 0x000fe20000041830 */
[----:B------:R-:W4:Y:S07]  /*30c0*/  LDSM.16.M88.4 R160, [R221+0x11080] ;  /* 0x01108000dda0783b */ /* 0x000f2e0000000200 */
[-C--:B-1----:R-:W-:Y:S08]  /*30d0*/  HMMA.16816.F32.BF16 R28, R168, R188.reuse, R28 ;  /* 0x000000bca81c723c */ /* 0x082ff0000004181c */
[C---:B--2---:R-:W-:Y:S08]  /*30e0*/  HMMA.16816.F32.BF16 R32, R176.reuse, R188, R32 ;  /* 0x000000bcb020723c */ /* 0x044ff00000041820 */
[-C--:B------:R-:W-:Y:S08]  /*30f0*/  HMMA.16816.F32.BF16 R36, R176, R190.reuse, R36 ;  /* 0x000000beb024723c */ /* 0x080ff00000041824 */
[C---:B------:R-:W-:Y:S08]  /*3100*/  HMMA.16816.F32.BF16 R40, R168.reuse, R190, R40 ;  /* 0x000000bea828723c */ /* 0x040ff00000041828 */
[-C--:B------:R-:W-:Y:S01]  /*3110*/  HMMA.16816.F32.BF16 R44, R168, R192.reuse, R44 ;  /* 0x000000c0a82c723c */ /* 0x080fe2000004182c */
[----:B------:R1:W-:Y:S06]  /*3120*/  MUFU.EX2 R170, R0 ;  /* 0x0000000000aa7308 */ /* 0x0003ec0000000800 */
[----:B------:R-:W-:Y:S01]  /*3130*/  FSEL R171, R12, -INF , P3 ;  /* 0xff8000000cab7808 */ /* 0x000fe20001800000 */
[----:B------:R-:W-:Y:S01]  /*3140*/  HMMA.16816.F32.BF16 R48, R176, R192, R48 ;  /* 0x000000c0b030723c */ /* 0x000fe20000041830 */
[----:B------:R-:W2:Y:S02]  /*3150*/  LDL R179, [R1+0x14] ;  /* 0x0000140001b37983 */ /* 0x000ea40000100800 */
[----:B------:R-:W-:Y:S01]  /*3160*/  MUFU.EX2 R177, R17 ;  /* 0x0000001100b17308 */ /* 0x000fe20000000800 */
[----:B------:R-:W-:Y:S02]  /*3170*/  FSEL R168, R13, -INF , P4 ;  /* 0xff8000000da87808 */ /* 0x000fe40002000000 */
[----:B------:R-:W-:Y:S02]  /*3180*/  ISETP.GT.AND P3, PT, R243, 0x40, PT ;  /* 0x00000040f300780c */ /* 0x000fe40003f64270 */
[-C--:B---3--:R-:W-:Y:S05]  /*3190*/  HMMA.16816.F32.BF16 R28, R148, R194.reuse, R28 ;  /* 0x000000c2941c723c */ /* 0x088fea000004181c */
[----:B------:R-:W-:Y:S02]  /*31a0*/  FSEL R178, R15, -INF , P4 ;  /* 0xff8000000fb27808 */ /* 0x000fe40002000000 */
[----:B------:R-:W3:Y:S01]  /*31b0*/  LDSM.16.M88.4 R12, [R2+0x10080] ;  /* 0x01008000020c783b */ /* 0x000ee20000000200 */
[C---:B----4-:R-:W-:Y:S04]  /*31c0*/  HMMA.16816.F32.BF16 R32, R160.reuse, R194, R32 ;  /* 0x000000c2a020723c */ /* 0x050fe80000041820 */
[----:B-1----:R-:W-:Y:S01]  /*31d0*/  FFMA.FTZ R0, R234, c[0x0][0x29c], -R213 ;  /* 0x0000a700ea007a23 */ /* 0x002fe200000108d5 */
[----:B------:R-:W-:Y:S02]  /*31e0*/  FSEL R20, R20, -INF , P3 ;  /* 0xff80000014147808 */ /* 0x000fe40001800000 */
[----:B------:R-:W-:Y:S01]  /*31f0*/  FSEL R24, R24, -INF , P3 ;  /* 0xff80000018187808 */ /* 0x000fe20001800000 */
[-C--:B------:R-:W-:Y:S01]  /*3200*/  HMMA.16816.F32.BF16 R36, R160, R196.reuse, R36 ;  /* 0x000000c4a024723c */ /* 0x080fe20000041824 */
[----:B------:R1:W4:Y:S02]  /*3210*/  MUFU.EX2 R169, R0 ;  /* 0x0000000000a97308 */ /* 0x0003240000000800 */
[----:B------:R-:W-:Y:S01]  /*3220*/  ISETP.GT.AND P4, PT, R243, 0x41, PT ;  /* 0x00000041f300780c */ /* 0x000fe20003f84270 */
[--C-:B------:R-:W-:Y:S01]  /*3230*/  FFMA.FTZ R20, R20, c[0x0][0x29c], -R212.reuse ;  /* 0x0000a70014147a23 */ /* 0x100fe200000108d4 */
[----:B------:R-:W-:Y:S01]  /*3240*/  FSEL R26, R26, -INF , P3 ;  /* 0xff8000001a1a7808 */ /* 0x000fe20001800000 */
[----:B------:R-:W-:Y:S01]  /*3250*/  FFMA.FTZ R24, R24, c[0x0][0x29c], -R215 ;  /* 0x0000a70018187a23 */ /* 0x000fe200000108d7 */
[----:B------:R-:W-:Y:S01]  /*3260*/  FSEL R27, R27, -INF , P4 ;  /* 0xff8000001b1b7808 */ /* 0x000fe20002000000 */
[C---:B------:R-:W-:Y:S03]  /*3270*/  HMMA.16816.F32.BF16 R40, R148.reuse, R196, R40 ;  /* 0x000000c49428723c */ /* 0x040fe60000041828 */
[----:B------:R-:W-:Y:S01]  /*3280*/  MUFU.EX2 R176, R20 ;  /* 0x0000001400b07308 */ /* 0x000fe20000000800 */
[----:B------:R-:W-:Y:S02]  /*3290*/  FSEL R21, R21, -INF , P4 ;  /* 0xff80000015157808 */ /* 0x000fe40002000000 */
[----:B------:R-:W-:Y:S02]  /*32a0*/  FSEL R23, R23, -INF , P4 ;  /* 0xff80000017177808 */ /* 0x000fe40002000000 */
[-C--:B------:R-:W-:Y:S04]  /*32b0*/  HMMA.16816.F32.BF16 R44, R148, R198.reuse, R44 ;  /* 0x000000c6942c723c */ /* 0x080fe8000004182c */
[----:B------:R-:W-:Y:S01]  /*32c0*/  FFMA.FTZ R212, R21, c[0x0][0x29c], -R212 ;  /* 0x0000a70015d47a23 */ /* 0x000fe200000108d4 */
[----:B------:R-:W-:Y:S02]  /*32d0*/  F2FP.BF16.PACK_AB R21, R240, R239 ;  /* 0x000000eff015723e */ /* 0x000fe400000010ff */
[----:B------:R-:W-:Y:S01]  /*32e0*/  FSEL R25, R25, -INF , P4 ;  /* 0xff80000019197808 */ /* 0x000fe20002000000 */
[----:B------:R-:W-:Y:S01]  /*32f0*/  HMMA.16816.F32.BF16 R48, R160, R198, R48 ;  /* 0x000000c6a030723c */ /* 0x000fe20000041830 */
[----:B------:R-:W5:Y:S01]  /*3300*/  LDL R160, [R1+0x10] ;  /* 0x0000100001a07983 */ /* 0x000f620000100800 */
[----:B------:R-:W-:Y:S02]  /*3310*/  MUFU.EX2 R212, R212 ;  /* 0x000000d400d47308 */ /* 0x000fe40000000800 */
[--C-:B-1----:R-:W-:Y:S04]  /*3320*/  FFMA.FTZ R0, R18, c[0x0][0x29c], -R213.reuse ;  /* 0x0000a70012007a23 */ /* 0x102fe800000108d5 */
[-C--:B------:R-:W-:Y:S04]  /*3330*/  HMMA.16816.F32.BF16 R28, R4, R200.reuse, R28 ;  /* 0x000000c8041c723c */ /* 0x080fe8000004181c */
[----:B------:R1:W-:Y:S04]  /*3340*/  MUFU.EX2 R151, R0 ;  /* 0x0000000000977308 */ /* 0x0003e80000000800 */
[C---:B------:R-:W-:Y:S08]  /*3350*/  HMMA.16816.F32.BF16 R32, R8.reuse, R200, R32 ;  /* 0x000000c80820723c */ /* 0x040ff00000041820 */
[-C--:B------:R-:W-:Y:S08]  /*3360*/  HMMA.16816.F32.BF16 R36, R8, R202.reuse, R36 ;  /* 0x000000ca0824723c */ /* 0x080ff00000041824 */
[C---:B------:R-:W-:Y:S04]  /*3370*/  HMMA.16816.F32.BF16 R40, R4.reuse, R202, R40 ;  /* 0x000000ca0428723c */ /* 0x040fe80000041828 */
[--C-:B-1----:R-:W-:Y:S02]  /*3380*/  FFMA.FTZ R0, R19, c[0x0][0x29c], -R213.reuse ;  /* 0x0000a70013007a23 */ /* 0x102fe400000108d5 */
[----:B------:R-:W1:Y:S02]  /*3390*/  LDSM.16.M88.4 R16, [R2+0x11080] ;  /* 0x011080000210783b */ /* 0x000e640000000200 */
[-C--:B------:R-:W-:Y:S01]  /*33a0*/  HMMA.16816.F32.BF16 R44, R4, R204.reuse, R44 ;  /* 0x000000cc042c723c */ /* 0x080fe2000004182c */
[----:B------:R4:W1:Y:S06]  /*33b0*/  MUFU.EX2 R150, R0 ;  /* 0x0000000000967308 */ /* 0x00086c0000000800 */
[--C-:B------:R-:W-:Y:S01]  /*33c0*/  FFMA.FTZ R4, R242, c[0x0][0x29c], -R214.reuse ;  /* 0x0000a700f2047a23 */ /* 0x100fe200000108d6 */
[----:B------:R-:W-:Y:S03]  /*33d0*/  HMMA.16816.F32.BF16 R48, R8, R204, R48 ;  /* 0x000000cc0830723c */ /* 0x000fe60000041830 */
[----:B------:R1:W-:Y:S05]  /*33e0*/  MUFU.EX2 R5, R24 ;  /* 0x0000001800057308 */ /* 0x0003ea0000000800 */
[-C--:B---3--:R-:W-:Y:S05]  /*33f0*/  HMMA.16816.F32.BF16 R28, R12, R206.reuse, R28 ;  /* 0x000000ce0c1c723c */ /* 0x088fea000004181c */
[----:B----4-:R-:W-:Y:S01]  /*3400*/  FSEL R0, R22, -INF , P3 ;  /* 0xff80000016007808 */ /* 0x010fe20001800000 */
[--C-:B------:R-:W-:Y:S06]  /*3410*/  FFMA.FTZ R22, R26, c[0x0][0x29c], -R214.reuse ;  /* 0x0000a7001a167a23 */ /* 0x100fec00000108d6 */
[--C-:B------:R-:W-:Y:S01]  /*3420*/  FFMA.FTZ R0, R0, c[0x0][0x29c], -R213.reuse ;  /* 0x0000a70000007a23 */ /* 0x100fe200000108d5 */
[----:B------:R-:W-:Y:S01]  /*3430*/  MUFU.EX2 R26, R4 ;  /* 0x00000004001a7308 */ /* 0x000fe20000000800 */
[----:B------:R-:W-:Y:S02]  /*3440*/  FFMA.FTZ R213, R23, c[0x0][0x29c], -R213 ;  /* 0x0000a70017d57a23 */ /* 0x000fe400000108d5 */
[--C-:B------:R-:W-:Y:S02]  /*3450*/  FFMA.FTZ R23, R178, c[0x0][0x29c], -R214.reuse ;  /* 0x0000a700b2177a23 */ /* 0x100fe400000108d6 */
[--C-:B-1----:R-:W-:Y:S01]  /*3460*/  FFMA.FTZ R24, R238, c[0x0][0x29c], -R214.reuse ;  /* 0x0000a700ee187a23 */ /* 0x102fe200000108d6 */
[C---:B------:R-:W-:Y:S04]  /*3470*/  HMMA.16816.F32.BF16 R32, R16.reuse, R206, R32 ;  /* 0x000000ce1020723c */ /* 0x040fe80000041820 */
[----:B------:R1:W-:Y:S01]  /*3480*/  MUFU.EX2 R149, R0 ;  /* 0x0000000000957308 */ /* 0x0003e20000000800 */
[--C-:B------:R-:W-:Y:S02]  /*3490*/  FADD.FTZ R28, R28, -R3.reuse ;  /* 0x800000031c1c7221 */ /* 0x100fe40000010000 */
[----:B------:R-:W-:Y:S01]  /*34a0*/  FADD.FTZ R29, R29, -R3 ;  /* 0x800000031d1d7221 */ /* 0x000fe20000010000 */
[-C--:B------:R-:W-:Y:S04]  /*34b0*/  HMMA.16816.F32.BF16 R36, R16, R208.reuse, R36 ;  /* 0x000000d01024723c */ /* 0x080fe80000041824 */
[----:B------:R-:W-:Y:S02]  /*34c0*/  FMUL.FTZ R29, R240, R29 ;  /* 0x0000001df01d7220 */ /* 0x000fe40000410000 */
[----:B------:R-:W-:Y:S02]  /*34d0*/  MUFU.EX2 R24, R24 ;  /* 0x0000001800187308 */ /* 0x000fe40000000800 */
[C---:B------:R-:W-:Y:S08]  /*34e0*/  HMMA.16816.F32.BF16 R40, R12.reuse, R208, R40 ;  /* 0x000000d00c28723c */ /* 0x040ff00000041828 */
[----:B------:R-:W-:Y:S01]  /*34f0*/  MUFU.EX2 R23, R23 ;  /* 0x0000001700177308 */ /* 0x000fe20000000800 */
[-C--:B------:R-:W-:Y:S03]  /*3500*/  HMMA.16816.F32.BF16 R44, R12, R210.reuse, R44 ;  /* 0x000000d20c2c723c */ /* 0x080fe6000004182c */
[----:B-1----:R-:W-:Y:S04]  /*3510*/  FFMA.FTZ R0, R235, c[0x0][0x29c], -R215 ;  /* 0x0000a700eb007a23 */ /* 0x002fe800000108d7 */
[----:B------:R-:W-:Y:S01]  /*3520*/  F2FP.BF16.PACK_AB R15, R169, R170 ;  /* 0x000000aaa90f723e */ /* 0x000fe200000010ff */
[----:B------:R-:W-:Y:S01]  /*3530*/  HMMA.16816.F32.BF16 R48, R16, R210, R48 ;  /* 0x000000d21030723c */ /* 0x000fe20000041830 */
[----:B------:R1:W-:Y:S03]  /*3540*/  MUFU.EX2 R148, R0 ;  /* 0x0000000000947308 */ /* 0x0003e60000000800 */
[----:B------:R-:W-:Y:S03]  /*3550*/  F2FP.BF16.PACK_AB R12, R150, R151 ;  /* 0x00000097960c723e */ /* 0x000fe600000010ff */
[----:B------:R-:W-:Y:S01]  /*3560*/  F2FP.BF16.PACK_AB R17, R177, R237 ;  /* 0x000000edb111723e */ /* 0x000fe200000010ff */
[--C-:B------:R-:W-:Y:S01]  /*3570*/  FADD.FTZ R41, R41, -R3.reuse ;  /* 0x8000000329297221 */ /* 0x100fe20000010000 */
[----:B------:R-:W-:Y:S02]  /*3580*/  F2FP.BF16.PACK_AB R16, R212, R176 ;  /* 0x000000b0d410723e */ /* 0x000fe400000010ff */
[----:B------:R-:W3:Y:S01]  /*3590*/  MUFU.EX2 R213, R213 ;  /* 0x000000d500d57308 */ /* 0x000ee20000000800 */
[--C-:B------:R-:W-:Y:S02]  /*35a0*/  FADD.FTZ R40, R40, -R3.reuse ;  /* 0x8000000328287221 */ /* 0x100fe40000010000 */
[----:B------:R-:W-:Y:S02]  /*35b0*/  FMUL.FTZ R19, R239, R28 ;  /* 0x0000001cef137220 */ /* 0x000fe40000410000 */
[--C-:B------:R-:W-:Y:S02]  /*35c0*/  FADD.FTZ R45, R45, -R3.reuse ;  /* 0x800000032d2d7221 */ /* 0x100fe40000010000 */
[----:B------:R-:W-:Y:S01]  /*35d0*/  FADD.FTZ R44, R44, -R3 ;  /* 0x800000032c2c7221 */ /* 0x000fe20000010000 */
[----:B------:R-:W-:Y:S01]  /*35e0*/  F2FP.BF16.PACK_AB R19, R29, R19 ;  /* 0x000000131d13723e */ /* 0x000fe200000010ff */
[----:B------:R-:W-:Y:S01]  /*35f0*/  FMUL.FTZ R40, R237, R40 ;  /* 0x00000028ed287220 */ /* 0x000fe20000410000 */
[----:B------:R-:W-:Y:S01]  /*3600*/  MUFU.EX2 R22, R22 ;  /* 0x0000001600167308 */ /* 0x000fe20000000800 */
[----:B------:R-:W-:Y:S02]  /*3610*/  FMUL.FTZ R20, R177, R41 ;  /* 0x00000029b1147220 */ /* 0x000fe40000410000 */
[----:B------:R-:W-:Y:S02]  /*3620*/  FMUL.FTZ R44, R176, R44 ;  /* 0x0000002cb02c7220 */ /* 0x000fe40000410000 */
[--C-:B-1----:R-:W-:Y:S01]  /*3630*/  FFMA.FTZ R0, R236, c[0x0][0x29c], -R215.reuse ;  /* 0x0000a700ec007a23 */ /* 0x102fe200000108d7 */
[----:B------:R-:W-:Y:S01]  /*3640*/  F2FP.BF16.PACK_AB R20, R20, R40 ;  /* 0x000000281414723e */ /* 0x000fe200000010ff */
[----:B------:R-:W-:Y:S03]  /*3650*/  FMUL.FTZ R18, R212, R45 ;  /* 0x0000002dd4127220 */ /* 0x000fe60000410000 */
[----:B------:R1:W4:Y:S02]  /*3660*/  MUFU.EX2 R6, R0 ;  /* 0x0000000000067308 */ /* 0x0003240000000800 */
[----:B------:R-:W-:Y:S02]  /*3670*/  F2FP.BF16.PACK_AB R18, R18, R44 ;  /* 0x0000002c1212723e */ /* 0x000fe400000010ff */
[----:B---3--:R-:W-:Y:S01]  /*3680*/  F2FP.BF16.PACK_AB R11, R213, R149 ;  /* 0x00000095d50b723e */ /* 0x008fe200000010ff */
[--C-:B-1----:R-:W-:Y:S01]  /*3690*/  FFMA.FTZ R0, R171, c[0x0][0x29c], -R215.reuse ;  /* 0x0000a700ab007a23 */ /* 0x102fe200000108d7 */
[----:B----4-:R-:W-:Y:S04]  /*36a0*/  F2FP.BF16.PACK_AB R3, R6, R148 ;  /* 0x000000940603723e */ /* 0x010fe800000010ff */
[----:B------:R1:W-:Y:S02]  /*36b0*/  MUFU.EX2 R7, R0 ;  /* 0x0000000000077308 */ /* 0x0003e40000000800 */
[--C-:B-1----:R-:W-:Y:S02]  /*36c0*/  FFMA.FTZ R0, R168, c[0x0][0x29c], -R215.reuse ;  /* 0x0000a700a8007a23 */ /* 0x102fe400000108d7 */
[----:B------:R-:W-:Y:S06]  /*36d0*/  FFMA.FTZ R215, R25, c[0x0][0x29c], -R215 ;  /* 0x0000a70019d77a23 */ /* 0x000fec00000108d7 */
[----:B------:R1:W-:Y:S01]  /*36e0*/  MUFU.EX2 R8, R0 ;  /* 0x0000000000087308 */ /* 0x0003e20000000800 */
[--C-:B------:R-:W-:Y:S02]  /*36f0*/  FFMA.FTZ R25, R241, c[0x0][0x29c], -R214.reuse ;  /* 0x0000a700f1197a23 */ /* 0x100fe400000108d6 */
[----:B------:R-:W-:Y:S07]  /*3700*/  FFMA.FTZ R214, R27, c[0x0][0x29c], -R214 ;  /* 0x0000a7001bd67a23 */ /* 0x000fee00000108d6 */
[----:B------:R-:W3:Y:S10]  /*3710*/  MUFU.EX2 R25, R25 ;  /* 0x0000001900197308 */ /* 0x000ef40000000800 */
[----:B------:R-:W4:Y:S01]  /*3720*/  MUFU.EX2 R215, R215 ;  /* 0x000000d700d77308 */ /* 0x000f220000000800 */
[----:B-1----:R-:W1:Y:S09]  /*3730*/  LDS R0, [R245.X4+0x122a0] ;  /* 0x0122a000f5007984 */ /* 0x002e720000004800 */
[----:B------:R-:W1:Y:S01]  /*3740*/  MUFU.EX2 R214, R214 ;  /* 0x000000d600d67308 */ /* 0x000e620000000800 */
[----:B---3--:R-:W-:Y:S02]  /*3750*/  F2FP.BF16.PACK_AB R4, R26, R25 ;  /* 0x000000191a04723e */ /* 0x008fe400000010ff */
[----:B--2---:R-:W-:Y:S04]  /*3760*/  LOP3.LUT R2, R179, 0x1, RZ, 0xc0, !PT ;  /* 0x00000001b3027812 */ /* 0x004fe800078ec0ff */
[----:B------:R-:W-:Y:S02]  /*3770*/  ISETP.NE.U32.AND P3, PT, R2, 0x1, PT ;  /* 0x000000010200780c */ /* 0x000fe40003f65070 */
[----:B------:R-:W2:Y:S01]  /*3780*/  LDS R2, [R245.X4+0x12300] ;  /* 0x01230000f5027984 */ /* 0x000ea20000004800 */
[--C-:B-1----:R-:W-:Y:S02]  /*3790*/  FADD.FTZ R30, R30, -R0.reuse ;  /* 0x800000001e1e7221 */ /* 0x102fe40000010000 */
[--C-:B------:R-:W-:Y:S02]  /*37a0*/  FADD.FTZ R31, R31, -R0.reuse ;  /* 0x800000001f1f7221 */ /* 0x100fe40000010000 */
[--C-:B------:R-:W-:Y:S02]  /*37b0*/  FADD.FTZ R42, R42, -R0.reuse ;  /* 0x800000002a2a7221 */ /* 0x100fe40000010000 */
[--C-:B------:R-:W-:Y:S02]  /*37c0*/  FADD.FTZ R43, R43, -R0.reuse ;  /* 0x800000002b2b7221 */ /* 0x100fe40000010000 */
[--C-:B------:R-:W-:Y:S02]  /*37d0*/  FADD.FTZ R46, R46, -R0.reuse ;  /* 0x800000002e2e7221 */ /* 0x100fe40000010000 */
[----:B------:R-:W-:Y:S02]  /*37e0*/  FADD.FTZ R47, R47, -R0 ;  /* 0x800000002f2f7221 */ /* 0x000fe40000010000 */
[----:B------:R-:W1:Y:S01]  /*37f0*/  LDS R0, [R245.X4+0x12320] ;  /* 0x01232000f5007984 */ /* 0x000e620000004800 */
[----:B------:R-:W-:Y:S02]  /*3800*/  FMUL.FTZ R30, R170, R30 ;  /* 0x0000001eaa1e7220 */ /* 0x000fe40000410000 */
[----:B------:R-:W-:Y:S01]  /*3810*/  FMUL.FTZ R13, R169, R31 ;  /* 0x0000001fa90d7220 */ /* 0x000fe20000410000 */
[----:B------:R-:W-:Y:S01]  /*3820*/  STS [R233], R21 ;  /* 0x00000015e9007388 */ /* 0x000fe20000000800 */
[----:B------:R-:W-:Y:S02]  /*3830*/  FMUL.FTZ R42, R151, R42 ;  /* 0x0000002a972a7220 */ /* 0x000fe40000410000 */
[----:B------:R-:W-:Y:S01]  /*3840*/  FMUL.FTZ R14, R150, R43 ;  /* 0x0000002b960e7220 */ /* 0x000fe20000410000 */
[----:B------:R-:W-:Y:S01]  /*3850*/  F2FP.BF16.PACK_AB R13, R13, R30 ;  /* 0x0000001e0d0d723e */ /* 0x000fe200000010ff */
[----:B------:R-:W-:Y:S02]  /*3860*/  FMUL.FTZ R46, R149, R46 ;  /* 0x0000002e952e7220 */ /* 0x000fe40000410000 */
[----:B------:R-:W-:Y:S01]  /*3870*/  FMUL.FTZ R10, R213, R47 ;  /* 0x0000002fd50a7220 */ /* 0x000fe20000410000 */
[----:B------:R-:W-:Y:S04]  /*3880*/  F2FP.BF16.PACK_AB R14, R14, R42 ;  /* 0x0000002a0e0e723e */ /* 0x000fe800000010ff */
[----:B------:R-:W-:Y:S01]  /*3890*/  F2FP.BF16.PACK_AB R10, R10, R46 ;  /* 0x0000002e0a0a723e */ /* 0x000fe200000010ff */
[--C-:B--2---:R-:W-:Y:S02]  /*38a0*/  FADD.FTZ R33, R33, -R2.reuse ;  /* 0x8000000221217221 */ /* 0x104fe40000010000 */
[--C-:B------:R-:W-:Y:S02]  /*38b0*/  FADD.FTZ R37, R37, -R2.reuse ;  /* 0x8000000225257221 */ /* 0x100fe40000010000 */
[--C-:B------:R-:W-:Y:S02]  /*38c0*/  FADD.FTZ R49, R49, -R2.reuse ;  /* 0x8000000231317221 */ /* 0x100fe40000010000 */
[--C-:B------:R-:W-:Y:S02]  /*38d0*/  FADD.FTZ R32, R32, -R2.reuse ;  /* 0x8000000220207221 */ /* 0x100fe40000010000 */
[--C-:B------:R-:W-:Y:S02]  /*38e0*/  FADD.FTZ R36, R36, -R2.reuse ;  /* 0x8000000224247221 */ /* 0x100fe40000010000 */
[----:B------:R-:W-:Y:S01]  /*38f0*/  FADD.FTZ R48, R48, -R2 ;  /* 0x8000000230307221 */ /* 0x000fe20000010000 */
[----:B------:R-:W-:Y:S01]  /*3900*/  IADD3 R2, R233, 0x1c0, RZ ;  /* 0x000001c0e9027810 */ /* 0x000fe20007ffe0ff */
[----:B------:R-:W-:Y:S01]  /*3910*/  FMUL.FTZ R36, R7, R36 ;  /* 0x0000002407247220 */ /* 0x000fe20000410000 */
[----:B------:R-:W-:Y:S01]  /*3920*/  @P3 IADD3 R2, R233, 0x240, RZ ;  /* 0x00000240e9023810 */ /* 0x000fe20007ffe0ff */
[----:B------:R-:W-:Y:S01]  /*3930*/  FMUL.FTZ R48, R5, R48 ;  /* 0x0000003005307220 */ /* 0x000fe20000410000 */
[----:B------:R-:W-:Y:S01]  /*3940*/  F2FP.BF16.PACK_AB R7, R8, R7 ;  /* 0x000000070807723e */ /* 0x000fe200000010ff */
[----:B------:R-:W-:Y:S01]  /*3950*/  FMUL.FTZ R32, R148, R32 ;  /* 0x0000002094207220 */ /* 0x000fe20000410000 */
[----:B----4-:R-:W-:Y:S01]  /*3960*/  F2FP.BF16.PACK_AB R5, R215, R5 ;  /* 0x00000005d705723e */ /* 0x010fe200000010ff */
[----:B------:R-:W-:Y:S01]  /*3970*/  STS [R2], R15 ;  /* 0x0000000f02007388 */ /* 0x000fe20000000800 */
[----:B------:R-:W-:Y:S01]  /*3980*/  FMUL.FTZ R6, R6, R33 ;  /* 0x0000002106067220 */ /* 0x000fe20000410000 */
[----:B-----5:R-:W-:Y:S01]  /*3990*/  LOP3.LUT P3, RZ, R160, 0x4, RZ, 0xc0, !PT ;  /* 0x00000004a0ff7812 */ /* 0x020fe2000786c0ff */
[--C-:B-1----:R-:W-:Y:S01]  /*39a0*/  FADD.FTZ R34, R34, -R0.reuse ;  /* 0x8000000022227221 */ /* 0x102fe20000010000 */
[----:B------:R1:W-:Y:S01]  /*39b0*/  STS [R233+0x800], R3 ;  /* 0x00080003e9007388 */ /* 0x0003e20000000800 */
[--C-:B------:R-:W-:Y:S01]  /*39c0*/  FADD.FTZ R35, R35, -R0.reuse ;  /* 0x8000000023237221 */ /* 0x100fe20000010000 */
[----:B------:R-:W-:Y:S01]  /*39d0*/  F2FP.BF16.PACK_AB R6, R6, R32 ;  /* 0x000000200606723e */ /* 0x000fe200000010ff */
[----:B------:R-:W-:Y:S01]  /*39e0*/  FMUL.FTZ R34, R25, R34 ;  /* 0x0000002219227220 */ /* 0x000fe20000410000 */
[----:B------:R-:W-:Y:S01]  /*39f0*/  STS [R2+0x800], R4 ;  /* 0x0008000402007388 */ /* 0x000fe20000000800 */
[----:B------:R-:W-:Y:S02]  /*3a00*/  FMUL.FTZ R35, R26, R35 ;  /* 0x000000231a237220 */ /* 0x000fe40000410000 */
[----:B------:R-:W-:Y:S01]  /*3a10*/  FMUL.FTZ R8, R8, R37 ;  /* 0x0000002508087220 */ /* 0x000fe20000410000 */
[----:B------:R-:W-:Y:S01]  /*3a20*/  STS [R233+0x1000], R17 ;  /* 0x00100011e9007388 */ /* 0x000fe20000000800 */
[--C-:B------:R-:W-:Y:S02]  /*3a30*/  FADD.FTZ R38, R38, -R0.reuse ;  /* 0x8000000026267221 */ /* 0x100fe40000010000 */
[--C-:B------:R-:W-:Y:S01]  /*3a40*/  FADD.FTZ R39, R39, -R0.reuse ;  /* 0x8000000027277221 */ /* 0x100fe20000010000 */
[----:B------:R-:W-:Y:S01]  /*3a50*/  STS [R2+0x1000], R12 ;  /* 0x0010000c02007388 */ /* 0x000fe20000000800 */
[----:B------:R-:W-:Y:S01]  /*3a60*/  FMUL.FTZ R38, R24, R38 ;  /* 0x0000002618267220 */ /* 0x000fe20000410000 */
[----:B------:R-:W-:Y:S01]  /*3a70*/  F2FP.BF16.PACK_AB R8, R8, R36 ;  /* 0x000000240808723e */ /* 0x000fe200000010ff */
[----:B------:R-:W-:Y:S01]  /*3a80*/  FMUL.FTZ R39, R23, R39 ;  /* 0x0000002717277220 */ /* 0x000fe20000410000 */
[----:B------:R-:W-:Y:S01]  /*3a90*/  STS [R233+0x1800], R7 ;  /* 0x00180007e9007388 */ /* 0x000fe20000000800 */
[--C-:B------:R-:W-:Y:S02]  /*3aa0*/  FADD.FTZ R50, R50, -R0.reuse ;  /* 0x8000000032327221 */ /* 0x100fe40000010000 */
[----:B------:R-:W-:Y:S01]  /*3ab0*/  FADD.FTZ R51, R51, -R0 ;  /* 0x8000000033337221 */ /* 0x000fe20000010000 */
[----:B------:R-:W-:Y:S01]  /*3ac0*/  F2FP.BF16.PACK_AB R0, R39, R38 ;  /* 0x000000262700723e */ /* 0x000fe200000010ff */
[----:B------:R-:W-:Y:S02]  /*3ad0*/  FMUL.FTZ R9, R215, R49 ;  /* 0x00000031d7097220 */ /* 0x000fe40000410000 */
[----:B------:R-:W-:Y:S01]  /*3ae0*/  FMUL.FTZ R50, R22, R50 ;  /* 0x0000003216327220 */ /* 0x000fe20000410000 */
[----:B-1----:R-:W-:Y:S01]  /*3af0*/  F2FP.BF16.PACK_AB R3, R23, R24 ;  /* 0x000000181703723e */ /* 0x002fe200000010ff */
[C---:B------:R-:W-:Y:S01]  /*3b00*/  FMUL.FTZ R51, R214.reuse, R51 ;  /* 0x00000033d6337220 */ /* 0x040fe20000410000 */
[----:B------:R-:W-:Y:S03]  /*3b10*/  F2FP.BF16.PACK_AB R9, R9, R48 ;  /* 0x000000300909723e */ /* 0x000fe600000010ff */
[----:B------:R1:W-:Y:S04]  /*3b20*/  STS [R2+0x1800], R3 ;  /* 0x0018000302007388 */ /* 0x0003e80000000800 */
[----:B------:R-:W-:Y:S04]  /*3b30*/  STS [R233+0x2000], R16 ;  /* 0x00200010e9007388 */ /* 0x000fe80000000800 */
[----:B------:R-:W-:Y:S04]  /*3b40*/  STS [R2+0x2000], R11 ;  /* 0x0020000b02007388 */ /* 0x000fe80000000800 */
[----:B------:R-:W-:Y:S01]  /*3b50*/  STS [R233+0x2800], R5 ;  /* 0x00280005e9007388 */ /* 0x000fe20000000800 */
[----:B-1----:R-:W-:Y:S05]  /*3b60*/  F2FP.BF16.PACK_AB R3, R214, R22 ;  /* 0x00000016d603723e */ /* 0x002fea00000010ff */
[----:B------:R1:W-:Y:S04]  /*3b70*/  STS [R2+0x2800], R3 ;  /* 0x0028000302007388 */ /* 0x0003e80000000800 */
[----:B------:R-:W-:Y:S01]  /*3b80*/  BAR.SYNC.DEFER_BLOCKING 0x0 ;  /* 0x0000000000007b1d */ /* 0x000fe20000010000 */
[----:B-1----:R-:W-:Y:S07]  /*3b90*/  F2FP.BF16.PACK_AB R3, R35, R34 ;  /* 0x000000222303723e */ /* 0x002fee00000010ff */
[----:B------:R-:W-:Y:S04]  /*3ba0*/  STS [R233+0x3000], R19 ;  /* 0x00300013e9007388 */ /* 0x000fe80000000800 */
[----:B------:R-:W-:Y:S04]  /*3bb0*/  STS [R2+0x3000], R13 ;  /* 0x0030000d02007388 */ /* 0x000fe80000000800 */
[----:B------:R-:W-:Y:S04]  /*3bc0*/  STS [R233+0x3800], R6 ;  /* 0x00380006e9007388 */ /* 0x000fe80000000800 */
[----:B------:R1:W-:Y:S04]  /*3bd0*/  STS [R2+0x3800], R3 ;  /* 0x0038000302007388 */ /* 0x0003e80000000800 */
[----:B------:R-:W-:Y:S04]  /*3be0*/  STS [R233+0x4000], R20 ;  /* 0x00400014e9007388 */ /* 0x000fe80000000800 */
[----:B------:R-:W-:Y:S04]  /*3bf0*/  STS [R2+0x4000], R14 ;  /* 0x0040000e02007388 */ /* 0x000fe80000000800 */
[----:B------:R-:W-:Y:S04]  /*3c00*/  STS [R233+0x4800], R8 ;  /* 0x00480008e9007388 */ /* 0x000fe80000000800 */
[----:B------:R2:W-:Y:S04]  /*3c10*/  STS [R2+0x4800], R0 ;  /* 0x0048000002007388 */ /* 0x0005e80000000800 */
[----:B------:R-:W-:Y:S04]  /*3c20*/  STS [R233+0x5000], R18 ;  /* 0x00500012e9007388 */ /* 0x000fe80000000800 */
[----:B------:R-:W-:Y:S01]  /*3c30*/  STS [R2+0x5000], R10 ;  /* 0x0050000a02007388 */ /* 0x000fe20000000800 */
[----:B-1----:R-:W-:Y:S03]  /*3c40*/  F2FP.BF16.PACK_AB R3, R51, R50 ;  /* 0x000000323303723e */ /* 0x002fe600000010ff */
[----:B------:R-:W-:Y:S04]  /*3c50*/  STS [R233+0x5800], R9 ;  /* 0x00580009e9007388 */ /* 0x000fe80000000800 */
[----:B------:R1:W-:Y:S04]  /*3c60*/  STS [R2+0x5800], R3 ;  /* 0x0058000302007388 */ /* 0x0003e80000000800 */
[----:B------:R-:W-:Y:S01]  /*3c70*/  LDSM.16.MT88.4 R4, [R216+0x12480] ;  /* 0x01248000d804783b */ /* 0x000fe20000004200 */
[----:B--2---:R-:W-:Y:S07]  /*3c80*/  SHF.L.U32 R0, R226, 0x1, RZ ;  /* 0x00000001e2007819 */ /* 0x004fee00000006ff */
[----:B------:R-:W-:Y:S08]  /*3c90*/  LDSM.16.MT88.4 R12, [R216+0x13480] ;  /* 0x01348000d80c783b */ /* 0x000ff00000004200 */
[----:B------:R-:W2:Y:S01]  /*3ca0*/  LDSM.16.MT88.4 R8, [R0+0xe080] ;  /* 0x00e080000008783b */ /* 0x000ea20000004200 */
[C---:B-1----:R-:W-:Y:S02]  /*3cb0*/  IADD3 R2, R217.reuse, 0x20, RZ ;  /* 0x00000020d9027810 */ /* 0x042fe40007ffe0ff */
[----:B------:R-:W-:Y:S05]  /*3cc0*/  @P3 IADD3 R2, R217, -0x20, RZ ;  /* 0xffffffe0d9023810 */ /* 0x000fea0007ffe0ff */
[----:B------:R-:W1:Y:S01]  /*3cd0*/  LDSM.16.MT88.4 R16, [R216+0x14480] ;  /* 0x01448000d810783b */ /* 0x000e620000004200 */
[----:B------:R-:W-:Y:S07]  /*3ce0*/  PLOP3.LUT P3, PT, PT, PT, UP0, 0x80, 0x0 ;  /* 0x000000000000781c */ /* 0x000fee0003f6f008 */
[----:B------:R-:W3:Y:S08]  /*3cf0*/  LDSM.16.MT88.4 R20, [R0+0x10080] ;  /* 0x010080000014783b */ /* 0x000ef00000004200 */
[----:B------:R-:W-:Y:S08]  /*3d00*/  LDSM.16.MT88.4 R24, [R216+0x12880] ;  /* 0x01288000d818783b */ /* 0x000ff00000004200 */
[----:B------:R-:W4:Y:S01]  /*3d10*/  LDSM.16.MT88.4 R28, [R0+0xe880] ;  /* 0x00e88000001c783b */ /* 0x000f220000004200 */
[-C--:B--2---:R-:W-:Y:S07]  /*3d20*/  HMMA.16816.F32.BF16 R52, R4, R8.reuse, R52 ;  /* 0x000000080434723c */ /* 0x084fee0000041834 */
[----:B------:R-:W2:Y:S01]  /*3d30*/  LDSM.16.MT88.4 R32, [R216+0x13880] ;  /* 0x01388000d820783b */ /* 0x000ea20000004200 */
[-C--:B------:R-:W-:Y:S07]  /*3d40*/  HMMA.16816.F32.BF16 R56, R12, R8.reuse, R56 ;  /* 0x000000080c38723c */ /* 0x080fee0000041838 */
[----:B------:R-:W5:Y:S01]  /*3d50*/  LDSM.16.MT88.4 R36, [R216+0x14880] ;  /* 0x01488000d824783b */ /* 0x000f620000004200 */
[C---:B-1----:R-:W-:Y:S07]  /*3d60*/  HMMA.16816.F32.BF16 R60, R16.reuse, R8, R60 ;  /* 0x00000008103c723c */ /* 0x042fee000004183c */
[----:B------:R-:W1:Y:S01]  /*3d70*/  LDSM.16.MT88.4 R40, [R0+0x10880] ;  /* 0x010880000028783b */ /* 0x000e620000004200 */
[-C--:B------:R-:W-:Y:S08]  /*3d80*/  HMMA.16816.F32.BF16 R64, R16, R10.reuse, R64 ;  /* 0x0000000a1040723c */ /* 0x080ff00000041840 */
[-C--:B------:R-:W-:Y:S08]  /*3d90*/  HMMA.16816.F32.BF16 R68, R12, R10.reuse, R68 ;  /* 0x0000000a0c44723c */ /* 0x080ff00000041844 */
[C---:B------:R-:W-:Y:S01]  /*3da0*/  HMMA.16816.F32.BF16 R72, R4.reuse, R10, R72 ;  /* 0x0000000a0448723c */ /* 0x040fe20000041848 */
[----:B------:R-:W-:Y:S07]  /*3db0*/  LDSM.16.MT88.4 R8, [R0+0xf080] ;  /* 0x00f080000008783b */ /* 0x000fee0000004200 */
[-C--:B---3--:R-:W-:Y:S08]  /*3dc0*/  HMMA.16816.F32.BF16 R76, R4, R20.reuse, R76 ;  /* 0x00000014044c723c */ /* 0x088ff0000004184c */
[-C--:B------:R-:W-:Y:S08]  /*3dd0*/  HMMA.16816.F32.BF16 R80, R12, R20.reuse, R80 ;  /* 0x000000140c50723c */ /* 0x080ff00000041850 */
[C---:B------:R-:W-:Y:S08]  /*3de0*/  HMMA.16816.F32.BF16 R84, R16.reuse, R20, R84 ;  /* 0x000000141054723c */ /* 0x040ff00000041854 */
[-C--:B------:R-:W-:Y:S01]  /*3df0*/  HMMA.16816.F32.BF16 R88, R16, R22.reuse, R88 ;  /* 0x000000161058723c */ /* 0x080fe20000041858 */
[----:B------:R-:W-:Y:S07]  /*3e00*/  LDSM.16.MT88.4 R16, [R216+0x14c80] ;  /* 0x014c8000d810783b */ /* 0x000fee0000004200 */
[-C--:B------:R-:W-:Y:S01]  /*3e10*/  HMMA.16816.F32.BF16 R92, R12, R22.reuse, R92 ;  /* 0x000000160c5c723c */ /* 0x080fe2000004185c */
[----:B------:R-:W-:Y:S07]  /*3e20*/  LDSM.16.MT88.4 R12, [R216+0x13c80] ;  /* 0x013c8000d80c783b */ /* 0x000fee0000004200 */
[----:B------:R-:W-:Y:S01]  /*3e30*/  HMMA.16816.F32.BF16 R96, R4, R22, R96 ;  /* 0x000000160460723c */ /* 0x000fe20000041860 */
[----:B------:R-:W3:Y:S07]  /*3e40*/  LDSM.16.MT88.4 R4, [R216+0x12c80] ;  /* 0x012c8000d804783b */ /* 0x000eee0000004200 */
[-C--:B----4-:R-:W-:Y:S01]  /*3e50*/  HMMA.16816.F32.BF16 R52, R24, R28.reuse, R52 ;  /* 0x0000001c1834723c */ /* 0x090fe20000041834 */
[----:B------:R-:W4:Y:S07]  /*3e60*/  LDSM.16.MT88.4 R20, [R0+0x11080] ;  /* 0x011080000014783b */ /* 0x000f2e0000004200 */
[-C--:B--2---:R-:W-:Y:S08]  /*3e70*/  HMMA.16816.F32.BF16 R56, R32, R28.reuse, R56 ;  /* 0x0000001c2038723c */ /* 0x084ff00000041838 */
[C---:B-----5:R-:W-:Y:S08]  /*3e80*/  HMMA.16816.F32.BF16 R60, R36.reuse, R28, R60 ;  /* 0x0000001c243c723c */ /* 0x060ff0000004183c */
[-C--:B------:R-:W-:Y:S08]  /*3e90*/  HMMA.16816.F32.BF16 R64, R36, R30.reuse, R64 ;  /* 0x0000001e2440723c */ /* 0x080ff00000041840 */
[-C--:B------:R-:W-:Y:S08]  /*3ea0*/  HMMA.16816.F32.BF16 R68, R32, R30.reuse, R68 ;  /* 0x0000001e2044723c */ /* 0x080ff00000041844 */
[C---:B------:R-:W-:Y:S01]  /*3eb0*/  HMMA.16816.F32.BF16 R72, R24.reuse, R30, R72 ;  /* 0x0000001e1848723c */ /* 0x040fe20000041848 */
[----:B------:R-:W-:Y:S07]  /*3ec0*/  LDSM.16.MT88.4 R28, [R216+0x13080] ;  /* 0x01308000d81c783b */ /* 0x000fee0000004200 */
[-C--:B-1----:R-:W-:Y:S08]  /*3ed0*/  HMMA.16816.F32.BF16 R76, R24, R40.reuse, R76 ;  /* 0x00000028184c723c */ /* 0x082ff0000004184c */
[-C--:B------:R-:W-:Y:S08]  /*3ee0*/  HMMA.16816.F32.BF16 R80, R32, R40.reuse, R80 ;  /* 0x000000282050723c */ /* 0x080ff00000041850 */
[C---:B------:R-:W-:Y:S08]  /*3ef0*/  HMMA.16816.F32.BF16 R84, R36.reuse, R40, R84 ;  /* 0x000000282454723c */ /* 0x040ff00000041854 */
[-C--:B------:R-:W-:Y:S01]  /*3f00*/  HMMA.16816.F32.BF16 R88, R36, R42.reuse, R88 ;  /* 0x0000002a2458723c */ /* 0x080fe20000041858 */
[----:B------:R-:W-:Y:S07]  /*3f10*/  LDSM.16.MT88.4 R36, [R216+0x14080] ;  /* 0x01408000d824783b */ /* 0x000fee0000004200 */
[-C--:B------:R-:W-:Y:S01]  /*3f20*/  HMMA.16816.F32.BF16 R92, R32, R42.reuse, R92 ;  /* 0x0000002a205c723c */ /* 0x080fe2000004185c */
[----:B------:R-:W1:Y:S07]  /*3f30*/  LDSM.16.MT88.4 R32, [R0+0xf880] ;  /* 0x00f880000020783b */ /* 0x000e6e0000004200 */
[----:B------:R-:W-:Y:S01]  /*3f40*/  HMMA.16816.F32.BF16 R96, R24, R42, R96 ;  /* 0x0000002a1860723c */ /* 0x000fe20000041860 */
[----:B------:R-:W2:Y:S07]  /*3f50*/  LDSM.16.MT88.4 R24, [R216+0x15080] ;  /* 0x01508000d818783b */ /* 0x000eae0000004200 */
[-C--:B---3--:R-:W-:Y:S08]  /*3f60*/  HMMA.16816.F32.BF16 R52, R4, R8.reuse, R52 ;  /* 0x000000080434723c */ /* 0x088ff00000041834 */
[-C--:B------:R-:W-:Y:S08]  /*3f70*/  HMMA.16816.F32.BF16 R56, R12, R8.reuse, R56 ;  /* 0x000000080c38723c */ /* 0x080ff00000041838 */
[C---:B------:R-:W-:Y:S08]  /*3f80*/  HMMA.16816.F32.BF16 R60, R16.reuse, R8, R60 ;  /* 0x00000008103c723c */ /* 0x040ff0000004183c */
[-C--:B------:R-:W-:Y:S08]  /*3f90*/  HMMA.16816.F32.BF16 R64, R16, R10.reuse, R64 ;  /* 0x0000000a1040723c */ /* 0x080ff00000041840 */
[-C--:B------:R-:W-:Y:S08]  /*3fa0*/  HMMA.16816.F32.BF16 R68, R12, R10.reuse, R68 ;  /* 0x0000000a0c44723c */ /* 0x080ff00000041844 */
[C---:B------:R-:W-:Y:S01]  /*3fb0*/  HMMA.16816.F32.BF16 R72, R4.reuse, R10, R72 ;  /* 0x0000000a0448723c */ /* 0x040fe20000041848 */
[----:B------:R-:W3:Y:S07]  /*3fc0*/  LDSM.16.MT88.4 R8, [R0+0x11880] ;  /* 0x011880000008783b */ /* 0x000eee0000004200 */
[-C--:B----4-:R-:W-:Y:S01]  /*3fd0*/  HMMA.16816.F32.BF16 R76, R4, R20.reuse, R76 ;  /* 0x00000014044c723c */ /* 0x090fe2000004184c */
[----:B------:R-:W-:Y:S07]  /*3fe0*/  BAR.SYNC.DEFER_BLOCKING 0x0 ;  /* 0x0000000000007b1d */ /* 0x000fee0000010000 */
[-C--:B------:R-:W-:Y:S08]  /*3ff0*/  HMMA.16816.F32.BF16 R80, R12, R20.reuse, R80 ;  /* 0x000000140c50723c */ /* 0x080ff00000041850 */
[C---:B------:R-:W-:Y:S08]  /*4000*/  HMMA.16816.F32.BF16 R84, R16.reuse, R20, R84 ;  /* 0x000000141054723c */ /* 0x040ff00000041854 */
[-C--:B------:R-:W-:Y:S01]  /*4010*/  HMMA.16816.F32.BF16 R88, R16, R22.reuse, R88 ;  /* 0x000000161058723c */ /* 0x080fe20000041858 */
[----:B------:R4:W3:Y:S07]  /*4020*/  LDSM.16.M88.4 R40, [R217] ;  /* 0x00000000d928783b */ /* 0x0008ee0000000200 */
[-C--:B------:R-:W-:Y:S01]  /*4030*/  HMMA.16816.F32.BF16 R92, R12, R22.reuse, R92 ;  /* 0x000000160c5c723c */ /* 0x080fe2000004185c */
[----:B------:R4:W3:Y:S07]  /*4040*/  LDSM.16.M88.4 R44, [R217+0x800] ;  /* 0x00080000d92c783b */ /* 0x0008ee0000000200 */
[----:B------:R-:W-:Y:S01]  /*4050*/  HMMA.16816.F32.BF16 R96, R4, R22, R96 ;  /* 0x000000160460723c */ /* 0x000fe20000041860 */
[----:B------:R4:W3:Y:S07]  /*4060*/  LDSM.16.MT88.4 R16, [R0+0x80] ;  /* 0x000080000010783b */ /* 0x0008ee0000004200 */
[-C--:B-1----:R-:W-:Y:S01]  /*4070*/  HMMA.16816.F32.BF16 R52, R28, R32.reuse, R52 ;  /* 0x000000201c34723c */ /* 0x082fe20000041834 */
[----:B------:R4:W1:Y:S07]  /*4080*/  LDSM.16.MT88.4 R48, [R0+0x3080] ;  /* 0x003080000030783b */ /* 0x00086e0000004200 */
[-C--:B------:R-:W-:Y:S01]  /*4090*/  HMMA.16816.F32.BF16 R56, R36, R32.reuse, R56 ;  /* 0x000000202438723c */ /* 0x080fe20000041838 */
[----:B------:R4:W1:Y:S07]  /*40a0*/  LDSM.16.M88.4 R148, [R2] ;  /* 0x000000000294783b */ /* 0x00086e0000000200 */
[C---:B--2---:R-:W-:Y:S01]  /*40b0*/  HMMA.16816.F32.BF16 R60, R24.reuse, R32, R60 ;  /* 0x00000020183c723c */ /* 0x044fe2000004183c */
[----:B------:R4:W2:Y:S07]  /*40c0*/  LDSM.16.M88.4 R168, [R2+0x800] ;  /* 0x0008000002a8783b */ /* 0x0008ae0000000200 */
[-C--:B------:R-:W-:Y:S01]  /*40d0*/  HMMA.16816.F32.BF16 R64, R24, R34.reuse, R64 ;  /* 0x000000221840723c */ /* 0x080fe20000041840 */
[----:B------:R4:W1:Y:S07]  /*40e0*/  LDSM.16.MT88.4 R160, [R0+0x880] ;  /* 0x0008800000a0783b */ /* 0x00086e0000004200 */
[-C--:B------:R-:W-:Y:S01]  /*40f0*/  HMMA.16816.F32.BF16 R68, R36, R34.reuse, R68 ;  /* 0x000000222444723c */ /* 0x080fe20000041844 */
[----:B------:R4:W1:Y:S07]  /*4100*/  LDSM.16.MT88.4 R176, [R0+0x3880] ;  /* 0x0038800000b0783b */ /* 0x00086e0000004200 */
[C---:B------:R-:W-:Y:S08]  /*4110*/  HMMA.16816.F32.BF16 R72, R28.reuse, R34, R72 ;  /* 0x000000221c48723c */ /* 0x040ff00000041848 */
[-C--:B---3--:R-:W-:Y:S08]  /*4120*/  HMMA.16816.F32.BF16 R76, R28, R8.reuse, R76 ;  /* 0x000000081c4c723c */ /* 0x088ff0000004184c */
[-C--:B------:R-:W-:Y:S08]  /*4130*/  HMMA.16816.F32.BF16 R80, R36, R8.reuse, R80 ;  /* 0x000000082450723c */ /* 0x080ff00000041850 */
[C---:B------:R-:W-:Y:S08]  /*4140*/  HMMA.16816.F32.BF16 R84, R24.reuse, R8, R84 ;  /* 0x000000081854723c */ /* 0x040ff00000041854 */
[-C--:B------:R-:W-:Y:S08]  /*4150*/  HMMA.16816.F32.BF16 R88, R24, R10.reuse, R88 ;  /* 0x0000000a1858723c */ /* 0x080ff00000041858 */
[-C--:B------:R-:W-:Y:S08]  /*4160*/  HMMA.16816.F32.BF16 R92, R36, R10.reuse, R92 ;  /* 0x0000000a245c723c */ /* 0x080ff0000004185c */
[----:B------:R-:W-:Y:S01]  /*4170*/  HMMA.16816.F32.BF16 R96, R28, R10, R96 ;  /* 0x0000000a1c60723c */ /* 0x000fe20000041860 */
[----:B------:R-:W-:-:S07]  /*4180*/  @P3 BRA `(.L_x_2) ;  /* 0x0000036000003947 */ /* 0x000fce0003800000 */
[----:B-12-4-:R-:W-:Y:S01]  /*4190*/  P2R R12, PR, RZ, 0x1 ;  /* 0x00000001ff0c7803 */ /* 0x016fe20000000000 */
[----:B------:R-:W2:Y:S01]  /*41a0*/  LDL.64 R20, [R1+0x8] ;  /* 0x0000080001147983 */ /* 0x000ea20000100a00 */
[----:B------:R-:W-:Y:S01]  /*41b0*/  USHF.R.S32.HI UR21, URZ, 0x1f, UR19 ;  /* 0x0000001f3f157899 */ /* 0x000fe20008011413 */
[----:B------:R-:W-:Y:S01]  /*41c0*/  IMAD.MOV.U32 R4, RZ, RZ, R246 ;  /* 0x000000ffff047224 */ /* 0x000fe200078e00f6 */
[----:B------:R-:W-:Y:S01]  /*41d0*/  ULDC.64 UR6, c[0x0][0x208] ;  /* 0x0000820000067ab9 */ /* 0x000fe20000000a00 */
[----:B------:R-:W-:Y:S01]  /*41e0*/  IMAD.MOV.U32 R5, RZ, RZ, R247 ;  /* 0x000000ffff057224 */ /* 0x000fe200078e00f7 */
[----:B------:R-:W1:Y:S01]  /*41f0*/  S2R R3, SR_CTAID.Y ;  /* 0x0000000000037919 */ /* 0x000e620000002600 */
[----:B------:R-:W-:Y:S01]  /*4200*/  UIMAD.WIDE.U32 UR22, UR19, UR6, URZ ;  /* 0x00000006131672a5 */ /* 0x000fe2000f8e003f */
[----:B------:R-:W-:Y:S01]  /*4210*/  IMAD.MOV.U32 R13, RZ, RZ, c[0x0][0x208] ;  /* 0x00008200ff0d7624 */ /* 0x000fe200078e00ff */
[----:B------:R-:W-:Y:S01]  /*4220*/  UIMAD UR21, UR21, UR6, URZ ;  /* 0x00000006151572a4 */ /* 0x000fe2000f8e023f */
[----:B------:R-:W-:Y:S01]  /*4230*/  IMAD.MOV.U32 R7, RZ, RZ, 0x6 ;  /* 0x00000006ff077424 */ /* 0x000fe200078e00ff */
[----:B------:R-:W-:Y:S01]  /*4240*/  USHF.L.U32 UR6, UR19, 0x6, URZ ;  /* 0x0000000613067899 */ /* 0x000fe2000800063f */
[C---:B------:R-:W-:Y:S01]  /*4250*/  IMAD.SHL.U32 R14, R13.reuse, 0x40, RZ ;  /* 0x000000400d0e7824 */ /* 0x040fe200078e00ff */
[----:B------:R-:W-:Y:S01]  /*4260*/  UIMAD UR21, UR19, UR7, UR21 ;  /* 0x00000007131572a4 */ /* 0x000fe2000f8e0215 */
[----:B------:R-:W-:Y:S01]  /*4270*/  IMAD.U32 R9, RZ, RZ, UR22 ;  /* 0x00000016ff097e24 */ /* 0x000fe2000f8e00ff */
[----:B------:R-:W-:Y:S02]  /*4280*/  SHF.L.U64.HI R13, R13, R7, c[0x0][0x20c] ;  /* 0x000083000d0d7619 */ /* 0x000fe40000010207 */
[----:B------:R-:W-:Y:S06]  /*4290*/  UIADD3 UR21, UR23, UR21, URZ ;  /* 0x0000001517157290 */ /* 0x000fec000fffe03f */
[----:B------:R-:W-:Y:S01]  /*42a0*/  IMAD.U32 R8, RZ, RZ, UR21 ;  /* 0x00000015ff087e24 */ /* 0x000fe2000f8e00ff */
[----:B-1----:R-:W-:Y:S01]  /*42b0*/  SHF.R.S32.HI R6, RZ, 0x1f, R3 ;  /* 0x0000001fff067819 */ /* 0x002fe20000011403 */
[C---:B------:R-:W-:Y:S04]  /*42c0*/  IMAD.WIDE.U32 R4, R3.reuse, c[0x0][0x288], R4 ;  /* 0x0000a20003047a25 */ /* 0x040fe800078e0004 */
[----:B------:R-:W-:Y:S04]  /*42d0*/  IMAD R6, R6, c[0x0][0x288], RZ ;  /* 0x0000a20006067a24 */ /* 0x000fe800078e02ff */
[----:B------:R-:W-:Y:S01]  /*42e0*/  IMAD R6, R3, c[0x0][0x28c], R6 ;  /* 0x0000a30003067a24 */ /* 0x000fe200078e0206 */
[----:B------:R-:W-:Y:S01]  /*42f0*/  IADD3 R3, P3, R4, UR5, RZ ;  /* 0x0000000504037c10 */ /* 0x000fe2000ff7e0ff */
[----:B------:R-:W-:Y:S03]  /*4300*/  IMAD.U32 R4, RZ, RZ, UR22 ;  /* 0x00000016ff047e24 */ /* 0x000fe6000f8e00ff */
[----:B------:R-:W-:Y:S02]  /*4310*/  IADD3.X R5, R5, UR9, R6, P3, !PT ;  /* 0x0000000905057c10 */ /* 0x000fe40009ffe406 */
[C---:B------:R-:W-:Y:S02]  /*4320*/  LEA R6, P3, R3.reuse, c[0x0][0x280], 0x2 ;  /* 0x0000a00003067a11 */ /* 0x040fe400078610ff */
[----:B------:R-:W-:Y:S02]  /*4330*/  LEA R4, P4, R4, R250, 0x7 ;  /* 0x000000fa04047211 */ /* 0x000fe400078838ff */
[----:B------:R-:W-:Y:S01]  /*4340*/  LEA.HI.X R7, R3, c[0x0][0x284], R5, 0x2, P3 ;  /* 0x0000a10003077a11 */ /* 0x000fe200018f1405 */
[----:B------:R-:W-:Y:S01]  /*4350*/  IMAD.U32 R3, RZ, RZ, UR6 ;  /* 0x00000006ff037e24 */ /* 0x000fe2000f8e00ff */
[----:B------:R-:W-:Y:S01]  /*4360*/  LEA.HI.X R5, R9, R251, R8, 0x7, P4 ;  /* 0x000000fb09057211 */ /* 0x000fe200020f3c08 */
[----:B------:R-:W-:Y:S01]  /*4370*/  IMAD.U32 R8, RZ, RZ, UR6 ;  /* 0x00000006ff087e24 */ /* 0x000fe2000f8e00ff */
[----:B------:R-:W-:Y:S04]  /*4380*/  IADD3 R10, P4, P3, R14, 0x80, R4 ;  /* 0x000000800e0a7810 */ /* 0x000fe80007b9e004 */
[----:B------:R-:W-:Y:S02]  /*4390*/  IADD3.X R11, R13, RZ, R5, P4, P3 ;  /* 0x000000ff0d0b7210 */ /* 0x000fe400027e6405 */
[----:B------:R-:W-:Y:S02]  /*43a0*/  LEA R6, P3, R3, R6, 0x2 ;  /* 0x0000000603067211 */ /* 0x000fe400078610ff */
[----:B------:R-:W-:Y:S02]  /*43b0*/  IADD3 R3, -R248, c[0x0][0x168], -R3 ;  /* 0x00005a00f8037a10 */ /* 0x000fe40007ffe903 */
[----:B------:R-:W-:Y:S02]  /*43c0*/  LEA.HI.X.SX32 R7, R8, R7, 0x2, P3 ;  /* 0x0000000708077211 */ /* 0x000fe400018f16ff */
[----:B------:R-:W-:Y:S02]  /*43d0*/  IADD3 R8, P4, R14, R4, RZ ;  /* 0x000000040e087210 */ /* 0x000fe40007f9e0ff */
[C---:B------:R-:W-:Y:S03]  /*43e0*/  LOP3.LUT P3, RZ, R252.reuse, 0x1, RZ, 0xc0, !PT ;  /* 0x00000001fcff7812 */ /* 0x040fe6000786c0ff */
[----:B------:R-:W-:Y:S01]  /*43f0*/  IMAD.X R9, R13, 0x1, R5, P4 ;  /* 0x000000010d097824 */ /* 0x000fe200020e0605 */
[C---:B------:R-:W-:Y:S02]  /*4400*/  ISETP.LT.OR P4, PT, R3.reuse, 0x1, !P3 ;  /* 0x000000010300780c */ /* 0x040fe40005f81670 */
[C---:B------:R-:W-:Y:S11]  /*4410*/  ISETP.LT.OR P3, PT, R3.reuse, 0x21, !P3 ;  /* 0x000000210300780c */ /* 0x040ff60005f61670 */
[----:B------:R-:W-:Y:S01]  /*4420*/  @!PT LDS RZ, [RZ] ;  /* 0x00000000fffff984 */ /* 0x000fe20000000800 */
[----:B------:R-:W-:Y:S01]  /*4430*/  @!PT LDS RZ, [RZ] ;  /* 0x00000000fffff984 */ /* 0x000fe20000000800 */
[----:B------:R-:W-:Y:S01]  /*4440*/  @!PT LDS RZ, [RZ] ;  /* 0x00000000fffff984 */ /* 0x000fe20000000800 */
[----:B------:R1:W-:Y:S01]  /*4450*/  LDGSTS.E.BYPASS.LTC128B.128 [R244+0xe080], [R4.64], !P4 ;  /* 0x0e08000004f47fae */ /* 0x0003e2000e101d4e */
[----:B------:R-:W-:Y:S04]  /*4460*/  LOP3.LUT P4, RZ, R252, 0x2, RZ, 0xc0, !PT ;  /* 0x00000002fcff7812 */ /* 0x000fe8000788c0ff */
[C---:B------:R-:W-:Y:S02]  /*4470*/  ISETP.LT.OR P0, PT, R3.reuse, 0x1, !P4 ;  /* 0x000000010300780c */ /* 0x040fe40006701670 */
[----:B------:R-:W-:Y:S11]  /*4480*/  ISETP.LT.OR P4, PT, R3, 0x21, !P4 ;  /* 0x000000210300780c */ /* 0x000ff60006781670 */
[----:B------:R1:W-:Y:S01]  /*4490*/  LDGSTS.E.BYPASS.LTC128B.128 [R244+0x10080], [R4.64+0x80], !P0 ;  /* 0x1008008004f47fae */ /* 0x0003e2000c101d4e */
[----:B------:R-:W-:Y:S04]  /*44a0*/  ISETP.NE.AND P0, PT, R12, RZ, PT ;  /* 0x000000ff0c00720c */ /* 0x000fe80003f05270 */
[----:B------:R1:W-:Y:S05]  /*44b0*/  LDGSTS.E.BYPASS.LTC128B.128 [R244+0xf080], [R8.64], !P3 ;  /* 0x0f08000008f47fae */ /* 0x0003ea000d901d4e */
[----:B------:R1:W-:Y:S01]  /*44c0*/  LDGSTS.E.BYPASS.LTC128B.128 [R244+0x11080], [R10.64], !P4 ;  /* 0x110800000af47fae */ /* 0x0003e2000e101d4e */
[----:B--2---:R-:W-:Y:S05]  /*44d0*/  @!P2 IMAD.SHL.U32 R3, R20, 0x10, RZ ;  /* 0x000000101403a824 */ /* 0x004fea00078e00ff */
[----:B------:R1:W-:Y:S02]  /*44e0*/  @!P2 LDGSTS.E.BYPASS.LTC128B.128 [R3+0x12280], [R6.64] ;  /* 0x122800000603afae */ /* 0x0003e4000b901d4e */
.L_x_2:
[-C--:B-12-4-:R-:W-:Y:S01]  /*44f0*/  HMMA.16816.F32.BF16 R4, R40, R16.reuse, RZ ;  /* 0x000000102804723c */ /* 0x096fe200000418ff */
[----:B------:R-:W2:Y:S01]  /*4500*/  LDL.64 R236, [R1+0x18] ;  /* 0x0000180001ec7983 */ /* 0x000ea20000100a00 */
[----:B------:R-:W-:Y:S02]  /*4510*/  USHF.L.U32 UR16, UR16, 0xd, URZ ;  /* 0x0000000d10107899 */ /* 0x000fe4000800063f */
[----:B------:R-:W-:Y:S01]  /*4520*/  UISETP.GE.AND UP0, UPT, UR19, UR18, UPT ;  /* 0x000000121300728c */ /* 0x000fe2000bf06270 */
[----:B------:R-:W3:Y:S01]  /*4530*/  LDL R234, [R1+0x20] ;  /* 0x0000200001ea7983 */ /* 0x000ee20000100800 */
[----:B------:R-:W-:Y:S02]  /*4540*/  UIADD3 UR7, UR4, 0x1, URZ ;  /* 0x0000000104077890 */ /* 0x000fe4000fffe03f */
[C---:B------:R-:W-:Y:S01]  /*4550*/  HMMA.16816.F32.BF16 R8, R44.reuse, R16, RZ ;  /* 0x000000102c08723c */ /* 0x040fe200000418ff */
[----:B------:R-:W-:Y:S01]  /*4560*/  LDSM.16.M88.4 R36, [R217+0x1000] ;  /* 0x00100000d924783b */ /* 0x000fe20000000200 */
[----:B------:R-:W-:Y:S02]  /*4570*/  UISETP.GE.AND UP2, UPT, UR4, 0x1, UPT ;  /* 0x000000010400788c */ /* 0x000fe4000bf46270 */
[----:B------:R-:W-:Y:S01]  /*4580*/  IMAD.U32 R3, RZ, RZ, UR16 ;  /* 0x00000010ff037e24 */ /* 0x000fe2000f8e00ff */
[----:B------:R-:W-:Y:S01]  /*4590*/  LDSM.16.M88.4 R212, [R217+0x1800] ;  /* 0x00180000d9d4783b */ /* 0x000fe20000000200 */
[----:B------:R-:W-:Y:S02]  /*45a0*/  UIADD3 UR6, UR20, 0x1, URZ ;  /* 0x0000000114067890 */ /* 0x000fe4000fffe03f */
[-C--:B------:R-:W-:Y:S01]  /*45b0*/  HMMA.16816.F32.BF16 R12, R44, R18.reuse, RZ ;  /* 0x000000122c0c723c */ /* 0x080fe200000418ff */
[----:B------:R-:W0:Y:S01]  /*45c0*/  LDGDEPBAR ;  /* 0x00000000000079af */ /* 0x000e220000000000 */
[----:B------:R-:W-:Y:S04]  /*45d0*/  UISETP.GE.AND UP1, UPT, UR20, 0x1, UPT ;  /* 0x000000011400788c */ /* 0x000fe8000bf26270 */
[----:B------:R-:W-:Y:S02]  /*45e0*/  USEL UR20, UR6, URZ, !UP1 ;  /* 0x0000003f06147287 */ /* 0x000fe4000c800000 */
[C---:B------:R-:W-:Y:S08]  /*45f0*/  HMMA.16816.F32.BF16 R16, R40.reuse, R18, RZ ;  /* 0x000000122810723c */ /* 0x040ff000000418ff */
[-C--:B------:R-:W-:Y:S08]  /*4600*/  HMMA.16816.F32.BF16 R20, R40, R48.reuse, RZ ;  /* 0x000000302814723c */ /* 0x080ff000000418ff */
[C---:B------:R-:W-:Y:S08]  /*4610*/  HMMA.16816.F32.BF16 R24, R44.reuse, R48, RZ ;  /* 0x000000302c18723c */ /* 0x040ff000000418ff */
[-C--:B------:R-:W-:Y:S01]  /*4620*/  HMMA.16816.F32.BF16 R28, R44, R50.reuse, RZ ;  /* 0x000000322c1c723c */ /* 0x080fe200000418ff */
[----:B------:R-:W1:Y:S07]  /*4630*/  LDSM.16.MT88.4 R44, [R0+0x1080] ;  /* 0x00108000002c783b */ /* 0x000e6e0000004200 */
[----:B------:R-:W-:Y:S01]  /*4640*/  HMMA.16816.F32.BF16 R32, R40, R50, RZ ;  /* 0x000000322820723c */ /* 0x000fe200000418ff */
[----:B------:R-:W4:Y:S04]  /*4650*/  LDSM.16.MT88.4 R40, [R0+0x4080] ;  /* 0x004080000028783b */ /* 0x000f280000004200 */
[----:B------:R-:W-:Y:S03]  /*4660*/  LDSM.16.M88.4 R48, [R2+0x1000] ;  /* 0x001000000230783b */ /* 0x000fe60000000200 */
[-C--:B------:R-:W-:Y:S08]  /*4670*/  HMMA.16816.F32.BF16 R4, R148, R160.reuse, R4 ;  /* 0x000000a09404723c */ /* 0x080ff00000041804 */
[C---:B------:R-:W-:Y:S08]  /*4680*/  HMMA.16816.F32.BF16 R8, R168.reuse, R160, R8 ;  /* 0x000000a0a808723c */ /* 0x040ff00000041808 */
[-C--:B------:R-:W-:Y:S08]  /*4690*/  HMMA.16816.F32.BF16 R12, R168, R162.reuse, R12 ;  /* 0x000000a2a80c723c */ /* 0x080ff0000004180c */
[C---:B------:R-:W-:Y:S01]  /*46a0*/  HMMA.16816.F32.BF16 R16, R148.reuse, R162, R16 ;  /* 0x000000a29410723c */ /* 0x040fe20000041810 */
[----:B------:R-:W-:Y:S07]  /*46b0*/  LDSM.16.M88.4 R160, [R2+0x1800] ;  /* 0x0018000002a0783b */ /* 0x000fee0000000200 */
[-C--:B------:R-:W-:Y:S08]  /*46c0*/  HMMA.16816.F32.BF16 R20, R148, R176.reuse, R20 ;  /* 0x000000b09414723c */ /* 0x080ff00000041814 */
[C---:B------:R-:W-:Y:S08]  /*46d0*/  HMMA.16816.F32.BF16 R24, R168.reuse, R176, R24 ;  /* 0x000000b0a818723c */ /* 0x040ff00000041818 */
[-C--:B------:R-:W-:Y:S01]  /*46e0*/  HMMA.16816.F32.BF16 R28, R168, R178.reuse, R28 ;  /* 0x000000b2a81c723c */ /* 0x080fe2000004181c */
[----:B------:R-:W-:Y:S07]  /*46f0*/  LDSM.16.MT88.4 R168, [R0+0x4880] ;  /* 0x0048800000a8783b */ /* 0x000fee0000004200 */
[----:B------:R-:W-:Y:S01]  /*4700*/  HMMA.16816.F32.BF16 R32, R148, R178, R32 ;  /* 0x000000b29420723c */ /* 0x000fe20000041820 */
[----:B------:R-:W5:Y:S04]  /*4710*/  LDSM.16.MT88.4 R148, [R0+0x1880] ;  /* 0x001880000094783b */ /* 0x000f680000004200 */
[----:B------:R-:W-:Y:S03]  /*4720*/  LDSM.16.MT88.4 R176, [R0+0x2080] ;  /* 0x0020800000b0783b */ /* 0x000fe60000004200 */
[-C--:B-1----:R-:W-:Y:S08]  /*4730*/  HMMA.16816.F32.BF16 R4, R36, R44.reuse, R4 ;  /* 0x0000002c2404723c */ /* 0x082ff00000041804 */
[C---:B------:R-:W-:Y:S08]  /*4740*/  HMMA.16816.F32.BF16 R8, R212.reuse, R44, R8 ;  /* 0x0000002cd408723c */ /* 0x040ff00000041808 */
[-C--:B------:R-:W-:Y:S08]  /*4750*/  HMMA.16816.F32.BF16 R12, R212, R46.reuse, R12 ;  /* 0x0000002ed40c723c */ /* 0x080ff0000004180c */
[C---:B------:R-:W-:Y:S01]  /*4760*/  HMMA.16816.F32.BF16 R16, R36.reuse, R46, R16 ;  /* 0x0000002e2410723c */ /* 0x040fe20000041810 */
[----:B------:R-:W1:Y:S07]  /*4770*/  LDSM.16.M88.4 R44, [R217+0x2000] ;  /* 0x00200000d92c783b */ /* 0x000e6e0000000200 */
[-C--:B----4-:R-:W-:Y:S08]  /*4780*/  HMMA.16816.F32.BF16 R20, R36, R40.reuse, R20 ;  /* 0x000000282414723c */ /* 0x090ff00000041814 */
[C---:B------:R-:W-:Y:S08]  /*4790*/  HMMA.16816.F32.BF16 R24, R212.reuse, R40, R24 ;  /* 0x00000028d418723c */ /* 0x040ff00000041818 */
[-C--:B------:R-:W-:Y:S01]  /*47a0*/  HMMA.16816.F32.BF16 R28, R212, R42.reuse, R28 ;  /* 0x0000002ad41c723c */ /* 0x080fe2000004181c */
[----:B------:R-:W4:Y:S07]  /*47b0*/  LDSM.16.M88.4 R212, [R217+0x2800] ;  /* 0x00280000d9d4783b */ /* 0x000f2e0000000200 */
[----:B------:R-:W-:Y:S01]  /*47c0*/  HMMA.16816.F32.BF16 R32, R36, R42, R32 ;  /* 0x0000002a2420723c */ /* 0x000fe20000041820 */
[----:B------:R-:W1:Y:S04]  /*47d0*/  LDSM.16.MT88.4 R36, [R0+0x5080] ;  /* 0x005080000024783b */ /* 0x000e680000004200 */
[----:B------:R-:W-:Y:S03]  /*47e0*/  LDSM.16.M88.4 R40, [R2+0x2000] ;  /* 0x002000000228783b */ /* 0x000fe60000000200 */
[-C--:B-----5:R-:W-:Y:S08]  /*47f0*/  HMMA.16816.F32.BF16 R4, R48, R148.reuse, R4 ;  /* 0x000000943004723c */ /* 0x0a0ff00000041804 */
[C---:B------:R-:W-:Y:S08]  /*4800*/  HMMA.16816.F32.BF16 R8, R160.reuse, R148, R8 ;  /* 0x00000094a008723c */ /* 0x040ff00000041808 */
[-C--:B------:R-:W-:Y:S08]  /*4810*/  HMMA.16816.F32.BF16 R12, R160, R150.reuse, R12 ;  /* 0x00000096a00c723c */ /* 0x080ff0000004180c */
[C---:B------:R-:W-:Y:S01]  /*4820*/  HMMA.16816.F32.BF16 R16, R48.reuse, R150, R16 ;  /* 0x000000963010723c */ /* 0x040fe20000041810 */
[----:B------:R-:W5:Y:S07]  /*4830*/  LDSM.16.MT88.4 R148, [R0+0x2880] ;  /* 0x002880000094783b */ /* 0x000f6e0000004200 */
[-C--:B------:R-:W-:Y:S08]  /*4840*/  HMMA.16816.F32.BF16 R20, R48, R168.reuse, R20 ;  /* 0x000000a83014723c */ /* 0x080ff00000041814 */
[C---:B------:R-:W-:Y:S08]  /*4850*/  HMMA.16816.F32.BF16 R24, R160.reuse, R168, R24 ;  /* 0x000000a8a018723c */ /* 0x040ff00000041818 */
[-C--:B------:R-:W-:Y:S01]  /*4860*/  HMMA.16816.F32.BF16 R28, R160, R170.reuse, R28 ;  /* 0x000000aaa01c723c */ /* 0x080fe2000004181c */
[----:B------:R-:W2:Y:S07]  /*4870*/  LDSM.16.M88.4 R160, [R2+0x2800] ;  /* 0x0028000002a0783b */ /* 0x000eae0000000200 */
[----:B------:R-:W-:Y:S01]  /*4880*/  HMMA.16816.F32.BF16 R32, R48, R170, R32 ;  /* 0x000000aa3020723c */ /* 0x000fe20000041820 */
[----:B------:R2:W2:Y:S07]  /*4890*/  LDSM.16.MT88.4 R48, [R0+0x5880] ;  /* 0x005880000030783b */ /* 0x0004ae0000004200 */
[-C--:B-1----:R-:W-:Y:S08]  /*48a0*/  HMMA.16816.F32.BF16 R4, R44, R176.reuse, R4 ;  /* 0x000000b02c04723c */ /* 0x082ff00000041804 */
[C---:B----4-:R-:W-:Y:S08]  /*48b0*/  HMMA.16816.F32.BF16 R8, R212.reuse, R176, R8 ;  /* 0x000000b0d408723c */ /* 0x050ff00000041808 */
[-C--:B------:R-:W-:Y:S08]  /*48c0*/  HMMA.16816.F32.BF16 R12, R212, R178.reuse, R12 ;  /* 0x000000b2d40c723c */ /* 0x080ff0000004180c */
[C---:B------:R-:W-:Y:S08]  /*48d0*/  HMMA.16816.F32.BF16 R16, R44.reuse, R178, R16 ;  /* 0x000000b22c10723c */ /* 0x040ff00000041810 */
[-C--:B------:R-:W-:Y:S08]  /*48e0*/  HMMA.16816.F32.BF16 R20, R44, R36.reuse, R20 ;  /* 0x000000242c14723c */ /* 0x080ff00000041814 */
[C---:B------:R-:W-:Y:S04]  /*48f0*/  HMMA.16816.F32.BF16 R24, R212.reuse, R36, R24 ;  /* 0x00000024d418723c */ /* 0x040fe80000041818 */
[----:B--2---:R-:W-:Y:S01]  /*4900*/  IADD3 R0, P3, R236, UR16, RZ ;  /* 0x00000010ec007c10 */ /* 0x004fe2000ff7e0ff */
[----:B------:R-:W-:Y:S03]  /*4910*/  UMOV UR16, UR19 ;  /* 0x0000001300107c82 */ /* 0x000fe60008000000 */
[-C--:B------:R-:W-:Y:S04]  /*4920*/  HMMA.16816.F32.BF16 R28, R212, R38.reuse, R28 ;  /* 0x00000026d41c723c */ /* 0x080fe8000004181c */
[----:B---3--:R-:W-:Y:S02]  /*4930*/  LEA.HI.X.SX32 R3, R3, R234, 0x1, P3 ;  /* 0x000000ea03037211 */ /* 0x008fe400018f0eff */
[C---:B------:R-:W-:Y:S02]  /*4940*/  LEA R2, P3, R0.reuse, c[0x0][0x220], 0x2 ;  /* 0x0000880000027a11 */ /* 0x040fe400078610ff */
[----:B------:R-:W-:Y:S01]  /*4950*/  HMMA.16816.F32.BF16 R32, R44, R38, R32 ;  /* 0x000000262c20723c */ /* 0x000fe20000041820 */
[----:B------:R-:W-:Y:S03]  /*4960*/  LDSM.16.MT88.4 R36, [R216+0x17880] ;  /* 0x01788000d824783b */ /* 0x000fe60000004200 */
[----:B------:R-:W-:Y:S01]  /*4970*/  LEA.HI.X R3, R0, c[0x0][0x224], R3, 0x2, P3 ;  /* 0x0000890000037a11 */ /* 0x000fe200018f1403 */
[----:B------:R-:W-:Y:S01]  /*4980*/  LDSM.16.MT88.4 R44, [R216+0x18080] ;  /* 0x01808000d82c783b */ /* 0x000fe20000004200 */
[----:B------:R-:W-:Y:S01]  /*4990*/  IMAD.U32 R0, RZ, RZ, UR4 ;  /* 0x00000004ff007e24 */ /* 0x000fe2000f8e00ff */
[----:B------:R-:W-:Y:S01]  /*49a0*/  PLOP3.LUT P3, PT, PT, PT, UP0, 0x80, 0x0 ;  /* 0x000000000000781c */ /* 0x000fe20003f6f008 */
[-C--:B-----5:R-:W-:Y:S01]  /*49b0*/  HMMA.16816.F32.BF16 R4, R40, R148.reuse, R4 ;  /* 0x000000942804723c */ /* 0x0a0fe20000041804 */
[----:B------:R-:W-:Y:S04]  /*49c0*/  USEL UR4, UR7, URZ, !UP2 ;  /* 0x0000003f07047287 */ /* 0x000fe8000d000000 */
[----:B------:R-:W-:Y:S03]  /*49d0*/  IMAD R0, R0, 0x2000, R226 ;  /* 0x0000200000007824 */ /* 0x000fe600078e02e2 */
[C---:B------:R-:W-:Y:S04]  /*49e0*/  HMMA.16816.F32.BF16 R8, R160.reuse, R148, R8 ;  /* 0x00000094a008723c */ /* 0x040fe80000041808 */
[----:B------:R-:W-:Y:S04]  /*49f0*/  IMAD.SHL.U32 R0, R0, 0x2, RZ ;  /* 0x0000000200007824 */ /* 0x000fe800078e00ff */
[-C--:B------:R-:W-:Y:S07]  /*4a00*/  HMMA.16816.F32.BF16 R12, R160, R150.reuse, R12 ;  /* 0x00000096a00c723c */ /* 0x080fee000004180c */
[----:B------:R-:W-:Y:S01]  /*4a10*/  RED.E.ADD.F32.FTZ.RN.STRONG.GPU [R2.64], R4 ;  /* 0x000000040200798e */ /* 0x000fe2000c10e78e */
[C---:B------:R-:W-:Y:S03]  /*4a20*/  HMMA.16816.F32.BF16 R16, R40.reuse, R150, R16 ;  /* 0x000000962810723c */ /* 0x040fe60000041810 */
[----:B------:R-:W-:Y:S04]  /*4a30*/  RED.E.ADD.F32.FTZ.RN.STRONG.GPU [R2.64+0x400], R5 ;  /* 0x000400050200798e */ /* 0x000fe8000c10e78e */
[----:B------:R-:W-:Y:S01]  /*4a40*/  RED.E.ADD.F32.FTZ.RN.STRONG.GPU [R2.64+0x800], R6 ;  /* 0x000800060200798e */ /* 0x000fe2000c10e78e */
[-C--:B------:R-:W-:Y:S03]  /*4a50*/  HMMA.16816.F32.BF16 R20, R40, R48.reuse, R20 ;  /* 0x000000302814723c */ /* 0x080fe60000041814 */
[----:B------:R-:W-:Y:S04]  /*4a60*/  RED.E.ADD.F32.FTZ.RN.STRONG.GPU [R2.64+0xc00], R7 ;  /* 0x000c00070200798e */ /* 0x000fe8000c10e78e */
[----:B------:R-:W-:Y:S01]  /*4a70*/  RED.E.ADD.F32.FTZ.RN.STRONG.GPU [R2.64+0x1000], R8 ;  /* 0x001000080200798e */ /* 0x000fe2000c10e78e */
[C---:B------:R-:W-:Y:S03]  /*4a80*/  HMMA.16816.F32.BF16 R24, R160.reuse, R48, R24 ;  /* 0x00000030a018723c */ /* 0x040fe60000041818 */
[----:B------:R-:W-:Y:S04]  /*4a90*/  RED.E.ADD.F32.FTZ.RN.STRONG.GPU [R2.64+0x1400], R9 ;  /* 0x001400090200798e */ /* 0x000fe8000c10e78e */
[----:B------:R-:W-:Y:S01]  /*4aa0*/  RED.E.ADD.F32.FTZ.RN.STRONG.GPU [R2.64+0x1800], R10 ;  /* 0x0018000a0200798e */ /* 0x000fe2000c10e78e */
[-C--:B------:R-:W-:Y:S03]  /*4ab0*/  HMMA.16816.F32.BF16 R28, R160, R50.reuse, R28 ;  /* 0x00000032a01c723c */ /* 0x080fe6000004181c */
[----:B------:R-:W-:Y:S04]  /*4ac0*/  RED.E.ADD.F32.FTZ.RN.STRONG.GPU [R2.64+0x1c00], R11 ;  /* 0x001c000b0200798e */ /* 0x000fe8000c10e78e */
[----:B------:R-:W-:Y:S01]  /*4ad0*/  RED.E.ADD.F32.FTZ.RN.STRONG.GPU [R2.64+0x2000], R16 ;  /* 0x002000100200798e */ /* 0x000fe2000c10e78e */
[----:B------:R-:W-:Y:S03]  /*4ae0*/  HMMA.16816.F32.BF16 R32, R40, R50, R32 ;  /* 0x000000322820723c */ /* 0x000fe60000041820 */
[----:B------:R-:W-:Y:S04]  /*4af0*/  RED.E.ADD.F32.FTZ.RN.STRONG.GPU [R2.64+0x2400], R17 ;  /* 0x002400110200798e */ /* 0x000fe8000c10e78e */
[----:B------:R-:W-:Y:S04]  /*4b00*/  RED.E.ADD.F32.FTZ.RN.STRONG.GPU [R2.64+0x2800], R18 ;  /* 0x002800120200798e */ /* 0x000fe8000c10e78e */
[----:B------:R-:W-:Y:S04]  /*4b10*/  RED.E.ADD.F32.FTZ.RN.STRONG.GPU [R2.64+0x2c00], R19 ;  /* 0x002c00130200798e */ /* 0x000fe8000c10e78e */
[----:B------:R-:W-:Y:S04]  /*4b20*/  RED.E.ADD.F32.FTZ.RN.STRONG.GPU [R2.64+0x3000], R12 ;  /* 0x0030000c0200798e */ /* 0x000fe8000c10e78e */
[----:B------:R-:W-:Y:S04]  /*4b30*/  LDSM.16.MT88.4 R4, [R216+0x15480] ;  /* 0x01548000d804783b */ /* 0x000fe80000004200 */
[----:B------:R-:W1:Y:S04]  /*4b40*/  LDSM.16.MT88.4 R8, [R0+0x6080] ;  /* 0x006080000008783b */ /* 0x000e680000004200 */
[----:B------:R-:W-:Y:S04]  /*4b50*/  RED.E.ADD.F32.FTZ.RN.STRONG.GPU [R2.64+0x3400], R13 ;  /* 0x0034000d0200798e */ /* 0x000fe8000c10e78e */
[----:B------:R-:W-:Y:S04]  /*4b60*/  RED.E.ADD.F32.FTZ.RN.STRONG.GPU [R2.64+0x3800], R14 ;  /* 0x0038000e0200798e */ /* 0x000fe8000c10e78e */
[----:B------:R-:W-:Y:S04]  /*4b70*/  RED.E.ADD.F32.FTZ.RN.STRONG.GPU [R2.64+0x3c00], R15 ;  /* 0x003c000f0200798e */ /* 0x000fe8000c10e78e */
[----:B------:R-:W2:Y:S04]  /*4b80*/  LDSM.16.MT88.4 R12, [R216+0x16480] ;  /* 0x01648000d80c783b */ /* 0x000ea80000004200 */
[----:B------:R-:W3:Y:S04]  /*4b90*/  LDSM.16.MT88.4 R16, [R216+0x17480] ;  /* 0x01748000d810783b */ /* 0x000ee80000004200 */
[----:B------:R-:W-:Y:S04]  /*4ba0*/  RED.E.ADD.F32.FTZ.RN.STRONG.GPU [R2.64+0x4000], R20 ;  /* 0x004000140200798e */ /* 0x000fe8000c10e78e */
[----:B------:R-:W-:Y:S04]  /*4bb0*/  LDSM.16.MT88.4 R40, [R0+0x8880] ;  /* 0x008880000028783b */ /* 0x000fe80000004200 */
[----:B------:R-:W-:Y:S04]  /*4bc0*/  RED.E.ADD.F32.FTZ.RN.STRONG.GPU [R2.64+0x4400], R21 ;  /* 0x004400150200798e */ /* 0x000fe8000c10e78e */
[----:B------:R-:W-:Y:S01]  /*4bd0*/  RED.E.ADD.F32.FTZ.RN.STRONG.GPU [R2.64+0x4800], R22 ;  /* 0x004800160200798e */ /* 0x000fe2000c10e78e */
[-C--:B-1----:R-:W-:Y:S03]  /*4be0*/  HMMA.16816.F32.BF16 R100, R4, R8.reuse, R100 ;  /* 0x000000080464723c */ /* 0x082fe60000041864 */
[----:B------:R-:W-:Y:S04]  /*4bf0*/  RED.E.ADD.F32.FTZ.RN.STRONG.GPU [R2.64+0x4c00], R23 ;  /* 0x004c00170200798e */ /* 0x000fe8000c10e78e */
[----:B------:R-:W1:Y:S04]  /*4c00*/  LDSM.16.MT88.4 R20, [R0+0x8080] ;  /* 0x008080000014783b */ /* 0x000e680000004200 */
[----:B------:R-:W-:Y:S04]  /*4c10*/  RED.E.ADD.F32.FTZ.RN.STRONG.GPU [R2.64+0x5000], R24 ;  /* 0x005000180200798e */ /* 0x000fe8000c10e78e */
[----:B------:R-:W-:Y:S01]  /*4c20*/  RED.E.ADD.F32.FTZ.RN.STRONG.GPU [R2.64+0x5400], R25 ;  /* 0x005400190200798e */ /* 0x000fe2000c10e78e */
[-C--:B--2---:R-:W-:Y:S03]  /*4c30*/  HMMA.16816.F32.BF16 R104, R12, R8.reuse, R104 ;  /* 0x000000080c68723c */ /* 0x084fe60000041868 */
[----:B------:R-:W-:Y:S04]  /*4c40*/  RED.E.ADD.F32.FTZ.RN.STRONG.GPU [R2.64+0x5800], R26 ;  /* 0x0058001a0200798e */ /* 0x000fe8000c10e78e */
[----:B------:R-:W-:Y:S01]  /*4c50*/  RED.E.ADD.F32.FTZ.RN.STRONG.GPU [R2.64+0x5c00], R27 ;  /* 0x005c001b0200798e */ /* 0x000fe2000c10e78e */
[C---:B---3--:R-:W-:Y:S03]  /*4c60*/  HMMA.16816.F32.BF16 R108, R16.reuse, R8, R108 ;  /* 0x00000008106c723c */ /* 0x048fe6000004186c */
[----:B------:R-:W-:Y:S04]  /*4c70*/  LDSM.16.MT88.4 R24, [R216+0x15880] ;  /* 0x01588000d818783b */ /* 0x000fe80000004200 */
[----:B------:R-:W-:Y:S01]  /*4c80*/  RED.E.ADD.F32.FTZ.RN.STRONG.GPU [R2.64+0x6000], R32 ;  /* 0x006000200200798e */ /* 0x000fe2000c10e78e */
[-C--:B------:R-:W-:Y:S03]  /*4c90*/  HMMA.16816.F32.BF16 R112, R16, R10.reuse, R112 ;  /* 0x0000000a1070723c */ /* 0x080fe60000041870 */
[----:B------:R-:W-:Y:S04]  /*4ca0*/  RED.E.ADD.F32.FTZ.RN.STRONG.GPU [R2.64+0x6400], R33 ;  /* 0x006400210200798e */ /* 0x000fe8000c10e78e */
[----:B------:R-:W-:Y:S01]  /*4cb0*/  RED.E.ADD.F32.FTZ.RN.STRONG.GPU [R2.64+0x6800], R34 ;  /* 0x006800220200798e */ /* 0x000fe2000c10e78e */
[-C--:B------:R-:W-:Y:S03]  /*4cc0*/  HMMA.16816.F32.BF16 R116, R12, R10.reuse, R116 ;  /* 0x0000000a0c74723c */ /* 0x080fe60000041874 */
[----:B------:R-:W-:Y:S04]  /*4cd0*/  RED.E.ADD.F32.FTZ.RN.STRONG.GPU [R2.64+0x6c00], R35 ;  /* 0x006c00230200798e */ /* 0x000fe8000c10e78e */
[----:B------:R-:W-:Y:S01]  /*4ce0*/  LDSM.16.MT88.4 R32, [R216+0x16880] ;  /* 0x01688000d820783b */ /* 0x000fe20000004200 */
[C---:B------:R-:W-:Y:S03]  /*4cf0*/  HMMA.16816.F32.BF16 R120, R4.reuse, R10, R120 ;  /* 0x0000000a0478723c */ /* 0x040fe60000041878 */
[----:B------:R-:W-:Y:S04]  /*4d00*/  RED.E.ADD.F32.FTZ.RN.STRONG.GPU [R2.64+0x7000], R28 ;  /* 0x0070001c0200798e */ /* 0x000fe8000c10e78e */
[----:B------:R-:W-:Y:S01]  /*4d10*/  LDSM.16.MT88.4 R8, [R0+0x7080] ;  /* 0x007080000008783b */ /* 0x000fe20000004200 */
[-C--:B-1----:R-:W-:Y:S03]  /*4d20*/  HMMA.16816.F32.BF16 R124, R4, R20.reuse, R124 ;  /* 0x00000014047c723c */ /* 0x082fe6000004187c */
[----:B------:R-:W-:Y:S04]  /*4d30*/  RED.E.ADD.F32.FTZ.RN.STRONG.GPU [R2.64+0x7400], R29 ;  /* 0x0074001d0200798e */ /* 0x000fe8000c10e78e */
[----:B------:R-:W-:Y:S01]  /*4d40*/  RED.E.ADD.F32.FTZ.RN.STRONG.GPU [R2.64+0x7800], R30 ;  /* 0x0078001e0200798e */ /* 0x000fe2000c10e78e */
[-C--:B------:R-:W-:Y:S03]  /*4d50*/  HMMA.16816.F32.BF16 R128, R12, R20.reuse, R128 ;  /* 0x000000140c80723c */ /* 0x080fe60000041880 */
[----:B------:R-:W-:Y:S04]  /*4d60*/  RED.E.ADD.F32.FTZ.RN.STRONG.GPU [R2.64+0x7c00], R31 ;  /* 0x007c001f0200798e */ /* 0x000fe8000c10e78e */
[----:B------:R-:W1:Y:S01]  /*4d70*/  LDSM.16.MT88.4 R28, [R0+0x6880] ;  /* 0x00688000001c783b */ /* 0x000e620000004200 */
[C---:B------:R-:W-:Y:S08]  /*4d80*/  HMMA.16816.F32.BF16 R132, R16.reuse, R20, R132 ;  /* 0x000000141084723c */ /* 0x040ff00000041884 */
[-C--:B------:R-:W-:Y:S01]  /*4d90*/  HMMA.16816.F32.BF16 R136, R16, R22.reuse, R136 ;  /* 0x000000161088723c */ /* 0x080fe20000041888 */
[----:B------:R-:W-:Y:S07]  /*4da0*/  LDSM.16.MT88.4 R16, [R216+0x17c80] ;  /* 0x017c8000d810783b */ /* 0x000fee0000004200 */
[-C--:B------:R-:W-:Y:S01]  /*4db0*/  HMMA.16816.F32.BF16 R140, R12, R22.reuse, R140 ;  /* 0x000000160c8c723c */ /* 0x080fe2000004188c */
[----:B------:R-:W-:Y:S07]  /*4dc0*/  LDSM.16.MT88.4 R12, [R216+0x16c80] ;  /* 0x016c8000d80c783b */ /* 0x000fee0000004200 */
[----:B------:R-:W-:Y:S01]  /*4dd0*/  HMMA.16816.F32.BF16 R144, R4, R22, R144 ;  /* 0x000000160490723c */ /* 0x000fe20000041890 */
[----:B------:R-:W2:Y:S04]  /*4de0*/  LDSM.16.MT88.4 R4, [R216+0x15c80] ;  /* 0x015c8000d804783b */ /* 0x000ea80000004200 */
[----:B------:R-:W3:Y:S03]  /*4df0*/  LDSM.16.MT88.4 R20, [R0+0x9080] ;  /* 0x009080000014783b */ /* 0x000ee60000004200 */
[-C--:B-1----:R-:W-:Y:S08]  /*4e00*/  HMMA.16816.F32.BF16 R100, R24, R28.reuse, R100 ;  /* 0x0000001c1864723c */ /* 0x082ff00000041864 */
[-C--:B------:R-:W-:Y:S08]  /*4e10*/  HMMA.16816.F32.BF16 R104, R32, R28.reuse, R104 ;  /* 0x0000001c2068723c */ /* 0x080ff00000041868 */
[C---:B------:R-:W-:Y:S08]  /*4e20*/  HMMA.16816.F32.BF16 R108, R36.reuse, R28, R108 ;  /* 0x0000001c246c723c */ /* 0x040ff0000004186c */
[-C--:B------:R-:W-:Y:S08]  /*4e30*/  HMMA.16816.F32.BF16 R112, R36, R30.reuse, R112 ;  /* 0x0000001e2470723c */ /* 0x080ff00000041870 */
[-C--:B------:R-:W-:Y:S08]  /*4e40*/  HMMA.16816.F32.BF16 R116, R32, R30.reuse, R116 ;  /* 0x0000001e2074723c */ /* 0x080ff00000041874 */
[C---:B------:R-:W-:Y:S01]  /*4e50*/  HMMA.16816.F32.BF16 R120, R24.reuse, R30, R120 ;  /* 0x0000001e1878723c */ /* 0x040fe20000041878 */
[----:B------:R-:W-:Y:S07]  /*4e60*/  LDSM.16.MT88.4 R28, [R216+0x16080] ;  /* 0x01608000d81c783b */ /* 0x000fee0000004200 */
[-C--:B------:R-:W-:Y:S08]  /*4e70*/  HMMA.16816.F32.BF16 R124, R24, R40.reuse, R124 ;  /* 0x00000028187c723c */ /* 0x080ff0000004187c */
[-C--:B------:R-:W-:Y:S08]  /*4e80*/  HMMA.16816.F32.BF16 R128, R32, R40.reuse, R128 ;  /* 0x000000282080723c */ /* 0x080ff00000041880 */
[C---:B------:R-:W-:Y:S08]  /*4e90*/  HMMA.16816.F32.BF16 R132, R36.reuse, R40, R132 ;  /* 0x000000282484723c */ /* 0x040ff00000041884 */
[-C--:B------:R-:W-:Y:S01]  /*4ea0*/  HMMA.16816.F32.BF16 R136, R36, R42.reuse, R136 ;  /* 0x0000002a2488723c */ /* 0x080fe20000041888 */
[----:B------:R-:W-:Y:S07]  /*4eb0*/  LDSM.16.MT88.4 R36, [R216+0x17080] ;  /* 0x01708000d824783b */ /* 0x000fee0000004200 */
[-C--:B------:R-:W-:Y:S01]  /*4ec0*/  HMMA.16816.F32.BF16 R140, R32, R42.reuse, R140 ;  /* 0x0000002a208c723c */ /* 0x080fe2000004188c */
[----:B------:R-:W1:Y:S07]  /*4ed0*/  LDSM.16.MT88.4 R32, [R0+0x7880] ;  /* 0x007880000020783b */ /* 0x000e6e0000004200 */
[----:B------:R-:W-:Y:S01]  /*4ee0*/  HMMA.16816.F32.BF16 R144, R24, R42, R144 ;  /* 0x0000002a1890723c */ /* 0x000fe20000041890 */
[----:B------:R-:W4:Y:S07]  /*4ef0*/  LDSM.16.MT88.4 R24, [R0+0x9880] ;  /* 0x009880000018783b */ /* 0x000f2e0000004200 */
[-C--:B--2---:R-:W-:Y:S08]  /*4f00*/  HMMA.16816.F32.BF16 R100, R4, R8.reuse, R100 ;  /* 0x000000080464723c */ /* 0x084ff00000041864 */
[-C--:B------:R-:W-:Y:S08]  /*4f10*/  HMMA.16816.F32.BF16 R104, R12, R8.reuse, R104 ;  /* 0x000000080c68723c */ /* 0x080ff00000041868 */
[C---:B------:R-:W-:Y:S08]  /*4f20*/  HMMA.16816.F32.BF16 R108, R16.reuse, R8, R108 ;  /* 0x00000008106c723c */ /* 0x040ff0000004186c */
[-C--:B------:R-:W-:Y:S08]  /*4f30*/  HMMA.16816.F32.BF16 R112, R16, R10.reuse, R112 ;  /* 0x0000000a1070723c */ /* 0x080ff00000041870 */
[-C--:B------:R-:W-:Y:S08]  /*4f40*/  HMMA.16816.F32.BF16 R116, R12, R10.reuse, R116 ;  /* 0x0000000a0c74723c */ /* 0x080ff00000041874 */
[C---:B------:R-:W-:Y:S08]  /*4f50*/  HMMA.16816.F32.BF16 R120, R4.reuse, R10, R120 ;  /* 0x0000000a0478723c */ /* 0x040ff00000041878 */
[-C--:B---3--:R-:W-:Y:S08]  /*4f60*/  HMMA.16816.F32.BF16 R124, R4, R20.reuse, R124 ;  /* 0x00000014047c723c */ /* 0x088ff0000004187c */
[-C--:B------:R-:W-:Y:S08]  /*4f70*/  HMMA.16816.F32.BF16 R128, R12, R20.reuse, R128 ;  /* 0x000000140c80723c */ /* 0x080ff00000041880 */
[C---:B------:R-:W-:Y:S08]  /*4f80*/  HMMA.16816.F32.BF16 R132, R16.reuse, R20, R132 ;  /* 0x000000141084723c */ /* 0x040ff00000041884 */
[-C--:B------:R-:W-:Y:S08]  /*4f90*/  HMMA.16816.F32.BF16 R136, R16, R22.reuse, R136 ;  /* 0x000000161088723c */ /* 0x080ff00000041888 */
[-C--:B------:R-:W-:Y:S08]  /*4fa0*/  HMMA.16816.F32.BF16 R140, R12, R22.reuse, R140 ;  /* 0x000000160c8c723c */ /* 0x080ff0000004188c */
[----:B------:R-:W-:Y:S08]  /*4fb0*/  HMMA.16816.F32.BF16 R144, R4, R22, R144 ;  /* 0x000000160490723c */ /* 0x000ff00000041890 */
[-C--:B-1----:R-:W-:Y:S08]  /*4fc0*/  HMMA.16816.F32.BF16 R100, R28, R32.reuse, R100 ;  /* 0x000000201c64723c */ /* 0x082ff00000041864 */
[-C--:B------:R-:W-:Y:S08]  /*4fd0*/  HMMA.16816.F32.BF16 R104, R36, R32.reuse, R104 ;  /* 0x000000202468723c */ /* 0x080ff00000041868 */
[C---:B------:R-:W-:Y:S08]  /*4fe0*/  HMMA.16816.F32.BF16 R108, R44.reuse, R32, R108 ;  /* 0x000000202c6c723c */ /* 0x040ff0000004186c */
[-C--:B------:R-:W-:Y:S08]  /*4ff0*/  HMMA.16816.F32.BF16 R112, R44, R34.reuse, R112 ;  /* 0x000000222c70723c */ /* 0x080ff00000041870 */
[-C--:B------:R-:W-:Y:S08]  /*5000*/  HMMA.16816.F32.BF16 R116, R36, R34.reuse, R116 ;  /* 0x000000222474723c */ /* 0x080ff00000041874 */
[C---:B------:R-:W-:Y:S08]  /*5010*/  HMMA.16816.F32.BF16 R120, R28.reuse, R34, R120 ;  /* 0x000000221c78723c */ /* 0x040ff00000041878 */
[-C--:B----4-:R-:W-:Y:S08]  /*5020*/  HMMA.16816.F32.BF16 R124, R28, R24.reuse, R124 ;  /* 0x000000181c7c723c */ /* 0x090ff0000004187c */
[-C--:B------:R-:W-:Y:S08]  /*5030*/  HMMA.16816.F32.BF16 R128, R36, R24.reuse, R128 ;  /* 0x000000182480723c */ /* 0x080ff00000041880 */
[C---:B------:R-:W-:Y:S08]  /*5040*/  HMMA.16816.F32.BF16 R132, R44.reuse, R24, R132 ;  /* 0x000000182c84723c */ /* 0x040ff00000041884 */
[-C--:B------:R-:W-:Y:S08]  /*5050*/  HMMA.16816.F32.BF16 R136, R44, R26.reuse, R136 ;  /* 0x0000001a2c88723c */ /* 0x080ff00000041888 */
[-C--:B------:R-:W-:Y:S08]  /*5060*/  HMMA.16816.F32.BF16 R140, R36, R26.reuse, R140 ;  /* 0x0000001a248c723c */ /* 0x080ff0000004188c */
[----:B------:R-:W-:Y:S01]  /*5070*/  HMMA.16816.F32.BF16 R144, R28, R26, R144 ;  /* 0x0000001a1c90723c */ /* 0x000fe20000041890 */
[----:B------:R-:W-:-:S07]  /*5080*/  @!P3 BRA `(.L_x_3) ;  /* 0xffffd0900000b947 */ /* 0x000fce000383ffff */
.L_x_0:
[----:B---34-:R-:W3:Y:S04]  /*5090*/  LDL.LU R22, [R1+0x10] ;  /* 0x0000100001167983 */ /* 0x018ee80000300800 */
[----:B------:R-:W1:Y:S01]  /*50a0*/  S2R R2, SR_TID.X ;  /* 0x0000000000027919 */ /* 0x000e620000002100 */
[----:B------:R-:W-:-:S02]  /*50b0*/  F2FP.BF16.PACK_AB R52, R53, R52 ;  /* 0x000000343534723e */ /* 0x000fc400000010ff */
[----:B------:R-:W-:Y:S01]  /*50c0*/  F2FP.BF16.PACK_AB R54, R55, R54 ;  /* 0x000000363736723e */ /* 0x000fe200000010ff */
[----:B------:R-:W4:Y:S01]  /*50d0*/  LDL.LU.64 R24, [R1+0x8] ;  /* 0x0000080001187983 */ /* 0x000f220000300a00 */
[----:B------:R-:W-:Y:S02]  /*50e0*/  F2FP.BF16.PACK_AB R72, R73, R72 ;  /* 0x000000484948723e */ /* 0x000fe400000010ff */
[----:B------:R-:W-:Y:S01]  /*50f0*/  F2FP.BF16.PACK_AB R74, R75, R74 ;  /* 0x0000004a4b4a723e */ /* 0x000fe200000010ff */
[----:B------:R-:W5:Y:S01]  /*5100*/  LDL.LU R4, [R1+0x14] ;  /* 0x0000140001047983 */ /* 0x000f620000300800 */
[----:B------:R-:W-:Y:S01]  /*5110*/  F2FP.BF16.PACK_AB R56, R57, R56 ;  /* 0x000000383938723e */ /* 0x000fe200000010ff */
[----:B------:R-:W-:Y:S01]  /*5120*/  FMUL.FTZ R100, R100, c[0x0][0x298] ;  /* 0x0000a60064647a20 */ /* 0x000fe20000410000 */
        /* <DEDUP_REMOVED lines=9> */
[----:B--2---:R-:W-:Y:S01]  /*51c0*/  FMUL.FTZ R13, R121, c[0x0][0x298] ;  /* 0x0000a600790d7a20 */ /* 0x004fe20000410000 */
[----:B------:R-:W-:Y:S01]  /*51d0*/  F2FP.BF16.PACK_AB R64, R65, R64 ;  /* 0x000000404140723e */ /* 0x000fe200000010ff */
[----:B------:R-:W-:Y:S01]  /*51e0*/  FMUL.FTZ R122, R122, c[0x0][0x298] ;  /* 0x0000a6007a7a7a20 */ /* 0x000fe20000410000 */
[----:B------:R-:W-:Y:S01]  /*51f0*/  F2FP.BF16.PACK_AB R66, R67, R66 ;  /* 0x000000424342723e */ /* 0x000fe200000010ff */
[----:B------:R-:W-:Y:S01]  /*5200*/  FMUL.FTZ R12, R123, c[0x0][0x298] ;  /* 0x0000a6007b0c7a20 */ /* 0x000fe20000410000 */
[----:B-1----:R-:W-:Y:S01]  /*5210*/  SHF.R.S32.HI R14, RZ, 0x1f, R2 ;  /* 0x0000001fff0e7819 */ /* 0x002fe20000011402 */
        /* <DEDUP_REMOVED lines=61> */
[----:B------:R-:W1:Y:S01]  /*55f0*/  S2R R21, SR_CTAID.Y ;  /* 0x0000000000157919 */ /* 0x000e620000002600 */
[----:B------:R-:W-:Y:S01]  /*5600*/  FMUL.FTZ R143, R143, c[0x0][0x298] ;  /* 0x0000a6008f8f7a20 */ /* 0x000fe20000410000 */
[----:B------:R-:W-:Y:S01]  /*5610*/  F2FP.BF16.PACK_AB R140, R141, R140 ;  /* 0x0000008c8d8c723e */ /* 0x000fe200000010ff */
[----:B------:R-:W-:Y:S01]  /*5620*/  FMUL.FTZ R132, R132, c[0x0][0x298] ;  /* 0x0000a60084847a20 */ /* 0x000fe20000410000 */
[----:B------:R-:W-:Y:S01]  /*5630*/  USHF.R.S32.HI UR6, URZ, 0x1f, UR10 ;  /* 0x0000001f3f067899 */ /* 0x000fe2000801140a */
[----:B------:R-:W-:Y:S01]  /*5640*/  FMUL.FTZ R133, R133, c[0x0][0x298] ;  /* 0x0000a60085857a20 */ /* 0x000fe20000410000 */
[----:B------:R-:W-:Y:S01]  /*5650*/  F2FP.BF16.PACK_AB R142, R143, R142 ;  /* 0x0000008e8f8e723e */ /* 0x000fe200000010ff */
[----:B------:R-:W-:Y:S01]  /*5660*/  FMUL.FTZ R134, R134, c[0x0][0x298] ;  /* 0x0000a60086867a20 */ /* 0x000fe20000410000 */
[----:B------:R-:W-:Y:S01]  /*5670*/  ULDC.64 UR4, c[0x0][0x340] ;  /* 0x0000d00000047ab9 */ /* 0x000fe20000000a00 */
[----:B------:R-:W-:Y:S01]  /*5680*/  FMUL.FTZ R135, R135, c[0x0][0x298] ;  /* 0x0000a60087877a20 */ /* 0x000fe20000410000 */
[----:B------:R-:W-:Y:S01]  /*5690*/  F2FP.BF16.PACK_AB R132, R133, R132 ;  /* 0x000000848584723e */ /* 0x000fe200000010ff */
[----:B------:R-:W-:Y:S01]  /*56a0*/  FMUL.FTZ R136, R136, c[0x0][0x298] ;  /* 0x0000a60088887a20 */ /* 0x000fe20000410000 */
[----:B------:R-:W-:Y:S01]  /*56b0*/  UIMAD UR4, UR6, UR4, URZ ;  /* 0x00000004060472a4 */ /* 0x000fe2000f8e023f */
[----:B------:R-:W-:Y:S01]  /*56c0*/  FMUL.FTZ R137, R137, c[0x0][0x298] ;  /* 0x0000a60089897a20 */ /* 0x000fe20000410000 */
[----:B------:R-:W-:Y:S01]  /*56d0*/  F2FP.BF16.PACK_AB R134, R135, R134 ;  /* 0x000000868786723e */ /* 0x000fe200000010ff */
[----:B------:R-:W-:Y:S01]  /*56e0*/  FMUL.FTZ R138, R138, c[0x0][0x298] ;  /* 0x0000a6008a8a7a20 */ /* 0x000fe20000410000 */
[----:B------:R-:W-:Y:S01]  /*56f0*/  UIMAD UR4, UR10, UR5, UR4 ;  /* 0x000000050a0472a4 */ /* 0x000fe2000f8e0204 */
[----:B------:R-:W-:Y:S01]  /*5700*/  FMUL.FTZ R139, R139, c[0x0][0x298] ;  /* 0x0000a6008b8b7a20 */ /* 0x000fe20000410000 */
[----:B------:R-:W-:Y:S01]  /*5710*/  F2FP.BF16.PACK_AB R136, R137, R136 ;  /* 0x000000888988723e */ /* 0x000fe200000010ff */
[----:B------:R-:W-:Y:S01]  /*5720*/  BSSY B0, `(.L_x_4) ;  /* 0x000008a000007945 */ /* 0x000fe20003800000 */
[----:B----4-:R-:W-:-:S02]  /*5730*/  LEA.HI R0, R14, R24, RZ, 0x5 ;  /* 0x000000180e007211 */ /* 0x010fc400078f28ff */
[----:B------:R-:W-:Y:S02]  /*5740*/  SHF.R.S32.HI R5, RZ, 0x1f, R24 ;  /* 0x0000001fff057819 */ /* 0x000fe40000011418 */
[----:B------:R-:W-:Y:S02]  /*5750*/  SHF.R.S32.HI R3, RZ, 0x5, R0 ;  /* 0x00000005ff037819 */ /* 0x000fe40000011400 */
[----:B------:R-:W-:Y:S02]  /*5760*/  LEA.HI R14, R14, R2, RZ, 0x4 ;  /* 0x000000020e0e7211 */ /* 0x000fe400078f20ff */
[----:B------:R-:W-:Y:S02]  /*5770*/  LEA.HI R0, R0, R3, RZ, 0x1 ;  /* 0x0000000300007211 */ /* 0x000fe400078f08ff */
[----:B------:R-:W-:Y:S02]  /*5780*/  LEA.HI R2, R5, R24, RZ, 0x6 ;  /* 0x0000001805027211 */ /* 0x000fe400078f30ff */
[----:B------:R-:W-:-:S02]  /*5790*/  LOP3.LUT R0, R0, 0xfffffffe, RZ, 0xc0, !PT ;  /* 0xfffffffe00007812 */ /* 0x000fc400078ec0ff */
[----:B------:R-:W-:Y:S01]  /*57a0*/  LOP3.LUT R6, R14, 0xfffffff0, RZ, 0xc0, !PT ;  /* 0xfffffff00e067812 */ /* 0x000fe200078ec0ff */
[----:B------:R-:W-:Y:S01]  /*57b0*/  BAR.SYNC.DEFER_BLOCKING 0x1, 0x100 ;  /* 0x0044000000007b1d */ /* 0x000fe20000010000 */
[C---:B-----5:R-:W-:Y:S01]  /*57c0*/  LOP3.LUT P0, RZ, R4.reuse, 0x4, RZ, 0xc0, !PT ;  /* 0x0000000404ff7812 */ /* 0x060fe2000780c0ff */
[----:B------:R-:W-:Y:S01]  /*57d0*/  IMAD.IADD R7, R3, 0x1, -R0 ;  /* 0x0000000103077824 */ /* 0x000fe200078e0a00 */
[----:B------:R-:W-:Y:S01]  /*57e0*/  SHF.R.S32.HI R0, RZ, 0x6, R2 ;  /* 0x00000006ff007819 */ /* 0x000fe20000011402 */
[----:B------:R-:W-:Y:S01]  /*57f0*/  IMAD.SHL.U32 R4, R4, 0x40, RZ ;  /* 0x0000004004047824 */ /* 0x000fe200078e00ff */
[CC--:B------:R-:W-:Y:S01]  /*5800*/  LEA.HI R2, R5.reuse, R24.reuse, RZ, 0x2 ;  /* 0x0000001805027211 */ /* 0x0c0fe200078f10ff */
[----:B------:R-:W-:Y:S01]  /*5810*/  IMAD.IADD R6, R24, 0x1, -R6 ;  /* 0x0000000118067824 */ /* 0x000fe200078e0a06 */
[----:B------:R-:W-:Y:S01]  /*5820*/  LEA.HI R9, R5, R24, RZ, 0x7 ;  /* 0x0000001805097211 */ /* 0x000fe200078f38ff */
[----:B------:R-:W-:Y:S01]  /*5830*/  IMAD.SHL.U32 R0, R0, 0x8, RZ ;  /* 0x0000000800007824 */ /* 0x000fe200078e00ff */
[----:B------:R-:W-:-:S02]  /*5840*/  LOP3.LUT R8, R4, 0x1c0, RZ, 0xc0, !PT ;  /* 0x000001c004087812 */ /* 0x000fc400078ec0ff */
[----:B------:R-:W-:Y:S02]  /*5850*/  SHF.R.S32.HI R3, RZ, 0x1f, R6 ;  /* 0x0000001fff037819 */ /* 0x000fe40000011406 */
[----:B------:R-:W-:Y:S02]  /*5860*/  LOP3.LUT R4, R2, 0x7ffffffc, RZ, 0xc0, !PT ;  /* 0x7ffffffc02047812 */ /* 0x000fe400078ec0ff */
[----:B------:R-:W-:Y:S02]  /*5870*/  LOP3.LUT R2, R8, 0x18, R0, 0xf8, !PT ;  /* 0x0000001808027812 */ /* 0x000fe400078ef800 */
[----:B------:R-:W-:Y:S01]  /*5880*/  LEA.HI R0, R3, R6, RZ, 0x3 ;  /* 0x0000000603007211 */ /* 0x000fe200078f18ff */
[----:B------:R-:W-:Y:S01]  /*5890*/  IMAD.IADD R4, R24, 0x1, -R4 ;  /* 0x0000000118047824 */ /* 0x000fe200078e0a04 */
[----:B------:R-:W-:Y:S01]  /*58a0*/  SHF.R.U32.HI R5, RZ, 0x3, R8 ;  /* 0x00000003ff057819 */ /* 0x000fe20000011608 */
[----:B------:R-:W-:Y:S01]  /*58b0*/  IMAD.SHL.U32 R3, R7, 0x400, RZ ;  /* 0x0000040007037824 */ /* 0x000fe200078e00ff */
[----:B------:R-:W-:-:S02]  /*58c0*/  SHF.R.S32.HI R14, RZ, 0x4, R14 ;  /* 0x00000004ff0e7819 */ /* 0x000fc4000001140e */
[----:B------:R-:W-:Y:S01]  /*58d0*/  LOP3.LUT R0, R0, 0xfffffff8, RZ, 0xc0, !PT ;  /* 0xfffffff800007812 */ /* 0x000fe200078ec0ff */
[----:B------:R-:W-:Y:S01]  /*58e0*/  IMAD R4, R4, 0x2, R3 ;  /* 0x0000000204047824 */ /* 0x000fe200078e0203 */
[----:B------:R-:W-:Y:S01]  /*58f0*/  LOP3.LUT R5, R2, R5, RZ, 0x3c, !PT ;  /* 0x0000000502057212 */ /* 0x000fe200078e3cff */
[----:B------:R-:W-:Y:S01]  /*5900*/  IMAD.SHL.U32 R3, R14, 0x40, RZ ;  /* 0x000000400e037824 */ /* 0x000fe200078e00ff */
[----:B---3--:R-:W-:Y:S01]  /*5910*/  SHF.R.S32.HI R2, RZ, 0x1f, R22 ;  /* 0x0000001fff027819 */ /* 0x008fe20000011416 */
[----:B------:R-:W-:Y:S02]  /*5920*/  IMAD.IADD R0, R6, 0x1, -R0 ;  /* 0x0000000106007824 */ /* 0x000fe400078e0a00 */
[----:B------:R-:W-:Y:S01]  /*5930*/  IMAD.IADD R4, R5, 0x1, R4 ;  /* 0x0000000105047824 */ /* 0x000fe200078e0204 */
[----:B------:R-:W-:Y:S01]  /*5940*/  LOP3.LUT R7, R3, 0x1c0, RZ, 0xc0, !PT ;  /* 0x000001c003077812 */ /* 0x000fe200078ec0ff */
[----:B------:R-:W-:Y:S01]  /*5950*/  IMAD.SHL.U32 R3, R0, 0x8, RZ ;  /* 0x0000000800037824 */ /* 0x000fe200078e00ff */
[----:B------:R-:W-:Y:S01]  /*5960*/  LEA.HI R2, R2, R22, RZ, 0x3 ;  /* 0x0000001602027211 */ /* 0x000fe200078f18ff */
[----:B------:R-:W-:Y:S01]  /*5970*/  IMAD.SHL.U32 R0, R4, 0x2, RZ ;  /* 0x0000000204007824 */ /* 0x000fe200078e00ff */
[----:B------:R-:W-:Y:S01]  /*5980*/  F2FP.BF16.PACK_AB R4, R139, R138 ;  /* 0x0000008a8b04723e */ /* 0x000fe200000010ff */
[----:B------:R-:W-:Y:S01]  /*5990*/  IMAD.SHL.U32 R6, R9, 0x4, RZ ;  /* 0x0000000409067824 */ /* 0x000fe200078e00ff */
[----:B------:R-:W-:-:S02]  /*59a0*/  SHF.R.S32.HI R5, RZ, 0x3, R2 ;  /* 0x00000003ff057819 */ /* 0x000fc40000011402 */
[C---:B------:R-:W-:Y:S01]  /*59b0*/  IADD3 R2, R0.reuse, 0x40, RZ ;  /* 0x0000004000027810 */ /* 0x040fe20007ffe0ff */
[----:B------:R-:W-:Y:S01]  /*59c0*/  STS [R0+0x6080], R52 ;  /* 0x0060803400007388 */ /* 0x000fe20000000800 */
[----:B------:R-:W-:Y:S02]  /*59d0*/  @P0 IADD3 R2, R0, -0x40, RZ ;  /* 0xffffffc000020810 */ /* 0x000fe40007ffe0ff */
[----:B------:R-:W-:Y:S01]  /*59e0*/  LOP3.LUT R6, R6, 0xfffffe00, RZ, 0xc0, !PT ;  /* 0xfffffe0006067812 */ /* 0x000fe200078ec0ff */
[----:B------:R-:W-:Y:S01]  /*59f0*/  STS [R0+0x6480], R54 ;  /* 0x0064803600007388 */ /* 0x000fe20000000800 */
[----:B------:R-:W-:Y:S02]  /*5a00*/  LOP3.LUT R3, R7, 0x38, R3, 0xf8, !PT ;  /* 0x0000003807037812 */ /* 0x000fe400078ef803 */
[----:B------:R-:W-:Y:S01]  /*5a10*/  SHF.R.U32.HI R7, RZ, 0x3, R7 ;  /* 0x00000003ff077819 */ /* 0x000fe20000011607 */
[----:B------:R-:W-:Y:S01]  /*5a20*/  STS [R2+0x6080], R72 ;  /* 0x0060804802007388 */ /* 0x000fe20000000800 */
[----:B------:R-:W-:-:S02]  /*5a30*/  IMAD R5, R5, 0x1800, R6 ;  /* 0x0000180005057824 */ /* 0x000fc400078e0206 */
[----:B------:R-:W-:Y:S01]  /*5a40*/  LOP3.LUT R3, R3, R7, RZ, 0x3c, !PT ;  /* 0x0000000703037212 */ /* 0x000fe200078e3cff */
[----:B------:R-:W-:Y:S04]  /*5a50*/  STS [R2+0x6480], R74 ;  /* 0x0064804a02007388 */ /* 0x000fe80000000800 */
[----:B------:R-:W-:Y:S01]  /*5a60*/  STS [R0+0x7080], R56 ;  /* 0x0070803800007388 */ /* 0x000fe20000000800 */
[----:B------:R-:W-:Y:S02]  /*5a70*/  IMAD.IADD R3, R5, 0x1, R3 ;  /* 0x0000000105037824 */ /* 0x000fe400078e0203 */
[----:B------:R-:W-:Y:S01]  /*5a80*/  IMAD.MOV.U32 R5, RZ, RZ, -0x60 ;  /* 0xffffffa0ff057424 */ /* 0x000fe200078e00ff */
[----:B------:R-:W-:Y:S04]  /*5a90*/  STS [R0+0x7480], R58 ;  /* 0x0074803a00007388 */ /* 0x000fe80000000800 */
        /* <DEDUP_REMOVED lines=25> */
[----:B------:R2:W-:Y:S04]  /*5c30*/  STS [R2+0x1480], R10 ;  /* 0x0014800a02007388 */ /* 0x0005e80000000800 */
[----:B------:R-:W-:Y:S04]  /*5c40*/  STS [R0+0x2080], R16 ;  /* 0x0020801000007388 */ /* 0x000fe80000000800 */
[----:B------:R3:W-:Y:S04]  /*5c50*/  STS [R0+0x2480], R15 ;  /* 0x0024800f00007388 */ /* 0x0007e80000000800 */
[----:B------:R-:W-:Y:S04]  /*5c60*/  STS [R2+0x2080], R113 ;  /* 0x0020807102007388 */ /* 0x000fe80000000800 */
[----:B------:R-:W-:Y:S04]  /*5c70*/  STS [R2+0x2480], R114 ;  /* 0x0024807202007388 */ /* 0x000fe80000000800 */
[----:B------:R-:W-:Y:S04]  /*5c80*/  STS [R0+0x3080], R124 ;  /* 0x0030807c00007388 */ /* 0x000fe80000000800 */
[----:B------:R-:W-:Y:S01]  /*5c90*/  STS [R0+0x3480], R126 ;  /* 0x0034807e00007388 */ /* 0x000fe20000000800 */
[----:B--2---:R-:W-:Y:S01]  /*5ca0*/  IMAD.SHL.U32 R10, R22, 0x8, RZ ;  /* 0x00000008160a7824 */ /* 0x004fe200078e00ff */
[----:B-1----:R-:W-:-:S02]  /*5cb0*/  SHF.R.S32.HI R22, RZ, 0x1f, R21 ;  /* 0x0000001fff167819 */ /* 0x002fc40000011415 */
[----:B------:R-:W-:Y:S02]  /*5cc0*/  STS [R2+0x3080], R144 ;  /* 0x0030809002007388 */ /* 0x000fe40000000800 */
[----:B------:R-:W-:Y:S02]  /*5cd0*/  SHF.R.S32.HI R11, RZ, 0x1f, R10 ;  /* 0x0000001fff0b7819 */ /* 0x000fe4000001140a */
[----:B------:R-:W-:Y:S01]  /*5ce0*/  STS [R2+0x3480], R146 ;  /* 0x0034809202007388 */ /* 0x000fe20000000800 */
[----:B---3--:R-:W-:-:S03]  /*5cf0*/  SHF.R.S32.HI R15, RZ, 0x1f, R14 ;  /* 0x0000001fff0f7819 */ /* 0x008fc6000001140e */
        /* <DEDUP_REMOVED lines=8> */
[----:B------:R-:W3:Y:S01]  /*5d80*/  S2R R6, SR_CTAID.X ;  /* 0x0000000000067919 */ /* 0x000ee20000002500 */
[----:B-1----:R-:W-:-:S03]  /*5d90*/  IMAD.SHL.U32 R0, R3, 0x2, RZ ;  /* 0x0000000203007824 */ /* 0x002fc600078e00ff */
[----:B------:R-:W-:Y:S01]  /*5da0*/  BAR.SYNC.DEFER_BLOCKING 0x1, 0x100 ;  /* 0x0044000000007b1d */ /* 0x000fe20000010000 */
[----:B--2---:R-:W-:Y:S02]  /*5db0*/  IMAD R4, R22, c[0x0][0x338], RZ ;  /* 0x0000ce0016047a24 */ /* 0x004fe400078e02ff */
[----:B------:R-:W-:-:S04]  /*5dc0*/  IMAD.WIDE.U32 R2, R21, c[0x0][0x338], R10 ;  /* 0x0000ce0015027a25 */ /* 0x000fc800078e000a */
[----:B---3--:R-:W-:Y:S02]  /*5dd0*/  IMAD R5, R6, R5, c[0x0][0x2f0] ;  /* 0x0000bc0006057624 */ /* 0x008fe400078e0205 */
[----:B------:R-:W-:-:S03]  /*5de0*/  IMAD R4, R21, c[0x0][0x33c], R4 ;  /* 0x0000cf0015047a24 */ /* 0x000fc600078e0204 */
[----:B------:R-:W-:Y:S01]  /*5df0*/  IMNMX R20, R5, 0x60, PT ;  /* 0x0000006005147817 */ /* 0x000fe20003800200 */
[----:B------:R-:W-:Y:S02]  /*5e00*/  IMAD.IADD R3, R3, 0x1, R4 ;  /* 0x0000000103037824 */ /* 0x000fe400078e0204 */
[----:B------:R-:W-:Y:S01]  /*5e10*/  IMAD.U32 R4, RZ, RZ, UR10 ;  /* 0x0000000aff047e24 */ /* 0x000fe2000f8e00ff */
[----:B------:R-:W-:Y:S01]  /*5e20*/  ISETP.GE.AND P6, PT, R14, R20, PT ;  /* 0x000000140e00720c */ /* 0x000fe20003fc6270 */
[----:B------:R1:W2:Y:S02]  /*5e30*/  LDS.128 R24, [R0+0x6880] ;  /* 0x0068800000187984 */ /* 0x0002a40000000c00 */
[----:B------:R-:W-:Y:S01]  /*5e40*/  IMAD.WIDE.U32 R8, R4, c[0x0][0x340], R2 ;  /* 0x0000d00004087a25 */ /* 0x000fe200078e0002 */
[----:B------:R-:W-:Y:S01]  /*5e50*/  ISETP.GE.OR P0, PT, R10, c[0x0][0x324], P6 ;  /* 0x0000c9000a007a0c */ /* 0x000fe20003706670 */
[----:B------:R1:W3:Y:S02]  /*5e60*/  LDS.128 R28, [R0+0x7080] ;  /* 0x00708000001c7984 */ /* 0x0002e40000000c00 */
[----:B------:R-:W-:Y:S01]  /*5e70*/  IMAD.WIDE R2, R6, 0x60, R14 ;  /* 0x0000006006027825 */ /* 0x000fe200078e020e */
[----:B------:R-:W-:Y:S01]  /*5e80*/  IADD3 R7, R9, UR4, RZ ;  /* 0x0000000409077c10 */ /* 0x000fe2000fffe0ff */
[----:B------:R1:W4:Y:S04]  /*5e90*/  LDS.128 R32, [R0+0x7880] ;  /* 0x0078800000207984 */ /* 0x0003280000000c00 */
[----:B------:R1:W1:Y:S04]  /*5ea0*/  LDS.128 R36, [R0+0x8080] ;  /* 0x0080800000247984 */ /* 0x0002680000000c00 */
[----:B------:R1:W1:Y:S04]  /*5eb0*/  LDS.128 R40, [R0+0x8880] ;  /* 0x0088800000287984 */ /* 0x0002680000000c00 */
[----:B------:R1:W1:Y:S04]  /*5ec0*/  LDS.128 R44, [R0+0x80] ;  /* 0x00008000002c7984 */ /* 0x0002680000000c00 */
[----:B------:R1:W1:Y:S04]  /*5ed0*/  LDS.128 R48, [R0+0x880] ;  /* 0x0008800000307984 */ /* 0x0002680000000c00 */
[----:B------:R1:W1:Y:S04]  /*5ee0*/  LDS.128 R52, [R0+0x1080] ;  /* 0x0010800000347984 */ /* 0x0002680000000c00 */
[----:B------:R1:W1:Y:S04]  /*5ef0*/  LDS.128 R56, [R0+0x1880] ;  /* 0x0018800000387984 */ /* 0x0002680000000c00 */
[----:B------:R1:W1:Y:S04]  /*5f00*/  LDS.128 R60, [R0+0x2080] ;  /* 0x00208000003c7984 */ /* 0x0002680000000c00 */
[----:B------:R1:W1:Y:S01]  /*5f10*/  LDS.128 R64, [R0+0x2880] ;  /* 0x0028800000407984 */ /* 0x0002620000000c00 */
[----:B------:R-:W-:Y:S05]  /*5f20*/  @P0 BRA `(.L_x_5) ;  /* 0x0000009000000947 */ /* 0x000fea0003800000 */
[----:B--2---:R2:W5:Y:S01]  /*5f30*/  LDS.128 R16, [R0+0x6080] ;  /* 0x0060800000107984 */ /* 0x0045620000000c00 */
[----:B------:R-:W-:-:S05]  /*5f40*/  MOV R6, R8 ;  /* 0x0000000800067202 */ /* 0x000fca0000000f00 */
[----:B------:R-:W-:-:S05]  /*5f50*/  IMAD.WIDE.U32 R4, R2, c[0x0][0x330], R6 ;  /* 0x0000cc0002047a25 */ /* 0x000fca00078e0006 */
[----:B------:R-:W-:Y:S01]  /*5f60*/  LEA R12, P0, R4, c[0x0][0x318], 0x1 ;  /* 0x0000c600040c7a11 */ /* 0x000fe200078008ff */
[----:B-12---:R-:W-:-:S04]  /*5f70*/  IMAD R0, R3, c[0x0][0x330], RZ ;  /* 0x0000cc0003007a24 */ /* 0x006fc800078e02ff */
[----:B------:R-:W-:-:S05]  /*5f80*/  IMAD R0, R2, c[0x0][0x334], R0 ;  /* 0x0000cd0002007a24 */ /* 0x000fca00078e0200 */
[----:B------:R-:W-:-:S04]  /*5f90*/  IADD3 R0, R5, R0, RZ ;  /* 0x0000000005007210 */ /* 0x000fc80007ffe0ff */
[----:B------:R-:W-:-:S05]  /*5fa0*/  LEA.HI.X R13, R4, c[0x0][0x31c], R0, 0x1, P0 ;  /* 0x0000c700040d7a11 */ /* 0x000fca00000f0c00 */
[----:B-----5:R1:W-:Y:S02]  /*5fb0*/  STG.E.128 [R12.64], R16 ;  /* 0x000000100c007986 */ /* 0x0203e4000c101d0e */
.L_x_5:
[----:B--2---:R-:W-:Y:S05]  /*5fc0*/  BSYNC B0 ;  /* 0x0000000000007941 */ /* 0x004fea0003800000 */
.L_x_4:
[----:B-1----:R-:W-:Y:S01]  /*5fd0*/  IADD3 R0, R14, 0x10, RZ ;  /* 0x000000100e007810 */ /* 0x002fe20007ffe0ff */
[----:B------:R-:W-:Y:S03]  /*5fe0*/  BSSY B0, `(.L_x_6) ;  /* 0x000000f000007945 */ /* 0x000fe60003800000 */
[----:B------:R-:W-:-:S04]  /*5ff0*/  ISETP.GE.AND P5, PT, R0, R20, PT ;  /* 0x000000140000720c */ /* 0x000fc80003fa6270 */
[----:B------:R-:W-:-:S13]  /*6000*/  ISETP.GE.OR P0, PT, R10, c[0x0][0x324], P5 ;  /* 0x0000c9000a007a0c */ /* 0x000fda0002f06670 */
[----:B------:R-:W-:Y:S05]  /*6010*/  @P0 BRA `(.L_x_7) ;  /* 0x000000b000000947 */ /* 0x000fea0003800000 */
[----:B------:R-:W-:Y:S02]  /*6020*/  IADD3 R0, P0, R2, 0x10, RZ ;  /* 0x0000001002007810 */ /* 0x000fe40007f1e0ff */
[----:B------:R-:W-:-:S03]  /*6030*/  MOV R5, R7 ;  /* 0x0000000700057202 */ /* 0x000fc60000000f00 */
[----:B------:R-:W-:-:S04]  /*6040*/  IMAD.X R4, RZ, RZ, R3, P0 ;  /* 0x000000ffff047224 */ /* 0x000fc800000e0603 */
[----:B------:R-:W-:Y:S02]  /*6050*/  IMAD R12, R4, c[0x0][0x330], RZ ;  /* 0x0000cc00040c7a24 */ /* 0x000fe400078e02ff */
[----:B------:R-:W-:-:S04]  /*6060*/  IMAD.MOV.U32 R4, RZ, RZ, R8 ;  /* 0x000000ffff047224 */ /* 0x000fc800078e0008 */
[----:B------:R-:W-:-:S04]  /*6070*/  IMAD.WIDE.U32 R4, R0, c[0x0][0x330], R4 ;  /* 0x0000cc0000047a25 */ /* 0x000fc800078e0004 */
[----:B------:R-:W-:Y:S01]  /*6080*/  IMAD R0, R0, c[0x0][0x334], R12 ;  /* 0x0000cd0000007a24 */ /* 0x000fe200078e020c */
[----:B------:R-:W-:-:S04]  /*6090*/  LEA R12, P0, R4, c[0x0][0x318], 0x1 ;  /* 0x0000c600040c7a11 */ /* 0x000fc800078008ff */
[----:B------:R-:W-:-:S04]  /*60a0*/  IADD3 R0, R5, R0, RZ ;  /* 0x0000000005007210 */ /* 0x000fc80007ffe0ff */
[----:B------:R-:W-:-:S05]  /*60b0*/  LEA.HI.X R13, R4, c[0x0][0x31c], R0, 0x1, P0 ;  /* 0x0000c700040d7a11 */ /* 0x000fca00000f0c00 */
[----:B------:R1:W-:Y:S02]  /*60c0*/  STG.E.128 [R12.64], R24 ;  /* 0x000000180c007986 */ /* 0x0003e4000c101d0e */
.L_x_7:
[----:B------:R-:W-:Y:S05]  /*60d0*/  BSYNC B0 ;  /* 0x0000000000007941 */ /* 0x000fea0003800000 */
.L_x_6:
[----:B------:R-:W-:Y:S01]  /*60e0*/  IADD3 R0, R14, 0x20, RZ ;  /* 0x000000200e007810 */ /* 0x000fe20007ffe0ff */
[----:B------:R-:W-:Y:S03]  /*60f0*/  BSSY B0, `(.L_x_8) ;  /* 0x000000f000007945 */ /* 0x000fe60003800000 */
[----:B------:R-:W-:-:S04]  /*6100*/  ISETP.GE.AND P4, PT, R0, R20, PT ;  /* 0x000000140000720c */ /* 0x000fc80003f86270 */
[----:B------:R-:W-:-:S13]  /*6110*/  ISETP.GE.OR P0, PT, R10, c[0x0][0x324], P4 ;  /* 0x0000c9000a007a0c */ /* 0x000fda0002706670 */
[----:B------:R-:W-:Y:S05]  /*6120*/  @P0 BRA `(.L_x_9) ;  /* 0x000000b000000947 */ /* 0x000fea0003800000 */
[----:B------:R-:W-:Y:S02]  /*6130*/  IADD3 R0, P0, R2, 0x20, RZ ;  /* 0x0000002002007810 */ /* 0x000fe40007f1e0ff */
[----:B------:R-:W-:-:S03]  /*6140*/  MOV R5, R7 ;  /* 0x0000000700057202 */ /* 0x000fc60000000f00 */
[----:B------:R-:W-:-:S04]  /*6150*/  IMAD.X R4, RZ, RZ, R3, P0 ;  /* 0x000000ffff047224 */ /* 0x000fc800000e0603 */
[----:B-1----:R-:W-:Y:S02]  /*6160*/  IMAD R12, R4, c[0x0][0x330], RZ ;  /* 0x0000cc00040c7a24 */ /* 0x002fe400078e02ff */
[----:B------:R-:W-:-:S04]  /*6170*/  IMAD.MOV.U32 R4, RZ, RZ, R8 ;  /* 0x000000ffff047224 */ /* 0x000fc800078e0008 */
[----:B------:R-:W-:-:S04]  /*6180*/  IMAD.WIDE.U32 R4, R0, c[0x0][0x330], R4 ;  /* 0x0000cc0000047a25 */ /* 0x000fc800078e0004 */
[----:B------:R-:W-:Y:S01]  /*6190*/  IMAD R0, R0, c[0x0][0x334], R12 ;  /* 0x0000cd0000007a24 */ /* 0x000fe200078e020c */
[----:B------:R-:W-:-:S04]  /*61a0*/  LEA R12, P0, R4, c[0x0][0x318], 0x1 ;  /* 0x0000c600040c7a11 */ /* 0x000fc800078008ff */
[----:B------:R-:W-:-:S04]  /*61b0*/  IADD3 R0, R5, R0, RZ ;  /* 0x0000000005007210 */ /* 0x000fc80007ffe0ff */
[----:B------:R-:W-:-:S05]  /*61c0*/  LEA.HI.X R13, R4, c[0x0][0x31c], R0, 0x1, P0 ;  /* 0x0000c700040d7a11 */ /* 0x000fca00000f0c00 */
[----:B---3--:R1:W-:Y:S02]  /*61d0*/  STG.E.128 [R12.64], R28 ;  /* 0x0000001c0c007986 */ /* 0x0083e4000c101d0e */
.L_x_9:
[----:B------:R-:W-:Y:S05]  /*61e0*/  BSYNC B0 ;  /* 0x0000000000007941 */ /* 0x000fea0003800000 */
.L_x_8:
        /* <DEDUP_REMOVED lines=15> */
[----:B----4-:R1:W-:Y:S02]  /*62e0*/  STG.E.128 [R12.64], R32 ;  /* 0x000000200c007986 */ /* 0x0103e4000c101d0e */
.L_x_11:
[----:B------:R-:W-:Y:S05]  /*62f0*/  BSYNC B0 ;  /* 0x0000000000007941 */ /* 0x000fea0003800000 */
.L_x_10:
        /* <DEDUP_REMOVED lines=15> */
[----:B------:R1:W-:Y:S02]  /*63f0*/  STG.E.128 [R12.64], R36 ;  /* 0x000000240c007986 */ /* 0x0003e4000c101d0e */
.L_x_13:
[----:B------:R-:W-:Y:S05]  /*6400*/  BSYNC B0 ;  /* 0x0000000000007941 */ /* 0x000fea0003800000 */
.L_x_12:
[----:B------:R-:W-:Y:S01]  /*6410*/  IADD3 R0, R14, 0x50, RZ ;  /* 0x000000500e007810 */ /* 0x000fe20007ffe0ff */
[----:B------:R-:W-:Y:S03]  /*6420*/  BSSY B0, `(.L_x_14) ;  /* 0x000000e000007945 */ /* 0x000fe60003800000 */
[----:B------:R-:W-:-:S04]  /*6430*/  ISETP.GE.AND P1, PT, R0, R20, PT ;  /* 0x000000140000720c */ /* 0x000fc80003f26270 */
[----:B------:R-:W-:-:S13]  /*6440*/  ISETP.GE.OR P0, PT, R10, c[0x0][0x324], P1 ;  /* 0x0000c9000a007a0c */ /* 0x000fda0000f06670 */
[----:B------:R-:W-:Y:S05]  /*6450*/  @P0 BRA `(.L_x_15) ;  /* 0x000000a000000947 */ /* 0x000fea0003800000 */
[----:B------:R-:W-:Y:S02]  /*6460*/  IADD3 R0, P0, R2, 0x50, RZ ;  /* 0x0000005002007810 */ /* 0x000fe40007f1e0ff */
[----:B------:R-:W-:Y:S02]  /*6470*/  MOV R6, R8 ;  /* 0x0000000800067202 */ /* 0x000fe40000000f00 */
[----:B------:R-:W-:-:S03]  /*6480*/  IADD3.X R4, RZ, R3, RZ, P0, !PT ;  /* 0x00000003ff047210 */ /* 0x000fc600007fe4ff */
[----:B------:R-:W-:-:S04]  /*6490*/  IMAD.WIDE.U32 R6, R0, c[0x0][0x330], R6 ;  /* 0x0000cc0000067a25 */ /* 0x000fc800078e0006 */
[----:B------:R-:W-:-:S04]  /*64a0*/  IMAD R4, R4, c[0x0][0x330], RZ ;  /* 0x0000cc0004047a24 */ /* 0x000fc800078e02ff */
[----:B------:R-:W-:Y:S01]  /*64b0*/  IMAD R0, R0, c[0x0][0x334], R4 ;  /* 0x0000cd0000007a24 */ /* 0x000fe200078e0204 */
[----:B------:R-:W-:-:S04]  /*64c0*/  LEA R4, P0, R6, c[0x0][0x318], 0x1 ;  /* 0x0000c60006047a11 */ /* 0x000fc800078008ff */
[----:B------:R-:W-:-:S04]  /*64d0*/  IADD3 R0, R7, R0, RZ ;  /* 0x0000000007007210 */ /* 0x000fc80007ffe0ff */
[----:B------:R-:W-:-:S05]  /*64e0*/  LEA.HI.X R5, R6, c[0x0][0x31c], R0, 0x1, P0 ;  /* 0x0000c70006057a11 */ /* 0x000fca00000f0c00 */
[----:B------:R2:W-:Y:S02]  /*64f0*/  STG.E.128 [R4.64], R40 ;  /* 0x0000002804007986 */ /* 0x0005e4000c101d0e */
.L_x_15:
[----:B------:R-:W-:Y:S05]  /*6500*/  BSYNC B0 ;  /* 0x0000000000007941 */ /* 0x000fea0003800000 */
.L_x_14:
[----:B------:R-:W-:Y:S01]  /*6510*/  IMAD R0, R22, c[0x0][0x308], RZ ;  /* 0x0000c20016007a24 */ /* 0x000fe200078e02ff */
[----:B------:R-:W-:Y:S01]  /*6520*/  ULDC.64 UR4, c[0x0][0x310] ;  /* 0x0000c40000047ab9 */ /* 0x000fe20000000a00 */
[C---:B------:R-:W-:Y:S01]  /*6530*/  IMAD.WIDE.U32 R6, R21.reuse, c[0x0][0x308], R10 ;  /* 0x0000c20015067a25 */ /* 0x040fe200078e000a */
[----:B------:R-:W-:Y:S01]  /*6540*/  ISETP.GE.OR P6, PT, R10, c[0x0][0x2f4], P6 ;  /* 0x0000bd000a007a0c */ /* 0x000fe200037c6670 */
[----:B------:R-:W-:Y:S01]  /*6550*/  UIMAD UR4, UR6, UR4, URZ ;  /* 0x00000004060472a4 */ /* 0x000fe2000f8e023f */
[----:B------:R-:W-:Y:S01]  /*6560*/  BSSY B0, `(.L_x_16) ;  /* 0x0000010000007945 */ /* 0x000fe20003800000 */
[----:B------:R-:W-:Y:S02]  /*6570*/  IMAD R0, R21, c[0x0][0x30c], R0 ;  /* 0x0000c30015007a24 */ /* 0x000fe400078e0200 */
[----:B------:R-:W-:-:S03]  /*6580*/  UIMAD UR4, UR10, UR5, UR4 ;  /* 0x000000050a0472a4 */ /* 0x000fc6000f8e0204 */
[----:B------:R-:W-:Y:S02]  /*6590*/  IADD3 R7, R7, R0, RZ ;  /* 0x0000000007077210 */ /* 0x000fe40007ffe0ff */
[----:B------:R-:W-:-:S05]  /*65a0*/  MOV R0, UR10 ;  /* 0x0000000a00007c02 */ /* 0x000fca0008000f00 */
[----:B------:R-:W-:-:S05]  /*65b0*/  IMAD.WIDE.U32 R6, R0, c[0x0][0x310], R6 ;  /* 0x0000c40000067a25 */ /* 0x000fca00078e0006 */
[----:B--2---:R-:W-:Y:S01]  /*65c0*/  IADD3 R5, R7, UR4, RZ ;  /* 0x0000000407057c10 */ /* 0x004fe2000fffe0ff */
[----:B------:R-:W-:Y:S05]  /*65d0*/  @P6 BRA `(.L_x_17) ;  /* 0x0000008000006947 */ /* 0x000fea0003800000 */
[----:B------:R-:W-:Y:S01]  /*65e0*/  MOV R4, R6 ;  /* 0x0000000600047202 */ /* 0x000fe20000000f00 */
[----:B------:R-:W-:-:S04]  /*65f0*/  IMAD R0, R3, c[0x0][0x300], RZ ;  /* 0x0000c00003007a24 */ /* 0x000fc800078e02ff */
[----:B------:R-:W-:-:S04]  /*6600*/  IMAD.WIDE.U32 R8, R2, c[0x0][0x300], R4 ;  /* 0x0000c00002087a25 */ /* 0x000fc800078e0004 */
[----:B------:R-:W-:Y:S01]  /*6610*/  IMAD R0, R2, c[0x0][0x304], R0 ;  /* 0x0000c10002007a24 */ /* 0x000fe200078e0200 */
[----:B-1----:R-:W-:-:S04]  /*6620*/  LEA R12, P0, R8, c[0x0][0x2e8], 0x1 ;  /* 0x0000ba00080c7a11 */ /* 0x002fc800078008ff */
[----:B------:R-:W-:-:S04]  /*6630*/  IADD3 R0, R9, R0, RZ ;  /* 0x0000000009007210 */ /* 0x000fc80007ffe0ff */
[----:B------:R-:W-:-:S05]  /*6640*/  LEA.HI.X R13, R8, c[0x0][0x2ec], R0, 0x1, P0 ;  /* 0x0000bb00080d7a11 */ /* 0x000fca00000f0c00 */
[----:B------:R1:W-:Y:S02]  /*6650*/  STG.E.128 [R12.64], R44 ;  /* 0x0000002c0c007986 */ /* 0x0003e4000c101d0e */
.L_x_17:
[----:B------:R-:W-:Y:S05]  /*6660*/  BSYNC B0 ;  /* 0x0000000000007941 */ /* 0x000fea0003800000 */
.L_x_16:
[----:B------:R-:W-:Y:S01]  /*6670*/  ISETP.GE.OR P5, PT, R10, c[0x0][0x2f4], P5 ;  /* 0x0000bd000a007a0c */ /* 0x000fe20002fa6670 */
[----:B------:R-:W-:-:S12]  /*6680*/  BSSY B0, `(.L_x_18) ;  /* 0x000000d000007945 */ /* 0x000fd80003800000 */
        /* <DEDUP_REMOVED lines=12> */
.L_x_19:
[----:B------:R-:W-:Y:S05]  /*6750*/  BSYNC B0 ;  /* 0x0000000000007941 */ /* 0x000fea0003800000 */
.L_x_18:
        /* <DEDUP_REMOVED lines=14> */
.L_x_21:
[----:B------:R-:W-:Y:S05]  /*6840*/  BSYNC B0 ;  /* 0x0000000000007941 */ /* 0x000fea0003800000 */
.L_x_20:
        /* <DEDUP_REMOVED lines=14> */
.L_x_23:
[----:B------:R-:W-:Y:S05]  /*6930*/  BSYNC B0 ;  /* 0x0000000000007941 */ /* 0x000fea0003800000 */
.L_x_22:
        /* <DEDUP_REMOVED lines=14> */
.L_x_25:
[----:B------:R-:W-:Y:S05]  /*6a20*/  BSYNC B0 ;  /* 0x0000000000007941 */ /* 0x000fea0003800000 */
.L_x_24:
[----:B------:R-:W-:-:S13]  /*6a30*/  ISETP.GE.OR P1, PT, R10, c[0x0][0x2f4], P1 ;  /* 0x0000bd000a007a0c */ /* 0x000fda0000f26670 */
[----:B------:R-:W-:Y:S05]  /*6a40*/  @P1 EXIT ;  /* 0x000000000000194d */ /* 0x000fea0003800000 */
[----:B------:R-:W-:-:S05]  /*6a50*/  IADD3 R0, P0, R2, 0x50, RZ ;  /* 0x0000005002007810 */ /* 0x000fca0007f1e0ff */
[----:B------:R-:W-:Y:S01]  /*6a60*/  IMAD.X R2, RZ, RZ, R3, P0 ;  /* 0x000000ffff027224 */ /* 0x000fe200000e0603 */
[----:B------:R-:W-:-:S03]  /*6a70*/  MOV R3, R5 ;  /* 0x0000000500037202 */ /* 0x000fc60000000f00 */
[----:B------:R-:W-:Y:S02]  /*6a80*/  IMAD R7, R2, c[0x0][0x300], RZ ;  /* 0x0000c00002077a24 */ /* 0x000fe400078e02ff */
[----:B------:R-:W-:-:S04]  /*6a90*/  IMAD.MOV.U32 R2, RZ, RZ, R6 ;  /* 0x000000ffff027224 */ /* 0x000fc800078e0006 */
[----:B------:R-:W-:-:S04]  /*6aa0*/  IMAD.WIDE.U32 R4, R0, c[0x0][0x300], R2 ;  /* 0x0000c00000047a25 */ /* 0x000fc800078e0002 */
[----:B------:R-:W-:Y:S01]  /*6ab0*/  IMAD R0, R0, c[0x0][0x304], R7 ;  /* 0x0000c10000007a24 */ /* 0x000fe200078e0207 */
[----:B------:R-:W-:-:S04]  /*6ac0*/  LEA R2, P0, R4, c[0x0][0x2e8], 0x1 ;  /* 0x0000ba0004027a11 */ /* 0x000fc800078008ff */
[----:B------:R-:W-:-:S04]  /*6ad0*/  IADD3 R0, R5, R0, RZ ;  /* 0x0000000005007210 */ /* 0x000fc80007ffe0ff */
[----:B------:R-:W-:-:S05]  /*6ae0*/  LEA.HI.X R3, R4, c[0x0][0x2ec], R0, 0x1, P0 ;  /* 0x0000bb0004037a11 */ /* 0x000fca00000f0c00 */
[----:B------:R-:W-:Y:S01]  /*6af0*/  STG.E.128 [R2.64], R64 ;  /* 0x0000004002007986 */ /* 0x000fe2000c101d0e */
[----:B------:R-:W-:Y:S05]  /*6b00*/  EXIT ;  /* 0x000000000000794d */ /* 0x000fea0003800000 */
.L_x_26:
[----:B------:R-:W-:-:S00]  /*6b10*/  BRA `(.L_x_26) ;  /* 0xfffffff000007947 */ /* 0x000fc0000383ffff */
[----:B------:R-:W-:-:S00]  /*6b20*/  NOP ;  /* 0x0000000000007918 */ /* 0x000fc00000000000 */
        /* <DEDUP_REMOVED lines=13> */
.L_x_2285:


//--------------------- .text._ZN7cutlass13device_kernelIN5flash19enable_sm80_to_sm89INS1_16FlashAttnBwdSm80INS1_25CollectiveMainloopBwdSm80ILi2ELi1EN4cute5tupleIJNS5_1CILi64EEENS7_ILi96EEENS7_ILi128EEEEEENS_10bfloat16_tEfNS_4arch4Sm80ELb0ELb0ELb0ELb0ELb1ELb0ELb0ELb0ELi2ELi2ELi2ELi2ELb1EEENS1_21CollectiveEpilogueBwdISB_SC_SE_Li256ELb0ELb0ELi4EEENS1_19SingleTileSchedulerILb0ELb0ELb0ELi96EEEEEEEEEvNT_6ParamsE --------------------------
	.section	.text._ZN7cutlass13device_kernelIN5flash19enable_sm80_to_sm89INS1_16FlashAttnBwdSm80INS1_25CollectiveMainloopBwdSm80ILi2ELi1EN4cute5tupleIJNS5_1CILi64EEENS7_ILi96EEENS7_ILi128EEEEEENS_10bfloat16_tEfNS_4arch4Sm80ELb0ELb0ELb0ELb0ELb1ELb0ELb0ELb0ELi2ELi2ELi2ELi2ELb1EEENS1_21CollectiveEpilogueBwdISB_SC_SE_Li256ELb0ELb0ELi4EEENS1_19SingleTileSchedulerILb0ELb0ELb0ELi96EEEEEEEEEvNT_6ParamsE,"ax",@progbits
	.sectioninfo	@"SHI_REGISTERS=255"
	.align	128
.text._ZN7cutlass13device_kernelIN5flash19enable_sm80_to_sm89INS1_16FlashAttnBwdSm80INS1_25CollectiveMainloopBwdSm80ILi2ELi1EN4cute5tupleIJNS5_1CILi64EEENS7_ILi96EEENS7_ILi128EEEEEENS_10bfloat16_tEfNS_4arch4Sm80ELb0ELb0ELb0ELb0ELb1ELb0ELb0ELb0ELi2ELi2ELi2ELi2ELb1EEENS1_21CollectiveEpilogueBwdISB_SC_SE_Li256ELb0ELb0ELi4EEENS1_19SingleTileSchedulerILb0ELb0ELb0ELi96EEEEEEEEEvNT_6ParamsE:
        .type           _ZN7cutlass13device_kernelIN5flash19enable_sm80_to_sm89INS1_16FlashAttnBwdSm80INS1_25CollectiveMainloopBwdSm80ILi2ELi1EN4cute5tupleIJNS5_1CILi64EEENS7_ILi96EEENS7_ILi128EEEEEENS_10bfloat16_tEfNS_4arch4Sm80ELb0ELb0ELb0ELb0ELb1ELb0ELb0ELb0ELi2ELi2ELi2ELi2ELb1EEENS1_21CollectiveEpilogueBwdISB_SC_SE_Li256ELb0ELb0ELi4EEENS1_19SingleTileSchedulerILb0ELb0ELb0ELi96EEEEEEEEEvNT_6ParamsE,@function
        .size           _ZN7cutlass13device_kernelIN5flash19enable_sm80_to_sm89INS1_16FlashAttnBwdSm80INS1_25CollectiveMainloopBwdSm80ILi2ELi1EN4cute5tupleIJNS5_1CILi64EEENS7_ILi96EEENS7_ILi128EEEEEENS_10bfloat16_tEfNS_4arch4Sm80ELb0ELb0ELb0ELb0ELb1ELb0ELb0ELb0ELi2ELi2ELi2ELi2ELb1EEENS1_21CollectiveEpilogueBwdISB_SC_SE_Li256ELb0ELb0ELi4EEENS1_19SingleTileSchedulerILb0ELb0ELb0ELi96EEEEEEEEEvNT_6ParamsE,(.L_x_2286 - _ZN7cutlass13device_kernelIN5flash19enable_sm80_to_sm89INS1_16FlashAttnBwdSm80INS1_25CollectiveMainloopBwdSm80ILi2ELi1EN4cute5tupleIJNS5_1CILi64EEENS7_ILi96EEENS7_ILi128EEEEEENS_10bfloat16_tEfNS_4arch4Sm80ELb0ELb0ELb0ELb0ELb1ELb0ELb0ELb0ELi2ELi2ELi2ELi2ELb1EEENS1_21CollectiveEpilogueBwdISB_SC_SE_Li256ELb0ELb0ELi4EEENS1_19SingleTileSchedulerILb0ELb0ELb0ELi96EEEEEEEEEvNT_6ParamsE)
        .other          _ZN7cutlass13device_kernelIN5flash19enable_sm80_to_sm89INS1_16FlashAttnBwdSm80INS1_25CollectiveMainloopBwdSm80ILi2ELi1EN4cute5tupleIJNS5_1CILi64EEENS7_ILi96EEENS7_ILi128EEEEEENS_10bfloat16_tEfNS_4arch4Sm80ELb0ELb0ELb0ELb0ELb1ELb0ELb0ELb0ELi2ELi2ELi2ELi2ELb1EEENS1_21CollectiveEpilogueBwdISB_SC_SE_Li256ELb0ELb0ELi4EEENS1_19SingleTileSchedulerILb0ELb0ELb0ELi96EEEEEEEEEvNT_6ParamsE,@"STO_CUDA_ENTRY STV_DEFAULT"
_ZN7cutlass13device_kernelIN5flash19enable_sm80_to_sm89INS1_16FlashAttnBwdSm80INS1_25CollectiveMainloopBwdSm80ILi2ELi1EN4cute5tupleIJNS5_1CILi64EEENS7_ILi96EEENS7_ILi128EEEEEENS_10bfloat16_tEfNS_4arch4Sm80ELb0ELb0ELb0ELb0ELb1ELb0ELb0ELb0ELi2ELi2ELi2ELi2ELb1EEENS1_21CollectiveEpilogueBwdISB_SC_SE_Li256ELb0ELb0ELi4EEENS1_19SingleTileSchedulerILb0ELb0ELb0ELi96EEEEEEEEEvNT_6ParamsE:
        /* <DEDUP_REMOVED lines=530> */
.L_x_30:
        /* <DEDUP_REMOVED lines=183> */
.L_x_28:
        /* <DEDUP_REMOVED lines=390> */
.L_x_29:
        /* <DEDUP_REMOVED lines=186> */
.L_x_27:
        /* <DEDUP_REMOVED lines=243> */
.L_x_32:
[----:B--2---:R-:W-:Y:S05]  /*5fc0*/  BSYNC B0 ;  /* 0x0000000000007941 */ /* 0x004fea0003800000 */
.L_x_31:
        /* <DEDUP_REMOVED lines=16> */
.L_x_34:
[----:B------:R-:W-:Y:S05]  /*60d0*/  BSYNC B0 ;  /* 0x0000000000007941 */ /* 0x000fea0003800000 */
.L_x_33:
        /* <DEDUP_REMOVED lines=16> */
.L_x_36:
[----:B------:R-:W-:Y:S05]  /*61e0*/  BSYNC B0 ;  /* 0x0000000000007941 */ /* 0x000fea0003800000 */
.L_x_35:
        /* <DEDUP_REMOVED lines=16> */
.L_x_38:
[----:B------:R-:W-:Y:S05]  /*62f0*/  BSYNC B0 ;  /* 0x0000000000007941 */ /* 0x000fea0003800000 */
.L_x_37:
        /* <DEDUP_REMOVED lines=16> */
.L_x_40:
[----:B------:R-:W-:Y:S05]  /*6400*/  BSYNC B0 ;  /* 0x0000000000007941 */ /* 0x000fea0003800000 */
.L_x_39:
        /* <DEDUP_REMOVED lines=15> */
.L_x_42:
[----:B------:R-:W-:Y:S05]  /*6500*/  BSYNC B0 ;  /* 0x0000000000007941 */ /* 0x000fea0003800000 */
.L_x_41:
        /* <DEDUP_REMOVED lines=21> */
.L_x_44:
[----:B------:R-:W-:Y:S05]  /*6660*/  BSYNC B0 ;  /* 0x0000000000007941 */ /* 0x000fea0003800000 */
.L_x_43:
        /* <DEDUP_REMOVED lines=14> */
.L_x_46:
[----:B------:R-:W-:Y:S05]  /*6750*/  BSYNC B0 ;  /* 0x0000000000007941 */ /* 0x000fea0003800000 */
.L_x_45:
        /* <DEDUP_REMOVED lines=14> */
.L_x_48:
[----:B------:R-:W-:Y:S05]  /*6840*/  BSYNC B0 ;  /* 0x0000000000007941 */ /* 0x000fea0003800000 */
.L_x_47:
        /* <DEDUP_REMOVED lines=14> */
.L_x_50:
[----:B------:R-:W-:Y:S05]  /*6930*/  BSYNC B0 ;  /* 0x0000000000007941 */ /* 0x000fea0003800000 */
.L_x_49:
        /* <DEDUP_REMOVED lines=14> */
.L_x_52:
[----:B------:R-:W-:Y:S05]  /*6a20*/  BSYNC B0 ;  /* 0x0000000000007941 */ /* 0x000fea0003800000 */
.L_x_51:
        /* <DEDUP_REMOVED lines=14> */
.L_x_53:
        /* <DEDUP_REMOVED lines=15> */
.L_x_2286:


//--------------------- .text._ZN7cutlass13device_kernelIN5flash19enable_sm80_to_sm89INS1_16FlashAttnBwdSm80INS1_25CollectiveMainloopBwdSm80ILi2ELi1EN4cute5tupleIJNS5_1CILi64EEENS7_ILi96EEENS7_ILi128EEEEEENS_10bfloat16_tEfNS_4arch4Sm80ELb0ELb0ELb0ELb0ELb0ELb0ELb0ELb0ELi2ELi2ELi2ELi2ELb1EEENS1_24CollectiveEpilogueBwdGQAISB_fSE_Li256ELb0ELb0EEENS1_19SingleTileSchedulerILb0ELb0ELb0ELi96EEEEEEEEEvNT_6ParamsE --------------------------
	.section	.text._ZN7cutlass13device_kernelIN5flash19enable_sm80_to_sm89INS1_16FlashAttnBwdSm80INS1_25CollectiveMainloopBwdSm80ILi2ELi1EN4cute5tupleIJNS5_1CILi64EEENS7_ILi96EEENS7_ILi128EEEEEENS_10bfloat16_tEfNS_4arch4Sm80ELb0ELb0ELb0ELb0ELb0ELb0ELb0ELb0ELi2ELi2ELi2ELi2ELb1EEENS1_24CollectiveEpilogueBwdGQAISB_fSE_Li256ELb0ELb0EEENS1_19SingleTileSchedulerILb0ELb0ELb0ELi96EEEEEEEEEvNT_6ParamsE,"ax",@progbits
	.sectioninfo	@"SHI_REGISTERS=255"
	.align	128
.text._ZN7cutlass13device_kernelIN5flash19enable_sm80_to_sm89INS1_16FlashAttnBwdSm80INS1_25CollectiveMainloopBwdSm80ILi2ELi1EN4cute5tupleIJNS5_1CILi64EEENS7_ILi96EEENS7_ILi128EEEEEENS_10bfloat16_tEfNS_4arch4Sm80ELb0ELb0ELb0ELb0ELb0ELb0ELb0ELb0ELi2ELi2ELi2ELi2ELb1EEENS1_24CollectiveEpilogueBwdGQAISB_fSE_Li256ELb0ELb0EEENS1_19SingleTileSchedulerILb0ELb0ELb0ELi96EEEEEEEEEvNT_6ParamsE:
        .type           _ZN7cutlass13device_kernelIN5flash19enable_sm80_to_sm89INS1_16FlashAttnBwdSm80INS1_25CollectiveMainloopBwdSm80ILi2ELi1EN4cute5tupleIJNS5_1CILi64EEENS7_ILi96EEENS7_ILi128EEEEEENS_10bfloat16_tEfNS_4arch4Sm80ELb0ELb0ELb0ELb0ELb0ELb0ELb0ELb0ELi2ELi2ELi2ELi2ELb1EEENS1_24CollectiveEpilogueBwdGQAISB_fSE_Li256ELb0ELb0EEENS1_19SingleTileSchedulerILb0ELb0ELb0ELi96EEEEEEEEEvNT_6ParamsE,@function
        .size           _ZN7cutlass13device_kernelIN5flash19enable_sm80_to_sm89INS1_16FlashAttnBwdSm80INS1_25CollectiveMainloopBwdSm80ILi2ELi1EN4cute5tupleIJNS5_1CILi64EEENS7_ILi96EEENS7_ILi128EEEEEENS_10bfloat16_tEfNS_4arch4Sm80ELb0ELb0ELb0ELb0ELb0ELb0ELb0ELb0ELi2ELi2ELi2ELi2ELb1EEENS1_24CollectiveEpilogueBwdGQAISB_fSE_Li256ELb0ELb0EEENS1_19SingleTileSchedulerILb0ELb0ELb0ELi96EEEEEEEEEvNT_6ParamsE,(.L_x_2287 - _ZN7cutlass13device_kernelIN5flash19enable_sm80_to_sm89INS1_16FlashAttnBwdSm80INS1_25CollectiveMainloopBwdSm80ILi2ELi1EN4cute5tupleIJNS5_1CILi64EEENS7_ILi96EEENS7_ILi128EEEEEENS_10bfloat16_tEfNS_4arch4Sm80ELb0ELb0ELb0ELb0ELb0ELb0ELb0ELb0ELi2ELi2ELi2ELi2ELb1EEENS1_24CollectiveEpilogueBwdGQAISB_fSE_Li256ELb0ELb0EEENS1_19SingleTileSchedulerILb0ELb0ELb0ELi96EEEEEEEEEvNT_6ParamsE)
        .other          _ZN7cutlass13device_kernelIN5flash19enable_sm80_to_sm89INS1_16FlashAttnBwdSm80INS1_25CollectiveMainloopBwdSm80ILi2ELi1EN4cute5tupleIJNS5_1CILi64EEENS7_ILi96EEENS7_ILi128EEEEEENS_10bfloat16_tEfNS_4arch4Sm80ELb0ELb0ELb0ELb0ELb0ELb0ELb0ELb0ELi2ELi2ELi2ELi2ELb1EEENS1_24CollectiveEpilogueBwdGQAISB_fSE_Li256ELb0ELb0EEENS1_19SingleTileSchedulerILb0ELb0ELb0ELi96EEEEEEEEEvNT_6ParamsE,@"STO_CUDA_ENTRY STV_DEFAULT"
_ZN7cutlass13device_kernelIN5flash19enable_sm80_to_sm89INS1_16FlashAttnBwdSm80INS1_25CollectiveMainloopBwdSm80ILi2ELi1EN4cute5tupleIJNS5_1CILi64EEENS7_ILi96EEENS7_ILi128EEEEEENS_10bfloat16_tEfNS_4arch4Sm80ELb0ELb0ELb0ELb0ELb0ELb0ELb0ELb0ELi2ELi2ELi2ELi2ELb1EEENS1_24CollectiveEpilogueBwdGQAISB_fSE_Li256ELb0ELb0EEENS1_19SingleTileSchedulerILb0ELb0ELb0ELi96EEEEEEEEEvNT_6ParamsE:
        /* <DEDUP_REMOVED lines=8> */
[----:B------:R-:W-:Y:S01]  /*0080*/  IMAD.MOV.U32 R220, RZ, RZ, 0x40 ;  /* 0x00000040ffdc7424 */ /* 0x000fe200078e00ff */
[----:B------:R-:W-:Y:S01]  /*0090*/  UISETP.NE.AND UP0, UPT, UR12, 0x1, UPT ;  /* 0x000000010c00788c */ /* 0x000fe2000bf05270 */
[----:B------:R-:W3:Y:S01]  /*00a0*/  S2R R4, SR_CTAID.X ;  /* 0x0000000000047919 */ /* 0x000ee20000002500 */
[----:B------:R-:W-:Y:S01]  /*00b0*/  ULDC UR8, c[0x0][0x250] ;  /* 0x0000940000087ab9 */ /* 0x000fe20000000800 */
[----:B------:R-:W-:Y:S01]  /*00c0*/  IMAD.MOV.U32 R210, RZ, RZ, 0x20 ;  /* 0x00000020ffd27424 */ /* 0x000fe200078e00ff */
[----:B------:R-:W-:Y:S01]  /*00d0*/  ULDC.64 UR4, c[0x0][0x1b0] ;  /* 0x00006c0000047ab9 */ /* 0x000fe20000000a00 */
[----:B------:R-:W-:Y:S01]  /*00e0*/  IMAD.MOV.U32 R230, RZ, RZ, 0x10 ;  /* 0x00000010ffe67424 */ /* 0x000fe200078e00ff */
[----:B------:R-:W-:Y:S01]  /*00f0*/  ULDC.64 UR6, c[0x0][0x1e0] ;  /* 0x0000780000067ab9 */ /* 0x000fe20000000a00 */
[----:B------:R-:W-:Y:S01]  /*0100*/  CS2R R138, SRZ ;  /* 0x00000000008a7805 */ /* 0x000fe2000001ff00 */
[----:B------:R-:W-:Y:S01]  /*0110*/  ULDC.64 UR18, c[0x0][0x118] ;  /* 0x0000460000127ab9 */ /* 0x000fe20000000a00 */
        /* <DEDUP_REMOVED lines=11> */
[----:B-1----:R-:W-:Y:S01]  /*01d0*/  SHF.R.S32.HI R2, RZ, 0x1f, R238 ;  /* 0x0000001fff027819 */ /* 0x002fe200000114ee */
[----:B--2---:R-:W-:Y:S01]  /*01e0*/  UIMAD.WIDE.U32 UR12, UR9, UR13, URZ ;  /* 0x0000000d090c72a5 */ /* 0x004fe2000f8e003f */
[----:B------:R-:W-:Y:S01]  /*01f0*/  IMAD.SHL.U32 R246, R238, 0x4, RZ ;  /* 0x00000004eef67824 */ /* 0x000fe200078e00ff */
[----:B------:R-:W-:Y:S01]  /*0200*/  UMOV UR10, UR9 ;  /* 0x00000009000a7c82 */ /* 0x000fe20008000000 */
[CC--:B------:R-:W-:Y:S01]  /*0210*/  LEA.HI R8, R2.reuse, R238.reuse, RZ, 0x3 ;  /* 0x000000ee02087211 */ /* 0x0c0fe200078f18ff */
[----:B------:R-:W-:Y:S01]  /*0220*/  @UP0 USHF.R.U32.HI UR10, URZ, UR8, UR13 ;  /* 0x000000083f0a0299 */ /* 0x000fe2000801160d */
[----:B------:R-:W-:Y:S01]  /*0230*/  LEA.HI R5, R2, R238, RZ, 0x6 ;  /* 0x000000ee02057211 */ /* 0x000fe200078f30ff */
[----:B------:R-:W-:Y:S01]  /*0240*/  CS2R R114, SRZ ;  /* 0x0000000000727805 */ /* 0x000fe2000001ff00 */
[----:B------:R-:W-:Y:S01]  /*0250*/  LOP3.LUT R9, R8, 0xfffffff8, RZ, 0xc0, !PT ;  /* 0xfffffff808097812 */ /* 0x000fe200078ec0ff */
[----:B------:R-:W-:Y:S01]  /*0260*/  USHF.R.S32.HI UR8, URZ, 0x1f, UR10 ;  /* 0x0000001f3f087899 */ /* 0x000fe2000801140a */
[----:B------:R-:W-:Y:S01]  /*0270*/  SHF.R.S32.HI R244, RZ, 0x3, R8 ;  /* 0x00000003fff47819 */ /* 0x000fe20000011408 */
[----:B------:R-:W-:Y:S01]  /*0280*/  IMAD.U32 R0, RZ, RZ, UR10 ;  /* 0x0000000aff007e24 */ /* 0x000fe2000f8e00ff */
[----:B------:R-:W-:Y:S01]  /*0290*/  SHF.R.S32.HI R5, RZ, 0x6, R5 ;  /* 0x00000006ff057819 */ /* 0x000fe20000011405 */
[----:B------:R-:W-:Y:S01]  /*02a0*/  IMAD.IADD R9, R238, 0x1, -R9 ;  /* 0x00000001ee097824 */ /* 0x000fe200078e0a09 */
[----:B------:R-:W-:Y:S01]  /*02b0*/  SHF.R.S32.HI R245, RZ, 0x1f, R244 ;  /* 0x0000001ffff57819 */ /* 0x000fe200000114f4 */
[----:B------:R-:W-:Y:S01]  /*02c0*/  UIMAD UR4, UR8, UR4, URZ ;  /* 0x00000004080472a4 */ /* 0x000fe2000f8e023f */
[----:B------:R-:W-:Y:S01]  /*02d0*/  IMAD.SHL.U32 R236, R244, 0x40, RZ ;  /* 0x00000040f4ec7824 */ /* 0x000fe200078e00ff */
[----:B------:R-:W-:Y:S01]  /*02e0*/  UIMAD UR6, UR8, UR6, URZ ;  /* 0x00000006080672a4 */ /* 0x000fe2000f8e023f */
[----:B------:R-:W-:Y:S01]  /*02f0*/  IMAD.SHL.U32 R14, R9, 0x8, RZ ;  /* 0x00000008090e7824 */ /* 0x000fe200078e00ff */
[----:B------:R-:W-:Y:S01]  /*0300*/  USHF.R.S32.HI UR8, URZ, 0x1f, UR9 ;  /* 0x0000001f3f087899 */ /* 0x000fe20008011409 */
[----:B------:R-:W-:Y:S01]  /*0310*/  IMAD R6, R245, c[0x0][0x178], RZ ;  /* 0x00005e00f5067a24 */ /* 0x000fe200078e02ff */
[----:B------:R-:W-:Y:S01]  /*0320*/  UIMAD UR7, UR10, UR7, UR6 ;  /* 0x000000070a0772a4 */ /* 0x000fe2000f8e0206 */
[----:B------:R-:W-:Y:S01]  /*0330*/  LOP3.LUT R236, R236, 0x1c0, RZ, 0xc0, !PT ;  /* 0x000001c0ecec7812 */ /* 0x000fe200078ec0ff */
[----:B------:R-:W-:Y:S01]  /*0340*/  UIMAD UR6, UR10, UR5, UR4 ;  /* 0x000000050a0672a4 */ /* 0x000fe2000f8e0204 */
[----:B------:R-:W-:Y:S01]  /*0350*/  SHF.R.S32.HI R15, RZ, 0x1f, R14 ;  /* 0x0000001fff0f7819 */ /* 0x000fe2000001140e */
[----:B------:R-:W-:Y:S01]  /*0360*/  IMAD R6, R244, c[0x0][0x17c], R6 ;  /* 0x00005f00f4067a24 */ /* 0x000fe200078e0206 */
[----:B------:R-:W-:Y:S01]  /*0370*/  ULDC.64 UR4, c[0x0][0x180] ;  /* 0x0000600000047ab9 */ /* 0x000fe20000000a00 */
[----:B------:R-:W-:Y:S01]  /*0380*/  IMAD.SHL.U32 R10, R5, 0x200, RZ ;  /* 0x00000200050a7824 */ /* 0x000fe200078e00ff */
[----:B------:R-:W-:Y:S01]  /*0390*/  UIMAD UR4, UR8, UR4, URZ ;  /* 0x00000004080472a4 */ /* 0x000fe2000f8e023f */
[--C-:B------:R-:W-:Y:S01]  /*03a0*/  IMAD.WIDE.U32 R16, R0, c[0x0][0x1b0], R14.reuse ;  /* 0x00006c0000107a25 */ /* 0x100fe200078e000e */
[----:B------:R-:W-:Y:S01]  /*03b0*/  LOP3.LUT R3, R236, 0x38, R14, 0xf8, !PT ;  /* 0x00000038ec037812 */ /* 0x000fe200078ef80e */
[----:B------:R-:W-:Y:S01]  /*03c0*/  ULDC.64 UR10, c[0x0][0x1e8] ;  /* 0x00007a00000a7ab9 */ /* 0x000fe20000000a00 */
[----:B------:R-:W-:Y:S01]  /*03d0*/  SHF.R.U32.HI R236, RZ, 0x3, R236 ;  /* 0x00000003ffec7819 */ /* 0x000fe200000116ec */
[----:B------:R-:W-:Y:S01]  /*03e0*/  IMAD.WIDE.U32 R18, R244, c[0x0][0x178], R14 ;  /* 0x00005e00f4127a25 */ /* 0x000fe200078e000e */
[----:B------:R-:W-:Y:S01]  /*03f0*/  IADD3 R17, R17, UR6, RZ ;  /* 0x0000000611117c10 */ /* 0x000fe2000fffe0ff */
[----:B------:R-:W-:Y:S01]  /*0400*/  USHF.R.S32.HI UR6, URZ, 0x1f, UR16 ;  /* 0x0000001f3f067899 */ /* 0x000fe20008011410 */
[----:B------:R-:W-:Y:S01]  /*0410*/  LOP3.LUT R236, R10, R3, R236, 0xf6, !PT ;  /* 0x000000030aec7212 */ /* 0x000fe200078ef6ec */
[----:B------:R-:W-:Y:S01]  /*0420*/  IMAD.WIDE.U32 R12, R0, c[0x0][0x1e0], R14 ;  /* 0x00007800000c7a25 */ /* 0x000fe200078e000e */
[----:B------:R-:W-:Y:S01]  /*0430*/  IADD3 R11, -R244, c[0x0][0x198], RZ ;  /* 0x00006600f40b7a10 */ /* 0x000fe20007ffe1ff */
[----:B------:R-:W-:Y:S01]  /*0440*/  UIMAD UR10, UR6, UR10, URZ ;  /* 0x0000000a060a72a4 */ /* 0x000fe2000f8e023f */
[----:B------:R-:W-:Y:S01]  /*0450*/  ISETP.GE.AND P4, PT, R14, c[0x0][0x1cc], PT ;  /* 0x000073000e007a0c */ /* 0x000fe20003f86270 */
[----:B------:R-:W-:Y:S01]  /*0460*/  IMAD.IADD R7, R19, 0x1, R6 ;  /* 0x0000000113077824 */ /* 0x000fe200078e0206 */
[----:B------:R-:W-:Y:S01]  /*0470*/  IADD3 R13, R13, UR7, RZ ;  /* 0x000000070d0d7c10 */ /* 0x000fe2000fffe0ff */
[----:B------:R-:W-:Y:S01]  /*0480*/  IMAD.MOV.U32 R6, RZ, RZ, R18 ;  /* 0x000000ffff067224 */ /* 0x000fe200078e0012 */
[----:B------:R-:W-:Y:S01]  /*0490*/  UIMAD UR7, UR9, UR5, UR4 ;  /* 0x00000005090772a4 */ /* 0x000fe2000f8e0204 */
[----:B------:R-:W-:Y:S01]  /*04a0*/  IMAD.U32 R0, RZ, RZ, UR9 ;  /* 0x00000009ff007e24 */ /* 0x000fe2000f8e00ff */
[----:B------:R-:W-:Y:S01]  /*04b0*/  UIMAD UR10, UR16, UR11, UR10 ;  /* 0x0000000b100a72a4 */ /* 0x000fe2000f8e020a */
[----:B------:R-:W-:Y:S01]  /*04c0*/  IMAD.U32 R3, RZ, RZ, UR16 ;  /* 0x00000010ff037e24 */ /* 0x000fe2000f8e00ff */
[----:B------:R-:W-:Y:S01]  /*04d0*/  ULDC.64 UR4, c[0x0][0x1b8] ;  /* 0x00006e0000047ab9 */ /* 0x000fe20000000a00 */
[----:B------:R-:W-:Y:S01]  /*04e0*/  IMAD.WIDE.U32 R6, R0, c[0x0][0x180], R6 ;  /* 0x0000600000067a25 */ /* 0x000fe200078e0006 */
[----:B------:R-:W-:Y:S01]  /*04f0*/  UIMAD UR4, UR6, UR4, URZ ;  /* 0x00000004060472a4 */ /* 0x000fe2000f8e023f */
[----:B------:R-:W-:Y:S01]  /*0500*/  ISETP.GE.AND P6, PT, R14, c[0x0][0x19c], PT ;  /* 0x000067000e007a0c */ /* 0x000fe20003fc6270 */
[----:B------:R-:W-:Y:S01]  /*0510*/  CS2R R112, SRZ ;  /* 0x0000000000707805 */ /* 0x000fe2000001ff00 */
[----:B------:R-:W-:Y:S01]  /*0520*/  IMAD.U32 R18, RZ, RZ, UR16 ;  /* 0x00000010ff127e24 */ /* 0x000fe2000f8e00ff */
[----:B------:R-:W-:Y:S01]  /*0530*/  IADD3 R7, R7, UR7, RZ ;  /* 0x0000000707077c10 */ /* 0x000fe2000fffe0ff */
[----:B------:R-:W-:Y:S01]  /*0540*/  UIMAD UR7, UR16, UR5, UR4 ;  /* 0x00000005100772a4 */ /* 0x000fe2000f8e0204 */
[----:B------:R-:W-:Y:S01]  /*0550*/  IMAD.WIDE.U32 R12, R3, c[0x0][0x1e8], R12 ;  /* 0x00007a00030c7a25 */ /* 0x000fe200078e000c */
[----:B------:R-:W-:Y:S01]  /*0560*/  SHF.R.S32.HI R247, RZ, 0x1f, R246 ;  /* 0x0000001ffff77819 */ /* 0x000fe200000114f6 */
[----:B------:R-:W-:Y:S01]  /*0570*/  ULDC.64 UR4, c[0x0][0x188] ;  /* 0x0000620000047ab9 */ /* 0x000fe20000000a00 */
[----:B------:R-:W-:Y:S01]  /*0580*/  CS2R R118, SRZ ;  /* 0x0000000000767805 */ /* 0x000fe2000001ff00 */
[----:B------:R-:W-:Y:S01]  /*0590*/  UIMAD UR4, UR6, UR4, URZ ;  /* 0x00000004060472a4 */ /* 0x000fe2000f8e023f */
[----:B------:R-:W-:Y:S01]  /*05a0*/  IMAD.U32 R0, RZ, RZ, UR16 ;  /* 0x00000010ff007e24 */ /* 0x000fe2000f8e00ff */
[----:B------:R-:W-:Y:S01]  /*05b0*/  IADD3 R13, R13, UR10, RZ ;  /* 0x0000000a0d0d7c10 */ /* 0x000fe2000fffe0ff */
[----:B---3--:R-:W-:Y:S01]  /*05c0*/  IMAD.WIDE R20, R4, 0x60, R244 ;  /* 0x0000006004147825 */ /* 0x008fe200078e02f4 */
[----:B------:R-:W-:Y:S01]  /*05d0*/  UIMAD UR4, UR16, UR5, UR4 ;  /* 0x00000005100472a4 */ /* 0x000fe2000f8e0204 */
[----:B------:R-:W-:Y:S01]  /*05e0*/  CS2R R116, SRZ ;  /* 0x0000000000747805 */ /* 0x000fe2000001ff00 */
[----:B------:R-:W-:Y:S01]  /*05f0*/  CS2R R122, SRZ ;  /* 0x00000000007a7805 */ /* 0x000fe2000001ff00 */
[----:B------:R-:W-:Y:S01]  /*0600*/  IMAD.WIDE.U32 R18, R18, c[0x0][0x188], R6 ;  /* 0x0000620012127a25 */ /* 0x000fe200078e0006 */
[----:B------:R-:W-:Y:S01]  /*0610*/  CS2R R120, SRZ ;  /* 0x0000000000787805 */ /* 0x000fe2000001ff00 */
[----:B------:R-:W-:Y:S01]  /*0620*/  CS2R R110, SRZ ;  /* 0x00000000006e7805 */ /* 0x000fe2000001ff00 */
[----:B------:R-:W-:Y:S01]  /*0630*/  CS2R R108, SRZ ;  /* 0x00000000006c7805 */ /* 0x000fe2000001ff00 */
[----:B------:R-:W-:Y:S01]  /*0640*/  IMAD.WIDE.U32 R16, R0, c[0x0][0x1b8], R16 ;  /* 0x00006e0000107a25 */ /* 0x000fe200078e0010 */
[----:B------:R-:W-:Y:S01]  /*0650*/  IADD3 R3, R19, UR4, RZ ;  /* 0x0000000413037c10 */ /* 0x000fe2000fffe0ff */
[----:B------:R-:W-:Y:S01]  /*0660*/  ULDC.64 UR4, c[0x0][0x1d8] ;  /* 0x0000760000047ab9 */ /* 0x000fe20000000a00 */
[----:B------:R-:W-:Y:S01]  /*0670*/  LEA R242, P0, R18, c[0x0][0x160], 0x1 ;  /* 0x0000580012f27a11 */ /* 0x000fe200078008ff */
[----:B------:R-:W-:Y:S01]  /*0680*/  IMAD R7, R21, c[0x0][0x1d8], RZ ;  /* 0x0000760015077a24 */ /* 0x000fe200078e02ff */
[----:B------:R-:W-:Y:S01]  /*0690*/  IADD3 R17, R17, UR7, RZ ;  /* 0x0000000711117c10 */ /* 0x000fe2000fffe0ff */
[----:B------:R-:W-:Y:S01]  /*06a0*/  IMAD R11, R4, -0x60, R11 ;  /* 0xffffffa0040b7824 */ /* 0x000fe200078e020b */
[----:B------:R-:W-:Y:S01]  /*06b0*/  LEA.HI.X R243, R18, c[0x0][0x164], R3, 0x1, P0 ;  /* 0x0000590012f37a11 */ /* 0x000fe200000f0c03 */
[----:B------:R-:W-:Y:S01]  /*06c0*/  IMAD R7, R20, c[0x0][0x1dc], R7 ;  /* 0x0000770014077a24 */ /* 0x000fe200078e0207 */
[----:B------:R-:W-:Y:S01]  /*06d0*/  IADD3 R3, R14, 0x40, RZ ;  /* 0x000000400e037810 */ /* 0x000fe20007ffe0ff */
[----:B------:R-:W-:Y:S01]  /*06e0*/  IMAD.WIDE.U32 R12, R20, c[0x0][0x1d8], R12 ;  /* 0x00007600140c7a25 */ /* 0x000fe200078e000c */
[----:B------:R-:W-:Y:S01]  /*06f0*/  ISETP.LT.OR P2, PT, R11, 0x1, P4 ;  /* 0x000000010b00780c */ /* 0x000fe20002741670 */
[----:B------:R-:W-:Y:S01]  /*0700*/  USHF.L.U32 UR12, UR4, 0x6, URZ ;  /* 0x00000006040c7899 */ /* 0x000fe2000800063f */
[----:B------:R-:W-:Y:S01]  /*0710*/  ISETP.GE.AND P3, PT, R3, c[0x0][0x1cc], PT ;  /* 0x0000730003007a0c */ /* 0x000fe20003f66270 */
[----:B------:R-:W-:Y:S01]  /*0720*/  IMAD R0, R21, c[0x0][0x1a8], RZ ;  /* 0x00006a0015007a24 */ /* 0x000fe200078e02ff */
[----:B------:R-:W-:Y:S01]  /*0730*/  LEA R6, P0, R12, c[0x0][0x1c0], 0x1 ;  /* 0x000070000c067a11 */ /* 0x000fe200078008ff */
[----:B------:R-:W-:Y:S01]  /*0740*/  IMAD.IADD R7, R13, 0x1, R7 ;  /* 0x000000010d077824 */ /* 0x000fe200078e0207 */
[C---:B------:R-:W-:Y:S01]  /*0750*/  ISETP.LT.OR P1, PT, R11.reuse, 0x1, P3 ;  /* 0x000000010b00780c */ /* 0x040fe20001f21670 */
[C---:B------:R-:W-:Y:S01]  /*0760*/  IMAD R0, R20.reuse, c[0x0][0x1ac], R0 ;  /* 0x00006b0014007a24 */ /* 0x040fe200078e0200 */
[----:B------:R-:W-:Y:S01]  /*0770*/  UMOV UR7, 0x6 ;  /* 0x0000000600077882 */ /* 0x000fe20000000000 */
[----:B------:R-:W-:Y:S01]  /*0780*/  IMAD.WIDE.U32 R16, R20, c[0x0][0x1a8], R16 ;  /* 0x00006a0014107a25 */ /* 0x000fe200078e0010 */
[----:B------:R-:W-:Y:S01]  /*0790*/  LEA.HI.X R7, R12, c[0x0][0x1c4], R7, 0x1, P0 ;  /* 0x000071000c077a11 */ /* 0x000fe200000f0c07 */
[----:B------:R-:W-:Y:S01]  /*07a0*/  USHF.L.U64.HI UR10, UR4, UR7, UR5 ;  /* 0x00000007040a7299 */ /* 0x000fe20008010205 */
[----:B------:R-:W-:Y:S01]  /*07b0*/  ISETP.LT.OR P5, PT, R11, 0x21, P4 ;  /* 0x000000210b00780c */ /* 0x000fe200027a1670 */
[----:B------:R-:W-:Y:S01]  /*07c0*/  IMAD.IADD R0, R17, 0x1, R0 ;  /* 0x0000000111007824 */ /* 0x000fe200078e0200 */
[----:B------:R-:W-:Y:S01]  /*07d0*/  LEA R12, P0, R16, c[0x0][0x190], 0x1 ;  /* 0x00006400100c7a11 */ /* 0x000fe200078008ff */
[----:B------:R-:W-:Y:S01]  /*07e0*/  IMAD.SHL.U32 R236, R236, 0x2, RZ ;  /* 0x00000002ecec7824 */ /* 0x000fe200078e00ff */
[----:B------:R-:W-:Y:S01]  /*07f0*/  ULDC.64 UR4, c[0x0][0x278] ;  /* 0x00009e0000047ab9 */ /* 0x000fe20000000a00 */
[----:B------:R-:W-:Y:S01]  /*0800*/  IMAD.SHL.U32 R233, R9, 0x40, RZ ;  /* 0x0000004009e97824 */ /* 0x000fe200078e00ff */
[----:B------:R-:W-:Y:S01]  /*0810*/  LEA.HI.X R13, R16, c[0x0][0x194], R0, 0x1, P0 ;  /* 0x00006500100d7a11 */ /* 0x000fe200000f0c00 */
[----:B------:R-:W-:Y:S01]  /*0820*/  UIMAD UR11, UR6, UR4, URZ ;  /* 0x00000004060b72a4 */ /* 0x000fe2000f8e023f */
[----:B------:R1:W-:Y:S01]  /*0830*/  LDGSTS.E.BYPASS.LTC128B.128 [R236+0x6080], [R6.64], !P2 ;  /* 0x0608000006ec7fae */ /* 0x0003e2000d101d52 */
[----:B------:R-:W-:Y:S01]  /*0840*/  IADD3 R16, P2, R6, UR12, RZ ;  /* 0x0000000c06107c10 */ /* 0x000fe2000ff5e0ff */
[----:B------:R-:W-:Y:S01]  /*0850*/  IMAD.U32 R0, RZ, RZ, UR12 ;  /* 0x0000000cff007e24 */ /* 0x000fe2000f8e00ff */
[----:B------:R-:W-:Y:S01]  /*0860*/  UIMAD.WIDE.U32 UR14, UR16, UR4, URZ ;  /* 0x00000004100e72a5 */ /* 0x000fe2000f8e003f */
[----:B------:R1:W-:Y:S01]  /*0870*/  LDGSTS.E.BYPASS.LTC128B.128 [R236+0x9080], [R6.64+0x80], !P1 ;  /* 0x0908008006ec7fae */ /* 0x0003e2000c901d52 */
[----:B------:R-:W-:Y:S01]  /*0880*/  IADD3.X R17, R7, UR10, RZ, P2, !PT ;  /* 0x0000000a07117c10 */ /* 0x000fe200097fe4ff */
[----:B------:R-:W-:Y:S01]  /*0890*/  UIMAD UR11, UR16, UR5, UR11 ;  /* 0x00000005100b72a4 */ /* 0x000fe2000f8e020b */
[C---:B------:R-:W-:Y:S01]  /*08a0*/  ISETP.LT.OR P2, PT, R11.reuse, 0x21, P3 ;  /* 0x000000210b00780c */ /* 0x040fe20001f41670 */
[----:B------:R-:W-:Y:S01]  /*08b0*/  IMAD.U32 R18, RZ, RZ, UR9 ;  /* 0x00000009ff127e24 */ /* 0x000fe2000f8e00ff */
[----:B------:R-:W-:Y:S01]  /*08c0*/  ULDC.64 UR4, c[0x0][0x270] ;  /* 0x00009c0000047ab9 */ /* 0x000fe20000000a00 */
[----:B------:R2:W-:Y:S01]  /*08d0*/  LDGSTS.E.BYPASS.LTC128B.128 [R236+0x7080], [R16.64], !P5 ;  /* 0x0708000010ec7fae */ /* 0x0005e2000e901d52 */
[----:B------:R-:W-:Y:S01]  /*08e0*/  UIMAD UR4, UR8, UR4, URZ ;  /* 0x00000004080472a4 */ /* 0x000fe2000f8e023f */
[----:B------:R-:W-:Y:S01]  /*08f0*/  ISETP.LT.OR P4, PT, R11, 0x41, P4 ;  /* 0x000000410b00780c */ /* 0x000fe20002781670 */
[----:B------:R-:W-:Y:S01]  /*0900*/  IMAD.WIDE.U32 R18, R18, c[0x0][0x270], R246 ;  /* 0x00009c0012127a25 */ /* 0x000fe200078e00f6 */
[----:B------:R-:W-:Y:S01]  /*0910*/  ISETP.GE.AND P5, PT, R3, c[0x0][0x19c], PT ;  /* 0x0000670003007a0c */ /* 0x000fe20003fa6270 */
[----:B------:R-:W-:Y:S01]  /*0920*/  UIMAD UR5, UR9, UR5, UR4 ;  /* 0x00000005090572a4 */ /* 0x000fe2000f8e0204 */
[----:B------:R-:W-:Y:S01]  /*0930*/  ISETP.LT.OR P3, PT, R11, 0x41, P3 ;  /* 0x000000410b00780c */ /* 0x000fe20001f61670 */
[----:B------:R-:W-:Y:S01]  /*0940*/  UIADD3 UR11, UR15, UR11, URZ ;  /* 0x0000000b0f0b7290 */ /* 0x000fe2000fffe03f */
[----:B------:R-:W-:Y:S01]  /*0950*/  LOP3.LUT R233, R233, 0x1c0, RZ, 0xc0, !PT ;  /* 0x000001c0e9e97812 */ /* 0x000fe200078ec0ff */
[----:B------:R-:W-:Y:S01]  /*0960*/  IMAD.WIDE.U32 R20, R244, c[0x0][0x208], R14 ;  /* 0x00008200f4147a25 */ /* 0x000fe200078e000e */
        /* <DEDUP_REMOVED lines=11> */
[----:B-1----:R-:W-:Y:S01]  /*0a20*/  IADD3 R6, P1, P0, R0, 0x80, R6 ;  /* 0x0000008000067810 */ /* 0x002fe2000783e006 */
[----:B------:R-:W-:Y:S01]  /*0a30*/  IMAD.U32 R0, RZ, RZ, UR5 ;  /* 0x00000005ff007e24 */ /* 0x000fe2000f8e00ff */
[----:B------:R-:W-:Y:S01]  /*0a40*/  ULDC.64 UR4, c[0x0][0x1a8] ;  /* 0x00006a0000047ab9 */ /* 0x000fe20000000a00 */
[----:B------:R-:W-:Y:S01]  /*0a50*/  CS2R R84, SRZ ;  /* 0x0000000000547805 */ /* 0x000fe2000001ff00 */
[----:B------:R-:W-:Y:S01]  /*0a60*/  IADD3.X R7, RZ, UR10, R7, P1, P0 ;  /* 0x0000000aff077c10 */ /* 0x000fe20008fe0407 */
[----:B------:R-:W-:Y:S01]  /*0a70*/  CS2R R82, SRZ ;  /* 0x0000000000527805 */ /* 0x000fe2000001ff00 */
[----:B--2---:R-:W-:Y:S01]  /*0a80*/  IADD3 R16, P1, R16, UR12, RZ ;  /* 0x0000000c10107c10 */ /* 0x004fe2000ff3e0ff */
[----:B------:R-:W-:Y:S01]  /*0a90*/  USHF.L.U64.HI UR12, UR4, UR7, UR5 ;  /* 0x00000007040c7299 */ /* 0x000fe20008010205 */
[----:B------:R-:W-:Y:S01]  /*0aa0*/  CS2R R80, SRZ ;  /* 0x0000000000507805 */ /* 0x000fe2000001ff00 */
[----:B------:R1:W-:Y:S01]  /*0ab0*/  LDGSTS.E.BYPASS.LTC128B.128 [R236+0xa080], [R6.64], !P2 ;  /* 0x0a08000006ec7fae */ /* 0x0003e2000d101d52 */
[----:B------:R-:W-:Y:S01]  /*0ac0*/  IADD3.X R17, R17, UR10, RZ, P1, !PT ;  /* 0x0000000a11117c10 */ /* 0x000fe20008ffe4ff */
[----:B------:R-:W-:Y:S01]  /*0ad0*/  USHF.L.U32 UR10, UR4, 0x6, URZ ;  /* 0x00000006040a7899 */ /* 0x000fe2000800063f */
[C---:B------:R-:W-:Y:S01]  /*0ae0*/  ISETP.LT.OR P2, PT, R11.reuse, 0x1, P6 ;  /* 0x000000010b00780c */ /* 0x040fe20003741670 */
[----:B------:R-:W-:Y:S01]  /*0af0*/  CS2R R78, SRZ ;  /* 0x00000000004e7805 */ /* 0x000fe2000001ff00 */
[----:B------:R-:W-:Y:S01]  /*0b00*/  ISETP.LT.OR P1, PT, R11, 0x1, P5 ;  /* 0x000000010b00780c */ /* 0x000fe20002f21670 */
[----:B------:R2:W-:Y:S01]  /*0b10*/  LDGSTS.E.BYPASS.LTC128B.128 [R236+0x8080], [R16.64], !P4 ;  /* 0x0808000010ec7fae */ /* 0x0005e2000e101d52 */
[----:B------:R-:W-:Y:S01]  /*0b20*/  ULDC.64 UR4, c[0x0][0x210] ;  /* 0x0000840000047ab9 */ /* 0x000fe20000000a00 */
[----:B------:R-:W-:Y:S01]  /*0b30*/  ISETP.GE.AND P4, PT, R14, c[0x0][0x16c], PT ;  /* 0x00005b000e007a0c */ /* 0x000fe20003f86270 */
[----:B------:R-:W-:Y:S01]  /*0b40*/  UIMAD UR4, UR8, UR4, URZ ;  /* 0x00000004080472a4 */ /* 0x000fe2000f8e023f */
[----:B------:R2:W-:Y:S01]  /*0b50*/  LDGSTS.E.BYPASS.LTC128B.128 [R236+0xb080], [R16.64+0x80], !P3 ;  /* 0x0b08008010ec7fae */ /* 0x0005e2000d901d52 */
[----:B------:R-:W-:Y:S01]  /*0b60*/  ISETP.GE.AND P3, PT, R3, c[0x0][0x16c], PT ;  /* 0x00005b0003007a0c */ /* 0x000fe20003f66270 */
[----:B------:R-:W-:Y:S01]  /*0b70*/  CS2R R76, SRZ ;  /* 0x00000000004c7805 */ /* 0x000fe2000001ff00 */
[----:B------:R-:W-:Y:S01]  /*0b80*/  UIMAD UR4, UR9, UR5, UR4 ;  /* 0x00000005090472a4 */ /* 0x000fe2000f8e0204 */
[----:B------:R-:W0:Y:S01]  /*0b90*/  LDGDEPBAR ;  /* 0x00000000000079af */ /* 0x000e220000000000 */
[----:B------:R-:W-:Y:S01]  /*0ba0*/  CS2R R66, SRZ ;  /* 0x0000000000427805 */ /* 0x000fe2000001ff00 */
[----:B------:R-:W-:Y:S01]  /*0bb0*/  CS2R R64, SRZ ;  /* 0x0000000000407805 */ /* 0x000fe2000001ff00 */
[----:B------:R-:W-:Y:S01]  /*0bc0*/  CS2R R70, SRZ ;  /* 0x0000000000467805 */ /* 0x000fe2000001ff00 */
[----:B------:R3:W-:Y:S01]  /*0bd0*/  LDGSTS.E.BYPASS.LTC128B.128 [R236+0x80], [R12.64], !P2 ;  /* 0x000800000cec7fae */ /* 0x0007e2000d101d52 */
[----:B------:R-:W-:Y:S01]  /*0be0*/  CS2R R68, SRZ ;  /* 0x0000000000447805 */ /* 0x000fe2000001ff00 */
[----:B------:R-:W-:Y:S01]  /*0bf0*/  CS2R R74, SRZ ;  /* 0x00000000004a7805 */ /* 0x000fe2000001ff00 */
[----:B------:R-:W-:Y:S01]  /*0c00*/  CS2R R72, SRZ ;  /* 0x0000000000487805 */ /* 0x000fe2000001ff00 */
[----:B------:R3:W-:Y:S01]  /*0c10*/  LDGSTS.E.BYPASS.LTC128B.128 [R236+0x3080], [R12.64+0x80], !P1 ;  /* 0x030800800cec7fae */ /* 0x0007e2000c901d52 */
[----:B------:R-:W-:Y:S01]  /*0c20*/  CS2R R62, SRZ ;  /* 0x00000000003e7805 */ /* 0x000fe2000001ff00 */
[----:B------:R-:W-:Y:S01]  /*0c30*/  CS2R R60, SRZ ;  /* 0x00000000003c7805 */ /* 0x000fe2000001ff00 */
[----:B------:R-:W-:Y:S01]  /*0c40*/  CS2R R58, SRZ ;  /* 0x00000000003a7805 */ /* 0x000fe2000001ff00 */
[----:B------:R-:W-:Y:S01]  /*0c50*/  CS2R R56, SRZ ;  /* 0x0000000000387805 */ /* 0x000fe2000001ff00 */
[----:B-1----:R-:W-:Y:S01]  /*0c60*/  LOP3.LUT R7, R233, 0x8, R8, 0xf8, !PT ;  /* 0x00000008e9077812 */ /* 0x002fe200078ef808 */
[----:B------:R-:W-:Y:S01]  /*0c70*/  CS2R R54, SRZ ;  /* 0x0000000000367805 */ /* 0x000fe2000001ff00 */
[----:B------:R-:W-:Y:S01]  /*0c80*/  SHF.R.U32.HI R233, RZ, 0x3, R233 ;  /* 0x00000003ffe97819 */ /* 0x000fe200000116e9 */
[----:B------:R-:W-:Y:S01]  /*0c90*/  CS2R R52, SRZ ;  /* 0x0000000000347805 */ /* 0x000fe2000001ff00 */
[----:B------:R-:W-:-:S02]  /*0ca0*/  IADD3 R6, P0, R18, UR14, RZ ;  /* 0x0000000e12067c10 */ /* 0x000fc4000ff1e0ff */
[----:B------:R-:W-:Y:S01]  /*0cb0*/  LOP3.LUT R233, R10, R7, R233, 0xf6, !PT ;  /* 0x000000070ae97212 */ /* 0x000fe200078ef6e9 */
[----:B------:R-:W-:Y:S01]  /*0cc0*/  IMAD.U32 R7, RZ, RZ, UR10 ;  /* 0x0000000aff077e24 */ /* 0x000fe2000f8e00ff */
[----:B------:R-:W-:Y:S01]  /*0cd0*/  IADD3.X R0, R19, UR11, R0, P0, !PT ;  /* 0x0000000b13007c10 */ /* 0x000fe200087fe400 */
[----:B------:R-:W-:Y:S01]  /*0ce0*/  IMAD R10, R245, c[0x0][0x208], RZ ;  /* 0x00008200f50a7a24 */ /* 0x000fe200078e02ff */
[----:B------:R-:W-:Y:S01]  /*0cf0*/  IADD3 R18, P2, R12, UR10, RZ ;  /* 0x0000000a0c127c10 */ /* 0x000fe2000ff5e0ff */
[----:B------:R-:W-:Y:S01]  /*0d00*/  IMAD.SHL.U32 R233, R233, 0x2, RZ ;  /* 0x00000002e9e97824 */ /* 0x000fe200078e00ff */
[----:B--2---:R-:W-:Y:S01]  /*0d10*/  IADD3 R16, P1, P0, R7, 0x80, R12 ;  /* 0x0000008007107810 */ /* 0x004fe2000783e00c */
[----:B------:R-:W-:Y:S01]  /*0d20*/  IMAD R10, R244, c[0x0][0x20c], R10 ;  /* 0x00008300f40a7a24 */ /* 0x000fe200078e020a */
[----:B------:R-:W-:Y:S01]  /*0d30*/  IADD3.X R19, R13, UR12, RZ, P2, !PT ;  /* 0x0000000c0d137c10 */ /* 0x000fe200097fe4ff */
[----:B------:R-:W-:Y:S01]  /*0d40*/  IMAD.U32 R7, RZ, RZ, UR9 ;  /* 0x00000009ff077e24 */ /* 0x000fe2000f8e00ff */
[----:B------:R-:W-:Y:S01]  /*0d50*/  ISETP.LT.OR P2, PT, R11, 0x21, P6 ;  /* 0x000000210b00780c */ /* 0x000fe20003741670 */
[----:B------:R-:W-:Y:S01]  /*0d60*/  IMAD.IADD R21, R21, 0x1, R10 ;  /* 0x0000000115157824 */ /* 0x000fe200078e020a */
[----:B------:R-:W-:-:S02]  /*0d70*/  IADD3.X R17, RZ, UR12, R13, P1, P0 ;  /* 0x0000000cff117c10 */ /* 0x000fc40008fe040d */
[----:B------:R-:W-:Y:S01]  /*0d80*/  ISETP.LT.OR P0, PT, R11, 0x21, P5 ;  /* 0x000000210b00780c */ /* 0x000fe20002f01670 */
[----:B------:R-:W-:Y:S01]  /*0d90*/  IMAD.WIDE.U32 R20, R7, c[0x0][0x210], R20 ;  /* 0x0000840007147a25 */ /* 0x000fe200078e0014 */
[C---:B------:R-:W-:Y:S02]  /*0da0*/  ISETP.LT.OR P6, PT, R11.reuse, 0x41, P6 ;  /* 0x000000410b00780c */ /* 0x040fe400037c1670 */
[----:B------:R-:W-:Y:S01]  /*0db0*/  ISETP.LT.OR P5, PT, R11, 0x41, P5 ;  /* 0x000000410b00780c */ /* 0x000fe20002fa1670 */
[----:B------:R-:W-:Y:S01]  /*0dc0*/  IMAD.U32 R7, RZ, RZ, UR16 ;  /* 0x00000010ff077e24 */ /* 0x000fe2000f8e00ff */
[----:B------:R-:W-:Y:S01]  /*0dd0*/  IADD3 R11, R21, UR4, RZ ;  /* 0x00000004150b7c10 */ /* 0x000fe2000fffe0ff */
[----:B------:R-:W-:Y:S01]  /*0de0*/  ULDC.64 UR4, c[0x0][0x218] ;  /* 0x0000860000047ab9 */ /* 0x000fe20000000a00 */
[----:B------:R-:W-:Y:S01]  /*0df0*/  IMAD.MOV.U32 R10, RZ, RZ, R20 ;  /* 0x000000ffff0a7224 */ /* 0x000fe200078e0014 */
[----:B------:R1:W-:Y:S01]  /*0e00*/  LDGSTS.E.BYPASS.LTC128B.128 [R236+0x1080], [R18.64], !P2 ;  /* 0x0108000012ec7fae */ /* 0x0003e2000d101d52 */
[----:B------:R-:W-:Y:S01]  /*0e10*/  UIMAD UR4, UR6, UR4, URZ ;  /* 0x00000004060472a4 */ /* 0x000fe2000f8e023f */
[----:B---3--:R-:W-:Y:S01]  /*0e20*/  SEL R12, RZ, 0x1, P4 ;  /* 0x00000001ff0c7807 */ /* 0x008fe20002000000 */
[----:B------:R-:W-:Y:S01]  /*0e30*/  IMAD.WIDE.U32 R10, R7, c[0x0][0x218], R10 ;  /* 0x00008600070a7a25 */ /* 0x000fe200078e000a */
[----:B------:R2:W-:Y:S01]  /*0e40*/  LDGSTS.E.BYPASS.LTC128B.128 [R236+0x4080], [R16.64], !P0 ;  /* 0x0408000010ec7fae */ /* 0x0005e2000c101d52 */
[----:B------:R-:W-:Y:S01]  /*0e50*/  UIMAD UR5, UR16, UR5, UR4 ;  /* 0x00000005100572a4 */ /* 0x000fe2000f8e0204 */
[----:B------:R-:W-:-:S02]  /*0e60*/  SEL R13, RZ, 0x2, P3 ;  /* 0x00000002ff0d7807 */ /* 0x000fc40001800000 */
[----:B------:R-:W-:-:S03]  /*0e70*/  LEA R240, P2, R10, c[0x0][0x1f0], 0x1 ;  /* 0x00007c000af07a11 */ /* 0x000fc600078408ff */
[----:B------:R-:W-:Y:S01]  /*0e80*/  IMAD.IADD R12, R13, 0x1, R12 ;  /* 0x000000010d0c7824 */ /* 0x000fe200078e020c */
[----:B------:R-:W-:Y:S01]  /*0e90*/  IADD3 R7, R11, UR5, RZ ;  /* 0x000000050b077c10 */ /* 0x000fe2000fffe0ff */
[----:B------:R-:W-:Y:S02]  /*0ea0*/  ULDC.64 UR4, c[0x0][0x288] ;  /* 0x0000a20000047ab9 */ /* 0x000fe40000000a00 */
[----:B------:R-:W-:Y:S01]  /*0eb0*/  UIMAD UR4, UR8, UR4, URZ ;  /* 0x00000004080472a4 */ /* 0x000fe2000f8e023f */
[----:B------:R-:W-:Y:S02]  /*0ec0*/  LEA.HI.X R241, R10, c[0x0][0x1f4], R7, 0x1, P2 ;  /* 0x00007d000af17a11 */ /* 0x000fe400010f0c07 */
[----:B------:R-:W-:Y:S02]  /*0ed0*/  LOP3.LUT P1, RZ, R12, 0x1, RZ, 0xc0, !PT ;  /* 0x000000010cff7812 */ /* 0x000fe4000782c0ff */
[----:B------:R-:W-:Y:S02]  /*0ee0*/  IADD3 R10, -R244, c[0x0][0x168], RZ ;  /* 0x00005a00f40a7a10 */ /* 0x000fe40007ffe1ff */
[----:B--2---:R-:W-:-:S04]  /*0ef0*/  IADD3 R16, P0, R18, UR10, RZ ;  /* 0x0000000a12107c10 */ /* 0x004fc8000ff1e0ff */
[----:B------:R-:W-:Y:S01]  /*0f00*/  IADD3.X R17, R19, UR12, RZ, P0, !PT ;  /* 0x0000000c13117c10 */ /* 0x000fe200087fe4ff */
[----:B------:R-:W-:Y:S01]  /*0f10*/  ULDC.64 UR12, c[0x0][0x178] ;  /* 0x00005e00000c7ab9 */ /* 0x000fe20000000a00 */
[----:B------:R-:W-:Y:S01]  /*0f20*/  LOP3.LUT P0, RZ, R12, 0x2, RZ, 0xc0, !PT ;  /* 0x000000020cff7812 */ /* 0x000fe2000780c0ff */
[----:B------:R-:W-:Y:S02]  /*0f30*/  USHF.L.U32 UR14, UR12, 0x6, URZ ;  /* 0x000000060c0e7899 */ /* 0x000fe4000800063f */
[----:B------:R2:W-:Y:S01]  /*0f40*/  LDGSTS.E.BYPASS.LTC128B.128 [R236+0x2080], [R16.64], !P6 ;  /* 0x0208000010ec7fae */ /* 0x0005e2000f101d52 */
[C---:B------:R-:W-:Y:S01]  /*0f50*/  ISETP.LT.OR P2, PT, R10.reuse, 0x1, !P0 ;  /* 0x000000010a00780c */ /* 0x040fe20004741670 */
[----:B------:R-:W-:Y:S01]  /*0f60*/  USHF.L.U64.HI UR13, UR12, UR7, UR13 ;  /* 0x000000070c0d7299 */ /* 0x000fe2000801020d */
[C---:B------:R-:W-:Y:S01]  /*0f70*/  ISETP.LT.OR P6, PT, R10.reuse, 0x21, !P1 ;  /* 0x000000210a00780c */ /* 0x040fe20004fc1670 */
[----:B------:R2:W-:Y:S01]  /*0f80*/  LDGSTS.E.BYPASS.LTC128B.128 [R236+0x5080], [R16.64+0x80], !P5 ;  /* 0x0508008010ec7fae */ /* 0x0005e2000e901d52 */
[C---:B------:R-:W-:Y:S01]  /*0f90*/  LOP3.LUT P5, RZ, R9.reuse, 0x4, RZ, 0xc0, !PT ;  /* 0x0000000409ff7812 */ /* 0x040fe200078ac0ff */
[----:B------:R-:W-:Y:S01]  /*0fa0*/  IMAD.U32 R7, RZ, RZ, UR14 ;  /* 0x0000000eff077e24 */ /* 0x000fe2000f8e00ff */
[----:B------:R-:W-:Y:S01]  /*0fb0*/  ISETP.LT.OR P0, PT, R10, 0x21, !P0 ;  /* 0x000000210a00780c */ /* 0x000fe20004701670 */
[----:B------:R-:W0:Y:S01]  /*0fc0*/  LDGDEPBAR ;  /* 0x00000000000079af */ /* 0x000e220000000000 */
[----:B------:R-:W-:Y:S01]  /*0fd0*/  SEL R220, R220, 0xffffffc0, !P5 ;  /* 0xffffffc0dcdc7807 */ /* 0x000fe20006800000 */
[----:B------:R-:W-:Y:S01]  /*0fe0*/  UIMAD UR7, UR9, UR5, UR4 ;  /* 0x00000005090772a4 */ /* 0x000fe2000f8e0204 */
[C---:B------:R-:W-:Y:S01]  /*0ff0*/  LOP3.LUT P5, RZ, R9.reuse, 0x2, RZ, 0xc0, !PT ;  /* 0x0000000209ff7812 */ /* 0x040fe200078ac0ff */
[----:B------:R-:W-:Y:S01]  /*1000*/  IMAD.SHL.U32 R9, R9, 0x20, RZ ;  /* 0x0000002009097824 */ /* 0x000fe200078e00ff */
[----:B------:R-:W-:Y:S01]  /*1010*/  ULDC.64 UR4, c[0x0][0x290] ;  /* 0x0000a40000047ab9 */ /* 0x000fe20000000a00 */
[C---:B------:R-:W-:Y:S01]  /*1020*/  IMAD.IADD R221, R233.reuse, 0x1, R220 ;  /* 0x00000001e9dd7824 */ /* 0x040fe200078e02dc */
[----:B------:R-:W-:Y:S01]  /*1030*/  SEL R210, R210, 0xffffffe0, !P5 ;  /* 0xffffffe0d2d27807 */ /* 0x000fe20006800000 */
[----:B------:R-:W-:Y:S01]  /*1040*/  UIMAD UR10, UR6, UR4, URZ ;  /* 0x00000004060a72a4 */ /* 0x000fe2000f8e023f */
[----:B------:R-:W-:Y:S01]  /*1050*/  ISETP.LT.OR P5, PT, R10, 0x1, !P1 ;  /* 0x000000010a00780c */ /* 0x000fe20004fa1670 */
[----:B------:R-:W-:Y:S01]  /*1060*/  UIMAD.WIDE.U32 UR20, UR16, UR4, URZ ;  /* 0x00000004101472a5 */ /* 0x000fe2000f8e003f */
[----:B------:R-:W-:Y:S01]  /*1070*/  IMAD.U32 R11, RZ, RZ, UR7 ;  /* 0x00000007ff0b7e24 */ /* 0x000fe2000f8e00ff */
[----:B------:R-:W-:Y:S01]  /*1080*/  UIMAD UR5, UR16, UR5, UR10 ;  /* 0x00000005100572a4 */ /* 0x000fe2000f8e020a */
[----:B------:R-:W-:Y:S01]  /*1090*/  IMAD.IADD R222, R233, 0x1, R210 ;  /* 0x00000001e9de7824 */ /* 0x000fe200078e02d2 */
[----:B------:R-:W-:Y:S01]  /*10a0*/  ULDC UR7, c[0x0][0x168] ;  /* 0x00005a0000077ab9 */ /* 0x000fe20000000800 */
[----:B------:R-:W-:Y:S01]  /*10b0*/  IMAD.IADD R210, R210, 0x1, R221 ;  /* 0x00000001d2d27824 */ /* 0x000fe200078e02dd */
[----:B------:R-:W-:-:S02]  /*10c0*/  UIADD3 UR12, UR21, UR5, URZ ;  /* 0x00000005150c7290 */ /* 0x000fc4000fffe03f */
[----:B------:R-:W-:Y:S01]  /*10d0*/  UISETP.GE.AND UP0, UPT, UR7, 0x1, UPT ;  /* 0x000000010700788c */ /* 0x000fe2000bf06270 */
[----:B--2---:R-:W-:Y:S01]  /*10e0*/  IADD3 R16, P1, R242, UR14, RZ ;  /* 0x0000000ef2107c10 */ /* 0x004fe2000ff3e0ff */
[----:B------:R-:W-:-:S04]  /*10f0*/  DEPBAR.LE SB0, 0x1 ;  /* 0x000080400000791a */ /* 0x000fc80000000000 */
[----:B------:R-:W-:Y:S01]  /*1100*/  BAR.SYNC.DEFER_BLOCKING 0x0 ;  /* 0x0000000000007b1d */ /* 0x000fe20000010000 */
[----:B------:R-:W-:-:S05]  /*1110*/  IADD3.X R17, R243, UR13, RZ, P1, !PT ;  /* 0x0000000df3117c10 */ /* 0x000fca0008ffe4ff */
[----:B------:R2:W3:Y:S04]  /*1120*/  LDSM.16.M88.2 R182, [R210+0x6080] ;  /* 0x00608000d2b6783b */ /* 0x0004e80000000100 */
[----:B------:R2:W4:Y:S04]  /*1130*/  LDSM.16.M88.2 R184, [R210+0x7080] ;  /* 0x00708000d2b8783b */ /* 0x0005280000000100 */
[----:B------:R2:W1:Y:S04]  /*1140*/  LDSM.16.M88.2 R186, [R210+0x8080] ;  /* 0x00808000d2ba783b */ /* 0x0004680000000100 */
[----:B------:R2:W1:Y:S04]  /*1150*/  LDSM.16.M88.2 R206, [R210+0x9080] ;  /* 0x00908000d2ce783b */ /* 0x0004680000000100 */
[----:B------:R2:W1:Y:S04]  /*1160*/  LDSM.16.M88.2 R208, [R210+0xa080] ;  /* 0x00a08000d2d0783b */ /* 0x0004680000000100 */
[----:B------:R-:W1:Y:S04]  /*1170*/  LDSM.16.M88.2 R210, [R210+0xb080] ;  /* 0x00b08000d2d2783b */ /* 0x000e680000000100 */
        /* <DEDUP_REMOVED lines=15> */
[----:B------:R2:W2:Y:S04]  /*1270*/  LDSM.16.M88.2 R200, [R221+0x9080] ;  /* 0x00908000ddc8783b */ /* 0x0004a80000000100 */
[----:B------:R1:W2:Y:S04]  /*1280*/  LDSM.16.M88.2 R202, [R221+0xa080] ;  /* 0x00a08000ddca783b */ /* 0x0002a80000000100 */
[----:B------:R1:W2:Y:S04]  /*1290*/  LDSM.16.M88.2 R204, [R221+0xb080] ;  /* 0x00b08000ddcc783b */ /* 0x0002a80000000100 */
[----:B------:R-:W-:Y:S06]  /*12a0*/  BAR.SYNC.DEFER_BLOCKING 0x0 ;  /* 0x0000000000007b1d */ /* 0x000fec0000010000 */
[----:B------:R-:W-:Y:S01]  /*12b0*/  @!PT LDS RZ, [RZ] ;  /* 0x00000000fffff984 */ /* 0x000fe20000000800 */
[----:B------:R-:W-:Y:S01]  /*12c0*/  @!PT LDS RZ, [RZ] ;  /* 0x00000000fffff984 */ /* 0x000fe20000000800 */
[----:B------:R-:W-:Y:S01]  /*12d0*/  @!PT LDS RZ, [RZ] ;  /* 0x00000000fffff984 */ /* 0x000fe20000000800 */
[----:B------:R2:W-:Y:S01]  /*12e0*/  LDGSTS.E.BYPASS.LTC128B.128 [R236+0x6080], [R242.64], !P5 ;  /* 0x06080000f2ec7fae */ /* 0x0005e2000e901d52 */
[----:B-1----:R-:W-:-:S02]  /*12f0*/  IADD3 R18, P5, P1, R7, 0x80, R242 ;  /* 0x0000008007127810 */ /* 0x002fc400079be0f2 */
[----:B------:R-:W-:Y:S01]  /*1300*/  LEA.HI R7, R2, R238, RZ, 0x5 ;  /* 0x000000ee02077211 */ /* 0x000fe200078f28ff */
[----:B------:R1:W-:Y:S01]  /*1310*/  LDGSTS.E.BYPASS.LTC128B.128 [R236+0x8080], [R242.64+0x80], !P2 ;  /* 0x08080080f2ec7fae */ /* 0x0003e2000d101d52 */
[C---:B------:R-:W-:Y:S02]  /*1320*/  LEA R12, P2, R6.reuse, c[0x0][0x258], 0x2 ;  /* 0x00009600060c7a11 */ /* 0x040fe400078410ff */
[----:B------:R-:W-:Y:S01]  /*1330*/  IADD3.X R19, RZ, UR13, R243, P5, P1 ;  /* 0x0000000dff137c10 */ /* 0x000fe2000afe24f3 */
[----:B------:R5:W-:Y:S01]  /*1340*/  LDGSTS.E.BYPASS.LTC128B.128 [R236+0x7080], [R16.64], !P6 ;  /* 0x0708000010ec7fae */ /* 0x000be2000f101d52 */
[----:B------:R-:W-:Y:S01]  /*1350*/  LEA.HI.X R13, R6, c[0x0][0x25c], R0, 0x2, P2 ;  /* 0x00009700060d7a11 */ /* 0x000fe200010f1400 */
[----:B------:R-:W-:Y:S01]  /*1360*/  IMAD.U32 R0, RZ, RZ, UR9 ;  /* 0x00000009ff007e24 */ /* 0x000fe2000f8e00ff */
[----:B------:R-:W-:Y:S01]  /*1370*/  ISETP.GT.AND P2, PT, R238, 0xf, PT ;  /* 0x0000000fee00780c */ /* 0x000fe20003f44270 */
[----:B------:R1:W-:Y:S01]  /*1380*/  LDGSTS.E.BYPASS.LTC128B.128 [R236+0x9080], [R18.64], !P0 ;  /* 0x0908000012ec7fae */ /* 0x0003e2000c101d52 */
[----:B------:R-:W-:-:S02]  /*1390*/  ISETP.GE.AND P6, PT, R14, c[0x0][0x1fc], PT ;  /* 0x00007f000e007a0c */ /* 0x000fc40003fc6270 */
[----:B------:R-:W-:Y:S02]  /*13a0*/  ISETP.GE.AND P5, PT, R3, c[0x0][0x1fc], PT ;  /* 0x00007f0003007a0c */ /* 0x000fe40003fa6270 */
[C---:B------:R-:W-:Y:S02]  /*13b0*/  ISETP.LT.OR P0, PT, R10.reuse, 0x1, P6 ;  /* 0x000000010a00780c */ /* 0x040fe40003701670 */
[C---:B------:R-:W-:Y:S02]  /*13c0*/  ISETP.LT.OR P1, PT, R10.reuse, 0x1, P5 ;  /* 0x000000010a00780c */ /* 0x040fe40002f21670 */
[C---:B------:R-:W-:Y:S02]  /*13d0*/  ISETP.LT.OR P6, PT, R10.reuse, 0x21, P6 ;  /* 0x000000210a00780c */ /* 0x040fe400037c1670 */
[----:B------:R-:W-:Y:S01]  /*13e0*/  ISETP.LT.OR P5, PT, R10, 0x21, P5 ;  /* 0x000000210a00780c */ /* 0x000fe20002fa1670 */
[----:B------:R-:W-:-:S05]  /*13f0*/  @!P2 IMAD.SHL.U32 R6, R238, 0x10, RZ ;  /* 0x00000010ee06a824 */ /* 0x000fca00078e00ff */
[----:B------:R2:W-:Y:S04]  /*1400*/  @!P2 LDGSTS.E.BYPASS.LTC128B.128 [R6+0x12080], [R12.64] ;  /* 0x120800000c06afae */ /* 0x0005e8000b901d52 */
[----:B------:R-:W0:Y:S01]  /*1410*/  LDGDEPBAR ;  /* 0x00000000000079af */ /* 0x000e220000000000 */
[----:B-----5:R-:W-:Y:S01]  /*1420*/  IMAD.WIDE.U32 R16, R0, c[0x0][0x288], R246 ;  /* 0x0000a20000107a25 */ /* 0x020fe200078e00f6 */
[CC--:B------:R-:W-:Y:S02]  /*1430*/  LEA.HI R0, R2.reuse, R238.reuse, RZ, 0x2 ;  /* 0x000000ee02007211 */ /* 0x0c0fe400078f10ff */
[----:B------:R3:W-:Y:S01]  /*1440*/  LDGSTS.E.BYPASS.LTC128B.128 [R236+0xe080], [R240.64], !P0 ;  /* 0x0e080000f0ec7fae */ /* 0x0007e2000c101d52 */
[----:B------:R-:W-:-:S03]  /*1450*/  LEA.HI R2, R2, R238, RZ, 0x4 ;  /* 0x000000ee02027211 */ /* 0x000fc600078f20ff */
[----:B------:R3:W-:Y:S01]  /*1460*/  LDGSTS.E.BYPASS.LTC128B.128 [R236+0x10080], [R240.64+0x80], !P1 ;  /* 0x10080080f0ec7fae */ /* 0x0007e2000c901d52 */
[----:B------:R-:W-:-:S04]  /*1470*/  SHF.R.S32.HI R15, RZ, 0x4, R2 ;  /* 0x00000004ff0f7819 */ /* 0x000fc80000011402 */
[----:B-1----:R-:W-:-:S04]  /*1480*/  LEA.HI R19, R2, R15, RZ, 0x1 ;  /* 0x0000000f02137211 */ /* 0x002fc800078f08ff */
[----:B------:R-:W-:-:S05]  /*1490*/  LOP3.LUT R19, R19, 0xfffffffe, RZ, 0xc0, !PT ;  /* 0xfffffffe13137812 */ /* 0x000fca00078ec0ff */
[----:B------:R-:W-:Y:S01]  /*14a0*/  IMAD.IADD R19, R15, 0x1, -R19 ;  /* 0x000000010f137824 */ /* 0x000fe200078e0a13 */
[----:B--2---:R-:W-:Y:S02]  /*14b0*/  IADD3 R13, P0, R16, UR20, RZ ;  /* 0x00000014100d7c10 */ /* 0x004fe4000ff1e0ff */
[--C-:B------:R-:W-:Y:S01]  /*14c0*/  SHF.R.S32.HI R16, RZ, 0x2, R0.reuse ;  /* 0x00000002ff107819 */ /* 0x100fe20000011400 */
[C---:B------:R-:W-:Y:S01]  /*14d0*/  IMAD.SHL.U32 R234, R19.reuse, 0x20, RZ ;  /* 0x0000002013ea7824 */ /* 0x040fe200078e00ff */
[----:B------:R-:W-:Y:S01]  /*14e0*/  SHF.R.S32.HI R6, RZ, 0x1f, R0 ;  /* 0x0000001fff067819 */ /* 0x000fe20000011400 */
[----:B------:R-:W-:Y:S01]  /*14f0*/  IMAD.SHL.U32 R235, R19, 0x8, RZ ;  /* 0x0000000813eb7824 */ /* 0x000fe200078e00ff */
[----:B------:R-:W-:Y:S01]  /*1500*/  IADD3.X R11, R17, UR12, R11, P0, !PT ;  /* 0x0000000c110b7c10 */ /* 0x000fe200087fe40b */
[----:B------:R-:W-:Y:S01]  /*1510*/  IMAD.SHL.U32 R19, R19, 0x100, RZ ;  /* 0x0000010013137824 */ /* 0x000fe200078e00ff */
[----:B------:R-:W-:Y:S02]  /*1520*/  LEA.HI R6, R6, R16, RZ, 0x3 ;  /* 0x0000001006067211 */ /* 0x000fe400078f18ff */
[----:B------:R-:W-:-:S02]  /*1530*/  SHF.R.S32.HI R12, RZ, 0x5, R7 ;  /* 0x00000005ff0c7819 */ /* 0x000fc40000011407 */
[----:B------:R-:W-:Y:S02]  /*1540*/  ISETP.GE.AND P0, PT, R3, c[0x0][0x1fc], PT ;  /* 0x00007f0003007a0c */ /* 0x000fe40003f06270 */
[----:B------:R-:W-:Y:S02]  /*1550*/  LOP3.LUT R6, R6, 0xfffffff8, RZ, 0xc0, !PT ;  /* 0xfffffff806067812 */ /* 0x000fe400078ec0ff */
[----:B------:R-:W-:Y:S02]  /*1560*/  LEA.HI R17, R7, R12, RZ, 0x1 ;  /* 0x0000000c07117211 */ /* 0x000fe400078f08ff */
[----:B------:R-:W-:Y:S01]  /*1570*/  SEL R237, RZ, 0xffffffff, P0 ;  /* 0xffffffffffed7807 */ /* 0x000fe20000000000 */
[----:B------:R-:W-:Y:S01]  /*1580*/  IMAD.IADD R6, R16, 0x1, -R6 ;  /* 0x0000000110067824 */ /* 0x000fe200078e0a06 */
[----:B------:R-:W-:Y:S01]  /*1590*/  ISETP.GE.AND P0, PT, R14, c[0x0][0x1fc], PT ;  /* 0x00007f000e007a0c */ /* 0x000fe20003f06270 */
[----:B------:R-:W-:Y:S01]  /*15a0*/  IMAD.SHL.U32 R14, R5, 0x8, RZ ;  /* 0x00000008050e7824 */ /* 0x000fe200078e00ff */
[----:B------:R-:W-:Y:S01]  /*15b0*/  LOP3.LUT R3, R17, 0xfffffffe, RZ, 0xc0, !PT ;  /* 0xfffffffe11037812 */ /* 0x000fe200078ec0ff */
[----:B------:R-:W-:Y:S01]  /*15c0*/  IMAD.SHL.U32 R251, R6, 0x20, RZ ;  /* 0x0000002006fb7824 */ /* 0x000fe200078e00ff */
[----:B------:R-:W-:Y:S01]  /*15d0*/  LOP3.LUT R0, R0, 0x3ffffffc, RZ, 0xc0, !PT ;  /* 0x3ffffffc00007812 */ /* 0x000fe200078ec0ff */
[----:B------:R-:W-:Y:S01]  /*15e0*/  IMAD.SHL.U32 R10, R6, 0x4, RZ ;  /* 0x00000004060a7824 */ /* 0x000fe200078e00ff */
[----:B------:R-:W-:Y:S01]  /*15f0*/  LOP3.LUT R14, R14, 0x18, RZ, 0xc0, !PT ;  /* 0x000000180e0e7812 */ /* 0x000fe200078ec0ff */
[----:B------:R-:W-:Y:S01]  /*1600*/  IMAD.IADD R3, R12, 0x1, -R3 ;  /* 0x000000010c037824 */ /* 0x000fe200078e0a03 */
[----:B------:R-:W-:Y:S01]  /*1610*/  LEA R12, P1, R13, c[0x0][0x280], 0x2 ;  /* 0x0000a0000d0c7a11 */ /* 0x000fe200078210ff */
[----:B------:R-:W-:Y:S01]  /*1620*/  IMAD.SHL.U32 R237, R237, 0x2, RZ ;  /* 0x00000002eded7824 */ /* 0x000fe200078e00ff */
[C---:B------:R-:W-:Y:S01]  /*1630*/  LOP3.LUT R251, R14.reuse, 0xe0, R251, 0xf8, !PT ;  /* 0x000000e00efb7812 */ /* 0x040fe200078ef8fb */
[----:B------:R-:W-:Y:S01]  /*1640*/  IMAD.SHL.U32 R250, R3, 0x10, RZ ;  /* 0x0000001003fa7824 */ /* 0x000fe200078e00ff */
[----:B------:R-:W-:Y:S01]  /*1650*/  LEA.HI.X R13, R13, c[0x0][0x284], R11, 0x2, P1 ;  /* 0x0000a1000d0d7a11 */ /* 0x000fe200008f140b */
[----:B------:R-:W-:Y:S01]  /*1660*/  IMAD.MOV.U32 R11, RZ, RZ, 0x5 ;  /* 0x00000005ff0b7424 */ /* 0x000fe200078e00ff */
[----:B------:R-:W-:Y:S01]  /*1670*/  LOP3.LUT R234, R14, 0x20, R234, 0xf8, !PT ;  /* 0x000000200eea7812 */ /* 0x000fe200078ef8ea */
[----:B------:R-:W-:Y:S01]  /*1680*/  IMAD.MOV.U32 R14, RZ, RZ, c[0x0][0x208] ;  /* 0x00008200ff0e7624 */ /* 0x000fe200078e00ff */
[----:B------:R-:W-:-:S02]  /*1690*/  LOP3.LUT R251, R251, 0x18, R10, 0x78, !PT ;  /* 0x00000018fbfb7812 */ /* 0x000fc400078e780a */
[----:B------:R-:W-:Y:S01]  /*16a0*/  LOP3.LUT R10, R2, 0xfffffff0, RZ, 0xc0, !PT ;  /* 0xfffffff0020a7812 */ /* 0x000fe200078ec0ff */
[----:B------:R-:W-:Y:S01]  /*16b0*/  IMAD.IADD R2, R238, 0x1, -R0 ;  /* 0x00000001ee027824 */ /* 0x000fe200078e0a00 */
[----:B------:R-:W-:Y:S02]  /*16c0*/  LOP3.LUT R18, R250, 0x10, RZ, 0xc0, !PT ;  /* 0x00000010fa127812 */ /* 0x000fe400078ec0ff */
[C---:B------:R-:W-:Y:S01]  /*16d0*/  SHF.L.U64.HI R11, R14.reuse, R11, c[0x0][0x20c] ;  /* 0x000083000e0b7619 */ /* 0x040fe2000001020b */
[----:B------:R-:W-:Y:S01]  /*16e0*/  IMAD.SHL.U32 R14, R14, 0x20, RZ ;  /* 0x000000200e0e7824 */ /* 0x000fe200078e00ff */
[----:B------:R-:W-:Y:S01]  /*16f0*/  LOP3.LUT R18, R18, 0xe0, R9, 0xf8, !PT ;  /* 0x000000e012127812 */ /* 0x000fe200078ef809 */
[----:B------:R-:W-:Y:S01]  /*1700*/  IMAD.IADD R10, R238, 0x1, -R10 ;  /* 0x00000001ee0a7824 */ /* 0x000fe200078e0a0a */
[----:B------:R-:W-:Y:S01]  /*1710*/  SEL R15, RZ, 0x1, P0 ;  /* 0x00000001ff0f7807 */ /* 0x000fe20000000000 */
[----:B------:R-:W-:Y:S01]  /*1720*/  IMAD.SHL.U32 R9, R3, 0x200, RZ ;  /* 0x0000020003097824 */ /* 0x000fe200078e00ff */
[C---:B------:R-:W-:Y:S01]  /*1730*/  SHF.L.U64.HI R11, R14.reuse, 0x1, R11 ;  /* 0x000000010e0b7819 */ /* 0x040fe2000001020b */
[----:B------:R-:W-:Y:S01]  /*1740*/  IMAD.SHL.U32 R14, R14, 0x2, RZ ;  /* 0x000000020e0e7824 */ /* 0x000fe200078e00ff */
[----:B------:R-:W-:Y:S01]  /*1750*/  SHF.R.S32.HI R0, RZ, 0x1f, R10 ;  /* 0x0000001fff007819 */ /* 0x000fe2000001140a */
[----:B------:R-:W-:Y:S01]  /*1760*/  IMAD R2, R2, 0x2, R9 ;  /* 0x0000000202027824 */ /* 0x000fe200078e0209 */
[----:B------:R-:W-:Y:S01]  /*1770*/  LOP3.LUT R237, R237, 0x2, R15, 0xe2, !PT ;  /* 0x00000002eded7812 */ /* 0x000fe200078ee20f */
[----:B------:R-:W-:Y:S01]  /*1780*/  IMAD.SHL.U32 R231, R10, 0x20, RZ ;  /* 0x000000200ae77824 */ /* 0x000fe200078e00ff */
[----:B------:R-:W-:Y:S01]  /*1790*/  LEA.HI R0, R0, R10, RZ, 0x3 ;  /* 0x0000000a00007211 */ /* 0x000fe200078f18ff */
[----:B------:R-:W-:Y:S01]  /*17a0*/  IMAD.IADD R251, R2, 0x1, R251 ;  /* 0x0000000102fb7824 */ /* 0x000fe200078e02fb */
[----:B------:R-:W-:-:S02]  /*17b0*/  IADD3 R16, P0, R14, R240, RZ ;  /* 0x000000f00e107210 */ /* 0x000fc40007f1e0ff */
[C---:B------:R-:W-:Y:S01]  /*17c0*/  LOP3.LUT R2, R0.reuse, 0xfffffff8, RZ, 0xc0, !PT ;  /* 0xfffffff800027812 */ /* 0x040fe200078ec0ff */
[----:B------:R-:W-:Y:S01]  /*17d0*/  IMAD.SHL.U32 R0, R0, 0x40, RZ ;  /* 0x0000004000007824 */ /* 0x000fe200078e00ff */
[----:B------:R-:W-:Y:S01]  /*17e0*/  LOP3.LUT R235, R235, 0x8, RZ, 0xc0, !PT ;  /* 0x00000008ebeb7812 */ /* 0x000fe200078ec0ff */
[----:B------:R-:W-:Y:S01]  /*17f0*/  IMAD.X R17, R11, 0x1, R241, P0 ;  /* 0x000000010b117824 */ /* 0x000fe200000e06f1 */
[----:B------:R-:W-:Y:S01]  /*1800*/  IADD3 R14, P1, P0, R14, 0x80, R240 ;  /* 0x000000800e0e7810 */ /* 0x000fe2000783e0f0 */
[----:B------:R-:W-:Y:S01]  /*1810*/  IMAD.IADD R2, R10, 0x1, -R2 ;  /* 0x000000010a027824 */ /* 0x000fe200078e0a02 */
[----:B------:R-:W-:Y:S02]  /*1820*/  LOP3.LUT R231, R235, 0x1e0, R231, 0xf8, !PT ;  /* 0x000001e0ebe77812 */ /* 0x000fe400078ef8e7 */
[----:B------:R-:W-:Y:S01]  /*1830*/  IADD3.X R15, R11, RZ, R241, P1, P0 ;  /* 0x000000ff0b0f7210 */ /* 0x000fe20000fe04f1 */
[----:B------:R-:W-:Y:S01]  /*1840*/  IMAD.SHL.U32 R11, R2, 0x40, RZ ;  /* 0x00000040020b7824 */ /* 0x000fe200078e00ff */
[C---:B------:R-:W-:Y:S01]  /*1850*/  LOP3.LUT P0, RZ, R10.reuse, 0x4, RZ, 0xc0, !PT ;  /* 0x000000040aff7812 */ /* 0x040fe2000780c0ff */
[----:B------:R-:W-:Y:S01]  /*1860*/  IMAD.SHL.U32 R10, R10, 0x4, RZ ;  /* 0x000000040a0a7824 */ /* 0x000fe200078e00ff */
[----:B------:R-:W-:Y:S01]  /*1870*/  LOP3.LUT R0, R0, 0xfffffe00, RZ, 0xc0, !PT ;  /* 0xfffffe0000007812 */ /* 0x000fe200078ec0ff */
[----:B------:R1:W-:Y:S01]  /*1880*/  LDGSTS.E.BYPASS.LTC128B.128 [R236+0xf080], [R16.64], !P6 ;  /* 0x0f08000010ec7fae */ /* 0x0003e2000f101d52 */
[----:B------:R-:W-:-:S02]  /*1890*/  LOP3.LUT R11, R11, 0x1c0, RZ, 0xc0, !PT ;  /* 0x000001c00b0b7812 */ /* 0x000fc400078ec0ff */
[----:B------:R-:W-:Y:S01]  /*18a0*/  LOP3.LUT R231, R231, 0x38, R10, 0x78, !PT ;  /* 0x00000038e7e77812 */ /* 0x000fe200078e780a */
[----:B------:R-:W-:Y:S01]  /*18b0*/  IMAD R3, R3, 0x400, R0 ;  /* 0x0000040003037824 */ /* 0x000fe200078e0200 */
[----:B------:R-:W-:Y:S01]  /*18c0*/  SHF.R.U32.HI R10, RZ, 0x3, R11 ;  /* 0x00000003ff0a7819 */ /* 0x000fe2000001160b */
[----:B------:R1:W-:Y:S01]  /*18d0*/  LDGSTS.E.BYPASS.LTC128B.128 [R236+0x11080], [R14.64], !P5 ;  /* 0x110800000eec7fae */ /* 0x0003e2000e901d52 */
[----:B------:R-:W-:Y:S02]  /*18e0*/  PLOP3.LUT P1, PT, PT, PT, UP0, 0x80, 0x0 ;  /* 0x000000000000781c */ /* 0x000fe40003f2f008 */
[C---:B------:R-:W-:Y:S02]  /*18f0*/  LOP3.LUT R235, R10.reuse, R11, R235, 0x1e, !PT ;  /* 0x0000000b0aeb7212 */ /* 0x040fe400078e1eeb */
[----:B------:R-:W-:Y:S02]  /*1900*/  LOP3.LUT R234, R10, R234, R11, 0x1e, !PT ;  /* 0x000000ea0aea7212 */ /* 0x000fe400078e1e0b */
[----:B------:R-:W-:Y:S01]  /*1910*/  LOP3.LUT R18, R18, 0x100, R19, 0xf8, !PT ;  /* 0x0000010012127812 */ /* 0x000fe200078ef813 */
[----:B------:R-:W-:Y:S01]  /*1920*/  IMAD.IADD R235, R3, 0x1, R235 ;  /* 0x0000000103eb7824 */ /* 0x000fe200078e02eb */
[----:B------:R-:W-:-:S02]  /*1930*/  LOP3.LUT R3, R7, 0xffffffe0, RZ, 0xc0, !PT ;  /* 0xffffffe007037812 */ /* 0x000fc400078ec0ff */
[----:B------:R-:W-:Y:S01]  /*1940*/  LOP3.LUT R234, R234, R0, RZ, 0xfc, !PT ;  /* 0x00000000eaea7212 */ /* 0x000fe200078efcff */
[----:B------:R-:W-:Y:S01]  /*1950*/  @!P2 IMAD.SHL.U32 R0, R238, 0x10, RZ ;  /* 0x00000010ee00a824 */ /* 0x000fe200078e00ff */
[----:B------:R-:W-:Y:S01]  /*1960*/  LOP3.LUT R232, R18, 0x1c0, RZ, 0xc0, !PT ;  /* 0x000001c012e87812 */ /* 0x000fe200078ec0ff */
[----:B------:R-:W-:Y:S01]  /*1970*/  IMAD.IADD R3, R238, 0x1, -R3 ;  /* 0x00000001ee037824 */ /* 0x000fe200078e0a03 */
[----:B------:R-:W-:Y:S02]  /*1980*/  LOP3.LUT R8, R18, 0x8, R8, 0xf8, !PT ;  /* 0x0000000812087812 */ /* 0x000fe400078ef808 */
[----:B------:R2:W-:Y:S01]  /*1990*/  @!P2 LDGSTS.E.BYPASS.LTC128B.128 [R0+0x12280], [R12.64] ;  /* 0x122800000c00afae */ /* 0x0005e2000b901d52 */
[----:B------:R-:W-:Y:S02]  /*19a0*/  SHF.R.U32.HI R232, RZ, 0x3, R232 ;  /* 0x00000003ffe87819 */ /* 0x000fe400000116e8 */
[----:B------:R-:W-:Y:S01]  /*19b0*/  LOP3.LUT R231, R231, R9, RZ, 0xfc, !PT ;  /* 0x00000009e7e77212 */ /* 0x000fe200078efcff */
[----:B------:R-:W0:Y:S01]  /*19c0*/  LDGDEPBAR ;  /* 0x00000000000079af */ /* 0x000e220000000000 */
[----:B------:R-:W-:-:S02]  /*19d0*/  LOP3.LUT R232, R232, R8, RZ, 0x3c, !PT ;  /* 0x00000008e8e87212 */ /* 0x000fc400078e3cff */
[----:B------:R-:W-:Y:S01]  /*19e0*/  SEL R230, R230, 0xfffffff0, !P0 ;  /* 0xfffffff0e6e67807 */ /* 0x000fe20004000000 */
[----:B------:R-:W0:Y:S01]  /*19f0*/  LDGDEPBAR ;  /* 0x00000000000079af */ /* 0x000e220000000000 */
[----:B--2---:R-:W-:-:S04]  /*1a00*/  SHF.R.S32.HI R0, RZ, 0x1f, R3 ;  /* 0x0000001fff007819 */ /* 0x004fc80000011403 */
[----:B------:R-:W-:-:S04]  /*1a10*/  LEA.HI R0, R0, R3, RZ, 0x2 ;  /* 0x0000000300007211 */ /* 0x000fc800078f10ff */
[----:B------:R-:W-:Y:S01]  /*1a20*/  LEA.HI.SX32 R250, R0, R250, 0x1e ;  /* 0x000000fa00fa7211 */ /* 0x000fe200078ff2ff */
[----:B------:R-:W-:Y:S05]  /*1a30*/  @!P1 BRA `(.L_x_54) ;  /* 0x0000350000009947 */ /* 0x000fea0003800000 */
[----:B-1-34-:R-:W-:Y:S01]  /*1a40*/  LOP3.LUT R249, R0, 0xfffffffc, RZ, 0xc0, !PT ;  /* 0xfffffffc00f97812 */ /* 0x01afe200078ec0ff */
[----:B------:R-:W-:Y:S01]  /*1a50*/  ULDC.64 UR4, c[0x0][0x238] ;  /* 0x00008e0000047ab9 */ /* 0x000fe20000000a00 */
[----:B------:R-:W-:Y:S01]  /*1a60*/  SHF.R.S32.HI R0, RZ, 0x1f, R5 ;  /* 0x0000001fff007819 */ /* 0x000fe20000011405 */
[----:B------:R-:W-:Y:S01]  /*1a70*/  UIMAD UR4, UR8, UR4, URZ ;  /* 0x00000004080472a4 */ /* 0x000fe2000f8e023f */
[----:B------:R-:W-:Y:S01]  /*1a80*/  LOP3.LUT P0, RZ, R6, 0x1, RZ, 0xc0, !PT ;  /* 0x0000000106ff7812 */ /* 0x000fe2000780c0ff */
[----:B------:R-:W-:Y:S01]  /*1a90*/  IMAD.IADD R249, R3, 0x1, -R249 ;  /* 0x0000000103f97824 */ /* 0x000fe200078e0af9 */
[----:B------:R-:W-:Y:S01]  /*1aa0*/  LEA.HI R3, R0, R5, RZ, 0x2 ;  /* 0x0000000500037211 */ /* 0x000fe200078f10ff */
[----:B------:R-:W-:Y:S01]  /*1ab0*/  IMAD.U32 R6, RZ, RZ, UR9 ;  /* 0x00000009ff067e24 */ /* 0x000fe2000f8e00ff */
[--C-:B------:R-:W-:Y:S01]  /*1ac0*/  SHF.R.S32.HI R239, RZ, 0x1f, R238.reuse ;  /* 0x0000001fffef7819 */ /* 0x100fe200000114ee */
[----:B------:R-:W-:Y:S01]  /*1ad0*/  IMAD.MOV.U32 R0, RZ, RZ, -0x60 ;  /* 0xffffffa0ff007424 */ /* 0x000fe200078e00ff */
[----:B------:R-:W-:Y:S01]  /*1ae0*/  LOP3.LUT R3, R3, 0xfffffffc, RZ, 0xc0, !PT ;  /* 0xfffffffc03037812 */ /* 0x000fe200078ec0ff */
[----:B------:R-:W-:Y:S01]  /*1af0*/  UIMAD UR9, UR9, UR5, UR4 ;  /* 0x00000005090972a4 */ /* 0x000fe2000f8e0204 */
[----:B------:R-:W-:Y:S01]  /*1b00*/  IMAD.SHL.U32 R251, R251, 0x2, RZ ;  /* 0x00000002fbfb7824 */ /* 0x000fe200078e00ff */
[----:B------:R-:W-:Y:S01]  /*1b10*/  LEA R231, R231, 0x15480, 0x1 ;  /* 0x00015480e7e77811 */ /* 0x000fe200078e08ff */
[----:B------:R-:W-:Y:S01]  /*1b20*/  IMAD.WIDE.U32 R6, R6, c[0x0][0x238], R238 ;  /* 0x00008e0006067a25 */ /* 0x000fe200078e00ee */
[----:B------:R-:W-:Y:S01]  /*1b30*/  IADD3 R5, R5, -R3, RZ ;  /* 0x8000000305057210 */ /* 0x000fe20007ffe0ff */
[----:B------:R-:W-:Y:S01]  /*1b40*/  ULDC.64 UR4, c[0x0][0x240] ;  /* 0x0000900000047ab9 */ /* 0x000fe20000000a00 */
[----:B------:R-:W-:Y:S01]  /*1b50*/  IADD3 R3, R251, 0x12480, RZ ;  /* 0x00012480fb037810 */ /* 0x000fe20007ffe0ff */
[----:B------:R-:W-:Y:S01]  /*1b60*/  IMAD R0, R4, R0, c[0x0][0x198] ;  /* 0x0000660004007624 */ /* 0x000fe200078e0200 */
[----:B------:R-:W-:Y:S01]  /*1b70*/  IADD3 R7, R7, UR9, RZ ;  /* 0x0000000907077c10 */ /* 0x000fe2000fffe0ff */
[----:B------:R-:W-:Y:S01]  /*1b80*/  UIMAD UR6, UR6, UR4, URZ ;  /* 0x00000004060672a4 */ /* 0x000fe2000f8e023f */
[----:B------:R-:W-:Y:S01]  /*1b90*/  IADD3 R248, R251, 0x126c0, RZ ;  /* 0x000126c0fbf87810 */ /* 0x000fe20007ffe0ff */
[----:B------:R-:W-:Y:S01]  /*1ba0*/  IMAD R5, R5, -0x8, R0 ;  /* 0xfffffff805057824 */ /* 0x000fe200078e0200 */
[----:B------:R-:W-:Y:S01]  /*1bb0*/  UIADD3 UR9, UR7, 0x3f, URZ ;  /* 0x0000003f07097890 */ /* 0x000fe2000fffe03f */
[----:B------:R-:W-:Y:S01]  /*1bc0*/  IMAD.U32 R0, RZ, RZ, UR16 ;  /* 0x00000010ff007e24 */ /* 0x000fe2000f8e00ff */
[----:B------:R-:W-:Y:S01]  /*1bd0*/  UIMAD UR6, UR16, UR5, UR6 ;  /* 0x00000005100672a4 */ /* 0x000fe2000f8e0206 */
[----:B------:R-:W-:Y:S01]  /*1be0*/  @P0 IADD3 R248, R3, 0x1c0, RZ ;  /* 0x000001c003f80810 */ /* 0x000fe20007ffe0ff */
[----:B------:R-:W-:Y:S01]  /*1bf0*/  USHF.R.S32.HI UR7, URZ, 0x1f, UR9 ;  /* 0x0000001f3f077899 */ /* 0x000fe20008011409 */
[----:B------:R-:W-:Y:S01]  /*1c00*/  IMAD.WIDE.U32 R8, R0, c[0x0][0x240], R6 ;  /* 0x0000900000087a25 */ /* 0x000fe200078e0006 */
[----:B------:R-:W-:Y:S01]  /*1c10*/  SHF.L.U32 R232, R232, 0x1, RZ ;  /* 0x00000001e8e87819 */ /* 0x000fe200000006ff */
[----:B------:R-:W-:Y:S01]  /*1c20*/  CS2R R146, SRZ ;  /* 0x0000000000927805 */ /* 0x000fe2000001ff00 */
[----:B------:R-:W-:Y:S01]  /*1c30*/  ULEA.HI UR7, UR7, UR9, URZ, 0x6 ;  /* 0x0000000907077291 */ /* 0x000fe2000f8f303f */
[----:B------:R-:W-:Y:S01]  /*1c40*/  IMAD R249, R249, -0x2, R5 ;  /* 0xfffffffef9f97824 */ /* 0x000fe200078e0205 */
[----:B------:R1:W-:Y:S01]  /*1c50*/  STL.64 [R1], R8 ;  /* 0x0000000801007387 */ /* 0x0003e20000100a00 */
[----:B------:R-:W-:Y:S01]  /*1c60*/  IMAD.IADD R220, R220, 0x1, R222 ;  /* 0x00000001dcdc7824 */ /* 0x000fe200078e02de */
        /* <DEDUP_REMOVED lines=47> */
[----:B------:R-:W-:Y:S01]  /*1f60*/  IMAD R230, R230, 0x2, R231 ;  /* 0x00000002e6e67824 */ /* 0x000fe200078e02e7 */
[----:B------:R-:W-:Y:S01]  /*1f70*/  IADD3 R252, R9, UR6, RZ ;  /* 0x0000000609fc7c10 */ /* 0x000fe2000fffe0ff */
[----:B------:R-:W-:-:S02]  /*1f80*/  ULDC UR8, c[0x0][0x278] ;  /* 0x00009e0000087ab9 */ /* 0x000fc40000000800 */
[----:B------:R-:W-:Y:S02]  /*1f90*/  ULDC UR5, c[0x0][0x290] ;  /* 0x0000a40000057ab9 */ /* 0x000fe40000000800 */
[----:B------:R-:W-:Y:S02]  /*1fa0*/  UMOV UR4, URZ ;  /* 0x0000003f00047c82 */ /* 0x000fe40008000000 */
[----:B------:R-:W-:Y:S02]  /*1fb0*/  UMOV UR17, 0x1 ;  /* 0x0000000100117882 */ /* 0x000fe40000000000 */
[----:B------:R-:W-:Y:S02]  /*1fc0*/  UMOV UR10, URZ ;  /* 0x0000003f000a7c82 */ /* 0x000fe40008000000 */
[----:B------:R-:W-:Y:S02]  /*1fd0*/  UIMAD UR8, UR16, UR8, URZ ;  /* 0x00000008100872a4 */ /* 0x000fe4000f8e023f */
[----:B------:R-:W-:-:S02]  /*1fe0*/  UIMAD UR5, UR16, UR5, URZ ;  /* 0x00000005100572a4 */ /* 0x000fc4000f8e023f */
[----:B------:R-:W-:Y:S02]  /*1ff0*/  USHF.R.S32.HI UR15, URZ, 0x6, UR7 ;  /* 0x000000063f0f7899 */ /* 0x000fe40008011407 */
[----:B------:R-:W-:Y:S02]  /*2000*/  ULDC UR9, c[0x0][0x168] ;  /* 0x00005a0000097ab9 */ /* 0x000fe40000000800 */
[----:B-1----:R-:W-:Y:S01]  /*2010*/  IMAD.MOV.U32 R0, RZ, RZ, 0x20 ;  /* 0x00000020ff007424 */ /* 0x002fe200078e00ff */
[C---:B------:R-:W-:Y:S01]  /*2020*/  LOP3.LUT P0, RZ, R2.reuse, 0x4, RZ, 0xc0, !PT ;  /* 0x0000000402ff7812 */ /* 0x040fe2000780c0ff */
[----:B------:R-:W-:Y:S01]  /*2030*/  IMAD.MOV.U32 R229, RZ, RZ, 0x10 ;  /* 0x00000010ffe57424 */ /* 0x000fe200078e00ff */
[----:B------:R-:W-:Y:S02]  /*2040*/  LOP3.LUT P1, RZ, R2, 0x2, RZ, 0xc0, !PT ;  /* 0x0000000202ff7812 */ /* 0x000fe4000782c0ff */
[C---:B------:R-:W-:Y:S02]  /*2050*/  SEL R227, R0.reuse, 0xffffffe0, !P0 ;  /* 0xffffffe000e37807 */ /* 0x040fe40004000000 */
[C---:B------:R-:W-:Y:S02]  /*2060*/  SHF.L.U32 R228, R235.reuse, 0x1, RZ ;  /* 0x00000001ebe47819 */ /* 0x040fe400000006ff */
[----:B------:R-:W-:Y:S01]  /*2070*/  SEL R0, R0, 0xffffffe0, !P1 ;  /* 0xffffffe000007807 */ /* 0x000fe20004800000 */
[----:B------:R-:W-:Y:S01]  /*2080*/  IMAD.IADD R224, R235, 0x1, R227 ;  /* 0x00000001ebe07824 */ /* 0x000fe200078e02e3 */
[----:B------:R-:W-:-:S03]  /*2090*/  SEL R229, R229, 0xfffffff0, !P1 ;  /* 0xfffffff0e5e57807 */ /* 0x000fc60004800000 */
[----:B------:R-:W-:Y:S01]  /*20a0*/  IMAD.IADD R0, R228, 0x1, R0 ;  /* 0x00000001e4007824 */ /* 0x000fe200078e0200 */
[----:B------:R-:W-:Y:S01]  /*20b0*/  IADD3 R226, R229, R227, RZ ;  /* 0x000000e3e5e27210 */ /* 0x000fe20007ffe0ff */
[----:B------:R-:W-:Y:S01]  /*20c0*/  IMAD.IADD R225, R235, 0x1, R229 ;  /* 0x00000001ebe17824 */ /* 0x000fe200078e02e5 */
[----:B------:R-:W-:Y:S02]  /*20d0*/  IADD3 R223, R229, R224, RZ ;  /* 0x000000e0e5df7210 */ /* 0x000fe40007ffe0ff */
.L_x_57:
[----:B------:R-:W-:Y:S04]  /*20e0*/  DEPBAR.LE SB0, 0x1 ;  /* 0x000080400000791a */ /* 0x000fe80000000000 */
[----:B------:R-:W-:Y:S01]  /*20f0*/  BAR.SYNC.DEFER_BLOCKING 0x0 ;  /* 0x0000000000007b1d */ /* 0x000fe20000010000 */
[----:B------:R-:W-:Y:S01]  /*2100*/  IMAD.U32 R2, RZ, RZ, UR4 ;  /* 0x00000004ff027e24 */ /* 0x000fe2000f8e00ff */
[----:B------:R-:W-:Y:S01]  /*2110*/  MOV R46, UR4 ;  /* 0x00000004002e7c02 */ /* 0x000fe20008000f00 */
[----:B------:R-:W-:Y:S01]  /*2120*/  UIADD3 UR21, UR10, 0x1, URZ ;  /* 0x000000010a157890 */ /* 0x000fe2000fffe03f */
[----:B------:R-:W-:Y:S02]  /*2130*/  MOV R212, UR4 ;  /* 0x0000000400d47c02 */ /* 0x000fe40008000f00 */
[----:B------:R-:W-:Y:S01]  /*2140*/  LEA R2, R2, R235, 0xd ;  /* 0x000000eb02027211 */ /* 0x000fe200078e68ff */
[----:B------:R-:W-:Y:S01]  /*2150*/  IMAD R46, R46, 0x2000, R229 ;  /* 0x000020002e2e7824 */ /* 0x000fe200078e02e5 */
[----:B------:R-:W-:Y:S01]  /*2160*/  MOV R40, UR4 ;  /* 0x0000000400287c02 */ /* 0x000fe20008000f00 */
[----:B------:R-:W-:Y:S01]  /*2170*/  IMAD R212, R212, 0x40, R250 ;  /* 0x00000040d4d47824 */ /* 0x000fe200078e02fa */
[----:B------:R-:W-:Y:S01]  /*2180*/  MOV R176, UR4 ;  /* 0x0000000400b07c02 */ /* 0x000fe20008000f00 */
[----:B------:R-:W-:Y:S01]  /*2190*/  IMAD.SHL.U32 R153, R2, 0x2, RZ ;  /* 0x0000000202997824 */ /* 0x000fe200078e00ff */
[CC--:B------:R-:W-:Y:S01]  /*21a0*/  IADD3 R152, R235.reuse, R46.reuse, RZ ;  /* 0x0000002eeb987210 */ /* 0x0c0fe20007ffe0ff */
[--C-:B------:R-:W-:Y:S01]  /*21b0*/  IMAD R40, R40, 0x2000, R227.reuse ;  /* 0x0000200028287824 */ /* 0x100fe200078e02e3 */
[C---:B------:R-:W-:Y:S01]  /*21c0*/  IADD3 R148, R235.reuse, R46, R227 ;  /* 0x0000002eeb947210 */ /* 0x040fe20007ffe0e3 */
[----:B------:R-:W-:Y:S01]  /*21d0*/  IMAD R176, R176, 0x2000, R226 ;  /* 0x00002000b0b07824 */ /* 0x000fe200078e02e2 */
[----:B------:R-:W-:Y:S01]  /*21e0*/  UISETP.GE.AND UP0, UPT, UR21, UR15, UPT ;  /* 0x0000000f1500728c */ /* 0x000fe2000bf06270 */
[----:B------:R-:W-:Y:S01]  /*21f0*/  IMAD.SHL.U32 R152, R152, 0x2, RZ ;  /* 0x0000000298987824 */ /* 0x000fe200078e00ff */
[C---:B------:R-:W-:Y:S01]  /*2200*/  IADD3 R40, R235.reuse, R40, RZ ;  /* 0x00000028eb287210 */ /* 0x040fe20007ffe0ff */
[----:B------:R-:W-:Y:S01]  /*2210*/  IMAD.IADD R176, R235, 0x1, R176 ;  /* 0x00000001ebb07824 */ /* 0x000fe200078e02b0 */
[----:B------:R-:W-:Y:S02]  /*2220*/  SHF.L.U32 R148, R148, 0x1, RZ ;  /* 0x0000000194947819 */ /* 0x000fe400000006ff */
[----:B------:R-:W-:Y:S01]  /*2230*/  PLOP3.LUT P1, PT, PT, PT, UP0, 0x80, 0x0 ;  /* 0x000000000000781c */ /* 0x000fe20003f2f008 */
[----:B------:R-:W-:Y:S01]  /*2240*/  IMAD.SHL.U32 R156, R40, 0x2, RZ ;  /* 0x00000002289c7824 */ /* 0x000fe200078e00ff */
[----:B------:R-:W-:Y:S01]  /*2250*/  LDSM.16.M88.2 R2, [R233+0x80] ;  /* 0x00008000e902783b */ /* 0x000fe20000000100 */
[----:B------:R-:W-:Y:S03]  /*2260*/  SHF.L.U32 R176, R176, 0x1, RZ ;  /* 0x00000001b0b07819 */ /* 0x000fe600000006ff */
[----:B------:R-:W1:Y:S04]  /*2270*/  LDSM.16.M88.4 R20, [R153+0x6080] ;  /* 0x006080009914783b */ /* 0x000e680000000200 */
[----:B------:R-:W2:Y:S04]  /*2280*/  LDSM.16.M88.4 R24, [R153+0x7080] ;  /* 0x007080009918783b */ /* 0x000ea80000000200 */
[----:B------:R-:W3:Y:S04]  /*2290*/  LDSM.16.M88.2 R16, [R233+0x1080] ;  /* 0x00108000e910783b */ /* 0x000ee80000000100 */
[----:B------:R-:W4:Y:S04]  /*22a0*/  LDSM.16.M88.2 R28, [R233+0x2080] ;  /* 0x00208000e91c783b */ /* 0x000f280000000100 */
[----:B------:R-:W-:Y:S04]  /*22b0*/  LDSM.16.M88.2 R30, [R222+0x80] ;  /* 0x00008000de1e783b */ /* 0x000fe80000000100 */
[----:B------:R-:W5:Y:S04]  /*22c0*/  LDSM.16.M88.4 R32, [R152+0x6080] ;  /* 0x006080009820783b */ /* 0x000f680000000200 */
[----:B------:R-:W4:Y:S04]  /*22d0*/  LDSM.16.M88.4 R36, [R152+0x7080] ;  /* 0x007080009824783b */ /* 0x000f280000000200 */
[----:B------:R-:W-:Y:S04]  /*22e0*/  LDSM.16.M88.2 R44, [R221+0x80] ;  /* 0x00008000dd2c783b */ /* 0x000fe80000000100 */
[----:B------:R-:W-:Y:S04]  /*22f0*/  LDSM.16.M88.4 R40, [R156+0x6080] ;  /* 0x006080009c28783b */ /* 0x000fe80000000200 */
[----:B------:R-:W-:Y:S01]  /*2300*/  LDSM.16.M88.4 R48, [R156+0x7080] ;  /* 0x007080009c30783b */ /* 0x000fe20000000200 */
[-C--:B-1----:R-:W-:Y:S03]  /*2310*/  HMMA.16816.F32.BF16 R4, R20, R2.reuse, RZ ;  /* 0x000000021404723c */ /* 0x082fe600000418ff */
[----:B------:R-:W-:Y:S04]  /*2320*/  LDSM.16.M88.2 R46, [R221+0x2080] ;  /* 0x00208000dd2e783b */ /* 0x000fe80000000100 */
[----:B------:R-:W-:Y:S01]  /*2330*/  LDSM.16.M88.4 R148, [R148+0x6080] ;  /* 0x006080009494783b */ /* 0x000fe20000000200 */
[C---:B--2---:R-:W-:Y:S03]  /*2340*/  HMMA.16816.F32.BF16 R8, R24.reuse, R2, RZ ;  /* 0x000000021808723c */ /* 0x044fe600000418ff */
[----:B------:R-:W1:Y:S04]  /*2350*/  LDSM.16.M88.2 R2, [R222+0x1080] ;  /* 0x00108000de02783b */ /* 0x000e680000000100 */
[----:B------:R-:W-:Y:S01]  /*2360*/  LDSM.16.M88.4 R156, [R156+0x9080] ;  /* 0x009080009c9c783b */ /* 0x000fe20000000200 */
[-C--:B---3--:R-:W-:Y:S03]  /*2370*/  HMMA.16816.F32.BF16 R12, R24, R16.reuse, RZ ;  /* 0x00000010180c723c */ /* 0x088fe600000418ff */
[----:B------:R-:W-:Y:S04]  /*2380*/  LDS R215, [R212.X4+0x12080] ;  /* 0x01208000d4d77984 */ /* 0x000fe80000004800 */
[----:B------:R-:W-:Y:S01]  /*2390*/  LDS R214, [R212.X4+0x120a0] ;  /* 0x0120a000d4d67984 */ /* 0x000fe20000004800 */
[C---:B------:R-:W-:Y:S03]  /*23a0*/  HMMA.16816.F32.BF16 R16, R20.reuse, R16, RZ ;  /* 0x000000101410723c */ /* 0x040fe600000418ff */
[----:B------:R-:W-:Y:S04]  /*23b0*/  LDS R213, [R212.X4+0x12100] ;  /* 0x01210000d4d57984 */ /* 0x000fe80000004800 */
[----:B------:R-:W-:Y:S01]  /*23c0*/  LDS R212, [R212.X4+0x12120] ;  /* 0x01212000d4d47984 */ /* 0x000fe20000004800 */
[-C--:B----4-:R-:W-:Y:S08]  /*23d0*/  HMMA.16816.F32.BF16 R20, R20, R28.reuse, RZ ;  /* 0x0000001c1414723c */ /* 0x090ff000000418ff */
[----:B------:R-:W-:Y:S01]  /*23e0*/  HMMA.16816.F32.BF16 R24, R24, R28, RZ ;  /* 0x0000001c1818723c */ /* 0x000fe200000418ff */
[----:B------:R-:W2:Y:S07]  /*23f0*/  LDSM.16.M88.2 R28, [R222+0x2080] ;  /* 0x00208000de1c783b */ /* 0x000eae0000000100 */
[-C--:B-----5:R-:W-:Y:S08]  /*2400*/  HMMA.16816.F32.BF16 R4, R32, R30.reuse, R4 ;  /* 0x0000001e2004723c */ /* 0x0a0ff00000041804 */
[C---:B------:R-:W-:Y:S01]  /*2410*/  HMMA.16816.F32.BF16 R8, R36.reuse, R30, R8 ;  /* 0x0000001e2408723c */ /* 0x040fe20000041808 */
[----:B------:R-:W3:Y:S07]  /*2420*/  LDSM.16.M88.2 R30, [R221+0x1080] ;  /* 0x00108000dd1e783b */ /* 0x000eee0000000100 */
[-C--:B-1----:R-:W-:Y:S08]  /*2430*/  HMMA.16816.F32.BF16 R12, R36, R2.reuse, R12 ;  /* 0x00000002240c723c */ /* 0x082ff0000004180c */
[C---:B------:R-:W-:Y:S01]  /*2440*/  HMMA.16816.F32.BF16 R16, R32.reuse, R2, R16 ;  /* 0x000000022010723c */ /* 0x040fe20000041810 */
[----:B------:R-:W1:Y:S07]  /*2450*/  LDSM.16.M88.2 R2, [R220+0x80] ;  /* 0x00008000dc02783b */ /* 0x000e6e0000000100 */
[-C--:B--2---:R-:W-:Y:S01]  /*2460*/  HMMA.16816.F32.BF16 R20, R32, R28.reuse, R20 ;  /* 0x0000001c2014723c */ /* 0x084fe20000041814 */
[----:B------:R-:W2:Y:S07]  /*2470*/  LDSM.16.M88.4 R32, [R176+0x7080] ;  /* 0x00708000b020783b */ /* 0x000eae0000000200 */
[----:B------:R-:W-:Y:S01]  /*2480*/  HMMA.16816.F32.BF16 R24, R36, R28, R24 ;  /* 0x0000001c2418723c */ /* 0x000fe20000041818 */
[----:B------:R-:W4:Y:S04]  /*2490*/  LDSM.16.M88.2 R28, [R220+0x1080] ;  /* 0x00108000dc1c783b */ /* 0x000f280000000100 */
[----:B------:R-:W5:Y:S02]  /*24a0*/  LDSM.16.M88.2 R36, [R220+0x2080] ;  /* 0x00208000dc24783b */ /* 0x000f640000000100 */
[----:B------:R-:W-:Y:S01]  /*24b0*/  IMAD.U32 R38, RZ, RZ, UR4 ;  /* 0x00000004ff267e24 */ /* 0x000fe2000f8e00ff */
[-C--:B------:R-:W-:Y:S05]  /*24c0*/  HMMA.16816.F32.BF16 R4, R40, R44.reuse, R4 ;  /* 0x0000002c2804723c */ /* 0x080fea0000041804 */
[----:B------:R-:W-:Y:S03]  /*24d0*/  LEA R38, R38, R225, 0xd ;  /* 0x000000e126267211 */ /* 0x000fe600078e68ff */
[C---:B------:R-:W-:Y:S08]  /*24e0*/  HMMA.16816.F32.BF16 R8, R48.reuse, R44, R8 ;  /* 0x0000002c3008723c */ /* 0x040ff00000041808 */
[-C--:B---3--:R-:W-:Y:S08]  /*24f0*/  HMMA.16816.F32.BF16 R12, R48, R30.reuse, R12 ;  /* 0x0000001e300c723c */ /* 0x088ff0000004180c */
[C---:B------:R-:W-:Y:S01]  /*2500*/  HMMA.16816.F32.BF16 R16, R40.reuse, R30, R16 ;  /* 0x0000001e2810723c */ /* 0x040fe20000041810 */
[----:B------:R-:W-:Y:S07]  /*2510*/  LDSM.16.M88.2 R30, [R233+0x3080] ;  /* 0x00308000e91e783b */ /* 0x000fee0000000100 */
[-C--:B------:R-:W-:Y:S01]  /*2520*/  HMMA.16816.F32.BF16 R20, R40, R46.reuse, R20 ;  /* 0x0000002e2814723c */ /* 0x080fe20000041814 */
[----:B------:R-:W3:Y:S07]  /*2530*/  LDSM.16.M88.4 R40, [R153+0x8080] ;  /* 0x008080009928783b */ /* 0x000eee0000000200 */
[----:B------:R-:W-:Y:S01]  /*2540*/  HMMA.16816.F32.BF16 R24, R48, R46, R24 ;  /* 0x0000002e3018723c */ /* 0x000fe20000041818 */
[----:B------:R-:W3:Y:S06]  /*2550*/  LDSM.16.M88.4 R44, [R153+0x9080] ;  /* 0x00908000992c783b */ /* 0x000eec0000000200 */
[----:B------:R-:W-:Y:S01]  /*2560*/  IMAD.SHL.U32 R48, R38, 0x2, RZ ;  /* 0x0000000226307824 */ /* 0x000fe200078e00ff */
[-C--:B-1----:R-:W-:Y:S01]  /*2570*/  HMMA.16816.F32.BF16 R4, R148, R2.reuse, R4 ;  /* 0x000000029404723c */ /* 0x082fe20000041804 */
[----:B------:R-:W-:Y:S04]  /*2580*/  LDSM.16.M88.2 R38, [R222+0x3080] ;  /* 0x00308000de26783b */ /* 0x000fe80000000100 */
[----:B------:R-:W-:Y:S03]  /*2590*/  LDSM.16.M88.4 R48, [R48+0x8080] ;  /* 0x008080003030783b */ /* 0x000fe60000000200 */
[C---:B--2---:R-:W-:Y:S01]  /*25a0*/  HMMA.16816.F32.BF16 R8, R32.reuse, R2, R8 ;  /* 0x000000022008723c */ /* 0x044fe20000041808 */
[----:B------:R-:W1:Y:S07]  /*25b0*/  LDSM.16.M88.2 R2, [R233+0x4080] ;  /* 0x00408000e902783b */ /* 0x000e6e0000000100 */
[-C--:B----4-:R-:W-:Y:S08]  /*25c0*/  HMMA.16816.F32.BF16 R12, R32, R28.reuse, R12 ;  /* 0x0000001c200c723c */ /* 0x090ff0000004180c */
[C---:B------:R-:W-:Y:S01]  /*25d0*/  HMMA.16816.F32.BF16 R16, R148.reuse, R28, R16 ;  /* 0x0000001c9410723c */ /* 0x040fe20000041810 */
[----:B------:R-:W2:Y:S07]  /*25e0*/  LDSM.16.M88.2 R28, [R233+0x5080] ;  /* 0x00508000e91c783b */ /* 0x000eae0000000100 */
[-C--:B-----5:R-:W-:Y:S01]  /*25f0*/  HMMA.16816.F32.BF16 R20, R148, R36.reuse, R20 ;  /* 0x000000249414723c */ /* 0x0a0fe20000041814 */
[----:B------:R4:W5:Y:S07]  /*2600*/  LDSM.16.M88.4 R148, [R152+0x9080] ;  /* 0x009080009894783b */ /* 0x00096e0000000200 */
[----:B------:R-:W-:Y:S01]  /*2610*/  HMMA.16816.F32.BF16 R24, R32, R36, R24 ;  /* 0x000000242018723c */ /* 0x000fe20000041818 */
[----:B------:R-:W5:Y:S06]  /*2620*/  LDSM.16.M88.2 R32, [R222+0x4080] ;  /* 0x00408000de20783b */ /* 0x000f6c0000000100 */
[----:B------:R-:W-:Y:S01]  /*2630*/  MOV R34, UR4 ;  /* 0x0000000400227c02 */ /* 0x000fe20008000f00 */
[-C--:B---3--:R-:W-:Y:S05]  /*2640*/  HMMA.16816.F32.BF16 R4, R40, R30.reuse, R4 ;  /* 0x0000001e2804723c */ /* 0x088fea0000041804 */
[----:B------:R-:W-:Y:S03]  /*2650*/  IMAD R34, R34, 0x2000, R224 ;  /* 0x0000200022227824 */ /* 0x000fe600078e02e0 */
[C---:B------:R-:W-:Y:S01]  /*2660*/  HMMA.16816.F32.BF16 R8, R44.reuse, R30, R8 ;  /* 0x0000001e2c08723c */ /* 0x040fe20000041808 */
[----:B------:R-:W3:Y:S03]  /*2670*/  LDSM.16.M88.2 R30, [R222+0x5080] ;  /* 0x00508000de1e783b */ /* 0x000ee60000000100 */
[----:B----4-:R-:W-:Y:S02]  /*2680*/  SHF.L.U32 R152, R34, 0x1, RZ ;  /* 0x0000000122987819 */ /* 0x010fe400000006ff */
[----:B------:R-:W-:Y:S02]  /*2690*/  LDSM.16.M88.2 R34, [R221+0x3080] ;  /* 0x00308000dd22783b */ /* 0x000fe40000000100 */
[-C--:B-1----:R-:W-:Y:S02]  /*26a0*/  HMMA.16816.F32.BF16 R12, R44, R2.reuse, R12 ;  /* 0x000000022c0c723c */ /* 0x082fe4000004180c */
[----:B------:R-:W1:Y:S06]  /*26b0*/  LDSM.16.M88.4 R152, [R152+0x8080] ;  /* 0x008080009898783b */ /* 0x000e6c0000000200 */
[C---:B------:R-:W-:Y:S01]  /*26c0*/  HMMA.16816.F32.BF16 R16, R40.reuse, R2, R16 ;  /* 0x000000022810723c */ /* 0x040fe20000041810 */
[----:B------:R-:W4:Y:S07]  /*26d0*/  LDSM.16.M88.2 R2, [R221+0x4080] ;  /* 0x00408000dd02783b */ /* 0x000f2e0000000100 */
[-C--:B--2---:R-:W-:Y:S01]  /*26e0*/  HMMA.16816.F32.BF16 R20, R40, R28.reuse, R20 ;  /* 0x0000001c2814723c */ /* 0x084fe20000041814 */
[----:B------:R-:W-:Y:S07]  /*26f0*/  LDSM.16.M88.2 R40, [R220+0x5080] ;  /* 0x00508000dc28783b */ /* 0x000fee0000000100 */
[----:B------:R-:W-:Y:S01]  /*2700*/  HMMA.16816.F32.BF16 R24, R44, R28, R24 ;  /* 0x0000001c2c18723c */ /* 0x000fe20000041818 */
[----:B------:R-:W2:Y:S07]  /*2710*/  LDSM.16.M88.2 R28, [R221+0x5080] ;  /* 0x00508000dd1c783b */ /* 0x000eae0000000100 */
[-C--:B------:R-:W-:Y:S08]  /*2720*/  HMMA.16816.F32.BF16 R4, R48, R38.reuse, R4 ;  /* 0x000000263004723c */ /* 0x080ff00000041804 */
[C---:B-----5:R-:W-:Y:S01]  /*2730*/  HMMA.16816.F32.BF16 R8, R148.reuse, R38, R8 ;  /* 0x000000269408723c */ /* 0x060fe20000041808 */
[----:B------:R-:W-:Y:S07]  /*2740*/  LDSM.16.M88.4 R36, [R176+0x9080] ;  /* 0x00908000b024783b */ /* 0x000fee0000000200 */
[-C--:B------:R-:W-:Y:S08]  /*2750*/  HMMA.16816.F32.BF16 R12, R148, R32.reuse, R12 ;  /* 0x00000020940c723c */ /* 0x080ff0000004180c */
[C---:B------:R-:W-:Y:S08]  /*2760*/  HMMA.16816.F32.BF16 R16, R48.reuse, R32, R16 ;  /* 0x000000203010723c */ /* 0x040ff00000041810 */
[-C--:B---3--:R-:W-:Y:S08]  /*2770*/  HMMA.16816.F32.BF16 R20, R48, R30.reuse, R20 ;  /* 0x0000001e3014723c */ /* 0x088ff00000041814 */
[----:B------:R-:W-:Y:S07]  /*2780*/  HMMA.16816.F32.BF16 R24, R148, R30, R24 ;  /* 0x0000001e9418723c */ /* 0x000fee0000041818 */
[----:B------:R-:W-:Y:S01]  /*2790*/  IMAD.U32 R30, RZ, RZ, UR4 ;  /* 0x00000004ff1e7e24 */ /* 0x000fe2000f8e00ff */
[-C--:B-1----:R-:W-:Y:S05]  /*27a0*/  HMMA.16816.F32.BF16 R4, R152, R34.reuse, R4 ;  /* 0x000000229804723c */ /* 0x082fea0000041804 */
[----:B------:R-:W-:Y:S03]  /*27b0*/  LEA R30, R30, R223, 0xd ;  /* 0x000000df1e1e7211 */ /* 0x000fe600078e68ff */
[C---:B------:R-:W-:Y:S04]  /*27c0*/  HMMA.16816.F32.BF16 R8, R156.reuse, R34, R8 ;  /* 0x000000229c08723c */ /* 0x040fe80000041808 */
[----:B------:R-:W-:Y:S02]  /*27d0*/  IMAD.SHL.U32 R32, R30, 0x2, RZ ;  /* 0x000000021e207824 */ /* 0x000fe400078e00ff */
[----:B------:R-:W-:Y:S02]  /*27e0*/  LDSM.16.M88.2 R30, [R220+0x4080] ;  /* 0x00408000dc1e783b */ /* 0x000fe40000000100 */
[-C--:B----4-:R-:W-:Y:S02]  /*27f0*/  HMMA.16816.F32.BF16 R12, R156, R2.reuse, R12 ;  /* 0x000000029c0c723c */ /* 0x090fe4000004180c */
[----:B------:R-:W-:Y:S06]  /*2800*/  LDSM.16.M88.4 R32, [R32+0x8080] ;  /* 0x008080002020783b */ /* 0x000fec0000000200 */
[C---:B------:R-:W-:Y:S01]  /*2810*/  HMMA.16816.F32.BF16 R16, R152.reuse, R2, R16 ;  /* 0x000000029810723c */ /* 0x040fe20000041810 */
[----:B------:R-:W1:Y:S01]  /*2820*/  LDSM.16.M88.2 R2, [R220+0x3080] ;  /* 0x00308000dc02783b */ /* 0x000e620000000100 */
[----:B------:R-:W-:Y:S04]  /*2830*/  DEPBAR.LE SB0, 0x0 ;  /* 0x000080000000791a */ /* 0x000fe80000000000 */
[----:B------:R-:W-:Y:S02]  /*2840*/  BAR.SYNC.DEFER_BLOCKING 0x0 ;  /* 0x0000000000007b1d */ /* 0x000fe40000010000 */
[-C--:B--2---:R-:W-:Y:S08]  /*2850*/  HMMA.16816.F32.BF16 R20, R152, R28.reuse, R20 ;  /* 0x0000001c9814723c */ /* 0x084ff00000041814 */
[----:B------:R-:W-:Y:S01]  /*2860*/  HMMA.16816.F32.BF16 R24, R156, R28, R24 ;  /* 0x0000001c9c18723c */ /* 0x000fe20000041818 */
[----:B------:R2:W3:Y:S04]  /*2870*/  LDSM.16.M88.4 R44, [R228+0xe080] ;  /* 0x00e08000e42c783b */ /* 0x0004e80000000200 */
[----:B------:R2:W4:Y:S04]  /*2880*/  LDSM.16.M88.4 R48, [R228+0xf080] ;  /* 0x00f08000e430783b */ /* 0x0005280000000200 */
[----:B------:R2:W2:Y:S01]  /*2890*/  LDSM.16.M88.4 R148, [R0+0xe080] ;  /* 0x00e080000094783b */ /* 0x0004a20000000200 */
[-C--:B-1----:R-:W-:Y:S03]  /*28a0*/  HMMA.16816.F32.BF16 R4, R32, R2.reuse, R4 ;  /* 0x000000022004723c */ /* 0x082fe60000041804 */
[----:B------:R1:W1:Y:S05]  /*28b0*/  LDSM.16.M88.4 R152, [R0+0xf080] ;  /* 0x00f080000098783b */ /* 0x00026a0000000200 */
[C---:B------:R-:W-:Y:S08]  /*28c0*/  HMMA.16816.F32.BF16 R8, R36.reuse, R2, R8 ;  /* 0x000000022408723c */ /* 0x040ff00000041808 */
[-C--:B------:R-:W-:Y:S08]  /*28d0*/  HMMA.16816.F32.BF16 R12, R36, R30.reuse, R12 ;  /* 0x0000001e240c723c */ /* 0x080ff0000004180c */
[C---:B------:R-:W-:Y:S08]  /*28e0*/  HMMA.16816.F32.BF16 R16, R32.reuse, R30, R16 ;  /* 0x0000001e2010723c */ /* 0x040ff00000041810 */
[-C--:B------:R-:W-:Y:S08]  /*28f0*/  HMMA.16816.F32.BF16 R20, R32, R40.reuse, R20 ;  /* 0x000000282014723c */ /* 0x080ff00000041814 */
[----:B------:R-:W-:Y:S01]  /*2900*/  HMMA.16816.F32.BF16 R24, R36, R40, R24 ;  /* 0x000000282418723c */ /* 0x000fe20000041818 */
[----:B------:R-:W-:-:S07]  /*2910*/  @P1 BRA `(.L_x_55) ;  /* 0x0000030000001947 */ /* 0x000fce0003800000 */
[----:B-1234-:R-:W1:Y:S01]  /*2920*/  @!P2 S2R R2, SR_CTAID.Y ;  /* 0x000000000002a919 */ /* 0x01ee620000002600 */
[----:B------:R-:W-:Y:S02]  /*2930*/  USHF.R.S32.HI UR20, URZ, 0x1f, UR21 ;  /* 0x0000001f3f147899 */ /* 0x000fe40008011415 */
[----:B------:R-:W-:Y:S02]  /*2940*/  ULDC.64 UR6, c[0x0][0x178] ;  /* 0x00005e0000067ab9 */ /* 0x000fe40000000a00 */
[----:B------:R-:W-:Y:S02]  /*2950*/  UIMAD UR20, UR20, UR6, URZ ;  /* 0x00000006141472a4 */ /* 0x000fe4000f8e023f */
[----:B------:R-:W-:Y:S02]  /*2960*/  UIMAD.WIDE.U32 UR22, UR21, UR6, URZ ;  /* 0x00000006151672a5 */ /* 0x000fe4000f8e003f */
[----:B------:R-:W-:Y:S02]  /*2970*/  UIMAD UR20, UR21, UR7, UR20 ;  /* 0x00000007151472a4 */ /* 0x000fe4000f8e0214 */
[----:B------:R-:W-:Y:S02]  /*2980*/  UIMAD UR21, UR21, -0x40, UR9 ;  /* 0xffffffc0151578a4 */ /* 0x000fe4000f8e0209 */
[----:B------:R-:W-:Y:S01]  /*2990*/  IMAD.U32 R32, RZ, RZ, UR22 ;  /* 0x00000016ff207e24 */ /* 0x000fe2000f8e00ff */
[----:B------:R-:W-:Y:S01]  /*29a0*/  UIADD3 UR20, UR23, UR20, URZ ;  /* 0x0000001417147290 */ /* 0x000fe2000fffe03f */
[----:B------:R-:W-:Y:S03]  /*29b0*/  IMAD.U32 R28, RZ, RZ, UR22 ;  /* 0x00000016ff1c7e24 */ /* 0x000fe6000f8e00ff */
[----:B------:R-:W-:Y:S02]  /*29c0*/  LEA R32, P5, R32, R242, 0x7 ;  /* 0x000000f220207211 */ /* 0x000fe400078a38ff */
[----:B------:R-:W-:Y:S01]  /*29d0*/  IMAD.U32 R3, RZ, RZ, UR20 ;  /* 0x00000014ff037e24 */ /* 0x000fe2000f8e00ff */
[----:B-1----:R-:W-:Y:S01]  /*29e0*/  @!P2 SHF.R.S32.HI R29, RZ, 0x1f, R2 ;  /* 0x0000001fff1da819 */ /* 0x002fe20000011402 */
[----:B------:R-:W-:Y:S03]  /*29f0*/  @!P2 IMAD.WIDE.U32 R30, R2, c[0x0][0x270], R246 ;  /* 0x00009c00021eaa25 */ /* 0x000fe600078e00f6 */
[----:B------:R-:W-:Y:S02]  /*2a00*/  LEA.HI.X R33, R28, R243, R3, 0x7, P5 ;  /* 0x000000f31c217211 */ /* 0x000fe400028f3c03 */
[----:B------:R-:W-:Y:S01]  /*2a10*/  IADD3 R3, R236, 0x6080, RZ ;  /* 0x00006080ec037810 */ /* 0x000fe20007ffe0ff */
[----:B------:R-:W-:Y:S01]  /*2a20*/  @!P2 IMAD R29, R29, c[0x0][0x270], RZ ;  /* 0x00009c001d1daa24 */ /* 0x000fe200078e02ff */
[----:B------:R-:W-:Y:S01]  /*2a30*/  @!P2 IADD3 R30, P1, R30, UR8, RZ ;  /* 0x000000081e1eac10 */ /* 0x000fe2000ff3e0ff */
[----:B------:R-:W-:Y:S02]  /*2a40*/  IMAD.U32 R28, RZ, RZ, UR17 ;  /* 0x00000011ff1c7e24 */ /* 0x000fe4000f8e00ff */
[----:B------:R-:W-:Y:S02]  /*2a50*/  @!P2 IMAD R29, R2, c[0x0][0x274], R29 ;  /* 0x00009d00021daa24 */ /* 0x000fe400078e021d */
[----:B------:R-:W-:Y:S02]  /*2a60*/  IMAD.U32 R2, RZ, RZ, UR14 ;  /* 0x0000000eff027e24 */ /* 0x000fe4000f8e00ff */
[----:B------:R-:W-:Y:S01]  /*2a70*/  @!P2 IMAD R28, R28, 0x40, R246 ;  /* 0x000000401c1ca824 */ /* 0x000fe200078e02f6 */
[----:B------:R-:W-:Y:S02]  /*2a80*/  @!P2 IADD3.X R29, R31, UR11, R29, P1, !PT ;  /* 0x0000000b1f1dac10 */ /* 0x000fe40008ffe41d */
[----:B------:R-:W-:Y:S01]  /*2a90*/  IADD3 R31, -R244, UR21, RZ ;  /* 0x00000015f41f7c10 */ /* 0x000fe2000fffe1ff */
[----:B------:R-:W-:Y:S01]  /*2aa0*/  @!P2 IMAD.SHL.U32 R28, R28, 0x4, RZ ;  /* 0x000000041c1ca824 */ /* 0x000fe200078e00ff */
[----:B------:R-:W-:Y:S01]  /*2ab0*/  IADD3 R36, P5, P1, R2, 0x80, R32 ;  /* 0x0000008002247810 */ /* 0x000fe200079be020 */
[----:B------:R-:W-:Y:S01]  /*2ac0*/  IMAD.U32 R2, RZ, RZ, UR17 ;  /* 0x00000011ff027e24 */ /* 0x000fe2000f8e00ff */
[C---:B------:R-:W-:Y:S02]  /*2ad0*/  ISETP.LT.OR P6, PT, R31.reuse, 0x1, P4 ;  /* 0x000000011f00780c */ /* 0x040fe400027c1670 */
[----:B------:R-:W-:Y:S01]  /*2ae0*/  IADD3.X R37, RZ, UR13, R33, P5, P1 ;  /* 0x0000000dff257c10 */ /* 0x000fe2000afe2421 */
[----:B------:R-:W-:Y:S01]  /*2af0*/  IMAD R2, R2, 0x4000, R3 ;  /* 0x0000400002027824 */ /* 0x000fe200078e0203 */
[----:B------:R-:W-:Y:S01]  /*2b00*/  @!P2 LEA R34, P1, R30, c[0x0][0x258], 0x2 ;  /* 0x000096001e22aa11 */ /* 0x000fe200078210ff */
[----:B------:R-:W-:Y:S01]  /*2b10*/  IMAD.U32 R3, RZ, RZ, UR10 ;  /* 0x0000000aff037e24 */ /* 0x000fe2000f8e00ff */
[----:B------:R-:W-:Y:S02]  /*2b20*/  IADD3 R38, P5, R32, UR14, RZ ;  /* 0x0000000e20267c10 */ /* 0x000fe4000ffbe0ff */
[----:B------:R-:W-:Y:S02]  /*2b30*/  @!P2 LEA.HI.X R35, R30, c[0x0][0x25c], R29, 0x2, P1 ;  /* 0x000097001e23aa11 */ /* 0x000fe400008f141d */
[----:B------:R-:W-:Y:S02]  /*2b40*/  ISETP.LT.OR P1, PT, R31, 0x1, P3 ;  /* 0x000000011f00780c */ /* 0x000fe40001f21670 */
[----:B------:R-:W-:Y:S01]  /*2b50*/  IADD3.X R39, R33, UR13, RZ, P5, !PT ;  /* 0x0000000d21277c10 */ /* 0x000fe2000affe4ff */
[----:B------:R-:W-:Y:S01]  /*2b60*/  @!PT LDS RZ, [RZ] ;  /* 0x00000000fffff984 */ /* 0x000fe20000000800 */
[----:B------:R-:W-:Y:S01]  /*2b70*/  @!PT LDS RZ, [RZ] ;  /* 0x00000000fffff984 */ /* 0x000fe20000000800 */
[----:B------:R-:W-:Y:S01]  /*2b80*/  @!PT LDS RZ, [RZ] ;  /* 0x00000000fffff984 */ /* 0x000fe20000000800 */
[----:B------:R1:W-:Y:S01]  /*2b90*/  LDGSTS.E.BYPASS.LTC128B.128 [R2], [R32.64], !P6 ;  /* 0x0000000020027fae */ /* 0x0003e2000f101d52 */
[C---:B------:R-:W-:Y:S02]  /*2ba0*/  ISETP.LT.OR P5, PT, R31.reuse, 0x21, P4 ;  /* 0x000000211f00780c */ /* 0x040fe400027a1670 */
[----:B------:R-:W-:Y:S02]  /*2bb0*/  ISETP.LT.OR P6, PT, R31, 0x21, P3 ;  /* 0x000000211f00780c */ /* 0x000fe40001fc1670 */
[----:B------:R-:W-:Y:S05]  /*2bc0*/  @!P2 LEA R3, R3, 0x40, 0x6 ;  /* 0x000000400303a811 */ /* 0x000fea00078e30ff */
[----:B------:R1:W-:Y:S01]  /*2bd0*/  LDGSTS.E.BYPASS.LTC128B.128 [R2+0x2000], [R32.64+0x80], !P1 ;  /* 0x0200008020027fae */ /* 0x0003e2000c901d52 */
[----:B------:R-:W-:Y:S04]  /*2be0*/  @!P2 IMAD.WIDE R34, R3, 0x4, R34 ;  /* 0x000000040322a825 */ /* 0x000fe800078e0222 */
[----:B------:R1:W-:Y:S05]  /*2bf0*/  LDGSTS.E.BYPASS.LTC128B.128 [R2+0x1000], [R38.64], !P5 ;  /* 0x0100000026027fae */ /* 0x0003ea000e901d52 */
[----:B------:R1:W-:Y:S05]  /*2c00*/  LDGSTS.E.BYPASS.LTC128B.128 [R2+0x3000], [R36.64], !P6 ;  /* 0x0300000024027fae */ /* 0x0003ea000f101d52 */
[----:B------:R1:W-:Y:S02]  /*2c10*/  @!P2 LDGSTS.E.BYPASS.LTC128B.128 [R28+0x12080], [R34.64] ;  /* 0x12080000221cafae */ /* 0x0003e4000b901d52 */
.L_x_55:
[-C--:B-1234-:R-:W-:Y:S01]  /*2c20*/  HMMA.16816.F32.BF16 R28, R44, R160.reuse, RZ ;  /* 0x000000a02c1c723c */ /* 0x09efe200000418ff */
[----:B------:R-:W0:Y:S01]  /*2c30*/  LDGDEPBAR ;  /* 0x00000000000079af */ /* 0x000e220000000000 */
[----:B------:R-:W-:Y:S01]  /*2c40*/  UIADD3 UR20, UR10, 0x1, URZ ;  /* 0x000000010a147890 */ /* 0x000fe2000fffe03f */
[C---:B------:R-:W-:Y:S02]  /*2c50*/  ISETP.GT.AND P6, PT, R249.reuse, RZ, PT ;  /* 0x000000fff900720c */ /* 0x040fe40003fc4270 */
[C---:B------:R-:W-:Y:S02]  /*2c60*/  ISETP.GT.AND P1, PT, R249.reuse, 0x20, PT ;  /* 0x00000020f900780c */ /* 0x040fe40003f24270 */
[----:B------:R-:W-:Y:S01]  /*2c70*/  FSEL R8, R8, -INF , P6 ;  /* 0xff80000008087808 */ /* 0x000fe20003000000 */
[C---:B------:R-:W-:Y:S01]  /*2c80*/  HMMA.16816.F32.BF16 R32, R48.reuse, R160, RZ ;  /* 0x000000a03020723c */ /* 0x040fe200000418ff */
[----:B------:R-:W-:Y:S02]  /*2c90*/  MOV R2, 0x40 ;  /* 0x0000004000027802 */ /* 0x000fe40000000f00 */
[----:B------:R-:W-:Y:S02]  /*2ca0*/  ISETP.GT.AND P5, PT, R249, 0x1, PT ;  /* 0x00000001f900780c */ /* 0x000fe40003fa4270 */
[----:B------:R-:W-:Y:S02]  /*2cb0*/  FSEL R218, R10, -INF , P6 ;  /* 0xff8000000ada7808 */ /* 0x000fe40003000000 */
[----:B------:R-:W-:Y:S01]  /*2cc0*/  FSEL R5, R5, -INF , P5 ;  /* 0xff80000005057808 */ /* 0x000fe20002800000 */
[-C--:B------:R-:W-:Y:S01]  /*2cd0*/  HMMA.16816.F32.BF16 R36, R48, R162.reuse, RZ ;  /* 0x000000a23024723c */ /* 0x080fe200000418ff */
[----:B------:R-:W-:Y:S03]  /*2ce0*/  FSEL R9, R9, -INF , P5 ;  /* 0xff80000009097808 */ /* 0x000fe60002800000 */
[----:B------:R-:W-:Y:S01]  /*2cf0*/  FSEL R11, R11, -INF , P5 ;  /* 0xff8000000b0b7808 */ /* 0x000fe20002800000 */
[--C-:B------:R-:W-:Y:S01]  /*2d00*/  FFMA.FTZ R217, R5, c[0x0][0x29c], -R215.reuse ;  /* 0x0000a70005d97a23 */ /* 0x100fe200000108d7 */
[----:B------:R-:W-:Y:S02]  /*2d10*/  SEL R2, R2, 0xffffffc0, !P0 ;  /* 0xffffffc002027807 */ /* 0x000fe40004000000 */
[C---:B------:R-:W-:Y:S03]  /*2d20*/  HMMA.16816.F32.BF16 R40, R44.reuse, R162, RZ ;  /* 0x000000a22c28723c */ /* 0x040fe600000418ff */
[----:B------:R-:W-:Y:S01]  /*2d30*/  MUFU.EX2 R217, R217 ;  /* 0x000000d900d97308 */ /* 0x000fe20000000800 */
[----:B------:R-:W-:Y:S02]  /*2d40*/  IADD3 R3, R228, R2, RZ ;  /* 0x00000002e4037210 */ /* 0x000fe40007ffe0ff */
[----:B------:R-:W-:Y:S02]  /*2d50*/  IADD3 R2, R2, R0, RZ ;  /* 0x0000000002027210 */ /* 0x000fe40007ffe0ff */
[-C--:B------:R-:W-:Y:S01]  /*2d60*/  HMMA.16816.F32.BF16 R44, R44, R164.reuse, RZ ;  /* 0x000000a42c2c723c */ /* 0x080fe200000418ff */
[----:B------:R-:W1:Y:S03]  /*2d70*/  LDSM.16.M88.4 R156, [R3+0xe080] ;  /* 0x00e08000039c783b */ /* 0x000e660000000200 */
[----:B------:R-:W-:Y:S02]  /*2d80*/  FSEL R18, R18, -INF , P1 ;  /* 0xff80000012127808 */ /* 0x000fe40000800000 */
[----:B------:R-:W-:Y:S02]  /*2d90*/  FSEL R4, R4, -INF , P6 ;  /* 0xff80000004047808 */ /* 0x000fe40003000000 */
[----:B------:R-:W-:Y:S01]  /*2da0*/  HMMA.16816.F32.BF16 R48, R48, R164, RZ ;  /* 0x000000a43030723c */ /* 0x000fe200000418ff */
[----:B------:R-:W2:Y:S03]  /*2db0*/  LDSM.16.M88.4 R176, [R3+0xf080] ;  /* 0x00f0800003b0783b */ /* 0x000ea60000000200 */
[----:B------:R-:W-:Y:S01]  /*2dc0*/  FFMA.FTZ R18, R18, c[0x0][0x29c], -R214 ;  /* 0x0000a70012127a23 */ /* 0x000fe200000108d6 */
[----:B------:R-:W-:Y:S01]  /*2dd0*/  FSEL R14, R14, -INF , P1 ;  /* 0xff8000000e0e7808 */ /* 0x000fe20000800000 */
[--C-:B------:R-:W-:Y:S02]  /*2de0*/  FFMA.FTZ R4, R4, c[0x0][0x29c], -R215.reuse ;  /* 0x0000a70004047a23 */ /* 0x100fe400000108d7 */
[-C--:B------:R-:W-:Y:S02]  /*2df0*/  HMMA.16816.F32.BF16 R28, R148, R166.reuse, R28 ;  /* 0x000000a6941c723c */ /* 0x080fe4000004181c */
[----:B------:R3:W4:Y:S03]  /*2e00*/  MUFU.EX2 R216, R4 ;  /* 0x0000000400d87308 */ /* 0x0007260000000800 */
[--C-:B------:R-:W-:Y:S03]  /*2e10*/  FFMA.FTZ R14, R14, c[0x0][0x29c], -R212.reuse ;  /* 0x0000a7000e0e7a23 */ /* 0x100fe600000108d4 */
[C---:B------:R-:W-:Y:S08]  /*2e20*/  HMMA.16816.F32.BF16 R32, R152.reuse, R166, R32 ;  /* 0x000000a69820723c */ /* 0x040ff00000041820 */
[-C--:B------:R-:W-:Y:S08]  /*2e30*/  HMMA.16816.F32.BF16 R36, R152, R168.reuse, R36 ;  /* 0x000000a89824723c */ /* 0x080ff00000041824 */
[C---:B------:R-:W-:Y:S04]  /*2e40*/  HMMA.16816.F32.BF16 R40, R148.reuse, R168, R40 ;  /* 0x000000a89428723c */ /* 0x040fe80000041828 */
[----:B---3--:R-:W-:Y:S02]  /*2e50*/  FSEL R4, R16, -INF , P1 ;  /* 0xff80000010047808 */ /* 0x008fe40000800000 */
[----:B------:R-:W-:Y:S02]  /*2e60*/  FSEL R16, R6, -INF , P6 ;  /* 0xff80000006107808 */ /* 0x000fe40003000000 */
[-C--:B------:R-:W-:Y:S01]  /*2e70*/  HMMA.16816.F32.BF16 R44, R148, R170.reuse, R44 ;  /* 0x000000aa942c723c */ /* 0x080fe2000004182c */
[----:B------:R-:W3:Y:S02]  /*2e80*/  LDSM.16.M88.4 R148, [R2+0xe080] ;  /* 0x00e080000294783b */ /* 0x000ee40000000200 */
[----:B------:R-:W-:Y:S01]  /*2e90*/  ISETP.GT.AND P6, PT, R249, 0x21, PT ;  /* 0x00000021f900780c */ /* 0x000fe20003fc4270 */
[--C-:B------:R-:W-:Y:S03]  /*2ea0*/  FFMA.FTZ R4, R4, c[0x0][0x29c], -R215.reuse ;  /* 0x0000a70004047a23 */ /* 0x100fe600000108d7 */
[----:B------:R-:W-:Y:S01]  /*2eb0*/  FSEL R19, R19, -INF , P6 ;  /* 0xff80000013137808 */ /* 0x000fe20003000000 */
[----:B------:R-:W-:Y:S01]  /*2ec0*/  HMMA.16816.F32.BF16 R48, R152, R170, R48 ;  /* 0x000000aa9830723c */ /* 0x000fe20000041830 */
[----:B------:R-:W5:Y:S01]  /*2ed0*/  LDSM.16.M88.4 R152, [R2+0xf080] ;  /* 0x00f080000298783b */ /* 0x000f620000000200 */
[----:B------:R4:W-:Y:S02]  /*2ee0*/  MUFU.EX2 R219, R4 ;  /* 0x0000000400db7308 */ /* 0x0009e40000000800 */
[----:B------:R-:W-:Y:S04]  /*2ef0*/  FSEL R15, R15, -INF , P6 ;  /* 0xff8000000f0f7808 */ /* 0x000fe80003000000 */
[-C--:B-1----:R-:W-:Y:S05]  /*2f00*/  HMMA.16816.F32.BF16 R28, R156, R172.reuse, R28 ;  /* 0x000000ac9c1c723c */ /* 0x082fea000004181c */
[----:B------:R-:W-:Y:S03]  /*2f10*/  FFMA.FTZ R15, R15, c[0x0][0x29c], -R212 ;  /* 0x0000a7000f0f7a23 */ /* 0x000fe600000108d4 */
[C---:B--2---:R-:W-:Y:S03]  /*2f20*/  HMMA.16816.F32.BF16 R32, R176.reuse, R172, R32 ;  /* 0x000000acb020723c */ /* 0x044fe60000041820 */
[----:B------:R-:W-:Y:S05]  /*2f30*/  MUFU.EX2 R15, R15 ;  /* 0x0000000f000f7308 */ /* 0x000fea0000000800 */
[-C--:B------:R-:W-:Y:S04]  /*2f40*/  HMMA.16816.F32.BF16 R36, R176, R174.reuse, R36 ;  /* 0x000000aeb024723c */ /* 0x080fe80000041824 */
[----:B----4-:R-:W-:Y:S02]  /*2f50*/  FSEL R4, R17, -INF , P6 ;  /* 0xff80000011047808 */ /* 0x010fe40003000000 */
[----:B------:R-:W-:Y:S02]  /*2f60*/  FSEL R17, R7, -INF , P5 ;  /* 0xff80000007117808 */ /* 0x000fe40002800000 */
[C---:B------:R-:W-:Y:S04]  /*2f70*/  HMMA.16816.F32.BF16 R40, R156.reuse, R174, R40 ;  /* 0x000000ae9c28723c */ /* 0x040fe80000041828 */
[----:B------:R-:W-:Y:S01]  /*2f80*/  FFMA.FTZ R17, R17, c[0x0][0x29c], -R214 ;  /* 0x0000a70011117a23 */ /* 0x000fe200000108d6 */
[C---:B------:R-:W-:Y:S01]  /*2f90*/  ISETP.GT.AND P5, PT, R249.reuse, 0x40, PT ;  /* 0x00000040f900780c */ /* 0x040fe20003fa4270 */
[--C-:B------:R-:W-:Y:S02]  /*2fa0*/  FFMA.FTZ R4, R4, c[0x0][0x29c], -R215.reuse ;  /* 0x0000a70004047a23 */ /* 0x100fe400000108d7 */
[-C--:B------:R-:W-:Y:S01]  /*2fb0*/  HMMA.16816.F32.BF16 R44, R156, R180.reuse, R44 ;  /* 0x000000b49c2c723c */ /* 0x080fe2000004182c */
[----:B------:R-:W1:Y:S03]  /*2fc0*/  LDSM.16.M88.4 R156, [R228+0x10080] ;  /* 0x01008000e49c783b */ /* 0x000e660000000200 */
[----:B------:R-:W-:Y:S02]  /*2fd0*/  FSEL R24, R24, -INF , P5 ;  /* 0xff80000018187808 */ /* 0x000fe40002800000 */
[----:B------:R-:W-:Y:S02]  /*2fe0*/  FSEL R22, R22, -INF , P5 ;  /* 0xff80000016167808 */ /* 0x000fe40002800000 */
[----:B------:R-:W-:Y:S01]  /*2ff0*/  HMMA.16816.F32.BF16 R48, R176, R180, R48 ;  /* 0x000000b4b030723c */ /* 0x000fe20000041830 */
[----:B------:R-:W2:Y:S03]  /*3000*/  LDSM.16.M88.4 R176, [R228+0x11080] ;  /* 0x01108000e4b0783b */ /* 0x000ea60000000200 */
[----:B------:R-:W-:Y:S04]  /*3010*/  FSEL R26, R26, -INF , P5 ;  /* 0xff8000001a1a7808 */ /* 0x000fe80002800000 */
[-C--:B---3--:R-:W-:Y:S05]  /*3020*/  HMMA.16816.F32.BF16 R28, R148, R182.reuse, R28 ;  /* 0x000000b6941c723c */ /* 0x088fea000004181c */
[----:B------:R-:W-:Y:S03]  /*3030*/  FFMA.FTZ R26, R26, c[0x0][0x29c], -R212 ;  /* 0x0000a7001a1a7a23 */ /* 0x000fe600000108d4 */
[C---:B-----5:R-:W-:Y:S03]  /*3040*/  HMMA.16816.F32.BF16 R32, R152.reuse, R182, R32 ;  /* 0x000000b69820723c */ /* 0x060fe60000041820 */
[----:B------:R-:W-:Y:S05]  /*3050*/  MUFU.EX2 R26, R26 ;  /* 0x0000001a001a7308 */ /* 0x000fea0000000800 */
        /* <DEDUP_REMOVED lines=12> */
[----:B------:R-:W-:Y:S01]  /*3120*/  MOV R159, R11 ;  /* 0x0000000b009f7202 */ /* 0x000fe20000000f00 */
[----:B------:R-:W-:Y:S03]  /*3130*/  HMMA.16816.F32.BF16 R48, R176, R192, R48 ;  /* 0x000000c0b030723c */ /* 0x000fe60000041830 */
[----:B------:R-:W-:Y:S01]  /*3140*/  MUFU.EX2 R157, R18 ;  /* 0x00000012009d7308 */ /* 0x000fe20000000800 */
[----:B------:R-:W-:Y:S03]  /*3150*/  MOV R158, R9 ;  /* 0x00000009009e7202 */ /* 0x000fe60000000f00 */
[----:B------:R-:W-:Y:S01]  /*3160*/  MOV R179, R8 ;  /* 0x0000000800b37202 */ /* 0x000fe20000000f00 */
[-C--:B---3--:R-:W-:Y:S01]  /*3170*/  HMMA.16816.F32.BF16 R28, R148, R194.reuse, R28 ;  /* 0x000000c2941c723c */ /* 0x088fe2000004181c */
[----:B------:R-:W-:Y:S07]  /*3180*/  LDSM.16.M88.4 R8, [R3+0x11080] ;  /* 0x011080000308783b */ /* 0x000fee0000000200 */
[C---:B----4-:R-:W-:Y:S04]  /*3190*/  HMMA.16816.F32.BF16 R32, R152.reuse, R194, R32 ;  /* 0x000000c29820723c */ /* 0x050fe80000041820 */
[----:B-1----:R-:W-:Y:S02]  /*31a0*/  FSEL R4, R20, -INF , P5 ;  /* 0xff80000014047808 */ /* 0x002fe40002800000 */
[----:B------:R-:W-:Y:S02]  /*31b0*/  FSEL R20, R12, -INF , P1 ;  /* 0xff8000000c147808 */ /* 0x000fe40000800000 */
[-C--:B------:R-:W-:Y:S03]  /*31c0*/  HMMA.16816.F32.BF16 R36, R152, R196.reuse, R36 ;  /* 0x000000c49824723c */ /* 0x080fe60000041824 */
[----:B------:R-:W-:Y:S01]  /*31d0*/  ISETP.GT.AND P1, PT, R249, 0x41, PT ;  /* 0x00000041f900780c */ /* 0x000fe20003f24270 */
[--C-:B------:R-:W-:Y:S02]  /*31e0*/  FFMA.FTZ R12, R4, c[0x0][0x29c], -R215.reuse ;  /* 0x0000a700040c7a23 */ /* 0x100fe400000108d7 */
[----:B------:R1:W2:Y:S01]  /*31f0*/  LDSM.16.M88.4 R4, [R3+0x10080] ;  /* 0x010080000304783b */ /* 0x0002a20000000200 */
[----:B------:R-:W-:Y:S01]  /*3200*/  FSEL R23, R23, -INF , P1 ;  /* 0xff80000017177808 */ /* 0x000fe20000800000 */
[C---:B------:R-:W-:Y:S02]  /*3210*/  HMMA.16816.F32.BF16 R40, R148.reuse, R196, R40 ;  /* 0x000000c49428723c */ /* 0x040fe40000041828 */
[----:B------:R-:W-:Y:S02]  /*3220*/  MUFU.EX2 R12, R12 ;  /* 0x0000000c000c7308 */ /* 0x000fe40000000800 */
[----:B------:R-:W-:Y:S02]  /*3230*/  FSEL R21, R21, -INF , P1 ;  /* 0xff80000015157808 */ /* 0x000fe40000800000 */
[----:B------:R-:W-:Y:S02]  /*3240*/  FSEL R25, R25, -INF , P1 ;  /* 0xff80000019197808 */ /* 0x000fe40000800000 */
[-C--:B------:R-:W-:Y:S01]  /*3250*/  HMMA.16816.F32.BF16 R44, R148, R198.reuse, R44 ;  /* 0x000000c6942c723c */ /* 0x080fe2000004182c */
[----:B------:R-:W-:Y:S03]  /*3260*/  LDSM.16.M88.4 R148, [R2+0x11080] ;  /* 0x011080000294783b */ /* 0x000fe60000000200 */
[----:B------:R-:W-:Y:S01]  /*3270*/  FFMA.FTZ R215, R21, c[0x0][0x29c], -R215 ;  /* 0x0000a70015d77a23 */ /* 0x000fe200000108d7 */
[----:B------:R-:W-:Y:S01]  /*3280*/  FSEL R27, R27, -INF , P1 ;  /* 0xff8000001b1b7808 */ /* 0x000fe20000800000 */
[----:B------:R3:W-:Y:S01]  /*3290*/  MUFU.EX2 R21, R17 ;  /* 0x0000001100157308 */ /* 0x0007e20000000800 */
[----:B------:R-:W-:Y:S01]  /*32a0*/  PLOP3.LUT P1, PT, PT, PT, UP0, 0x80, 0x0 ;  /* 0x000000000000781c */ /* 0x000fe20003f2f008 */
[----:B------:R-:W-:Y:S04]  /*32b0*/  HMMA.16816.F32.BF16 R48, R152, R198, R48 ;  /* 0x000000c69830723c */ /* 0x000fe80000041830 */
[--C-:B-1----:R-:W-:Y:S03]  /*32c0*/  FFMA.FTZ R3, R16, c[0x0][0x29c], -R214.reuse ;  /* 0x0000a70010037a23 */ /* 0x102fe600000108d6 */
[--C-:B------:R-:W-:Y:S01]  /*32d0*/  FFMA.FTZ R152, R19, c[0x0][0x29c], -R214.reuse ;  /* 0x0000a70013987a23 */ /* 0x100fe200000108d6 */
[----:B------:R-:W-:Y:S10]  /*32e0*/  MUFU.EX2 R215, R215 ;  /* 0x000000d700d77308 */ /* 0x000ff40000000800 */
[----:B------:R-:W-:Y:S01]  /*32f0*/  MUFU.EX2 R152, R152 ;  /* 0x0000009800987308 */ /* 0x000fe20000000800 */
[-C--:B--2---:R-:W-:Y:S01]  /*3300*/  HMMA.16816.F32.BF16 R28, R4, R200.reuse, R28 ;  /* 0x000000c8041c723c */ /* 0x084fe2000004181c */
[----:B---3--:R1:W2:Y:S08]  /*3310*/  LDSM.16.M88.4 R16, [R2+0x10080] ;  /* 0x010080000210783b */ /* 0x0082b00000000200 */
[----:B------:R-:W3:Y:S01]  /*3320*/  MUFU.EX2 R3, R3 ;  /* 0x0000000300037308 */ /* 0x000ee20000000800 */
[C---:B------:R-:W-:Y:S08]  /*3330*/  HMMA.16816.F32.BF16 R32, R8.reuse, R200, R32 ;  /* 0x000000c80820723c */ /* 0x040ff00000041820 */
[-C--:B------:R-:W-:Y:S08]  /*3340*/  HMMA.16816.F32.BF16 R36, R8, R202.reuse, R36 ;  /* 0x000000ca0824723c */ /* 0x080ff00000041824 */
[C---:B------:R-:W-:Y:S04]  /*3350*/  HMMA.16816.F32.BF16 R40, R4.reuse, R202, R40 ;  /* 0x000000ca0428723c */ /* 0x040fe80000041828 */
[--C-:B-1----:R-:W-:Y:S02]  /*3360*/  FFMA.FTZ R2, R22, c[0x0][0x29c], -R214.reuse ;  /* 0x0000a70016027a23 */ /* 0x102fe400000108d6 */
[--C-:B------:R-:W-:Y:S02]  /*3370*/  FFMA.FTZ R22, R179, c[0x0][0x29c], -R213.reuse ;  /* 0x0000a700b3167a23 */ /* 0x100fe400000108d5 */
[-C--:B------:R-:W-:Y:S01]  /*3380*/  HMMA.16816.F32.BF16 R44, R4, R204.reuse, R44 ;  /* 0x000000cc042c723c */ /* 0x080fe2000004182c */
[----:B------:R-:W1:Y:S01]  /*3390*/  LDS R5, [R250.X4+0x12280] ;  /* 0x01228000fa057984 */ /* 0x000e620000004800 */
[----:B------:R-:W-:Y:S02]  /*33a0*/  MUFU.EX2 R2, R2 ;  /* 0x0000000200027308 */ /* 0x000fe40000000800 */
[----:B------:R-:W-:Y:S03]  /*33b0*/  FFMA.FTZ R214, R23, c[0x0][0x29c], -R214 ;  /* 0x0000a70017d67a23 */ /* 0x000fe600000108d6 */
[--C-:B------:R-:W-:Y:S01]  /*33c0*/  FFMA.FTZ R4, R158, c[0x0][0x29c], -R213.reuse ;  /* 0x0000a7009e047a23 */ /* 0x100fe200000108d5 */
[----:B------:R-:W-:Y:S01]  /*33d0*/  HMMA.16816.F32.BF16 R48, R8, R204, R48 ;  /* 0x000000cc0830723c */ /* 0x000fe20000041830 */
[----:B------:R-:W4:Y:S03]  /*33e0*/  LDS R8, [R250.X4+0x122a0] ;  /* 0x0122a000fa087984 */ /* 0x000f260000004800 */
[--C-:B------:R-:W-:Y:S01]  /*33f0*/  FFMA.FTZ R6, R20, c[0x0][0x29c], -R213.reuse ;  /* 0x0000a70014067a23 */ /* 0x100fe200000108d5 */
[----:B------:R-:W5:Y:S01]  /*3400*/  LDS R10, [R250.X4+0x12300] ;  /* 0x01230000fa0a7984 */ /* 0x000f620000004800 */
[----:B------:R-:W-:Y:S01]  /*3410*/  MUFU.EX2 R214, R214 ;  /* 0x000000d600d67308 */ /* 0x000fe20000000800 */
[--C-:B------:R-:W-:Y:S01]  /*3420*/  FFMA.FTZ R9, R24, c[0x0][0x29c], -R213.reuse ;  /* 0x0000a70018097a23 */ /* 0x100fe200000108d5 */
[-C--:B--2---:R-:W-:Y:S05]  /*3430*/  HMMA.16816.F32.BF16 R28, R16, R206.reuse, R28 ;  /* 0x000000ce101c723c */ /* 0x084fea000004181c */
[----:B------:R-:W-:Y:S01]  /*3440*/  FSEL R7, R13, -INF , P6 ;  /* 0xff8000000d077808 */ /* 0x000fe20003000000 */
[--C-:B------:R-:W-:Y:S02]  /*3450*/  FFMA.FTZ R13, R159, c[0x0][0x29c], -R212.reuse ;  /* 0x0000a7009f0d7a23 */ /* 0x100fe400000108d4 */
[C---:B------:R-:W-:Y:S01]  /*3460*/  HMMA.16816.F32.BF16 R32, R148.reuse, R206, R32 ;  /* 0x000000ce9420723c */ /* 0x040fe20000041820 */
[----:B------:R-:W2:Y:S03]  /*3470*/  MUFU.EX2 R22, R22 ;  /* 0x0000001600167308 */ /* 0x000ea60000000800 */
[--C-:B------:R-:W-:Y:S02]  /*3480*/  FFMA.FTZ R11, R218, c[0x0][0x29c], -R212.reuse ;  /* 0x0000a700da0b7a23 */ /* 0x100fe400000108d4 */
[----:B------:R-:W-:Y:S02]  /*3490*/  FFMA.FTZ R212, R27, c[0x0][0x29c], -R212 ;  /* 0x0000a7001bd47a23 */ /* 0x000fe400000108d4 */
[-C--:B------:R-:W-:Y:S03]  /*34a0*/  HMMA.16816.F32.BF16 R36, R148, R208.reuse, R36 ;  /* 0x000000d09424723c */ /* 0x080fe60000041824 */
[----:B------:R-:W-:Y:S01]  /*34b0*/  MUFU.EX2 R11, R11 ;  /* 0x0000000b000b7308 */ /* 0x000fe20000000800 */
[--C-:B------:R-:W-:Y:S02]  /*34c0*/  FFMA.FTZ R7, R7, c[0x0][0x29c], -R213.reuse ;  /* 0x0000a70007077a23 */ /* 0x100fe400000108d5 */
[----:B------:R-:W-:Y:S02]  /*34d0*/  FFMA.FTZ R213, R25, c[0x0][0x29c], -R213 ;  /* 0x0000a70019d57a23 */ /* 0x000fe400000108d5 */
[C---:B------:R-:W-:Y:S04]  /*34e0*/  HMMA.16816.F32.BF16 R40, R16.reuse, R208, R40 ;  /* 0x000000d01028723c */ /* 0x040fe80000041828 */
[--C-:B-1----:R-:W-:Y:S01]  /*34f0*/  FADD.FTZ R29, R29, -R5.reuse ;  /* 0x800000051d1d7221 */ /* 0x102fe20000010000 */
[----:B------:R-:W-:Y:S03]  /*3500*/  MUFU.EX2 R13, R13 ;  /* 0x0000000d000d7308 */ /* 0x000fe60000000800 */
[-C--:B------:R-:W-:Y:S04]  /*3510*/  HMMA.16816.F32.BF16 R44, R16, R210.reuse, R44 ;  /* 0x000000d2102c723c */ /* 0x080fe8000004182c */
[--C-:B----4-:R-:W-:Y:S02]  /*3520*/  FADD.FTZ R30, R30, -R8.reuse ;  /* 0x800000081e1e7221 */ /* 0x110fe40000010000 */
[----:B------:R-:W-:Y:S01]  /*3530*/  FADD.FTZ R31, R31, -R8 ;  /* 0x800000081f1f7221 */ /* 0x000fe20000010000 */
[----:B------:R3:W-:Y:S01]  /*3540*/  MUFU.EX2 R17, R14 ;  /* 0x0000000e00117308 */ /* 0x0007e20000000800 */
[----:B------:R-:W-:Y:S04]  /*3550*/  HMMA.16816.F32.BF16 R48, R148, R210, R48 ;  /* 0x000000d29430723c */ /* 0x000fe80000041830 */
[--C-:B------:R-:W-:Y:S02]  /*3560*/  FADD.FTZ R16, R28, -R5.reuse ;  /* 0x800000051c107221 */ /* 0x100fe40000010000 */
[----:B-----5:R-:W-:Y:S02]  /*3570*/  FADD.FTZ R32, R32, -R10 ;  /* 0x8000000a20207221 */ /* 0x020fe40000010000 */
[--C-:B------:R-:W-:Y:S01]  /*3580*/  FADD.FTZ R42, R42, -R8.reuse ;  /* 0x800000082a2a7221 */ /* 0x100fe20000010000 */
[----:B------:R-:W1:Y:S03]  /*3590*/  MUFU.EX2 R4, R4 ;  /* 0x0000000400047308 */ /* 0x000e660000000800 */
[--C-:B------:R-:W-:Y:S02]  /*35a0*/  FADD.FTZ R43, R43, -R8.reuse ;  /* 0x800000082b2b7221 */ /* 0x100fe40000010000 */
[----:B------:R-:W-:Y:S01]  /*35b0*/  FMUL.FTZ R16, R216, R16 ;  /* 0x00000010d8107220 */ /* 0x000fe20000410000 */
[----:B------:R-:W-:Y:S01]  /*35c0*/  F2FP.BF16.PACK_AB R216, R217, R216 ;  /* 0x000000d8d9d8723e */ /* 0x000fe200000010ff */
[--C-:B------:R-:W-:Y:S02]  /*35d0*/  FADD.FTZ R46, R46, -R8.reuse ;  /* 0x800000082e2e7221 */ /* 0x100fe40000010000 */
[----:B------:R-:W-:Y:S01]  /*35e0*/  FADD.FTZ R47, R47, -R8 ;  /* 0x800000082f2f7221 */ /* 0x000fe20000010000 */
[----:B------:R-:W-:Y:S01]  /*35f0*/  MUFU.EX2 R7, R7 ;  /* 0x0000000700077308 */ /* 0x000fe20000000800 */
[----:B------:R-:W4:Y:S01]  /*3600*/  LDS R8, [R250.X4+0x12320] ;  /* 0x01232000fa087984 */ /* 0x000f220000004800 */
[--C-:B------:R-:W-:Y:S02]  /*3610*/  FADD.FTZ R33, R33, -R10.reuse ;  /* 0x8000000a21217221 */ /* 0x100fe40000010000 */
[----:B---3--:R-:W-:Y:S01]  /*3620*/  FMUL.FTZ R14, R3, R30 ;  /* 0x0000001e030e7220 */ /* 0x008fe20000410000 */
[----:B------:R-:W-:Y:S01]  /*3630*/  F2FP.BF16.PACK_AB R3, R21, R3 ;  /* 0x000000031503723e */ /* 0x000fe200000010ff */
[----:B------:R-:W-:Y:S01]  /*3640*/  STS [R251+0x12480], R216 ;  /* 0x012480d8fb007388 */ /* 0x000fe20000000800 */
[----:B--2---:R-:W-:Y:S02]  /*3650*/  FMUL.FTZ R32, R22, R32 ;  /* 0x0000002016207220 */ /* 0x004fe40000410000 */
[--C-:B------:R-:W-:Y:S01]  /*3660*/  FADD.FTZ R40, R40, -R5.reuse ;  /* 0x8000000528287221 */ /* 0x100fe20000010000 */
[----:B------:R-:W2:Y:S01]  /*3670*/  MUFU.EX2 R6, R6 ;  /* 0x0000000600067308 */ /* 0x000ea20000000800 */
[----:B------:R3:W-:Y:S01]  /*3680*/  STS [R248], R3 ;  /* 0x00000003f8007388 */ /* 0x0007e20000000800 */
[--C-:B------:R-:W-:Y:S01]  /*3690*/  FADD.FTZ R41, R41, -R5.reuse ;  /* 0x8000000529297221 */ /* 0x100fe20000010000 */
[C---:B-1----:R-:W-:Y:S01]  /*36a0*/  F2FP.BF16.PACK_AB R22, R4.reuse, R22 ;  /* 0x000000160416723e */ /* 0x042fe200000010ff */
[----:B------:R-:W-:Y:S01]  /*36b0*/  FMUL.FTZ R33, R4, R33 ;  /* 0x0000002104217220 */ /* 0x000fe20000410000 */
[----:B------:R-:W-:Y:S01]  /*36c0*/  F2FP.BF16.PACK_AB R4, R13, R11 ;  /* 0x0000000b0d04723e */ /* 0x000fe200000010ff */
[--C-:B------:R-:W-:Y:S02]  /*36d0*/  FADD.FTZ R44, R44, -R5.reuse ;  /* 0x800000052c2c7221 */ /* 0x100fe40000010000 */
[----:B------:R-:W-:Y:S01]  /*36e0*/  STS [R251+0x12c80], R22 ;  /* 0x012c8016fb007388 */ /* 0x000fe20000000800 */
[----:B------:R-:W-:Y:S01]  /*36f0*/  FADD.FTZ R45, R45, -R5 ;  /* 0x800000052d2d7221 */ /* 0x000fe20000010000 */
[----:B------:R-:W-:Y:S01]  /*3700*/  MUFU.EX2 R213, R213 ;  /* 0x000000d500d57308 */ /* 0x000fe20000000800 */
[----:B------:R-:W-:Y:S01]  /*3710*/  FMUL.FTZ R5, R219, R40 ;  /* 0x00000028db057220 */ /* 0x000fe20000410000 */
[----:B------:R-:W-:Y:S01]  /*3720*/  F2FP.BF16.PACK_AB R219, R156, R219 ;  /* 0x000000db9cdb723e */ /* 0x000fe200000010ff */
[----:B------:R-:W-:Y:S01]  /*3730*/  STS [R248+0x800], R4 ;  /* 0x00080004f8007388 */ /* 0x000fe20000000800 */
[--C-:B------:R-:W-:Y:S01]  /*3740*/  FADD.FTZ R36, R36, -R10.reuse ;  /* 0x8000000a24247221 */ /* 0x100fe20000010000 */
[----:B------:R-:W-:Y:S01]  /*3750*/  F2FP.BF16.PACK_AB R32, R33, R32 ;  /* 0x000000202120723e */ /* 0x000fe200000010ff */
[----:B------:R-:W-:Y:S01]  /*3760*/  FMUL.FTZ R42, R157, R42 ;  /* 0x0000002a9d2a7220 */ /* 0x000fe20000410000 */
[----:B------:R-:W-:Y:S01]  /*3770*/  F2FP.BF16.PACK_AB R157, R152, R157 ;  /* 0x0000009d989d723e */ /* 0x000fe200000010ff */
[----:B------:R-:W-:Y:S01]  /*3780*/  STS [R251+0x13480], R219 ;  /* 0x013480dbfb007388 */ /* 0x000fe20000000800 */
[----:B------:R-:W-:Y:S01]  /*3790*/  FMUL.FTZ R44, R12, R44 ;  /* 0x0000002c0c2c7220 */ /* 0x000fe20000410000 */
[----:B------:R-:W-:Y:S01]  /*37a0*/  F2FP.BF16.PACK_AB R12, R215, R12 ;  /* 0x0000000cd70c723e */ /* 0x000fe200000010ff */
[----:B------:R-:W-:Y:S01]  /*37b0*/  FMUL.FTZ R46, R2, R46 ;  /* 0x0000002e022e7220 */ /* 0x000fe20000410000 */
[----:B------:R-:W-:Y:S01]  /*37c0*/  STS [R248+0x1000], R157 ;  /* 0x0010009df8007388 */ /* 0x000fe20000000800 */
[----:B--2---:R-:W-:Y:S01]  /*37d0*/  FMUL.FTZ R36, R6, R36 ;  /* 0x0000002406247220 */ /* 0x004fe20000410000 */
[----:B------:R-:W-:Y:S01]  /*37e0*/  F2FP.BF16.PACK_AB R6, R7, R6 ;  /* 0x000000060706723e */ /* 0x000fe200000010ff */
[----:B------:R-:W1:Y:S01]  /*37f0*/  MUFU.EX2 R9, R9 ;  /* 0x0000000900097308 */ /* 0x000e620000000800 */
[----:B---3--:R-:W-:Y:S01]  /*3800*/  F2FP.BF16.PACK_AB R3, R15, R17 ;  /* 0x000000110f03723e */ /* 0x008fe200000010ff */
[----:B------:R-:W-:Y:S01]  /*3810*/  FADD.FTZ R48, R48, -R10 ;  /* 0x8000000a30307221 */ /* 0x000fe20000010000 */
[----:B------:R-:W-:Y:S01]  /*3820*/  F2FP.BF16.PACK_AB R2, R214, R2 ;  /* 0x00000002d602723e */ /* 0x000fe200000010ff */
[----:B------:R-:W-:Y:S01]  /*3830*/  STS [R251+0x13c80], R6 ;  /* 0x013c8006fb007388 */ /* 0x000fe20000000800 */
[----:B------:R-:W-:Y:S02]  /*3840*/  FMUL.FTZ R29, R217, R29 ;  /* 0x0000001dd91d7220 */ /* 0x000fe40000410000 */
[----:B------:R-:W-:Y:S01]  /*3850*/  FMUL.FTZ R21, R21, R31 ;  /* 0x0000001f15157220 */ /* 0x000fe20000410000 */
[----:B------:R-:W-:Y:S01]  /*3860*/  STS [R248+0x1800], R3 ;  /* 0x00180003f8007388 */ /* 0x000fe20000000800 */
[--C-:B----4-:R-:W-:Y:S01]  /*3870*/  FADD.FTZ R34, R34, -R8.reuse ;  /* 0x8000000822227221 */ /* 0x110fe20000010000 */
[----:B------:R-:W2:Y:S01]  /*3880*/  MUFU.EX2 R212, R212 ;  /* 0x000000d400d47308 */ /* 0x000ea20000000800 */
[----:B------:R-:W-:Y:S01]  /*3890*/  F2FP.BF16.PACK_AB R16, R29, R16 ;  /* 0x000000101d10723e */ /* 0x000fe200000010ff */
[----:B------:R-:W-:Y:S01]  /*38a0*/  STS [R251+0x14480], R12 ;  /* 0x0144800cfb007388 */ /* 0x000fe20000000800 */
[----:B------:R-:W-:Y:S01]  /*38b0*/  FADD.FTZ R35, R35, -R8 ;  /* 0x8000000823237221 */ /* 0x000fe20000010000 */
[----:B------:R-:W-:Y:S01]  /*38c0*/  F2FP.BF16.PACK_AB R14, R21, R14 ;  /* 0x0000000e150e723e */ /* 0x000fe200000010ff */
[----:B------:R-:W-:Y:S01]  /*38d0*/  FMUL.FTZ R34, R11, R34 ;  /* 0x000000220b227220 */ /* 0x000fe20000410000 */
[----:B------:R2:W-:Y:S01]  /*38e0*/  STS [R248+0x2000], R2 ;  /* 0x00200002f8007388 */ /* 0x0005e20000000800 */
[----:B------:R-:W-:Y:S02]  /*38f0*/  FMUL.FTZ R35, R13, R35 ;  /* 0x000000230d237220 */ /* 0x000fe40000410000 */
[----:B------:R-:W-:Y:S02]  /*3900*/  FMUL.FTZ R41, R156, R41 ;  /* 0x000000299c297220 */ /* 0x000fe40000410000 */
[----:B------:R-:W-:Y:S01]  /*3910*/  FMUL.FTZ R43, R152, R43 ;  /* 0x0000002b982b7220 */ /* 0x000fe20000410000 */
[----:B------:R-:W-:Y:S01]  /*3920*/  F2FP.BF16.PACK_AB R34, R35, R34 ;  /* 0x000000222322723e */ /* 0x000fe200000010ff */
[----:B------:R-:W-:Y:S01]  /*3930*/  FADD.FTZ R37, R37, -R10 ;  /* 0x8000000a25257221 */ /* 0x000fe20000010000 */
[----:B------:R-:W-:Y:S01]  /*3940*/  F2FP.BF16.PACK_AB R5, R41, R5 ;  /* 0x000000052905723e */ /* 0x000fe200000010ff */
[----:B-1----:R-:W-:Y:S01]  /*3950*/  FMUL.FTZ R48, R9, R48 ;  /* 0x0000003009307220 */ /* 0x002fe20000410000 */
[----:B------:R-:W-:Y:S01]  /*3960*/  F2FP.BF16.PACK_AB R9, R213, R9 ;  /* 0x00000009d509723e */ /* 0x000fe200000010ff */
[----:B------:R-:W-:Y:S01]  /*3970*/  FMUL.FTZ R37, R7, R37 ;  /* 0x0000002507257220 */ /* 0x000fe20000410000 */
[----:B------:R-:W-:Y:S01]  /*3980*/  F2FP.BF16.PACK_AB R42, R43, R42 ;  /* 0x0000002a2b2a723e */ /* 0x000fe200000010ff */
[--C-:B------:R-:W-:Y:S02]  /*3990*/  FADD.FTZ R38, R38, -R8.reuse ;  /* 0x8000000826267221 */ /* 0x100fe40000010000 */
[----:B------:R-:W-:Y:S01]  /*39a0*/  STS [R251+0x14c80], R9 ;  /* 0x014c8009fb007388 */ /* 0x000fe20000000800 */
[----:B------:R-:W-:Y:S01]  /*39b0*/  FADD.FTZ R39, R39, -R8 ;  /* 0x8000000827277221 */ /* 0x000fe20000010000 */
[----:B------:R-:W-:Y:S01]  /*39c0*/  F2FP.BF16.PACK_AB R36, R37, R36 ;  /* 0x000000242524723e */ /* 0x000fe200000010ff */
[----:B------:R-:W-:Y:S02]  /*39d0*/  FMUL.FTZ R38, R17, R38 ;  /* 0x0000002611267220 */ /* 0x000fe40000410000 */
[----:B------:R-:W-:Y:S02]  /*39e0*/  FMUL.FTZ R39, R15, R39 ;  /* 0x000000270f277220 */ /* 0x000fe40000410000 */
[----:B------:R-:W-:Y:S02]  /*39f0*/  FMUL.FTZ R45, R215, R45 ;  /* 0x0000002dd72d7220 */ /* 0x000fe40000410000 */
[----:B------:R-:W-:Y:S01]  /*3a00*/  FMUL.FTZ R47, R214, R47 ;  /* 0x0000002fd62f7220 */ /* 0x000fe20000410000 */
[----:B--2---:R-:W-:Y:S01]  /*3a10*/  F2FP.BF16.PACK_AB R2, R212, R26 ;  /* 0x0000001ad402723e */ /* 0x004fe200000010ff */
[----:B------:R-:W-:Y:S01]  /*3a20*/  FADD.FTZ R49, R49, -R10 ;  /* 0x8000000a31317221 */ /* 0x000fe20000010000 */
[----:B------:R-:W-:Y:S01]  /*3a30*/  F2FP.BF16.PACK_AB R38, R39, R38 ;  /* 0x000000262726723e */ /* 0x000fe200000010ff */
[--C-:B------:R-:W-:Y:S01]  /*3a40*/  FADD.FTZ R50, R50, -R8.reuse ;  /* 0x8000000832327221 */ /* 0x100fe20000010000 */
[----:B------:R-:W-:Y:S01]  /*3a50*/  F2FP.BF16.PACK_AB R44, R45, R44 ;  /* 0x0000002c2d2c723e */ /* 0x000fe200000010ff */
[----:B------:R1:W-:Y:S01]  /*3a60*/  STS [R248+0x2800], R2 ;  /* 0x00280002f8007388 */ /* 0x0003e20000000800 */
[----:B------:R-:W-:Y:S01]  /*3a70*/  FMUL.FTZ R49, R213, R49 ;  /* 0x00000031d5317220 */ /* 0x000fe20000410000 */
[----:B------:R-:W-:Y:S01]  /*3a80*/  F2FP.BF16.PACK_AB R46, R47, R46 ;  /* 0x0000002e2f2e723e */ /* 0x000fe200000010ff */
[----:B------:R-:W-:Y:S01]  /*3a90*/  FADD.FTZ R51, R51, -R8 ;  /* 0x8000000833337221 */ /* 0x000fe20000010000 */
[----:B------:R-:W-:Y:S01]  /*3aa0*/  BAR.SYNC.DEFER_BLOCKING 0x0 ;  /* 0x0000000000007b1d */ /* 0x000fe20000010000 */
[----:B------:R-:W-:Y:S01]  /*3ab0*/  FMUL.FTZ R50, R26, R50 ;  /* 0x000000321a327220 */ /* 0x000fe20000410000 */
[----:B------:R-:W-:Y:S01]  /*3ac0*/  F2FP.BF16.PACK_AB R48, R49, R48 ;  /* 0x000000303130723e */ /* 0x000fe200000010ff */
[----:B------:R-:W-:Y:S05]  /*3ad0*/  FMUL.FTZ R51, R212, R51 ;  /* 0x00000033d4337220 */ /* 0x000fea0000410000 */
[----:B------:R-:W-:Y:S02]  /*3ae0*/  F2FP.BF16.PACK_AB R50, R51, R50 ;  /* 0x000000323332723e */ /* 0x000fe400000010ff */
[----:B-1----:R-:W-:Y:S01]  /*3af0*/  SHF.L.U32 R2, R234, 0x1, RZ ;  /* 0x00000001ea027819 */ /* 0x002fe200000006ff */
        /* <DEDUP_REMOVED lines=12> */
[----:B------:R-:W-:Y:S08]  /*3bc0*/  LDSM.16.MT88.4 R4, [R232+0x12480] ;  /* 0x01248000e804783b */ /* 0x000ff00000004200 */
[----:B------:R-:W1:Y:S08]  /*3bd0*/  LDSM.16.MT88.4 R8, [R2+0xe080] ;  /* 0x00e080000208783b */ /* 0x000e700000004200 */
[----:B------:R-:W2:Y:S08]  /*3be0*/  LDSM.16.MT88.4 R12, [R232+0x13480] ;  /* 0x01348000e80c783b */ /* 0x000eb00000004200 */
[----:B------:R-:W3:Y:S08]  /*3bf0*/  LDSM.16.MT88.4 R16, [R232+0x14480] ;  /* 0x01448000e810783b */ /* 0x000ef00000004200 */
[----:B------:R-:W4:Y:S08]  /*3c00*/  LDSM.16.MT88.4 R20, [R2+0x10080] ;  /* 0x010080000214783b */ /* 0x000f300000004200 */
[----:B------:R-:W-:Y:S01]  /*3c10*/  LDSM.16.MT88.4 R24, [R232+0x12880] ;  /* 0x01288000e818783b */ /* 0x000fe20000004200 */
[-C--:B-1----:R-:W-:Y:S07]  /*3c20*/  HMMA.16816.F32.BF16 R52, R4, R8.reuse, R52 ;  /* 0x000000080434723c */ /* 0x082fee0000041834 */
[----:B------:R-:W1:Y:S01]  /*3c30*/  LDSM.16.MT88.4 R28, [R2+0xe880] ;  /* 0x00e88000021c783b */ /* 0x000e620000004200 */
[-C--:B--2---:R-:W-:Y:S07]  /*3c40*/  HMMA.16816.F32.BF16 R56, R12, R8.reuse, R56 ;  /* 0x000000080c38723c */ /* 0x084fee0000041838 */
[----:B------:R-:W2:Y:S01]  /*3c50*/  LDSM.16.MT88.4 R32, [R232+0x13880] ;  /* 0x01388000e820783b */ /* 0x000ea20000004200 */
[C---:B---3--:R-:W-:Y:S07]  /*3c60*/  HMMA.16816.F32.BF16 R60, R16.reuse, R8, R60 ;  /* 0x00000008103c723c */ /* 0x048fee000004183c */
[----:B------:R-:W3:Y:S01]  /*3c70*/  LDSM.16.MT88.4 R36, [R232+0x14880] ;  /* 0x01488000e824783b */ /* 0x000ee20000004200 */
[-C--:B------:R-:W-:Y:S07]  /*3c80*/  HMMA.16816.F32.BF16 R64, R16, R10.reuse, R64 ;  /* 0x0000000a1040723c */ /* 0x080fee0000041840 */
[----:B------:R-:W5:Y:S01]  /*3c90*/  LDSM.16.MT88.4 R40, [R2+0x10880] ;  /* 0x010880000228783b */ /* 0x000f620000004200 */
[-C--:B------:R-:W-:Y:S07]  /*3ca0*/  HMMA.16816.F32.BF16 R68, R12, R10.reuse, R68 ;  /* 0x0000000a0c44723c */ /* 0x080fee0000041844 */
[----:B------:R-:W-:Y:S01]  /*3cb0*/  LDSM.16.MT88.4 R44, [R2+0xf880] ;  /* 0x00f88000022c783b */ /* 0x000fe20000004200 */
[C---:B------:R-:W-:Y:S07]  /*3cc0*/  HMMA.16816.F32.BF16 R72, R4.reuse, R10, R72 ;  /* 0x0000000a0448723c */ /* 0x040fee0000041848 */
[----:B------:R-:W-:Y:S01]  /*3cd0*/  LDSM.16.MT88.4 R8, [R2+0xf080] ;  /* 0x00f080000208783b */ /* 0x000fe20000004200 */
[-C--:B----4-:R-:W-:Y:S07]  /*3ce0*/  HMMA.16816.F32.BF16 R76, R4, R20.reuse, R76 ;  /* 0x00000014044c723c */ /* 0x090fee000004184c */
[----:B------:R-:W-:Y:S01]  /*3cf0*/  LDSM.16.MT88.4 R48, [R232+0x14080] ;  /* 0x01408000e830783b */ /* 0x000fe20000004200 */
[-C--:B------:R-:W-:Y:S07]  /*3d00*/  HMMA.16816.F32.BF16 R80, R12, R20.reuse, R80 ;  /* 0x000000140c50723c */ /* 0x080fee0000041850 */
[----:B------:R-:W-:Y:S01]  /*3d10*/  LDSM.16.MT88.4 R148, [R232+0x15080] ;  /* 0x01508000e894783b */ /* 0x000fe20000004200 */
[C---:B------:R-:W-:Y:S08]  /*3d20*/  HMMA.16816.F32.BF16 R84, R16.reuse, R20, R84 ;  /* 0x000000141054723c */ /* 0x040ff00000041854 */
[-C--:B------:R-:W-:Y:S01]  /*3d30*/  HMMA.16816.F32.BF16 R88, R16, R22.reuse, R88 ;  /* 0x000000161058723c */ /* 0x080fe20000041858 */
[----:B------:R-:W-:Y:S07]  /*3d40*/  LDSM.16.MT88.4 R16, [R232+0x14c80] ;  /* 0x014c8000e810783b */ /* 0x000fee0000004200 */
[-C--:B------:R-:W-:Y:S01]  /*3d50*/  HMMA.16816.F32.BF16 R92, R12, R22.reuse, R92 ;  /* 0x000000160c5c723c */ /* 0x080fe2000004185c */
[----:B------:R-:W-:Y:S07]  /*3d60*/  LDSM.16.MT88.4 R12, [R232+0x13c80] ;  /* 0x013c8000e80c783b */ /* 0x000fee0000004200 */
[----:B------:R-:W-:Y:S01]  /*3d70*/  HMMA.16816.F32.BF16 R96, R4, R22, R96 ;  /* 0x000000160460723c */ /* 0x000fe20000041860 */
[----:B------:R-:W4:Y:S07]  /*3d80*/  LDSM.16.MT88.4 R4, [R232+0x12c80] ;  /* 0x012c8000e804783b */ /* 0x000f2e0000004200 */
[-C--:B-1----:R-:W-:Y:S01]  /*3d90*/  HMMA.16816.F32.BF16 R52, R24, R28.reuse, R52 ;  /* 0x0000001c1834723c */ /* 0x082fe20000041834 */
[----:B------:R-:W1:Y:S07]  /*3da0*/  LDSM.16.MT88.4 R20, [R2+0x11080] ;  /* 0x011080000214783b */ /* 0x000e6e0000004200 */
[-C--:B--2---:R-:W-:Y:S08]  /*3db0*/  HMMA.16816.F32.BF16 R56, R32, R28.reuse, R56 ;  /* 0x0000001c2038723c */ /* 0x084ff00000041838 */
[C---:B---3--:R-:W-:Y:S08]  /*3dc0*/  HMMA.16816.F32.BF16 R60, R36.reuse, R28, R60 ;  /* 0x0000001c243c723c */ /* 0x048ff0000004183c */
[-C--:B------:R-:W-:Y:S08]  /*3dd0*/  HMMA.16816.F32.BF16 R64, R36, R30.reuse, R64 ;  /* 0x0000001e2440723c */ /* 0x080ff00000041840 */
[-C--:B------:R-:W-:Y:S08]  /*3de0*/  HMMA.16816.F32.BF16 R68, R32, R30.reuse, R68 ;  /* 0x0000001e2044723c */ /* 0x080ff00000041844 */
[C---:B------:R-:W-:Y:S01]  /*3df0*/  HMMA.16816.F32.BF16 R72, R24.reuse, R30, R72 ;  /* 0x0000001e1848723c */ /* 0x040fe20000041848 */
[----:B------:R-:W2:Y:S07]  /*3e00*/  LDSM.16.MT88.4 R28, [R232+0x13080] ;  /* 0x01308000e81c783b */ /* 0x000eae0000004200 */
[-C--:B-----5:R-:W-:Y:S08]  /*3e10*/  HMMA.16816.F32.BF16 R76, R24, R40.reuse, R76 ;  /* 0x00000028184c723c */ /* 0x0a0ff0000004184c */
[-C--:B------:R-:W-:Y:S08]  /*3e20*/  HMMA.16816.F32.BF16 R80, R32, R40.reuse, R80 ;  /* 0x000000282050723c */ /* 0x080ff00000041850 */
[C---:B------:R-:W-:Y:S08]  /*3e30*/  HMMA.16816.F32.BF16 R84, R36.reuse, R40, R84 ;  /* 0x000000282454723c */ /* 0x040ff00000041854 */
[-C--:B------:R-:W-:Y:S08]  /*3e40*/  HMMA.16816.F32.BF16 R88, R36, R42.reuse, R88 ;  /* 0x0000002a2458723c */ /* 0x080ff00000041858 */
[-C--:B------:R-:W-:Y:S08]  /*3e50*/  HMMA.16816.F32.BF16 R92, R32, R42.reuse, R92 ;  /* 0x0000002a205c723c */ /* 0x080ff0000004185c */
[----:B------:R-:W-:Y:S01]  /*3e60*/  HMMA.16816.F32.BF16 R96, R24, R42, R96 ;  /* 0x0000002a1860723c */ /* 0x000fe20000041860 */
[----:B------:R-:W3:Y:S07]  /*3e70*/  LDSM.16.MT88.4 R24, [R2+0x11880] ;  /* 0x011880000218783b */ /* 0x000eee0000004200 */
[-C--:B----4-:R-:W-:Y:S01]  /*3e80*/  HMMA.16816.F32.BF16 R52, R4, R8.reuse, R52 ;  /* 0x000000080434723c */ /* 0x090fe20000041834 */
[----:B------:R-:W-:Y:S07]  /*3e90*/  BAR.SYNC.DEFER_BLOCKING 0x0 ;  /* 0x0000000000007b1d */ /* 0x000fee0000010000 */
[-C--:B------:R-:W-:Y:S08]  /*3ea0*/  HMMA.16816.F32.BF16 R56, R12, R8.reuse, R56 ;  /* 0x000000080c38723c */ /* 0x080ff00000041838 */
[C---:B------:R-:W-:Y:S08]  /*3eb0*/  HMMA.16816.F32.BF16 R60, R16.reuse, R8, R60 ;  /* 0x00000008103c723c */ /* 0x040ff0000004183c */
[-C--:B------:R-:W-:Y:S08]  /*3ec0*/  HMMA.16816.F32.BF16 R64, R16, R10.reuse, R64 ;  /* 0x0000000a1040723c */ /* 0x080ff00000041840 */
[-C--:B------:R-:W-:Y:S08]  /*3ed0*/  HMMA.16816.F32.BF16 R68, R12, R10.reuse, R68 ;  /* 0x0000000a0c44723c */ /* 0x080ff00000041844 */
[C---:B------:R-:W-:Y:S08]  /*3ee0*/  HMMA.16816.F32.BF16 R72, R4.reuse, R10, R72 ;  /* 0x0000000a0448723c */ /* 0x040ff00000041848 */
[-C--:B-1----:R-:W-:Y:S08]  /*3ef0*/  HMMA.16816.F32.BF16 R76, R4, R20.reuse, R76 ;  /* 0x00000014044c723c */ /* 0x082ff0000004184c */
[-C--:B------:R-:W-:Y:S01]  /*3f00*/  HMMA.16816.F32.BF16 R80, R12, R20.reuse, R80 ;  /* 0x000000140c50723c */ /* 0x080fe20000041850 */
[----:B------:R1:W4:Y:S07]  /*3f10*/  LDSM.16.M88.4 R32, [R231] ;  /* 0x00000000e720783b */ /* 0x00032e0000000200 */
[C---:B------:R-:W-:Y:S01]  /*3f20*/  HMMA.16816.F32.BF16 R84, R16.reuse, R20, R84 ;  /* 0x000000141054723c */ /* 0x040fe20000041854 */
[----:B------:R1:W1:Y:S07]  /*3f30*/  LDSM.16.M88.4 R36, [R231+0x800] ;  /* 0x00080000e724783b */ /* 0x00026e0000000200 */
[-C--:B------:R-:W-:Y:S01]  /*3f40*/  HMMA.16816.F32.BF16 R88, R16, R22.reuse, R88 ;  /* 0x000000161058723c */ /* 0x080fe20000041858 */
[----:B------:R1:W1:Y:S07]  /*3f50*/  LDSM.16.MT88.4 R16, [R2+0x80] ;  /* 0x000080000210783b */ /* 0x00026e0000004200 */
[-C--:B------:R-:W-:Y:S01]  /*3f60*/  HMMA.16816.F32.BF16 R92, R12, R22.reuse, R92 ;  /* 0x000000160c5c723c */ /* 0x080fe2000004185c */
[----:B------:R1:W1:Y:S07]  /*3f70*/  LDSM.16.MT88.4 R40, [R2+0x3080] ;  /* 0x003080000228783b */ /* 0x00026e0000004200 */
[----:B------:R-:W-:Y:S01]  /*3f80*/  HMMA.16816.F32.BF16 R96, R4, R22, R96 ;  /* 0x000000160460723c */ /* 0x000fe20000041860 */
[----:B------:R1:W1:Y:S07]  /*3f90*/  LDSM.16.M88.4 R152, [R230] ;  /* 0x00000000e698783b */ /* 0x00026e0000000200 */
[-C--:B--2---:R-:W-:Y:S01]  /*3fa0*/  HMMA.16816.F32.BF16 R52, R28, R44.reuse, R52 ;  /* 0x0000002c1c34723c */ /* 0x084fe20000041834 */
[----:B------:R2:W1:Y:S07]  /*3fb0*/  LDSM.16.M88.4 R176, [R230+0x800] ;  /* 0x00080000e6b0783b */ /* 0x00046e0000000200 */
[-C--:B------:R-:W-:Y:S01]  /*3fc0*/  HMMA.16816.F32.BF16 R56, R48, R44.reuse, R56 ;  /* 0x0000002c3038723c */ /* 0x080fe20000041838 */
[----:B------:R2:W1:Y:S07]  /*3fd0*/  LDSM.16.MT88.4 R156, [R2+0x880] ;  /* 0x00088000029c783b */ /* 0x00046e0000004200 */
[C---:B------:R-:W-:Y:S01]  /*3fe0*/  HMMA.16816.F32.BF16 R60, R148.reuse, R44, R60 ;  /* 0x0000002c943c723c */ /* 0x040fe2000004183c */
[----:B------:R2:W1:Y:S07]  /*3ff0*/  LDSM.16.MT88.4 R212, [R2+0x3880] ;  /* 0x0038800002d4783b */ /* 0x00046e0000004200 */
        /* <DEDUP_REMOVED lines=10> */
[----:B-12-4-:R-:W-:Y:S01]  /*40a0*/  LOP3.LUT P6, RZ, R237, 0x1, RZ, 0xc0, !PT ;  /* 0x00000001edff7812 */ /* 0x016fe200078cc0ff */
[----:B------:R-:W1:Y:S01]  /*40b0*/  S2R R3, SR_CTAID.Y ;  /* 0x0000000000037919 */ /* 0x000e620000002600 */
[----:B------:R-:W-:Y:S01]  /*40c0*/  USHF.R.S32.HI UR21, URZ, 0x1f, UR20 ;  /* 0x0000001f3f157899 */ /* 0x000fe20008011414 */
[----:B------:R-:W-:Y:S01]  /*40d0*/  IMAD.MOV.U32 R7, RZ, RZ, 0x6 ;  /* 0x00000006ff077424 */ /* 0x000fe200078e00ff */
[----:B------:R-:W-:Y:S02]  /*40e0*/  ULDC.64 UR6, c[0x0][0x208] ;  /* 0x0000820000067ab9 */ /* 0x000fe40000000a00 */
[----:B------:R-:W-:Y:S02]  /*40f0*/  UIMAD UR21, UR21, UR6, URZ ;  /* 0x00000006151572a4 */ /* 0x000fe4000f8e023f */
[----:B------:R-:W-:Y:S02]  /*4100*/  UIMAD.WIDE.U32 UR22, UR20, UR6, URZ ;  /* 0x00000006141672a5 */ /* 0x000fe4000f8e003f */
[----:B------:R-:W-:Y:S02]  /*4110*/  UIMAD UR21, UR20, UR7, UR21 ;  /* 0x00000007141572a4 */ /* 0x000fe4000f8e0215 */
[----:B------:R-:W-:Y:S02]  /*4120*/  USHF.L.U32 UR6, UR20, 0x6, URZ ;  /* 0x0000000614067899 */ /* 0x000fe4000800063f */
[----:B------:R-:W-:Y:S01]  /*4130*/  IMAD.U32 R10, RZ, RZ, UR22 ;  /* 0x00000016ff0a7e24 */ /* 0x000fe2000f8e00ff */
[----:B------:R-:W-:Y:S01]  /*4140*/  UIADD3 UR21, UR23, UR21, URZ ;  /* 0x0000001517157290 */ /* 0x000fe2000fffe03f */
[----:B------:R-:W-:Y:S03]  /*4150*/  IMAD.U32 R4, RZ, RZ, UR22 ;  /* 0x00000016ff047e24 */ /* 0x000fe6000f8e00ff */
[----:B------:R-:W-:Y:S02]  /*4160*/  LEA R10, P5, R10, R240, 0x7 ;  /* 0x000000f00a0a7211 */ /* 0x000fe400078a38ff */
[----:B-1----:R-:W-:Y:S01]  /*4170*/  SHF.R.S32.HI R5, RZ, 0x1f, R3 ;  /* 0x0000001fff057819 */ /* 0x002fe20000011403 */
[----:B------:R-:W-:Y:S04]  /*4180*/  IMAD.WIDE.U32 R8, R3, c[0x0][0x288], R246 ;  /* 0x0000a20003087a25 */ /* 0x000fe800078e00f6 */
[----:B------:R-:W-:Y:S01]  /*4190*/  IMAD R5, R5, c[0x0][0x288], RZ ;  /* 0x0000a20005057a24 */ /* 0x000fe200078e02ff */
[----:B------:R-:W-:Y:S01]  /*41a0*/  IADD3 R6, P1, R8, UR5, RZ ;  /* 0x0000000508067c10 */ /* 0x000fe2000ff3e0ff */
[----:B------:R-:W-:Y:S02]  /*41b0*/  IMAD.MOV.U32 R8, RZ, RZ, c[0x0][0x208] ;  /* 0x00008200ff087624 */ /* 0x000fe400078e00ff */
[----:B------:R-:W-:Y:S02]  /*41c0*/  IMAD R5, R3, c[0x0][0x28c], R5 ;  /* 0x0000a30003057a24 */ /* 0x000fe400078e0205 */
[----:B------:R-:W-:Y:S01]  /*41d0*/  IMAD.U32 R3, RZ, RZ, UR21 ;  /* 0x00000015ff037e24 */ /* 0x000fe2000f8e00ff */
[C---:B------:R-:W-:Y:S01]  /*41e0*/  SHF.L.U64.HI R7, R8.reuse, R7, c[0x0][0x20c] ;  /* 0x0000830008077619 */ /* 0x040fe20000010207 */
[----:B------:R-:W-:Y:S01]  /*41f0*/  IMAD.SHL.U32 R8, R8, 0x40, RZ ;  /* 0x0000004008087824 */ /* 0x000fe200078e00ff */
[----:B------:R-:W-:Y:S02]  /*4200*/  IADD3.X R5, R9, UR12, R5, P1, !PT ;  /* 0x0000000c09057c10 */ /* 0x000fe40008ffe405 */
[----:B------:R-:W-:Y:S01]  /*4210*/  LEA.HI.X R11, R4, R241, R3, 0x7, P5 ;  /* 0x000000f1040b7211 */ /* 0x000fe200028f3c03 */
[----:B------:R-:W-:Y:S01]  /*4220*/  IMAD.U32 R3, RZ, RZ, UR6 ;  /* 0x00000006ff037e24 */ /* 0x000fe2000f8e00ff */
[C---:B------:R-:W-:Y:S01]  /*4230*/  LEA R12, P1, R6.reuse, c[0x0][0x280], 0x2 ;  /* 0x0000a000060c7a11 */ /* 0x040fe200078210ff */
[----:B------:R-:W-:Y:S03]  /*4240*/  IMAD.U32 R4, RZ, RZ, UR6 ;  /* 0x00000006ff047e24 */ /* 0x000fe6000f8e00ff */
[----:B------:R-:W-:Y:S02]  /*4250*/  LEA.HI.X R13, R6, c[0x0][0x284], R5, 0x2, P1 ;  /* 0x0000a100060d7a11 */ /* 0x000fe400008f1405 */
[----:B------:R-:W-:Y:S02]  /*4260*/  IADD3 R14, P5, P1, R8, 0x80, R10 ;  /* 0x00000080080e7810 */ /* 0x000fe400079be00a */
[----:B------:R-:W-:Y:S02]  /*4270*/  IADD3 R5, -R244, c[0x0][0x168], -R3 ;  /* 0x00005a00f4057a10 */ /* 0x000fe40007ffe903 */
[--C-:B------:R-:W-:Y:S02]  /*4280*/  IADD3.X R15, R7, RZ, R11.reuse, P5, P1 ;  /* 0x000000ff070f7210 */ /* 0x100fe40002fe240b */
[C---:B------:R-:W-:Y:S02]  /*4290*/  ISETP.LT.OR P5, PT, R5.reuse, 0x1, !P6 ;  /* 0x000000010500780c */ /* 0x040fe400077a1670 */
[----:B------:R-:W-:Y:S02]  /*42a0*/  LEA R12, P1, R4, R12, 0x2 ;  /* 0x0000000c040c7211 */ /* 0x000fe400078210ff */
[----:B------:R-:W-:Y:S02]  /*42b0*/  ISETP.LT.OR P6, PT, R5, 0x21, !P6 ;  /* 0x000000210500780c */ /* 0x000fe400077c1670 */
[----:B------:R-:W-:Y:S01]  /*42c0*/  LEA.HI.X.SX32 R13, R3, R13, 0x2, P1 ;  /* 0x0000000d030d7211 */ /* 0x000fe200008f16ff */
[----:B------:R-:W-:Y:S01]  /*42d0*/  @!P2 IMAD.SHL.U32 R3, R238, 0x10, RZ ;  /* 0x00000010ee03a824 */ /* 0x000fe200078e00ff */
[----:B------:R-:W-:Y:S05]  /*42e0*/  IADD3 R8, P1, R8, R10, RZ ;  /* 0x0000000a08087210 */ /* 0x000fea0007f3e0ff */
[----:B------:R-:W-:Y:S01]  /*42f0*/  @!PT LDS RZ, [RZ] ;  /* 0x00000000fffff984 */ /* 0x000fe20000000800 */
[----:B------:R-:W-:Y:S01]  /*4300*/  @!PT LDS RZ, [RZ] ;  /* 0x00000000fffff984 */ /* 0x000fe20000000800 */
[----:B------:R-:W-:Y:S01]  /*4310*/  @!PT LDS RZ, [RZ] ;  /* 0x00000000fffff984 */ /* 0x000fe20000000800 */
[----:B------:R1:W-:Y:S01]  /*4320*/  LDGSTS.E.BYPASS.LTC128B.128 [R236+0xe080], [R10.64], !P5 ;  /* 0x0e0800000aec7fae */ /* 0x0003e2000e901d52 */
[----:B------:R-:W-:Y:S01]  /*4330*/  IMAD.X R9, R7, 0x1, R11, P1 ;  /* 0x0000000107097824 */ /* 0x000fe200008e060b */
[----:B------:R-:W-:Y:S04]  /*4340*/  LOP3.LUT P1, RZ, R237, 0x2, RZ, 0xc0, !PT ;  /* 0x00000002edff7812 */ /* 0x000fe8000782c0ff */
[C---:B------:R-:W-:Y:S02]  /*4350*/  ISETP.LT.OR P5, PT, R5.reuse, 0x1, !P1 ;  /* 0x000000010500780c */ /* 0x040fe40004fa1670 */
[----:B------:R-:W-:Y:S11]  /*4360*/  ISETP.LT.OR P1, PT, R5, 0x21, !P1 ;  /* 0x000000210500780c */ /* 0x000ff60004f21670 */
[----:B------:R1:W-:Y:S05]  /*4370*/  LDGSTS.E.BYPASS.LTC128B.128 [R236+0x10080], [R10.64+0x80], !P5 ;  /* 0x100800800aec7fae */ /* 0x0003ea000e901d52 */
[----:B------:R1:W-:Y:S05]  /*4380*/  LDGSTS.E.BYPASS.LTC128B.128 [R236+0xf080], [R8.64], !P6 ;  /* 0x0f08000008ec7fae */ /* 0x0003ea000f101d52 */
[----:B------:R1:W-:Y:S05]  /*4390*/  LDGSTS.E.BYPASS.LTC128B.128 [R236+0x11080], [R14.64], !P1 ;  /* 0x110800000eec7fae */ /* 0x0003ea000c901d52 */
[----:B------:R1:W-:Y:S02]  /*43a0*/  @!P2 LDGSTS.E.BYPASS.LTC128B.128 [R3+0x12280], [R12.64] ;  /* 0x122800000c03afae */ /* 0x0003e4000b901d52 */
.L_x_56:
[-C--:B-12-4-:R-:W-:Y:S01]  /*43b0*/  HMMA.16816.F32.BF16 R4, R32, R16.reuse, RZ ;  /* 0x000000102004723c */ /* 0x096fe200000418ff */
[----:B------:R-:W-:Y:S01]  /*43c0*/  LDSM.16.MT88.4 R44, [R2+0x1080] ;  /* 0x00108000022c783b */ /* 0x000fe20000004200 */
[----:B------:R-:W-:Y:S02]  /*43d0*/  USHF.L.U32 UR10, UR10, 0xd, URZ ;  /* 0x0000000d0a0a7899 */ /* 0x000fe4000800063f */
[----:B------:R-:W-:Y:S01]  /*43e0*/  UISETP.GE.AND UP0, UPT, UR20, UR15, UPT ;  /* 0x0000000f1400728c */ /* 0x000fe2000bf06270 */
[----:B------:R-:W-:Y:S01]  /*43f0*/  LDSM.16.M88.4 R48, [R231+0x1800] ;  /* 0x00180000e730783b */ /* 0x000fe20000000200 */
        /* <DEDUP_REMOVED lines=15> */
[----:B------:R-:W1:Y:S07]  /*44f0*/  LDSM.16.M88.4 R36, [R231+0x1000] ;  /* 0x00100000e724783b */ /* 0x000e6e0000000200 */
[----:B------:R-:W-:Y:S01]  /*4500*/  HMMA.16816.F32.BF16 R32, R32, R42, RZ ;  /* 0x0000002a2020723c */ /* 0x000fe200000418ff */
[----:B------:R-:W2:Y:S07]  /*4510*/  LDSM.16.MT88.4 R40, [R2+0x4080] ;  /* 0x004080000228783b */ /* 0x000eae0000004200 */
        /* <DEDUP_REMOVED lines=10> */
[----:B------:R-:W3:Y:S04]  /*45c0*/  LDSM.16.MT88.4 R152, [R2+0x1880] ;  /* 0x001880000298783b */ /* 0x000ee80000004200 */
[----:B------:R-:W-:Y:S03]  /*45d0*/  LDSM.16.MT88.4 R212, [R2+0x2080] ;  /* 0x0020800002d4783b */ /* 0x000fe60000004200 */
[-C--:B-1----:R-:W-:Y:S08]  /*45e0*/  HMMA.16816.F32.BF16 R4, R36, R44.reuse, R4 ;  /* 0x0000002c2404723c */ /* 0x082ff00000041804 */
[C---:B------:R-:W-:Y:S08]  /*45f0*/  HMMA.16816.F32.BF16 R8, R48.reuse, R44, R8 ;  /* 0x0000002c3008723c */ /* 0x040ff00000041808 */
[-C--:B------:R-:W-:Y:S08]  /*4600*/  HMMA.16816.F32.BF16 R12, R48, R46.reuse, R12 ;  /* 0x0000002e300c723c */ /* 0x080ff0000004180c */
[C---:B------:R-:W-:Y:S01]  /*4610*/  HMMA.16816.F32.BF16 R16, R36.reuse, R46, R16 ;  /* 0x0000002e2410723c */ /* 0x040fe20000041810 */
[----:B------:R-:W1:Y:S07]  /*4620*/  LDSM.16.M88.4 R44, [R231+0x2000] ;  /* 0x00200000e72c783b */ /* 0x000e6e0000000200 */
[-C--:B--2---:R-:W-:Y:S08]  /*4630*/  HMMA.16816.F32.BF16 R20, R36, R40.reuse, R20 ;  /* 0x000000282414723c */ /* 0x084ff00000041814 */
[C---:B------:R-:W-:Y:S08]  /*4640*/  HMMA.16816.F32.BF16 R24, R48.reuse, R40, R24 ;  /* 0x000000283018723c */ /* 0x040ff00000041818 */
[-C--:B------:R-:W-:Y:S01]  /*4650*/  HMMA.16816.F32.BF16 R28, R48, R42.reuse, R28 ;  /* 0x0000002a301c723c */ /* 0x080fe2000004181c */
[----:B------:R-:W-:Y:S07]  /*4660*/  LDSM.16.MT88.4 R48, [R2+0x2880] ;  /* 0x002880000230783b */ /* 0x000fee0000004200 */
[----:B------:R-:W-:Y:S01]  /*4670*/  HMMA.16816.F32.BF16 R32, R36, R42, R32 ;  /* 0x0000002a2420723c */ /* 0x000fe20000041820 */
[----:B------:R-:W2:Y:S04]  /*4680*/  LDSM.16.MT88.4 R36, [R2+0x5080] ;  /* 0x005080000224783b */ /* 0x000ea80000004200 */
[----:B------:R-:W4:Y:S03]  /*4690*/  LDSM.16.M88.4 R40, [R230+0x2000] ;  /* 0x00200000e628783b */ /* 0x000f260000000200 */
[-C--:B---3--:R-:W-:Y:S08]  /*46a0*/  HMMA.16816.F32.BF16 R4, R148, R152.reuse, R4 ;  /* 0x000000989404723c */ /* 0x088ff00000041804 */
[C---:B------:R-:W-:Y:S08]  /*46b0*/  HMMA.16816.F32.BF16 R8, R156.reuse, R152, R8 ;  /* 0x000000989c08723c */ /* 0x040ff00000041808 */
[-C--:B------:R-:W-:Y:S08]  /*46c0*/  HMMA.16816.F32.BF16 R12, R156, R154.reuse, R12 ;  /* 0x0000009a9c0c723c */ /* 0x080ff0000004180c */
[C---:B------:R-:W-:Y:S01]  /*46d0*/  HMMA.16816.F32.BF16 R16, R148.reuse, R154, R16 ;  /* 0x0000009a9410723c */ /* 0x040fe20000041810 */
[----:B------:R-:W3:Y:S07]  /*46e0*/  LDSM.16.M88.4 R152, [R230+0x2800] ;  /* 0x00280000e698783b */ /* 0x000eee0000000200 */
[-C--:B------:R-:W-:Y:S08]  /*46f0*/  HMMA.16816.F32.BF16 R20, R148, R176.reuse, R20 ;  /* 0x000000b09414723c */ /* 0x080ff00000041814 */
[C---:B------:R-:W-:Y:S01]  /*4700*/  HMMA.16816.F32.BF16 R24, R156.reuse, R176, R24 ;  /* 0x000000b09c18723c */ /* 0x040fe20000041818 */
[----:B------:R-:W5:Y:S07]  /*4710*/  LDL.64 R176, [R1] ;  /* 0x0000000001b07983 */ /* 0x000f6e0000100a00 */
[-C--:B------:R-:W-:Y:S08]  /*4720*/  HMMA.16816.F32.BF16 R28, R156, R178.reuse, R28 ;  /* 0x000000b29c1c723c */ /* 0x080ff0000004181c */
[----:B------:R-:W-:Y:S01]  /*4730*/  HMMA.16816.F32.BF16 R32, R148, R178, R32 ;  /* 0x000000b29420723c */ /* 0x000fe20000041820 */
[----:B------:R-:W3:Y:S07]  /*4740*/  LDSM.16.MT88.4 R148, [R2+0x5880] ;  /* 0x005880000294783b */ /* 0x000eee0000004200 */
[-C--:B-1----:R-:W-:Y:S08]  /*4750*/  HMMA.16816.F32.BF16 R4, R44, R212.reuse, R4 ;  /* 0x000000d42c04723c */ /* 0x082ff00000041804 */
[C---:B------:R-:W-:Y:S08]  /*4760*/  HMMA.16816.F32.BF16 R8, R216.reuse, R212, R8 ;  /* 0x000000d4d808723c */ /* 0x040ff00000041808 */
[-C--:B------:R-:W-:Y:S08]  /*4770*/  HMMA.16816.F32.BF16 R12, R216, R214.reuse, R12 ;  /* 0x000000d6d80c723c */ /* 0x080ff0000004180c */
[C---:B------:R-:W-:Y:S08]  /*4780*/  HMMA.16816.F32.BF16 R16, R44.reuse, R214, R16 ;  /* 0x000000d62c10723c */ /* 0x040ff00000041810 */
[-C--:B--2---:R-:W-:Y:S08]  /*4790*/  HMMA.16816.F32.BF16 R20, R44, R36.reuse, R20 ;  /* 0x000000242c14723c */ /* 0x084ff00000041814 */
[C---:B------:R-:W-:Y:S08]  /*47a0*/  HMMA.16816.F32.BF16 R24, R216.reuse, R36, R24 ;  /* 0x00000024d818723c */ /* 0x040ff00000041818 */
[-C--:B------:R-:W-:Y:S08]  /*47b0*/  HMMA.16816.F32.BF16 R28, R216, R38.reuse, R28 ;  /* 0x00000026d81c723c */ /* 0x080ff0000004181c */
[----:B------:R-:W-:Y:S01]  /*47c0*/  HMMA.16816.F32.BF16 R32, R44, R38, R32 ;  /* 0x000000262c20723c */ /* 0x000fe20000041820 */
[----:B------:R-:W-:Y:S07]  /*47d0*/  LDSM.16.MT88.4 R44, [R232+0x18080] ;  /* 0x01808000e82c783b */ /* 0x000fee0000004200 */
[-C--:B----4-:R-:W-:Y:S08]  /*47e0*/  HMMA.16816.F32.BF16 R4, R40, R48.reuse, R4 ;  /* 0x000000302804723c */ /* 0x090ff00000041804 */
[C---:B---3--:R-:W-:Y:S08]  /*47f0*/  HMMA.16816.F32.BF16 R8, R152.reuse, R48, R8 ;  /* 0x000000309808723c */ /* 0x048ff00000041808 */
[-C--:B------:R-:W-:Y:S08]  /*4800*/  HMMA.16816.F32.BF16 R12, R152, R50.reuse, R12 ;  /* 0x00000032980c723c */ /* 0x080ff0000004180c */
[C---:B------:R-:W-:Y:S08]  /*4810*/  HMMA.16816.F32.BF16 R16, R40.reuse, R50, R16 ;  /* 0x000000322810723c */ /* 0x040ff00000041810 */
[-C--:B------:R-:W-:Y:S08]  /*4820*/  HMMA.16816.F32.BF16 R20, R40, R148.reuse, R20 ;  /* 0x000000942814723c */ /* 0x080ff00000041814 */
[C---:B------:R-:W-:Y:S08]  /*4830*/  HMMA.16816.F32.BF16 R24, R152.reuse, R148, R24 ;  /* 0x000000949818723c */ /* 0x040ff00000041818 */
[-C--:B------:R-:W-:Y:S08]  /*4840*/  HMMA.16816.F32.BF16 R28, R152, R150.reuse, R28 ;  /* 0x00000096981c723c */ /* 0x080ff0000004181c */
[----:B------:R-:W-:Y:S04]  /*4850*/  HMMA.16816.F32.BF16 R32, R40, R150, R32 ;  /* 0x000000962820723c */ /* 0x000fe80000041820 */
[----:B-----5:R-:W-:Y:S01]  /*4860*/  IADD3 R2, P1, R176, UR10, RZ ;  /* 0x0000000ab0027c10 */ /* 0x020fe2000ff3e0ff */
[----:B------:R-:W-:Y:S03]  /*4870*/  UMOV UR10, UR20 ;  /* 0x00000014000a7c82 */ /* 0x000fe60008000000 */
[----:B------:R-:W-:Y:S04]  /*4880*/  LEA.HI.X.SX32 R3, R3, R252, 0x1, P1 ;  /* 0x000000fc03037211 */ /* 0x000fe800008f0eff */
[C---:B------:R-:W-:Y:S04]  /*4890*/  LEA R36, P1, R2.reuse, c[0x0][0x220], 0x2 ;  /* 0x0000880002247a11 */ /* 0x040fe800078210ff */
[----:B------:R-:W-:Y:S01]  /*48a0*/  LEA.HI.X R37, R2, c[0x0][0x224], R3, 0x2, P1 ;  /* 0x0000890002257a11 */ /* 0x000fe200008f1403 */
[----:B------:R-:W-:Y:S01]  /*48b0*/  IMAD.U32 R2, RZ, RZ, UR4 ;  /* 0x00000004ff027e24 */ /* 0x000fe2000f8e00ff */
[----:B------:R-:W-:Y:S01]  /*48c0*/  PLOP3.LUT P1, PT, PT, PT, UP0, 0x80, 0x0 ;  /* 0x000000000000781c */ /* 0x000fe20003f2f008 */
[----:B------:R-:W-:Y:S02]  /*48d0*/  USEL UR4, UR7, URZ, !UP2 ;  /* 0x0000003f07047287 */ /* 0x000fe4000d000000 */
[----:B------:R-:W-:Y:S01]  /*48e0*/  RED.E.ADD.F32.FTZ.RN.STRONG.GPU [R36.64], R4 ;  /* 0x000000042400798e */ /* 0x000fe2000c10e792 */
[----:B------:R-:W-:Y:S03]  /*48f0*/  IMAD R2, R2, 0x2000, R234 ;  /* 0x0000200002027824 */ /* 0x000fe600078e02ea */
[----:B------:R-:W-:Y:S01]  /*4900*/  RED.E.ADD.F32.FTZ.RN.STRONG.GPU [R36.64+0x400], R5 ;  /* 0x000400052400798e */ /* 0x000fe2000c10e792 */
[----:B------:R-:W-:Y:S03]  /*4910*/  IMAD.SHL.U32 R2, R2, 0x2, RZ ;  /* 0x0000000202027824 */ /* 0x000fe600078e00ff */
[----:B------:R-:W-:Y:S04]  /*4920*/  RED.E.ADD.F32.FTZ.RN.STRONG.GPU [R36.64+0x800], R6 ;  /* 0x000800062400798e */ /* 0x000fe8000c10e792 */
        /* <DEDUP_REMOVED lines=47> */
[C---:B------:R-:W-:Y:S03]  /*4c20*/  HMMA.16816.F32.BF16 R132, R16.reuse, R20, R132 ;  /* 0x000000141084723c */ /* 0x040fe60000041884 */
[----:B------:R-:W2:Y:S05]  /*4c30*/  LDSM.16.MT88.4 R36, [R232+0x17880] ;  /* 0x01788000e824783b */ /* 0x000eaa0000004200 */
[-C--:B------:R-:W-:Y:S01]  /*4c40*/  HMMA.16816.F32.BF16 R136, R16, R22.reuse, R136 ;  /* 0x000000161088723c */ /* 0x080fe20000041888 */
[----:B------:R-:W-:Y:S07]  /*4c50*/  LDSM.16.MT88.4 R16, [R232+0x17c80] ;  /* 0x017c8000e810783b */ /* 0x000fee0000004200 */
[-C--:B------:R-:W-:Y:S01]  /*4c60*/  HMMA.16816.F32.BF16 R140, R12, R22.reuse, R140 ;  /* 0x000000160c8c723c */ /* 0x080fe2000004188c */
[----:B------:R-:W-:Y:S07]  /*4c70*/  LDSM.16.MT88.4 R12, [R232+0x16c80] ;  /* 0x016c8000e80c783b */ /* 0x000fee0000004200 */
[----:B------:R-:W-:Y:S01]  /*4c80*/  HMMA.16816.F32.BF16 R144, R4, R22, R144 ;  /* 0x000000160490723c */ /* 0x000fe20000041890 */
[----:B------:R-:W3:Y:S04]  /*4c90*/  LDSM.16.MT88.4 R4, [R232+0x15c80] ;  /* 0x015c8000e804783b */ /* 0x000ee80000004200 */
[----:B------:R-:W4:Y:S03]  /*4ca0*/  LDSM.16.MT88.4 R20, [R2+0x9080] ;  /* 0x009080000214783b */ /* 0x000f260000004200 */
[-C--:B-1----:R-:W-:Y:S08]  /*4cb0*/  HMMA.16816.F32.BF16 R100, R24, R28.reuse, R100 ;  /* 0x0000001c1864723c */ /* 0x082ff00000041864 */
[-C--:B------:R-:W-:Y:S08]  /*4cc0*/  HMMA.16816.F32.BF16 R104, R32, R28.reuse, R104 ;  /* 0x0000001c2068723c */ /* 0x080ff00000041868 */
[C---:B--2---:R-:W-:Y:S08]  /*4cd0*/  HMMA.16816.F32.BF16 R108, R36.reuse, R28, R108 ;  /* 0x0000001c246c723c */ /* 0x044ff0000004186c */
        /* <DEDUP_REMOVED lines=31> */
[-C--:B--2---:R-:W-:Y:S08]  /*4ed0*/  HMMA.16816.F32.BF16 R124, R28, R24.reuse, R124 ;  /* 0x000000181c7c723c */ /* 0x084ff0000004187c */
[-C--:B------:R-:W-:Y:S08]  /*4ee0*/  HMMA.16816.F32.BF16 R128, R36, R24.reuse, R128 ;  /* 0x000000182480723c */ /* 0x080ff00000041880 */
[C---:B------:R-:W-:Y:S08]  /*4ef0*/  HMMA.16816.F32.BF16 R132, R44.reuse, R24, R132 ;  /* 0x000000182c84723c */ /* 0x040ff00000041884 */
[-C--:B------:R-:W-:Y:S08]  /*4f00*/  HMMA.16816.F32.BF16 R136, R44, R26.reuse, R136 ;  /* 0x0000001a2c88723c */ /* 0x080ff00000041888 */
[-C--:B------:R-:W-:Y:S08]  /*4f10*/  HMMA.16816.F32.BF16 R140, R36, R26.reuse, R140 ;  /* 0x0000001a248c723c */ /* 0x080ff0000004188c */
[----:B------:R-:W-:Y:S01]  /*4f20*/  HMMA.16816.F32.BF16 R144, R28, R26, R144 ;  /* 0x0000001a1c90723c */ /* 0x000fe20000041890 */
[----:B------:R-:W-:-:S07]  /*4f30*/  @!P1 BRA `(.L_x_57) ;  /* 0xffffd1a000009947 */ /* 0x000fce000383ffff */
.L_x_54:
[----:B-1-34-:R-:W1:Y:S01]  /*4f40*/  S2R R0, SR_CTAID.Y ;  /* 0x0000000000007919 */ /* 0x01ae620000002600 */
[----:B------:R-:W2:Y:S01]  /*4f50*/  S2UR UR6, SR_CTAID.X ;  /* 0x00000000000679c3 */ /* 0x000ea20000002500 */
[----:B------:R-:W-:Y:S01]  /*4f60*/  MOV R2, c[0x0][0x338] ;  /* 0x0000ce0000027a02 */ /* 0x000fe20000000f00 */
[----:B------:R-:W-:Y:S01]  /*4f70*/  USHF.R.S32.HI UR4, URZ, 0x1f, UR16 ;  /* 0x0000001f3f047899 */ /* 0x000fe20008011410 */
[----:B------:R-:W-:Y:S01]  /*4f80*/  BAR.SYNC.DEFER_BLOCKING 0x1, 0x100 ;  /* 0x0044000000007b1d */ /* 0x000fe20000010000 */
[----:B------:R-:W-:Y:S01]  /*4f90*/  FMUL.FTZ R100, R100, c[0x0][0x298] ;  /* 0x0000a60064647a20 */ /* 0x000fe20000410000 */
[----:B------:R-:W-:-:S13]  /*4fa0*/  ISETP.NE.AND P1, PT, R2, 0x1, PT ;  /* 0x000000010200780c */ /* 0x000fda0003f25270 */
[----:B-1----:R-:W-:Y:S01]  /*4fb0*/  @P1 IMAD.HI.U32 R3, R0, c[0x0][0x33c], RZ ;  /* 0x0000cf0000031a27 */ /* 0x002fe200078e00ff */
[----:B--2---:R-:W-:Y:S01]  /*4fc0*/  UIMAD UR6, UR6, 0x3000, URZ ;  /* 0x00003000060678a4 */ /* 0x004fe2000f8e023f */
[----:B------:R-:W-:Y:S02]  /*4fd0*/  SHF.R.S32.HI R7, RZ, 0x1f, R0 ;  /* 0x0000001fff077819 */ /* 0x000fe40000011400 */
[----:B------:R-:W-:Y:S01]  /*4fe0*/  MOV R6, R0 ;  /* 0x0000000000067202 */ /* 0x000fe20000000f00 */
[----:B------:R-:W-:Y:S01]  /*4ff0*/  USHF.R.S32.HI UR10, URZ, 0x1f, UR6 ;  /* 0x0000001f3f0a7899 */ /* 0x000fe20008011406 */
[----:B------:R-:W-:Y:S02]  /*5000*/  @P1 SHF.R.U32.HI R3, RZ, c[0x0][0x340], R3 ;  /* 0x0000d000ff031a19 */ /* 0x000fe40000011603 */
[C---:B------:R-:W-:Y:S01]  /*5010*/  IADD3 R4, P0, R238.reuse, UR6, RZ ;  /* 0x00000006ee047c10 */ /* 0x040fe2000ff1e0ff */
[----:B------:R-:W-:Y:S01]  /*5020*/  ULDC.64 UR6, c[0x0][0x330] ;  /* 0x0000cc0000067ab9 */ /* 0x000fe20000000a00 */
[----:B------:R-:W-:Y:S01]  /*5030*/  @P1 SHF.R.S32.HI R2, RZ, 0x1f, R3 ;  /* 0x0000001fff021819 */ /* 0x000fe20000011403 */
[----:B------:R-:W-:Y:S01]  /*5040*/  UIMAD UR6, UR4, UR6, URZ ;  /* 0x00000006040672a4 */ /* 0x000fe2000f8e023f */
[----:B------:R-:W-:-:S02]  /*5050*/  LEA.HI.X.SX32 R5, R238, UR10, 0x1, P0 ;  /* 0x0000000aee057c11 */ /* 0x000fc400080f0eff */
[----:B------:R-:W-:Y:S01]  /*5060*/  @P1 MOV R7, R2 ;  /* 0x0000000200071202 */ /* 0x000fe20000000f00 */
[----:B------:R-:W-:Y:S01]  /*5070*/  UIMAD UR10, UR16, UR7, UR6 ;  /* 0x00000007100a72a4 */ /* 0x000fe2000f8e0206 */
[----:B------:R-:W-:Y:S02]  /*5080*/  @P1 MOV R6, R3 ;  /* 0x0000000300061202 */ /* 0x000fe40000000f00 */
[----:B------:R-:W-:Y:S01]  /*5090*/  MOV R3, UR16 ;  /* 0x0000001000037c02 */ /* 0x000fe20008000f00 */
[C---:B------:R-:W-:Y:S01]  /*50a0*/  IMAD R2, R7.reuse, c[0x0][0x328], RZ ;  /* 0x0000ca0007027a24 */ /* 0x040fe200078e02ff */
[----:B------:R-:W-:Y:S01]  /*50b0*/  ULDC.64 UR6, c[0x0][0x308] ;  /* 0x0000c20000067ab9 */ /* 0x000fe20000000a00 */
[----:B------:R-:W-:Y:S01]  /*50c0*/  IMAD R0, R7, c[0x0][0x300], RZ ;  /* 0x0000c00007007a24 */ /* 0x000fe200078e02ff */
[----:B------:R-:W-:Y:S01]  /*50d0*/  UIMAD UR6, UR4, UR6, URZ ;  /* 0x00000006040672a4 */ /* 0x000fe2000f8e023f */
[----:B------:R-:W-:-:S03]  /*50e0*/  IMAD.WIDE.U32 R8, R6, c[0x0][0x328], R4 ;  /* 0x0000ca0006087a25 */ /* 0x000fc600078e0004 */
[----:B------:R-:W-:Y:S01]  /*50f0*/  UIMAD UR6, UR16, UR7, UR6 ;  /* 0x00000007100672a4 */ /* 0x000fe2000f8e0206 */
[C---:B------:R-:W-:Y:S02]  /*5100*/  IMAD R2, R6.reuse, c[0x0][0x32c], R2 ;  /* 0x0000cb0006027a24 */ /* 0x040fe400078e0202 */
[----:B------:R-:W-:-:S03]  /*5110*/  IMAD.WIDE.U32 R4, R6, c[0x0][0x300], R4 ;  /* 0x0000c00006047a25 */ /* 0x000fc600078e0004 */
[----:B------:R-:W-:Y:S01]  /*5120*/  IADD3 R7, R9, R2, RZ ;  /* 0x0000000209077210 */ /* 0x000fe20007ffe0ff */
[----:B------:R-:W-:Y:S01]  /*5130*/  IMAD R0, R6, c[0x0][0x304], R0 ;  /* 0x0000c10006007a24 */ /* 0x000fe200078e0200 */
[----:B------:R-:W-:Y:S02]  /*5140*/  MOV R6, R8 ;  /* 0x0000000800067202 */ /* 0x000fe40000000f00 */
[----:B------:R-:W-:Y:S02]  /*5150*/  MOV R2, UR16 ;  /* 0x0000001000027c02 */ /* 0x000fe40008000f00 */
[----:B------:R-:W-:Y:S01]  /*5160*/  IADD3 R5, R5, R0, RZ ;  /* 0x0000000005057210 */ /* 0x000fe20007ffe0ff */
[----:B------:R-:W-:-:S04]  /*5170*/  IMAD.WIDE.U32 R6, R3, c[0x0][0x330], R6 ;  /* 0x0000cc0003067a25 */ /* 0x000fc800078e0006 */
[----:B------:R-:W-:Y:S01]  /*5180*/  IMAD.WIDE.U32 R4, R2, c[0x0][0x308], R4 ;  /* 0x0000c20002047a25 */ /* 0x000fe200078e0004 */
[----:B------:R-:W-:Y:S02]  /*5190*/  IADD3 R0, R7, UR10, RZ ;  /* 0x0000000a07007c10 */ /* 0x000fe4000fffe0ff */
[----:B------:R-:W-:Y:S02]  /*51a0*/  LEA R10, P1, R6, c[0x0][0x310], 0x2 ;  /* 0x0000c400060a7a11 */ /* 0x000fe400078210ff */
[----:B------:R-:W-:Y:S02]  /*51b0*/  LEA R8, P0, R4, c[0x0][0x2e8], 0x2 ;  /* 0x0000ba0004087a11 */ /* 0x000fe400078010ff */
[----:B------:R-:W-:Y:S02]  /*51c0*/  LEA.HI.X R11, R6, c[0x0][0x314], R0, 0x2, P1 ;  /* 0x0000c500060b7a11 */ /* 0x000fe400008f1400 */
[----:B------:R-:W-:-:S03]  /*51d0*/  IADD3 R2, R5, UR6, RZ ;  /* 0x0000000605027c10 */ /* 0x000fc6000fffe0ff */
[----:B------:R-:W-:Y:S01]  /*51e0*/  RED.E.ADD.F32.FTZ.RN.STRONG.GPU [R10.64], R52 ;  /* 0x000000340a00798e */ /* 0x000fe2000c10e792 */
[----:B------:R-:W-:-:S03]  /*51f0*/  LEA.HI.X R9, R4, c[0x0][0x2ec], R2, 0x2, P0 ;  /* 0x0000bb0004097a11 */ /* 0x000fc600000f1402 */
        /* <DEDUP_REMOVED lines=39> */
[----:B------:R-:W-:Y:S01]  /*5470*/  RED.E.ADD.F32.FTZ.RN.STRONG.GPU [R10.64+0xa000], R92 ;  /* 0x00a0005c0a00798e */ /* 0x000fe2000c10e792 */
[----:B------:R-:W-:-:S03]  /*5480*/  FMUL.FTZ R101, R101, c[0x0][0x298] ;  /* 0x0000a60065657a20 */ /* 0x000fc60000410000 */
        /* <DEDUP_REMOVED lines=14> */
[----:B------:R-:W-:Y:S01]  /*5570*/  RED.E.ADD.F32.FTZ.RN.STRONG.GPU [R8.64], R100 ;  /* 0x000000640800798e */ /* 0x000fe2000c10e792 */
        /* <DEDUP_REMOVED lines=86> */
[----:B------:R-:W-:Y:S05]  /*5ae0*/  EXIT ;  /* 0x000000000000794d */ /* 0x000fea0003800000 */
.L_x_58:
        /* <DEDUP_REMOVED lines=9> */
.L_x_2287:


//--------------------- .text._ZN7cutlass13device_kernelIN5flash19enable_sm80_to_sm89INS1_16FlashAttnBwdSm80INS1_25CollectiveMainloopBwdSm80ILi2ELi1EN4cute5tupleIJNS5_1CILi64EEENS7_ILi96EEENS7_ILi128EEEEEENS_10bfloat16_tEfNS_4arch4Sm80ELb0ELb0ELb0ELb0ELb1ELb0ELb0ELb0ELi2ELi2ELi2ELi2ELb1EEENS1_24CollectiveEpilogueBwdGQAISB_fSE_Li256ELb0ELb1EEENS1_19SingleTileSchedulerILb0ELb0ELb0ELi96EEEEEEEEEvNT_6ParamsE --------------------------
	.section	.text._ZN7cutlass13device_kernelIN5flash19enable_sm80_to_sm89INS1_16FlashAttnBwdSm80INS1_25CollectiveMainloopBwdSm80ILi2ELi1EN4cute5tupleIJNS5_1CILi64EEENS7_ILi96EEENS7_ILi128EEEEEENS_10bfloat16_tEfNS_4arch4Sm80ELb0ELb0ELb0ELb0ELb1ELb0ELb0ELb0ELi2ELi2ELi2ELi2ELb1EEENS1_24CollectiveEpilogueBwdGQAISB_fSE_Li256ELb0ELb1EEENS1_19SingleTileSchedulerILb0ELb0ELb0ELi96EEEEEEEEEvNT_6ParamsE,"ax",@progbits
	.sectioninfo	@"SHI_REGISTERS=255"
	.align	128
.text._ZN7cutlass13device_kernelIN5flash19enable_sm80_to_sm89INS1_16FlashAttnBwdSm80INS1_25CollectiveMainloopBwdSm80ILi2ELi1EN4cute5tupleIJNS5_1CILi64EEENS7_ILi96EEENS7_ILi128EEEEEENS_10bfloat16_tEfNS_4arch4Sm80ELb0ELb0ELb0ELb0ELb1ELb0ELb0ELb0ELi2ELi2ELi2ELi2ELb1EEENS1_24CollectiveEpilogueBwdGQAISB_fSE_Li256ELb0ELb1EEENS1_19SingleTileSchedulerILb0ELb0ELb0ELi96EEEEEEEEEvNT_6ParamsE:
        .type           _ZN7cutlass13device_kernelIN5flash19enable_sm80_to_sm89INS1_16FlashAttnBwdSm80INS1_25CollectiveMainloopBwdSm80ILi2ELi1EN4cute5tupleIJNS5_1CILi64EEENS7_ILi96EEENS7_ILi128EEEEEENS_10bfloat16_tEfNS_4arch4Sm80ELb0ELb0ELb0ELb0ELb1ELb0ELb0ELb0ELi2ELi2ELi2ELi2ELb1EEENS1_24CollectiveEpilogueBwdGQAISB_fSE_Li256ELb0ELb1EEENS1_19SingleTileSchedulerILb0ELb0ELb0ELi96EEEEEEEEEvNT_6ParamsE,@function
        .size           _ZN7cutlass13device_kernelIN5flash19enable_sm80_to_sm89INS1_16FlashAttnBwdSm80INS1_25CollectiveMainloopBwdSm80ILi2ELi1EN4cute5tupleIJNS5_1CILi64EEENS7_ILi96EEENS7_ILi128EEEEEENS_10bfloat16_tEfNS_4arch4Sm80ELb0ELb0ELb0ELb0ELb1ELb0ELb0ELb0ELi2ELi2ELi2ELi2ELb1EEENS1_24CollectiveEpilogueBwdGQAISB_fSE_Li256ELb0ELb1EEENS1_19SingleTileSchedulerILb0ELb0ELb0ELi96EEEEEEEEEvNT_6ParamsE,(.L_x_2288 - _ZN7cutlass13device_kernelIN5flash19enable_sm80_to_sm89INS1_16FlashAttnBwdSm80INS1_25CollectiveMainloopBwdSm80ILi2ELi1EN4cute5tupleIJNS5_1CILi64EEENS7_ILi96EEENS7_ILi128EEEEEENS_10bfloat16_tEfNS_4arch4Sm80ELb0ELb0ELb0ELb0ELb1ELb0ELb0ELb0ELi2ELi2ELi2ELi2ELb1EEENS1_24CollectiveEpilogueBwdGQAISB_fSE_Li256ELb0ELb1EEENS1_19SingleTileSchedulerILb0ELb0ELb0ELi96EEEEEEEEEvNT_6ParamsE)
        .other          _ZN7cutlass13device_kernelIN5flash19enable_sm80_to_sm89INS1_16FlashAttnBwdSm80INS1_25CollectiveMainloopBwdSm80ILi2ELi1EN4cute5tupleIJNS5_1CILi64EEENS7_ILi96EEENS7_ILi128EEEEEENS_10bfloat16_tEfNS_4arch4Sm80ELb0ELb0ELb0ELb0ELb1ELb0ELb0ELb0ELi2ELi2ELi2ELi2ELb1EEENS1_24CollectiveEpilogueBwdGQAISB_fSE_Li256ELb0ELb1EEENS1_19SingleTileSchedulerILb0ELb0ELb0ELi96EEEEEEEEEvNT_6ParamsE,@"STO_CUDA_ENTRY STV_DEFAULT"
_ZN7cutlass13device_kernelIN5flash19enable_sm80_to_sm89INS1_16FlashAttnBwdSm80INS1_25CollectiveMainloopBwdSm80ILi2ELi1EN4cute5tupleIJNS5_1CILi64EEENS7_ILi96EEENS7_ILi128EEEEEENS_10bfloat16_tEfNS_4arch4Sm80ELb0ELb0ELb0ELb0ELb1ELb0ELb0ELb0ELi2ELi2ELi2ELi2ELb1EEENS1_24CollectiveEpilogueBwdGQAISB_fSE_Li256ELb0ELb1EEENS1_19SingleTileSchedulerILb0ELb0ELb0ELi96EEEEEEEEEvNT_6ParamsE:
[----:B------:R-:W-:-:S03]  /*0000*/  MOV R1, c[0x0][0x28] ;  /* 0x00000a0000017a02 */ /* 0x000fc60000000f00 */
[----:B------:R-:W1:Y:S01]  /*0010*/  S2R R234, SR_CTAID.Z ;  /* 0x0000000000ea7919 */ /* 0x000e620000002700 */
[----:B------:R-:W-:Y:S02]  /*0020*/  IADD3 R1, R1, -0x8, RZ ;  /* 0xfffffff801017810 */ /* 0x000fe40007ffe0ff */
[----:B-1----:R-:W-:-:S13]  /*0030*/  ISETP.GE.AND P0, PT, R234, RZ, PT ;  /* 0x000000ffea00720c */ /* 0x002fda0003f06270 */
[----:B------:R-:W-:Y:S05]  /*0040*/  @!P0 EXIT ;  /* 0x000000000000894d */ /* 0x000fea0003800000 */
[----:B------:R-:W1:Y:S01]  /*0050*/  S2R R236, SR_TID.X ;  /* 0x0000000000ec7919 */ /* 0x000e620000002100 */
[----:B------:R-:W2:Y:S01]  /*0060*/  S2UR UR7, SR_CTAID.Y ;  /* 0x00000000000779c3 */ /* 0x000ea20000002600 */
[----:B------:R-:W-:Y:S01]  /*0070*/  ULDC.64 UR8, c[0x0][0x248] ;  /* 0x0000920000087ab9 */ /* 0x000fe20000000a00 */
[----:B------:R-:W-:Y:S01]  /*0080*/  SHF.R.S32.HI R233, RZ, 0x1f, R234 ;  /* 0x0000001fffe97819 */ /* 0x000fe200000114ea */
[----:B------:R-:W-:Y:S01]  /*0090*/  UISETP.NE.AND UP0, UPT, UR8, 0x1, UPT ;  /* 0x000000010800788c */ /* 0x000fe2000bf05270 */
[C---:B------:R-:W-:Y:S01]  /*00a0*/  IMAD.WIDE.U32 R6, R234.reuse, c[0x0][0x278], RZ ;  /* 0x00009e00ea067a25 */ /* 0x040fe200078e00ff */
[----:B------:R-:W-:Y:S01]  /*00b0*/  ULDC.64 UR4, c[0x0][0x270] ;  /* 0x00009c0000047ab9 */ /* 0x000fe20000000a00 */
[----:B------:R-:W-:Y:S01]  /*00c0*/  CS2R R138, SRZ ;  /* 0x00000000008a7805 */ /* 0x000fe2000001ff00 */
[----:B------:R-:W-:Y:S01]  /*00d0*/  ULDC.64 UR14, c[0x0][0x118] ;  /* 0x00004600000e7ab9 */ /* 0x000fe20000000a00 */
[C---:B------:R-:W-:Y:S01]  /*00e0*/  IMAD R232, R233.reuse, c[0x0][0x278], RZ ;  /* 0x00009e00e9e87a24 */ /* 0x040fe200078e02ff */
[----:B------:R-:W-:Y:S01]  /*00f0*/  CS2R R136, SRZ ;  /* 0x0000000000887805 */ /* 0x000fe2000001ff00 */
[----:B------:R-:W-:Y:S01]  /*0100*/  IMAD R22, R233, c[0x0][0x1e8], RZ ;  /* 0x00007a00e9167a24 */ /* 0x000fe200078e02ff */
[----:B------:R-:W-:Y:S01]  /*0110*/  CS2R R142, SRZ ;  /* 0x00000000008e7805 */ /* 0x000fe2000001ff00 */
[C---:B------:R-:W-:Y:S01]  /*0120*/  IMAD R232, R234.reuse, c[0x0][0x27c], R232 ;  /* 0x00009f00eae87a24 */ /* 0x040fe200078e02e8 */
[----:B------:R-:W-:Y:S01]  /*0130*/  CS2R R140, SRZ ;  /* 0x00000000008c7805 */ /* 0x000fe2000001ff00 */
[C---:B------:R-:W-:Y:S01]  /*0140*/  IMAD R22, R234.reuse, c[0x0][0x1ec], R22 ;  /* 0x00007b00ea167a24 */ /* 0x040fe200078e0216 */
[----:B------:R-:W-:Y:S01]  /*0150*/  CS2R R146, SRZ ;  /* 0x0000000000927805 */ /* 0x000fe2000001ff00 */
[----:B------:R-:W-:Y:S01]  /*0160*/  IMAD.IADD R232, R7, 0x1, R232 ;  /* 0x0000000107e87824 */ /* 0x000fe200078e02e8 */
[----:B------:R-:W-:Y:S01]  /*0170*/  CS2R R144, SRZ ;  /* 0x0000000000907805 */ /* 0x000fe2000001ff00 */
[----:B------:R-:W-:Y:S01]  /*0180*/  IMAD R20, R233, c[0x0][0x1b8], RZ ;  /* 0x00006e00e9147a24 */ /* 0x000fe200078e02ff */
[----:B------:R-:W-:Y:S01]  /*0190*/  CS2R R134, SRZ ;  /* 0x0000000000867805 */ /* 0x000fe2000001ff00 */
[----:B------:R-:W-:Y:S01]  /*01a0*/  IMAD.MOV.U32 R216, RZ, RZ, 0x40 ;  /* 0x00000040ffd87424 */ /* 0x000fe200078e00ff */
[----:B------:R-:W-:Y:S01]  /*01b0*/  CS2R R132, SRZ ;  /* 0x0000000000847805 */ /* 0x000fe2000001ff00 */
[----:B------:R-:W-:Y:S01]  /*01c0*/  IMAD R20, R234, c[0x0][0x1bc], R20 ;  /* 0x00006f00ea147a24 */ /* 0x000fe200078e0214 */
[----:B-1----:R-:W-:Y:S01]  /*01d0*/  SHF.R.S32.HI R2, RZ, 0x1f, R236 ;  /* 0x0000001fff027819 */ /* 0x002fe200000114ec */
[----:B------:R-:W-:Y:S01]  /*01e0*/  IMAD.SHL.U32 R246, R236, 0x4, RZ ;  /* 0x00000004ecf67824 */ /* 0x000fe200078e00ff */
[----:B--2---:R-:W-:Y:S01]  /*01f0*/  USHF.R.S32.HI UR6, URZ, 0x1f, UR7 ;  /* 0x0000001f3f067899 */ /* 0x004fe20008011407 */
[----:B------:R-:W-:Y:S01]  /*0200*/  IMAD.U32 R4, RZ, RZ, UR7 ;  /* 0x00000007ff047e24 */ /* 0x000fe2000f8e00ff */
[----:B------:R-:W-:Y:S01]  /*0210*/  LEA.HI R8, R2, R236, RZ, 0x3 ;  /* 0x000000ec02087211 */ /* 0x000fe200078f18ff */
[----:B------:R-:W-:Y:S01]  /*0220*/  UIMAD.WIDE.U32 UR10, UR7, UR9, URZ ;  /* 0x00000009070a72a5 */ /* 0x000fe2000f8e003f */
[----:B------:R-:W-:Y:S01]  /*0230*/  SHF.R.S32.HI R247, RZ, 0x1f, R246 ;  /* 0x0000001ffff77819 */ /* 0x000fe200000114f6 */
[----:B------:R-:W-:Y:S01]  /*0240*/  UIMAD UR4, UR6, UR4, URZ ;  /* 0x00000004060472a4 */ /* 0x000fe2000f8e023f */
[----:B------:R-:W-:Y:S01]  /*0250*/  LOP3.LUT R9, R8, 0xfffffff8, RZ, 0xc0, !PT ;  /* 0xfffffff808097812 */ /* 0x000fe200078ec0ff */
[----:B------:R-:W-:Y:S01]  /*0260*/  ULDC UR9, c[0x0][0x250] ;  /* 0x0000940000097ab9 */ /* 0x000fe20000000800 */
[----:B------:R-:W-:Y:S01]  /*0270*/  SHF.R.S32.HI R244, RZ, 0x3, R8 ;  /* 0x00000003fff47819 */ /* 0x000fe20000011408 */
[----:B------:R-:W-:Y:S01]  /*0280*/  IMAD.WIDE.U32 R4, R4, c[0x0][0x270], R246 ;  /* 0x00009c0004047a25 */ /* 0x000fe200078e00f6 */
[----:B------:R-:W-:Y:S01]  /*0290*/  UIMAD UR12, UR7, UR5, UR4 ;  /* 0x00000005070c72a4 */ /* 0x000fe2000f8e0204 */
[----:B------:R-:W-:Y:S01]  /*02a0*/  CS2R R130, SRZ ;  /* 0x0000000000827805 */ /* 0x000fe2000001ff00 */
[----:B------:R-:W-:Y:S01]  /*02b0*/  UMOV UR8, UR7 ;  /* 0x0000000700087c82 */ /* 0x000fe20008000000 */
[----:B------:R-:W-:Y:S01]  /*02c0*/  IMAD.IADD R9, R236, 0x1, -R9 ;  /* 0x00000001ec097824 */ /* 0x000fe200078e0a09 */
[----:B------:R-:W-:Y:S01]  /*02d0*/  @UP0 USHF.R.U32.HI UR8, URZ, UR9, UR11 ;  /* 0x000000093f080299 */ /* 0x000fe2000801160b */
[----:B------:R-:W-:Y:S01]  /*02e0*/  IADD3 R7, P0, R6, R4, RZ ;  /* 0x0000000406077210 */ /* 0x000fe20007f1e0ff */
[----:B------:R-:W-:Y:S01]  /*02f0*/  ULDC.64 UR4, c[0x0][0x1e0] ;  /* 0x0000780000047ab9 */ /* 0x000fe20000000a00 */
[----:B------:R-:W-:Y:S01]  /*0300*/  IMAD.SHL.U32 R14, R9, 0x8, RZ ;  /* 0x00000008090e7824 */ /* 0x000fe200078e00ff */
[----:B------:R-:W-:Y:S01]  /*0310*/  USHF.R.S32.HI UR9, URZ, 0x1f, UR8 ;  /* 0x0000001f3f097899 */ /* 0x000fe20008011408 */
[----:B------:R-:W-:Y:S01]  /*0320*/  IADD3.X R3, R232, UR12, R5, P0, !PT ;  /* 0x0000000ce8037c10 */ /* 0x000fe200087fe405 */
[----:B------:R-:W-:Y:S01]  /*0330*/  IMAD.U32 R5, RZ, RZ, UR8 ;  /* 0x00000008ff057e24 */ /* 0x000fe2000f8e00ff */
[----:B------:R-:W-:Y:S01]  /*0340*/  SHF.R.S32.HI R245, RZ, 0x1f, R244 ;  /* 0x0000001ffff57819 */ /* 0x000fe200000114f4 */
[----:B------:R-:W-:Y:S01]  /*0350*/  UIMAD UR4, UR9, UR4, URZ ;  /* 0x00000004090472a4 */ /* 0x000fe2000f8e023f */
[--C-:B------:R-:W-:Y:S01]  /*0360*/  SHF.R.S32.HI R15, RZ, 0x1f, R14.reuse ;  /* 0x0000001fff0f7819 */ /* 0x100fe2000001140e */
[----:B------:R-:W-:Y:S01]  /*0370*/  IMAD.SHL.U32 R235, R244, 0x40, RZ ;  /* 0x00000040f4eb7824 */ /* 0x000fe200078e00ff */
[----:B------:R-:W-:Y:S01]  /*0380*/  LEA.HI R4, R2, R236, RZ, 0x6 ;  /* 0x000000ec02047211 */ /* 0x000fe200078f30ff */
[----:B------:R-:W-:Y:S01]  /*0390*/  UIMAD UR10, UR8, UR5, UR4 ;  /* 0x00000005080a72a4 */ /* 0x000fe2000f8e0204 */
[----:B------:R-:W-:Y:S01]  /*03a0*/  IMAD R24, R245, c[0x0][0x178], RZ ;  /* 0x00005e00f5187a24 */ /* 0x000fe200078e02ff */
[----:B------:R-:W-:Y:S01]  /*03b0*/  ISETP.GE.AND P5, PT, R14, c[0x0][0x1cc], PT ;  /* 0x000073000e007a0c */ /* 0x000fe20003fa6270 */
[C---:B------:R-:W-:Y:S01]  /*03c0*/  IMAD.WIDE.U32 R10, R5.reuse, c[0x0][0x1e0], R14 ;  /* 0x00007800050a7a25 */ /* 0x040fe200078e000e */
[----:B------:R-:W-:Y:S01]  /*03d0*/  ULDC.64 UR4, c[0x0][0x1b0] ;  /* 0x00006c0000047ab9 */ /* 0x000fe20000000a00 */
[----:B------:R-:W-:Y:S01]  /*03e0*/  SHF.R.S32.HI R4, RZ, 0x6, R4 ;  /* 0x00000006ff047819 */ /* 0x000fe20000011404 */
[----:B------:R-:W-:Y:S01]  /*03f0*/  UIMAD UR4, UR9, UR4, URZ ;  /* 0x00000004090472a4 */ /* 0x000fe2000f8e023f */
[----:B------:R-:W-:Y:S01]  /*0400*/  IMAD.WIDE.U32 R12, R5, c[0x0][0x1b0], R14 ;  /* 0x00006c00050c7a25 */ /* 0x000fe200078e000e */
[----:B------:R-:W-:Y:S01]  /*0410*/  IADD3 R11, R11, UR10, RZ ;  /* 0x0000000a0b0b7c10 */ /* 0x000fe2000fffe0ff */
[----:B------:R-:W1:Y:S01]  /*0420*/  S2R R5, SR_CTAID.X ;  /* 0x0000000000057919 */ /* 0x000e620000002500 */
[----:B------:R-:W-:Y:S01]  /*0430*/  UIMAD UR8, UR8, UR5, UR4 ;  /* 0x00000005080872a4 */ /* 0x000fe2000f8e0204 */
[----:B------:R-:W-:Y:S01]  /*0440*/  IMAD R0, R245, c[0x0][0x208], RZ ;  /* 0x00008200f5007a24 */ /* 0x000fe200078e02ff */
[----:B------:R-:W-:Y:S01]  /*0450*/  LOP3.LUT R235, R235, 0x1c0, RZ, 0xc0, !PT ;  /* 0x000001c0ebeb7812 */ /* 0x000fe200078ec0ff */
[C---:B------:R-:W-:Y:S01]  /*0460*/  IMAD R24, R244.reuse, c[0x0][0x17c], R24 ;  /* 0x00005f00f4187a24 */ /* 0x040fe200078e0218 */
[----:B------:R-:W-:Y:S01]  /*0470*/  ULDC.64 UR4, c[0x0][0x180] ;  /* 0x0000600000047ab9 */ /* 0x000fe20000000a00 */
[C---:B------:R-:W-:Y:S01]  /*0480*/  IMAD.WIDE.U32 R18, R244.reuse, c[0x0][0x178], R14 ;  /* 0x00005e00f4127a25 */ /* 0x040fe200078e000e */
[----:B------:R-:W-:Y:S01]  /*0490*/  UIMAD UR4, UR6, UR4, URZ ;  /* 0x00000004060472a4 */ /* 0x000fe2000f8e023f */
[----:B------:R-:W-:Y:S01]  /*04a0*/  IADD3 R13, R13, UR8, RZ ;  /* 0x000000080d0d7c10 */ /* 0x000fe2000fffe0ff */
[----:B------:R-:W-:Y:S01]  /*04b0*/  UMOV UR11, 0x6 ;  /* 0x00000006000b7882 */ /* 0x000fe20000000000 */
[C---:B------:R-:W-:Y:S01]  /*04c0*/  IMAD R0, R244.reuse, c[0x0][0x20c], R0 ;  /* 0x00008300f4007a24 */ /* 0x040fe200078e0200 */
[----:B------:R-:W-:Y:S01]  /*04d0*/  UIMAD UR8, UR7, UR5, UR4 ;  /* 0x00000005070872a4 */ /* 0x000fe2000f8e0204 */
[----:B------:R-:W-:Y:S01]  /*04e0*/  IMAD.WIDE.U32 R16, R244, c[0x0][0x208], R14 ;  /* 0x00008200f4107a25 */ /* 0x000fe200078e000e */
[----:B------:R-:W-:Y:S01]  /*04f0*/  LOP3.LUT R6, R235, 0x38, R14, 0xf8, !PT ;  /* 0x00000038eb067812 */ /* 0x000fe200078ef80e */
[----:B------:R-:W-:Y:S01]  /*0500*/  ULDC.64 UR4, c[0x0][0x210] ;  /* 0x0000840000047ab9 */ /* 0x000fe20000000a00 */
[----:B------:R-:W-:Y:S01]  /*0510*/  SHF.R.U32.HI R235, RZ, 0x3, R235 ;  /* 0x00000003ffeb7819 */ /* 0x000fe200000116eb */
[----:B------:R-:W-:Y:S01]  /*0520*/  IMAD.IADD R25, R19, 0x1, R24 ;  /* 0x0000000113197824 */ /* 0x000fe200078e0218 */
[----:B------:R-:W-:Y:S01]  /*0530*/  UIMAD UR4, UR6, UR4, URZ ;  /* 0x00000004060472a4 */ /* 0x000fe2000f8e023f */
[----:B------:R-:W-:Y:S01]  /*0540*/  IMAD.IADD R17, R17, 0x1, R0 ;  /* 0x0000000111117824 */ /* 0x000fe200078e0200 */
[----:B------:R-:W-:Y:S01]  /*0550*/  CS2R R128, SRZ ;  /* 0x0000000000807805 */ /* 0x000fe2000001ff00 */
[----:B------:R-:W-:Y:S01]  /*0560*/  IMAD.MOV.U32 R24, RZ, RZ, R18 ;  /* 0x000000ffff187224 */ /* 0x000fe200078e0012 */
[----:B------:R-:W-:Y:S01]  /*0570*/  UIMAD UR4, UR7, UR5, UR4 ;  /* 0x00000005070472a4 */ /* 0x000fe2000f8e0204 */
[----:B------:R-:W-:Y:S01]  /*0580*/  IMAD.U32 R0, RZ, RZ, UR7 ;  /* 0x00000007ff007e24 */ /* 0x000fe2000f8e00ff */
[----:B------:R-:W-:Y:S01]  /*0590*/  CS2R R126, SRZ ;  /* 0x00000000007e7805 */ /* 0x000fe2000001ff00 */
[----:B------:R-:W-:Y:S01]  /*05a0*/  IMAD.WIDE.U32 R10, R234, c[0x0][0x1e8], R10 ;  /* 0x00007a00ea0a7a25 */ /* 0x000fe200078e000a */
[----:B------:R-:W-:Y:S01]  /*05b0*/  CS2R R124, SRZ ;  /* 0x00000000007c7805 */ /* 0x000fe2000001ff00 */
[----:B------:R-:W-:Y:S01]  /*05c0*/  CS2R R114, SRZ ;  /* 0x0000000000727805 */ /* 0x000fe2000001ff00 */
[----:B------:R-:W-:Y:S01]  /*05d0*/  CS2R R112, SRZ ;  /* 0x0000000000707805 */ /* 0x000fe2000001ff00 */
[----:B------:R-:W-:Y:S01]  /*05e0*/  IMAD.WIDE.U32 R24, R0, c[0x0][0x180], R24 ;  /* 0x0000600000187a25 */ /* 0x000fe200078e0018 */
[----:B------:R-:W-:Y:S01]  /*05f0*/  CS2R R118, SRZ ;  /* 0x0000000000767805 */ /* 0x000fe2000001ff00 */
[----:B------:R-:W-:Y:S01]  /*0600*/  CS2R R116, SRZ ;  /* 0x0000000000747805 */ /* 0x000fe2000001ff00 */
[----:B------:R-:W-:Y:S01]  /*0610*/  CS2R R122, SRZ ;  /* 0x00000000007a7805 */ /* 0x000fe2000001ff00 */
[----:B-1----:R-:W-:Y:S01]  /*0620*/  IMAD.WIDE R26, R5, 0x60, R244 ;  /* 0x00000060051a7825 */ /* 0x002fe200078e02f4 */
[----:B------:R-:W-:Y:S01]  /*0630*/  IADD3 R25, R25, UR8, RZ ;  /* 0x0000000819197c10 */ /* 0x000fe2000fffe0ff */
[----:B------:R-:W-:Y:S01]  /*0640*/  CS2R R120, SRZ ;  /* 0x0000000000787805 */ /* 0x000fe2000001ff00 */
[----:B------:R-:W-:Y:S01]  /*0650*/  CS2R R110, SRZ ;  /* 0x00000000006e7805 */ /* 0x000fe2000001ff00 */
[----:B------:R-:W-:Y:S01]  /*0660*/  IMAD.IADD R23, R11, 0x1, R22 ;  /* 0x000000010b177824 */ /* 0x000fe200078e0216 */
[----:B------:R-:W-:Y:S01]  /*0670*/  CS2R R108, SRZ ;  /* 0x00000000006c7805 */ /* 0x000fe2000001ff00 */
[----:B------:R-:W-:Y:S01]  /*0680*/  IMAD.MOV.U32 R22, RZ, RZ, R10 ;  /* 0x000000ffff167224 */ /* 0x000fe200078e000a */
[----:B------:R-:W-:Y:S01]  /*0690*/  CS2R R106, SRZ ;  /* 0x00000000006a7805 */ /* 0x000fe2000001ff00 */
[----:B------:R-:W-:Y:S01]  /*06a0*/  IMAD R11, R27, c[0x0][0x1d8], RZ ;  /* 0x000076001b0b7a24 */ /* 0x000fe200078e02ff */
[----:B------:R-:W-:Y:S01]  /*06b0*/  CS2R R104, SRZ ;  /* 0x0000000000687805 */ /* 0x000fe2000001ff00 */
[----:B------:R-:W-:Y:S01]  /*06c0*/  IMAD.WIDE.U32 R12, R234, c[0x0][0x1b8], R12 ;  /* 0x00006e00ea0c7a25 */ /* 0x000fe200078e000c */
[----:B------:R-:W-:Y:S01]  /*06d0*/  CS2R R102, SRZ ;  /* 0x0000000000667805 */ /* 0x000fe2000001ff00 */
[----:B------:R-:W-:Y:S01]  /*06e0*/  CS2R R100, SRZ ;  /* 0x0000000000647805 */ /* 0x000fe2000001ff00 */
[----:B------:R-:W-:Y:S01]  /*06f0*/  CS2R R90, SRZ ;  /* 0x00000000005a7805 */ /* 0x000fe2000001ff00 */
[----:B------:R-:W-:Y:S01]  /*0700*/  IMAD R10, R233, c[0x0][0x188], RZ ;  /* 0x00006200e90a7a24 */ /* 0x000fe200078e02ff */
[----:B------:R-:W-:Y:S01]  /*0710*/  CS2R R88, SRZ ;  /* 0x0000000000587805 */ /* 0x000fe2000001ff00 */
[----:B------:R-:W-:Y:S01]  /*0720*/  IMAD.U32 R18, RZ, RZ, UR7 ;  /* 0x00000007ff127e24 */ /* 0x000fe2000f8e00ff */
[----:B------:R-:W-:Y:S01]  /*0730*/  CS2R R94, SRZ ;  /* 0x00000000005e7805 */ /* 0x000fe2000001ff00 */
[C---:B------:R-:W-:Y:S01]  /*0740*/  IMAD R11, R26.reuse, c[0x0][0x1dc], R11 ;  /* 0x000077001a0b7a24 */ /* 0x040fe200078e020b */
[----:B------:R-:W-:Y:S01]  /*0750*/  CS2R R92, SRZ ;  /* 0x00000000005c7805 */ /* 0x000fe2000001ff00 */
[----:B------:R-:W-:Y:S01]  /*0760*/  IMAD.WIDE.U32 R22, R26, c[0x0][0x1d8], R22 ;  /* 0x000076001a167a25 */ /* 0x000fe200078e0016 */
[----:B------:R-:W-:Y:S01]  /*0770*/  CS2R R98, SRZ ;  /* 0x0000000000627805 */ /* 0x000fe2000001ff00 */
[----:B------:R-:W-:Y:S01]  /*0780*/  CS2R R96, SRZ ;  /* 0x0000000000607805 */ /* 0x000fe2000001ff00 */
[----:B------:R-:W-:Y:S01]  /*0790*/  CS2R R86, SRZ ;  /* 0x0000000000567805 */ /* 0x000fe2000001ff00 */
[----:B------:R-:W-:Y:S01]  /*07a0*/  IMAD.IADD R21, R13, 0x1, R20 ;  /* 0x000000010d157824 */ /* 0x000fe200078e0214 */
[----:B------:R-:W-:Y:S01]  /*07b0*/  CS2R R84, SRZ ;  /* 0x0000000000547805 */ /* 0x000fe2000001ff00 */
[----:B------:R-:W-:Y:S01]  /*07c0*/  IMAD.SHL.U32 R229, R4, 0x200, RZ ;  /* 0x0000020004e57824 */ /* 0x000fe200078e00ff */
[----:B------:R-:W-:Y:S01]  /*07d0*/  CS2R R82, SRZ ;  /* 0x0000000000527805 */ /* 0x000fe2000001ff00 */
[----:B------:R-:W-:Y:S01]  /*07e0*/  IMAD.MOV.U32 R20, RZ, RZ, R12 ;  /* 0x000000ffff147224 */ /* 0x000fe200078e000c */
[----:B------:R-:W-:Y:S01]  /*07f0*/  IADD3 R12, -R244, c[0x0][0x198], RZ ;  /* 0x00006600f40c7a10 */ /* 0x000fe20007ffe1ff */
[C---:B------:R-:W-:Y:S01]  /*0800*/  IMAD R10, R234.reuse, c[0x0][0x18c], R10 ;  /* 0x00006300ea0a7a24 */ /* 0x040fe200078e020a */
[----:B------:R-:W-:Y:S01]  /*0810*/  LOP3.LUT R235, R229, R6, R235, 0xf6, !PT ;  /* 0x00000006e5eb7212 */ /* 0x000fe200078ef6eb */
[----:B------:R-:W-:Y:S01]  /*0820*/  IMAD.WIDE.U32 R24, R234, c[0x0][0x188], R24 ;  /* 0x00006200ea187a25 */ /* 0x000fe200078e0018 */
[----:B------:R-:W-:Y:S01]  /*0830*/  CS2R R80, SRZ ;  /* 0x0000000000507805 */ /* 0x000fe2000001ff00 */
[----:B------:R-:W-:Y:S01]  /*0840*/  CS2R R78, SRZ ;  /* 0x00000000004e7805 */ /* 0x000fe2000001ff00 */
[----:B------:R-:W-:Y:S01]  /*0850*/  CS2R R76, SRZ ;  /* 0x00000000004c7805 */ /* 0x000fe2000001ff00 */
[----:B------:R-:W-:Y:S01]  /*0860*/  IMAD R0, R27, c[0x0][0x1a8], RZ ;  /* 0x00006a001b007a24 */ /* 0x000fe200078e02ff */
[----:B------:R-:W-:Y:S01]  /*0870*/  LEA R240, P1, R24, c[0x0][0x160], 0x1 ;  /* 0x0000580018f07a11 */ /* 0x000fe200078208ff */
[----:B------:R-:W-:Y:S01]  /*0880*/  IMAD.WIDE.U32 R18, R18, c[0x0][0x210], R16 ;  /* 0x0000840012127a25 */ /* 0x000fe200078e0010 */
[----:B------:R-:W-:Y:S01]  /*0890*/  LEA R16, P0, R22, c[0x0][0x1c0], 0x1 ;  /* 0x0000700016107a11 */ /* 0x000fe200078008ff */
[----:B------:R-:W-:Y:S01]  /*08a0*/  CS2R R66, SRZ ;  /* 0x0000000000427805 */ /* 0x000fe2000001ff00 */
[----:B------:R-:W-:Y:S01]  /*08b0*/  CS2R R64, SRZ ;  /* 0x0000000000407805 */ /* 0x000fe2000001ff00 */
[----:B------:R-:W-:Y:S01]  /*08c0*/  IMAD.IADD R11, R23, 0x1, R11 ;  /* 0x00000001170b7824 */ /* 0x000fe200078e020b */
[----:B------:R-:W-:Y:S01]  /*08d0*/  IADD3 R19, R19, UR4, RZ ;  /* 0x0000000413137c10 */ /* 0x000fe2000fffe0ff */
[----:B------:R-:W-:Y:S01]  /*08e0*/  IMAD.IADD R10, R25, 0x1, R10 ;  /* 0x00000001190a7824 */ /* 0x000fe200078e020a */
[----:B------:R-:W-:Y:S01]  /*08f0*/  ULDC.64 UR4, c[0x0][0x1d8] ;  /* 0x0000760000047ab9 */ /* 0x000fe20000000a00 */
[----:B------:R-:W-:Y:S01]  /*0900*/  IMAD R0, R26, c[0x0][0x1ac], R0 ;  /* 0x00006b001a007a24 */ /* 0x000fe200078e0200 */
[----:B------:R-:W-:Y:S01]  /*0910*/  LEA.HI.X R17, R22, c[0x0][0x1c4], R11, 0x1, P0 ;  /* 0x0000710016117a11 */ /* 0x000fe200000f0c0b */
[----:B------:R-:W-:Y:S01]  /*0920*/  IMAD.WIDE.U32 R20, R26, c[0x0][0x1a8], R20 ;  /* 0x00006a001a147a25 */ /* 0x000fe200078e0014 */
[----:B------:R-:W-:Y:S01]  /*0930*/  LEA.HI.X R241, R24, c[0x0][0x164], R10, 0x1, P1 ;  /* 0x0000590018f17a11 */ /* 0x000fe200008f0c0a */
[----:B------:R-:W-:Y:S01]  /*0940*/  USHF.L.U32 UR8, UR4, 0x6, URZ ;  /* 0x0000000604087899 */ /* 0x000fe2000800063f */
[----:B------:R-:W-:Y:S01]  /*0950*/  CS2R R70, SRZ ;  /* 0x0000000000467805 */ /* 0x000fe2000001ff00 */
[----:B------:R-:W-:Y:S01]  /*0960*/  IMAD R6, R233, c[0x0][0x218], RZ ;  /* 0x00008600e9067a24 */ /* 0x000fe200078e02ff */
[----:B------:R-:W-:Y:S01]  /*0970*/  USHF.L.U64.HI UR9, UR4, UR11, UR5 ;  /* 0x0000000b04097299 */ /* 0x000fe20008010205 */
[----:B------:R-:W-:Y:S01]  /*0980*/  IMAD.IADD R11, R21, 0x1, R0 ;  /* 0x00000001150b7824 */ /* 0x000fe200078e0200 */
[----:B------:R-:W-:Y:S01]  /*0990*/  IADD3 R0, R14, 0x40, RZ ;  /* 0x000000400e007810 */ /* 0x000fe20007ffe0ff */
[----:B------:R-:W-:Y:S01]  /*09a0*/  IMAD R10, R234, c[0x0][0x21c], R6 ;  /* 0x00008700ea0a7a24 */ /* 0x000fe200078e0206 */
[----:B------:R-:W-:Y:S01]  /*09b0*/  ULDC.64 UR4, c[0x0][0x1a8] ;  /* 0x00006a0000047ab9 */ /* 0x000fe20000000a00 */
[----:B------:R-:W-:Y:S01]  /*09c0*/  IMAD R6, R5, -0x60, R12 ;  /* 0xffffffa005067824 */ /* 0x000fe200078e020c */
[----:B------:R-:W-:Y:S01]  /*09d0*/  ISETP.GE.AND P4, PT, R0, c[0x0][0x1cc], PT ;  /* 0x0000730000007a0c */ /* 0x000fe20003f86270 */
[----:B------:R-:W-:Y:S01]  /*09e0*/  IMAD.WIDE.U32 R18, R234, c[0x0][0x218], R18 ;  /* 0x00008600ea127a25 */ /* 0x000fe200078e0012 */
[----:B------:R-:W-:Y:S01]  /*09f0*/  LEA R12, P0, R20, c[0x0][0x190], 0x1 ;  /* 0x00006400140c7a11 */ /* 0x000fe200078008ff */
[----:B------:R-:W-:Y:S01]  /*0a00*/  USHF.L.U32 UR10, UR4, 0x6, URZ ;  /* 0x00000006040a7899 */ /* 0x000fe2000800063f */
[C---:B------:R-:W-:Y:S01]  /*0a10*/  ISETP.LT.OR P1, PT, R6.reuse, 0x1, P5 ;  /* 0x000000010600780c */ /* 0x040fe20002f21670 */
[----:B------:R-:W-:Y:S01]  /*0a20*/  IMAD.IADD R10, R19, 0x1, R10 ;  /* 0x00000001130a7824 */ /* 0x000fe200078e020a */
[----:B------:R-:W-:Y:S01]  /*0a30*/  ISETP.LT.OR P3, PT, R6, 0x1, P4 ;  /* 0x000000010600780c */ /* 0x000fe20002761670 */
[----:B------:R-:W-:Y:S01]  /*0a40*/  IMAD.SHL.U32 R235, R235, 0x2, RZ ;  /* 0x00000002ebeb7824 */ /* 0x000fe200078e00ff */
[----:B------:R-:W-:Y:S01]  /*0a50*/  LEA.HI.X R13, R20, c[0x0][0x194], R11, 0x1, P0 ;  /* 0x00006500140d7a11 */ /* 0x000fe200000f0c0b */
[----:B------:R-:W-:Y:S01]  /*0a60*/  USHF.L.U64.HI UR5, UR4, UR11, UR5 ;  /* 0x0000000b04057299 */ /* 0x000fe20008010205 */
[----:B------:R-:W-:Y:S01]  /*0a70*/  LEA R238, P0, R18, c[0x0][0x1f0], 0x1 ;  /* 0x00007c0012ee7a11 */ /* 0x000fe200078008ff */
[----:B------:R-:W-:Y:S01]  /*0a80*/  IMAD.MOV.U32 R206, RZ, RZ, 0x20 ;  /* 0x00000020ffce7424 */ /* 0x000fe200078e00ff */
[----:B------:R-:W-:Y:S01]  /*0a90*/  ISETP.LT.OR P2, PT, R6, 0x21, P5 ;  /* 0x000000210600780c */ /* 0x000fe20002f41670 */
[----:B------:R-:W-:Y:S01]  /*0aa0*/  IMAD R242, R233, c[0x0][0x290], RZ ;  /* 0x0000a400e9f27a24 */ /* 0x000fe200078e02ff */
[----:B------:R-:W-:Y:S01]  /*0ab0*/  LEA.HI.X R239, R18, c[0x0][0x1f4], R10, 0x1, P0 ;  /* 0x00007d0012ef7a11 */ /* 0x000fe200000f0c0a */
[----:B------:R-:W-:Y:S01]  /*0ac0*/  IMAD.U32 R10, RZ, RZ, UR8 ;  /* 0x00000008ff0a7e24 */ /* 0x000fe2000f8e00ff */
[----:B------:R-:W-:Y:S01]  /*0ad0*/  IADD3 R18, P0, R16, UR8, RZ ;  /* 0x0000000810127c10 */ /* 0x000fe2000ff1e0ff */
[----:B------:R1:W-:Y:S01]  /*0ae0*/  LDGSTS.E.BYPASS.LTC128B.128 [R235+0x6080], [R16.64], !P1 ;  /* 0x0608000010eb7fae */ /* 0x0003e2000c901d4e */
[----:B------:R-:W-:Y:S01]  /*0af0*/  ISETP.LT.OR P5, PT, R6, 0x41, P5 ;  /* 0x000000410600780c */ /* 0x000fe20002fa1670 */
[----:B------:R-:W-:Y:S01]  /*0b00*/  IMAD R242, R234, c[0x0][0x294], R242 ;  /* 0x0000a500eaf27a24 */ /* 0x000fe200078e02f2 */
[----:B------:R-:W-:Y:S01]  /*0b10*/  IADD3.X R19, R17, UR9, RZ, P0, !PT ;  /* 0x0000000911137c10 */ /* 0x000fe200087fe4ff */
[----:B------:R1:W-:Y:S01]  /*0b20*/  LDGSTS.E.BYPASS.LTC128B.128 [R235+0x9080], [R16.64+0x80], !P3 ;  /* 0x0908008010eb7fae */ /* 0x0003e2000d901d4e */
[----:B------:R-:W-:Y:S01]  /*0b30*/  ISETP.LT.OR P3, PT, R6, 0x21, P4 ;  /* 0x000000210600780c */ /* 0x000fe20002761670 */
[----:B------:R-:W-:Y:S01]  /*0b40*/  IMAD.MOV.U32 R226, RZ, RZ, 0x10 ;  /* 0x00000010ffe27424 */ /* 0x000fe200078e00ff */
[----:B------:R-:W-:Y:S01]  /*0b50*/  IADD3 R10, P1, P0, R10, 0x80, R16 ;  /* 0x000000800a0a7810 */ /* 0x000fe2000783e010 */
[----:B------:R2:W-:Y:S01]  /*0b60*/  LDGSTS.E.BYPASS.LTC128B.128 [R235+0x7080], [R18.64], !P2 ;  /* 0x0708000012eb7fae */ /* 0x0005e2000d101d4e */
[----:B------:R-:W-:Y:S01]  /*0b70*/  ISETP.LT.OR P4, PT, R6, 0x41, P4 ;  /* 0x000000410600780c */ /* 0x000fe20002781670 */
[----:B------:R-:W-:Y:S01]  /*0b80*/  CS2R R68, SRZ ;  /* 0x0000000000447805 */ /* 0x000fe2000001ff00 */
[----:B------:R-:W-:Y:S01]  /*0b90*/  IADD3.X R11, RZ, UR9, R17, P1, P0 ;  /* 0x00000009ff0b7c10 */ /* 0x000fe20008fe0411 */
[----:B------:R-:W-:Y:S01]  /*0ba0*/  CS2R R74, SRZ ;  /* 0x00000000004a7805 */ /* 0x000fe2000001ff00 */
[----:B------:R-:W-:Y:S01]  /*0bb0*/  ISETP.GE.AND P1, PT, R14, c[0x0][0x19c], PT ;  /* 0x000067000e007a0c */ /* 0x000fe20003f26270 */
[----:B------:R-:W-:Y:S01]  /*0bc0*/  CS2R R72, SRZ ;  /* 0x0000000000487805 */ /* 0x000fe2000001ff00 */
[----:B------:R-:W-:Y:S01]  /*0bd0*/  ISETP.GE.AND P0, PT, R0, c[0x0][0x19c], PT ;  /* 0x0000670000007a0c */ /* 0x000fe20003f06270 */
[----:B------:R-:W-:Y:S01]  /*0be0*/  CS2R R62, SRZ ;  /* 0x00000000003e7805 */ /* 0x000fe2000001ff00 */
[----:B------:R-:W-:Y:S01]  /*0bf0*/  CS2R R60, SRZ ;  /* 0x00000000003c7805 */ /* 0x000fe2000001ff00 */
[----:B------:R3:W-:Y:S01]  /*0c00*/  LDGSTS.E.BYPASS.LTC128B.128 [R235+0xa080], [R10.64], !P3 ;  /* 0x0a0800000aeb7fae */ /* 0x0007e2000d901d4e */
[C---:B------:R-:W-:Y:S01]  /*0c10*/  ISETP.LT.OR P3, PT, R6.reuse, 0x1, P1 ;  /* 0x000000010600780c */ /* 0x040fe20000f61670 */
[----:B------:R-:W-:Y:S01]  /*0c20*/  CS2R R58, SRZ ;  /* 0x00000000003a7805 */ /* 0x000fe2000001ff00 */
[----:B------:R-:W-:Y:S01]  /*0c30*/  ISETP.LT.OR P6, PT, R6, 0x21, P0 ;  /* 0x000000210600780c */ /* 0x000fe200007c1670 */
[----:B------:R-:W-:Y:S01]  /*0c40*/  CS2R R56, SRZ ;  /* 0x0000000000387805 */ /* 0x000fe2000001ff00 */
[----:B------:R-:W-:Y:S01]  /*0c50*/  CS2R R54, SRZ ;  /* 0x0000000000367805 */ /* 0x000fe2000001ff00 */
[----:B------:R-:W-:Y:S01]  /*0c60*/  CS2R R52, SRZ ;  /* 0x0000000000347805 */ /* 0x000fe2000001ff00 */
[----:B--2---:R-:W-:-:S04]  /*0c70*/  IADD3 R18, P2, R18, UR8, RZ ;  /* 0x0000000812127c10 */ /* 0x004fc8000ff5e0ff */
[----:B------:R-:W-:Y:S01]  /*0c80*/  IADD3.X R19, R19, UR9, RZ, P2, !PT ;  /* 0x0000000913137c10 */ /* 0x000fe200097fe4ff */
[----:B------:R-:W-:Y:S01]  /*0c90*/  ULDC.64 UR8, c[0x0][0x178] ;  /* 0x00005e0000087ab9 */ /* 0x000fe20000000a00 */
[C---:B------:R-:W-:Y:S01]  /*0ca0*/  ISETP.LT.OR P2, PT, R6.reuse, 0x1, P0 ;  /* 0x000000010600780c */ /* 0x040fe20000741670 */
[----:B------:R-:W-:Y:S01]  /*0cb0*/  USHF.L.U64.HI UR9, UR8, UR11, UR9 ;  /* 0x0000000b08097299 */ /* 0x000fe20008010209 */
[----:B------:R-:W-:Y:S01]  /*0cc0*/  ISETP.LT.OR P0, PT, R6, 0x41, P0 ;  /* 0x000000410600780c */ /* 0x000fe20000701670 */
[----:B------:R2:W-:Y:S01]  /*0cd0*/  LDGSTS.E.BYPASS.LTC128B.128 [R235+0x8080], [R18.64], !P5 ;  /* 0x0808000012eb7fae */ /* 0x0005e2000e901d4e */
[----:B-1----:R-:W-:Y:S01]  /*0ce0*/  IADD3 R16, P5, R12, UR10, RZ ;  /* 0x0000000a0c107c10 */ /* 0x002fe2000ffbe0ff */
[----:B---3--:R-:W-:Y:S01]  /*0cf0*/  IMAD.SHL.U32 R10, R9, 0x40, RZ ;  /* 0x00000040090a7824 */ /* 0x008fe200078e00ff */
[----:B------:R-:W-:Y:S01]  /*0d00*/  ULDC UR11, c[0x0][0x168] ;  /* 0x00005a00000b7ab9 */ /* 0x000fe20000000800 */
[----:B------:R2:W-:Y:S01]  /*0d10*/  LDGSTS.E.BYPASS.LTC128B.128 [R235+0xb080], [R18.64+0x80], !P4 ;  /* 0x0b08008012eb7fae */ /* 0x0005e2000e101d4e */
[C---:B------:R-:W-:Y:S01]  /*0d20*/  ISETP.LT.OR P4, PT, R6.reuse, 0x21, P1 ;  /* 0x000000210600780c */ /* 0x040fe20000f81670 */
[----:B------:R-:W-:Y:S01]  /*0d30*/  UISETP.GE.AND UP0, UPT, UR11, 0x1, UPT ;  /* 0x000000010b00788c */ /* 0x000fe2000bf06270 */
[----:B------:R-:W-:Y:S01]  /*0d40*/  ISETP.LT.OR P1, PT, R6, 0x41, P1 ;  /* 0x000000410600780c */ /* 0x000fe20000f21670 */
[----:B------:R-:W-:Y:S01]  /*0d50*/  IMAD.U32 R6, RZ, RZ, UR10 ;  /* 0x0000000aff067e24 */ /* 0x000fe2000f8e00ff */
[----:B------:R-:W0:Y:S01]  /*0d60*/  LDGDEPBAR ;  /* 0x00000000000079af */ /* 0x000e220000000000 */
[----:B------:R-:W-:-:S03]  /*0d70*/  IADD3.X R17, R13, UR5, RZ, P5, !PT ;  /* 0x000000050d117c10 */ /* 0x000fc6000affe4ff */
[----:B------:R1:W-:Y:S04]  /*0d80*/  LDGSTS.E.BYPASS.LTC128B.128 [R235+0x80], [R12.64], !P3 ;  /* 0x000800000ceb7fae */ /* 0x0003e8000d901d4e */
[----:B------:R1:W-:Y:S04]  /*0d90*/  LDGSTS.E.BYPASS.LTC128B.128 [R235+0x3080], [R12.64+0x80], !P2 ;  /* 0x030800800ceb7fae */ /* 0x0003e8000d101d4e */
[----:B------:R3:W-:Y:S01]  /*0da0*/  LDGSTS.E.BYPASS.LTC128B.128 [R235+0x1080], [R16.64], !P4 ;  /* 0x0108000010eb7fae */ /* 0x0007e2000e101d4e */
[----:B------:R-:W-:Y:S02]  /*0db0*/  ISETP.GE.AND P4, PT, R14, c[0x0][0x16c], PT ;  /* 0x00005b000e007a0c */ /* 0x000fe40003f86270 */
[----:B--2---:R-:W-:-:S02]  /*0dc0*/  IADD3 R18, P3, P2, R6, 0x80, R12 ;  /* 0x0000008006127810 */ /* 0x004fc40007a7e00c */
[C---:B------:R-:W-:Y:S02]  /*0dd0*/  LEA R6, P5, R7.reuse, c[0x0][0x258], 0x2 ;  /* 0x0000960007067a11 */ /* 0x040fe400078a10ff */
[----:B------:R-:W-:Y:S02]  /*0de0*/  IADD3.X R19, RZ, UR5, R13, P3, P2 ;  /* 0x00000005ff137c10 */ /* 0x000fe40009fe440d */
[----:B------:R-:W-:Y:S02]  /*0df0*/  ISETP.GE.AND P3, PT, R0, c[0x0][0x16c], PT ;  /* 0x00005b0000007a0c */ /* 0x000fe40003f66270 */
[----:B------:R-:W-:Y:S01]  /*0e00*/  LEA.HI.X R7, R7, c[0x0][0x25c], R3, 0x2, P5 ;  /* 0x0000970007077a11 */ /* 0x000fe200028f1403 */
[----:B------:R2:W-:Y:S01]  /*0e10*/  LDGSTS.E.BYPASS.LTC128B.128 [R235+0x4080], [R18.64], !P6 ;  /* 0x0408000012eb7fae */ /* 0x0005e2000f101d4e */
[----:B------:R-:W-:Y:S02]  /*0e20*/  SEL R11, RZ, 0x2, P3 ;  /* 0x00000002ff0b7807 */ /* 0x000fe40001800000 */
[----:B-1----:R-:W-:-:S02]  /*0e30*/  LOP3.LUT R12, R10, 0x1c0, RZ, 0xc0, !PT ;  /* 0x000001c00a0c7812 */ /* 0x002fc400078ec0ff */
[----:B------:R-:W-:Y:S02]  /*0e40*/  SEL R10, RZ, 0x1, P4 ;  /* 0x00000001ff0a7807 */ /* 0x000fe40002000000 */
[----:B---3--:R-:W-:Y:S01]  /*0e50*/  IADD3 R16, P2, R16, UR10, RZ ;  /* 0x0000000a10107c10 */ /* 0x008fe2000ff5e0ff */
[----:B------:R-:W-:Y:S01]  /*0e60*/  USHF.L.U32 UR10, UR8, 0x6, URZ ;  /* 0x00000006080a7899 */ /* 0x000fe2000800063f */
[----:B------:R-:W-:Y:S01]  /*0e70*/  LOP3.LUT R13, R12, 0x8, R8, 0xf8, !PT ;  /* 0x000000080c0d7812 */ /* 0x000fe200078ef808 */
[----:B------:R-:W-:Y:S01]  /*0e80*/  IMAD.IADD R10, R11, 0x1, R10 ;  /* 0x000000010b0a7824 */ /* 0x000fe200078e020a */
[----:B------:R-:W-:Y:S01]  /*0e90*/  IADD3.X R17, R17, UR5, RZ, P2, !PT ;  /* 0x0000000511117c10 */ /* 0x000fe200097fe4ff */
[----:B------:R-:W-:Y:S01]  /*0ea0*/  ULDC.64 UR4, c[0x0][0x288] ;  /* 0x0000a20000047ab9 */ /* 0x000fe20000000a00 */
[----:B------:R-:W-:Y:S01]  /*0eb0*/  SHF.R.U32.HI R12, RZ, 0x3, R12 ;  /* 0x00000003ff0c7819 */ /* 0x000fe2000001160c */
[----:B------:R-:W-:Y:S01]  /*0ec0*/  UIMAD UR4, UR6, UR4, URZ ;  /* 0x00000004060472a4 */ /* 0x000fe2000f8e023f */
[----:B------:R-:W-:Y:S01]  /*0ed0*/  LOP3.LUT P6, RZ, R10, 0x1, RZ, 0xc0, !PT ;  /* 0x000000010aff7812 */ /* 0x000fe200078cc0ff */
[----:B------:R1:W-:Y:S01]  /*0ee0*/  LDGSTS.E.BYPASS.LTC128B.128 [R235+0x2080], [R16.64], !P1 ;  /* 0x0208000010eb7fae */ /* 0x0003e2000c901d4e */
[----:B------:R-:W-:Y:S01]  /*0ef0*/  LOP3.LUT R229, R229, R13, R12, 0xf6, !PT ;  /* 0x0000000de5e57212 */ /* 0x000fe200078ef60c */
[----:B------:R-:W-:Y:S01]  /*0f00*/  IMAD.U32 R12, RZ, RZ, UR10 ;  /* 0x0000000aff0c7e24 */ /* 0x000fe2000f8e00ff */
[C---:B------:R-:W-:Y:S01]  /*0f10*/  LOP3.LUT P1, RZ, R9.reuse, 0x2, RZ, 0xc0, !PT ;  /* 0x0000000209ff7812 */ /* 0x040fe2000782c0ff */
[----:B------:R1:W-:Y:S01]  /*0f20*/  LDGSTS.E.BYPASS.LTC128B.128 [R235+0x5080], [R16.64+0x80], !P0 ;  /* 0x0508008010eb7fae */ /* 0x0003e2000c101d4e */
[----:B------:R-:W-:Y:S01]  /*0f30*/  LOP3.LUT P0, RZ, R9, 0x4, RZ, 0xc0, !PT ;  /* 0x0000000409ff7812 */ /* 0x000fe2000780c0ff */
[----:B------:R-:W-:Y:S01]  /*0f40*/  IMAD.SHL.U32 R229, R229, 0x2, RZ ;  /* 0x00000002e5e57824 */ /* 0x000fe200078e00ff */
[----:B------:R-:W-:Y:S01]  /*0f50*/  SEL R206, R206, 0xffffffe0, !P1 ;  /* 0xffffffe0cece7807 */ /* 0x000fe20004800000 */
[----:B------:R-:W0:Y:S01]  /*0f60*/  LDGDEPBAR ;  /* 0x00000000000079af */ /* 0x000e220000000000 */
[----:B------:R-:W-:Y:S01]  /*0f70*/  SEL R216, R216, 0xffffffc0, !P0 ;  /* 0xffffffc0d8d87807 */ /* 0x000fe20004000000 */
[----:B------:R-:W-:Y:S01]  /*0f80*/  UIMAD UR4, UR7, UR5, UR4 ;  /* 0x00000005070472a4 */ /* 0x000fe2000f8e0204 */
[----:B------:R-:W-:Y:S01]  /*0f90*/  LOP3.LUT P5, RZ, R10, 0x2, RZ, 0xc0, !PT ;  /* 0x000000020aff7812 */ /* 0x000fe200078ac0ff */
[C---:B------:R-:W-:Y:S01]  /*0fa0*/  IMAD.IADD R218, R229.reuse, 0x1, R206 ;  /* 0x00000001e5da7824 */ /* 0x040fe200078e02ce */
[----:B------:R-:W-:Y:S01]  /*0fb0*/  IADD3 R12, P1, P0, R12, 0x80, R240 ;  /* 0x000000800c0c7810 */ /* 0x000fe2000783e0f0 */
[----:B------:R-:W-:Y:S01]  /*0fc0*/  IMAD.IADD R217, R229, 0x1, R216 ;  /* 0x00000001e5d97824 */ /* 0x000fe200078e02d8 */
[----:B------:R-:W-:Y:S01]  /*0fd0*/  IADD3 R10, -R244, c[0x0][0x168], RZ ;  /* 0x00005a00f40a7a10 */ /* 0x000fe20007ffe1ff */
[----:B------:R-:W-:Y:S01]  /*0fe0*/  IMAD.SHL.U32 R9, R9, 0x20, RZ ;  /* 0x0000002009097824 */ /* 0x000fe200078e00ff */
[----:B------:R-:W-:Y:S01]  /*0ff0*/  IADD3.X R13, RZ, UR9, R241, P1, P0 ;  /* 0x00000009ff0d7c10 */ /* 0x000fe20008fe04f1 */
[----:B------:R-:W-:Y:S01]  /*1000*/  IMAD.IADD R206, R206, 0x1, R217 ;  /* 0x00000001cece7824 */ /* 0x000fe200078e02d9 */
[----:B------:R-:W-:-:S02]  /*1010*/  ISETP.LT.OR P0, PT, R10, 0x1, !P6 ;  /* 0x000000010a00780c */ /* 0x000fc40007701670 */
[C---:B------:R-:W-:Y:S02]  /*1020*/  ISETP.LT.OR P1, PT, R10.reuse, 0x1, !P5 ;  /* 0x000000010a00780c */ /* 0x040fe40006f21670 */
[C---:B------:R-:W-:Y:S02]  /*1030*/  ISETP.LT.OR P6, PT, R10.reuse, 0x21, !P6 ;  /* 0x000000210a00780c */ /* 0x040fe400077c1670 */
[----:B------:R-:W-:Y:S02]  /*1040*/  ISETP.LT.OR P5, PT, R10, 0x21, !P5 ;  /* 0x000000210a00780c */ /* 0x000fe40006fa1670 */
[----:B-1----:R-:W-:Y:S01]  /*1050*/  IADD3 R16, P2, R240, UR10, RZ ;  /* 0x0000000af0107c10 */ /* 0x002fe2000ff5e0ff */
[----:B------:R-:W-:-:S04]  /*1060*/  DEPBAR.LE SB0, 0x1 ;  /* 0x000080400000791a */ /* 0x000fc80000000000 */
[----:B------:R-:W-:Y:S01]  /*1070*/  BAR.SYNC.DEFER_BLOCKING 0x0 ;  /* 0x0000000000007b1d */ /* 0x000fe20000010000 */
[----:B------:R-:W-:Y:S02]  /*1080*/  IADD3.X R17, R241, UR9, RZ, P2, !PT ;  /* 0x00000009f1117c10 */ /* 0x000fe400097fe4ff */
[----:B------:R-:W-:-:S03]  /*1090*/  ISETP.GT.AND P2, PT, R236, 0xf, PT ;  /* 0x0000000fec00780c */ /* 0x000fc60003f44270 */
        /* <DEDUP_REMOVED lines=28> */
[----:B------:R1:W-:Y:S01]  /*1260*/  LDGSTS.E.BYPASS.LTC128B.128 [R235+0x6080], [R240.64], !P0 ;  /* 0x06080000f0eb7fae */ /* 0x0003e2000c101d4e */
[----:B------:R-:W-:-:S03]  /*1270*/  ISETP.GE.AND P0, PT, R0, c[0x0][0x1fc], PT ;  /* 0x00007f0000007a0c */ /* 0x000fc60003f06270 */
[----:B------:R1:W-:Y:S01]  /*1280*/  LDGSTS.E.BYPASS.LTC128B.128 [R235+0x8080], [R240.64+0x80], !P1 ;  /* 0x08080080f0eb7fae */ /* 0x0003e2000c901d4e */
[----:B------:R-:W-:-:S03]  /*1290*/  SEL R243, RZ, 0xffffffff, P0 ;  /* 0xfffffffffff37807 */ /* 0x000fc60000000000 */
[----:B------:R5:W-:Y:S01]  /*12a0*/  LDGSTS.E.BYPASS.LTC128B.128 [R235+0x7080], [R16.64], !P6 ;  /* 0x0708000010eb7fae */ /* 0x000be2000f101d4e */
[----:B------:R-:W-:Y:S01]  /*12b0*/  ISETP.GE.AND P6, PT, R14, c[0x0][0x1fc], PT ;  /* 0x00007f000e007a0c */ /* 0x000fe20003fc6270 */
[----:B------:R-:W-:Y:S02]  /*12c0*/  IMAD.SHL.U32 R243, R243, 0x2, RZ ;  /* 0x00000002f3f37824 */ /* 0x000fe400078e00ff */
[----:B------:R1:W-:Y:S01]  /*12d0*/  LDGSTS.E.BYPASS.LTC128B.128 [R235+0x9080], [R12.64], !P5 ;  /* 0x090800000ceb7fae */ /* 0x0003e2000e901d4e */
[----:B------:R-:W-:Y:S02]  /*12e0*/  ISETP.LT.OR P1, PT, R10, 0x1, P6 ;  /* 0x000000010a00780c */ /* 0x000fe40003721670 */
[----:B------:R-:W-:Y:S01]  /*12f0*/  ISETP.GE.AND P5, PT, R0, c[0x0][0x1fc], PT ;  /* 0x00007f0000007a0c */ /* 0x000fe20003fa6270 */
[----:B------:R-:W-:Y:S01]  /*1300*/  @!P2 IMAD.SHL.U32 R0, R236, 0x10, RZ ;  /* 0x00000010ec00a824 */ /* 0x000fe200078e00ff */
[C---:B------:R-:W-:Y:S02]  /*1310*/  ISETP.LT.OR P6, PT, R10.reuse, 0x21, P6 ;  /* 0x000000210a00780c */ /* 0x040fe400037c1670 */
[----:B------:R-:W-:-:S02]  /*1320*/  ISETP.LT.OR P0, PT, R10, 0x1, P5 ;  /* 0x000000010a00780c */ /* 0x000fc40002f01670 */
[----:B------:R2:W-:Y:S01]  /*1330*/  @!P2 LDGSTS.E.BYPASS.LTC128B.128 [R0+0x12080], [R6.64] ;  /* 0x120800000600afae */ /* 0x0005e2000b901d4e */
[----:B------:R-:W-:-:S03]  /*1340*/  ISETP.LT.OR P5, PT, R10, 0x21, P5 ;  /* 0x000000210a00780c */ /* 0x000fc60002fa1670 */
[----:B------:R-:W0:Y:S04]  /*1350*/  LDGDEPBAR ;  /* 0x00000000000079af */ /* 0x000e280000000000 */
[----:B------:R3:W-:Y:S04]  /*1360*/  LDGSTS.E.BYPASS.LTC128B.128 [R235+0xe080], [R238.64], !P1 ;  /* 0x0e080000eeeb7fae */ /* 0x0007e8000c901d4e */
[----:B------:R3:W-:Y:S01]  /*1370*/  LDGSTS.E.BYPASS.LTC128B.128 [R235+0x10080], [R238.64+0x80], !P0 ;  /* 0x10080080eeeb7fae */ /* 0x0007e2000c101d4e */
[----:B------:R-:W-:Y:S01]  /*1380*/  ISETP.GE.AND P0, PT, R14, c[0x0][0x1fc], PT ;  /* 0x00007f000e007a0c */ /* 0x000fe20003f06270 */
[----:B-----5:R-:W-:-:S02]  /*1390*/  IMAD.U32 R16, RZ, RZ, UR7 ;  /* 0x00000007ff107e24 */ /* 0x020fc4000f8e00ff */
[----:B------:R-:W-:Y:S02]  /*13a0*/  IMAD.SHL.U32 R14, R4, 0x8, RZ ;  /* 0x00000008040e7824 */ /* 0x000fe400078e00ff */
[----:B-1----:R-:W-:-:S03]  /*13b0*/  IMAD.WIDE.U32 R12, R234, c[0x0][0x290], RZ ;  /* 0x0000a400ea0c7a25 */ /* 0x002fc600078e00ff */
[----:B------:R-:W-:Y:S01]  /*13c0*/  LOP3.LUT R14, R14, 0x18, RZ, 0xc0, !PT ;  /* 0x000000180e0e7812 */ /* 0x000fe200078ec0ff */
[----:B------:R-:W-:-:S04]  /*13d0*/  IMAD.WIDE.U32 R16, R16, c[0x0][0x288], R246 ;  /* 0x0000a20010107a25 */ /* 0x000fc800078e00f6 */
[----:B------:R-:W-:Y:S01]  /*13e0*/  IMAD.IADD R242, R13, 0x1, R242 ;  /* 0x000000010df27824 */ /* 0x000fe200078e02f2 */
[CC--:B--2---:R-:W-:Y:S02]  /*13f0*/  LEA.HI R0, R2.reuse, R236.reuse, RZ, 0x2 ;  /* 0x000000ec02007211 */ /* 0x0c4fe400078f10ff */
[----:B------:R-:W-:Y:S02]  /*1400*/  LEA.HI R7, R2, R236, RZ, 0x5 ;  /* 0x000000ec02077211 */ /* 0x000fe400078f28ff */
[----:B------:R-:W-:Y:S02]  /*1410*/  IADD3 R13, P1, R12, R16, RZ ;  /* 0x000000100c0d7210 */ /* 0x000fe40007f3e0ff */
[----:B------:R-:W-:Y:S02]  /*1420*/  LEA.HI R2, R2, R236, RZ, 0x4 ;  /* 0x000000ec02027211 */ /* 0x000fe400078f20ff */
[--C-:B------:R-:W-:Y:S02]  /*1430*/  SHF.R.S32.HI R16, RZ, 0x2, R0.reuse ;  /* 0x00000002ff107819 */ /* 0x100fe40000011400 */
[----:B------:R-:W-:-:S02]  /*1440*/  SHF.R.S32.HI R6, RZ, 0x1f, R0 ;  /* 0x0000001fff067819 */ /* 0x000fc40000011400 */
[----:B------:R-:W-:Y:S02]  /*1450*/  SHF.R.S32.HI R15, RZ, 0x4, R2 ;  /* 0x00000004ff0f7819 */ /* 0x000fe40000011402 */
[----:B------:R-:W-:Y:S02]  /*1460*/  LEA.HI R6, R6, R16, RZ, 0x3 ;  /* 0x0000001006067211 */ /* 0x000fe400078f18ff */
[----:B------:R-:W-:Y:S02]  /*1470*/  SHF.R.S32.HI R12, RZ, 0x5, R7 ;  /* 0x00000005ff0c7819 */ /* 0x000fe40000011407 */
[----:B------:R-:W-:Y:S02]  /*1480*/  LEA.HI R19, R2, R15, RZ, 0x1 ;  /* 0x0000000f02137211 */ /* 0x000fe400078f08ff */
[----:B------:R-:W-:Y:S02]  /*1490*/  LOP3.LUT R6, R6, 0xfffffff8, RZ, 0xc0, !PT ;  /* 0xfffffff806067812 */ /* 0x000fe400078ec0ff */
[----:B------:R-:W-:-:S02]  /*14a0*/  LEA.HI R3, R7, R12, RZ, 0x1 ;  /* 0x0000000c07037211 */ /* 0x000fc400078f08ff */
[----:B------:R-:W-:Y:S01]  /*14b0*/  LOP3.LUT R19, R19, 0xfffffffe, RZ, 0xc0, !PT ;  /* 0xfffffffe13137812 */ /* 0x000fe200078ec0ff */
[----:B------:R-:W-:Y:S01]  /*14c0*/  IMAD.IADD R6, R16, 0x1, -R6 ;  /* 0x0000000110067824 */ /* 0x000fe200078e0a06 */
[----:B------:R-:W-:Y:S02]  /*14d0*/  LOP3.LUT R3, R3, 0xfffffffe, RZ, 0xc0, !PT ;  /* 0xfffffffe03037812 */ /* 0x000fe400078ec0ff */
[----:B------:R-:W-:Y:S01]  /*14e0*/  IADD3.X R11, R242, UR4, R17, P1, !PT ;  /* 0x00000004f20b7c10 */ /* 0x000fe20008ffe411 */
[----:B------:R-:W-:Y:S01]  /*14f0*/  IMAD.IADD R19, R15, 0x1, -R19 ;  /* 0x000000010f137824 */ /* 0x000fe200078e0a13 */
[----:B------:R-:W-:Y:S01]  /*1500*/  LOP3.LUT R0, R0, 0x3ffffffc, RZ, 0xc0, !PT ;  /* 0x3ffffffc00007812 */ /* 0x000fe200078ec0ff */
[----:B------:R-:W-:Y:S01]  /*1510*/  IMAD.SHL.U32 R251, R6, 0x20, RZ ;  /* 0x0000002006fb7824 */ /* 0x000fe200078e00ff */
[----:B------:R-:W-:Y:S01]  /*1520*/  SEL R15, RZ, 0x1, P0 ;  /* 0x00000001ff0f7807 */ /* 0x000fe20000000000 */
[----:B------:R-:W-:Y:S01]  /*1530*/  IMAD.IADD R3, R12, 0x1, -R3 ;  /* 0x000000010c037824 */ /* 0x000fe200078e0a03 */
[----:B------:R-:W-:Y:S01]  /*1540*/  LEA R12, P1, R13, c[0x0][0x280], 0x2 ;  /* 0x0000a0000d0c7a11 */ /* 0x000fe200078210ff */
[----:B------:R-:W-:Y:S01]  /*1550*/  IMAD.SHL.U32 R230, R19, 0x20, RZ ;  /* 0x0000002013e67824 */ /* 0x000fe200078e00ff */
[----:B------:R-:W-:Y:S01]  /*1560*/  LOP3.LUT R251, R14, 0xe0, R251, 0xf8, !PT ;  /* 0x000000e00efb7812 */ /* 0x000fe200078ef8fb */
[----:B------:R-:W-:Y:S01]  /*1570*/  IMAD.SHL.U32 R10, R6, 0x4, RZ ;  /* 0x00000004060a7824 */ /* 0x000fe200078e00ff */
[----:B------:R-:W-:Y:S01]  /*1580*/  LEA.HI.X R13, R13, c[0x0][0x284], R11, 0x2, P1 ;  /* 0x0000a1000d0d7a11 */ /* 0x000fe200008f140b */
[----:B------:R-:W-:Y:S01]  /*1590*/  IMAD.SHL.U32 R250, R3, 0x10, RZ ;  /* 0x0000001003fa7824 */ /* 0x000fe200078e00ff */
[----:B------:R-:W-:Y:S01]  /*15a0*/  LOP3.LUT R230, R14, 0x20, R230, 0xf8, !PT ;  /* 0x000000200ee67812 */ /* 0x000fe200078ef8e6 */
[----:B------:R-:W-:Y:S01]  /*15b0*/  IMAD.MOV.U32 R14, RZ, RZ, c[0x0][0x208] ;  /* 0x00008200ff0e7624 */ /* 0x000fe200078e00ff */
[----:B------:R-:W-:Y:S01]  /*15c0*/  LOP3.LUT R251, R251, 0x18, R10, 0x78, !PT ;  /* 0x00000018fbfb7812 */ /* 0x000fe200078e780a */
[----:B------:R-:W-:Y:S01]  /*15d0*/  IMAD.MOV.U32 R11, RZ, RZ, 0x5 ;  /* 0x00000005ff0b7424 */ /* 0x000fe200078e00ff */
[----:B------:R-:W-:Y:S01]  /*15e0*/  LOP3.LUT R10, R2, 0xfffffff0, RZ, 0xc0, !PT ;  /* 0xfffffff0020a7812 */ /* 0x000fe200078ec0ff */
[----:B------:R-:W-:Y:S01]  /*15f0*/  IMAD.IADD R2, R236, 0x1, -R0 ;  /* 0x00000001ec027824 */ /* 0x000fe200078e0a00 */
[----:B------:R-:W-:Y:S01]  /*1600*/  LOP3.LUT R18, R250, 0x10, RZ, 0xc0, !PT ;  /* 0x00000010fa127812 */ /* 0x000fe200078ec0ff */
[----:B------:R-:W-:Y:S01]  /*1610*/  IMAD.SHL.U32 R231, R19, 0x8, RZ ;  /* 0x0000000813e77824 */ /* 0x000fe200078e00ff */
[C---:B------:R-:W-:Y:S01]  /*1620*/  SHF.L.U64.HI R11, R14.reuse, R11, c[0x0][0x20c] ;  /* 0x000083000e0b7619 */ /* 0x040fe2000001020b */
[----:B------:R-:W-:Y:S01]  /*1630*/  IMAD.SHL.U32 R14, R14, 0x20, RZ ;  /* 0x000000200e0e7824 */ /* 0x000fe200078e00ff */
[----:B------:R-:W-:Y:S01]  /*1640*/  LOP3.LUT R18, R18, 0xe0, R9, 0xf8, !PT ;  /* 0x000000e012127812 */ /* 0x000fe200078ef809 */
[----:B------:R-:W-:Y:S01]  /*1650*/  IMAD.IADD R10, R236, 0x1, -R10 ;  /* 0x00000001ec0a7824 */ /* 0x000fe200078e0a0a */
[----:B------:R-:W-:Y:S01]  /*1660*/  LOP3.LUT R243, R243, 0x2, R15, 0xe2, !PT ;  /* 0x00000002f3f37812 */ /* 0x000fe200078ee20f */
[----:B------:R-:W-:Y:S01]  /*1670*/  IMAD.SHL.U32 R9, R3, 0x200, RZ ;  /* 0x0000020003097824 */ /* 0x000fe200078e00ff */
[C---:B------:R-:W-:Y:S01]  /*1680*/  SHF.L.U64.HI R11, R14.reuse, 0x1, R11 ;  /* 0x000000010e0b7819 */ /* 0x040fe2000001020b */
[----:B------:R-:W-:Y:S01]  /*1690*/  IMAD.SHL.U32 R14, R14, 0x2, RZ ;  /* 0x000000020e0e7824 */ /* 0x000fe200078e00ff */
[----:B------:R-:W-:Y:S01]  /*16a0*/  SHF.R.S32.HI R0, RZ, 0x1f, R10 ;  /* 0x0000001fff007819 */ /* 0x000fe2000001140a */
[----:B------:R-:W-:Y:S01]  /*16b0*/  IMAD R2, R2, 0x2, R9 ;  /* 0x0000000202027824 */ /* 0x000fe200078e0209 */
[----:B------:R-:W-:Y:S01]  /*16c0*/  LOP3.LUT R231, R231, 0x8, RZ, 0xc0, !PT ;  /* 0x00000008e7e77812 */ /* 0x000fe200078ec0ff */
[----:B------:R-:W-:Y:S01]  /*16d0*/  IMAD.SHL.U32 R227, R10, 0x20, RZ ;  /* 0x000000200ae37824 */ /* 0x000fe200078e00ff */
[----:B------:R-:W-:Y:S01]  /*16e0*/  LEA.HI R0, R0, R10, RZ, 0x3 ;  /* 0x0000000a00007211 */ /* 0x000fe200078f18ff */
[----:B------:R-:W-:Y:S01]  /*16f0*/  IMAD.IADD R251, R2, 0x1, R251 ;  /* 0x0000000102fb7824 */ /* 0x000fe200078e02fb */
[----:B------:R-:W-:Y:S01]  /*1700*/  IADD3 R16, P0, R14, R238, RZ ;  /* 0x000000ee0e107210 */ /* 0x000fe20007f1e0ff */
[----:B------:R-:W-:Y:S01]  /*1710*/  IMAD.SHL.U32 R19, R19, 0x100, RZ ;  /* 0x0000010013137824 */ /* 0x000fe200078e00ff */
[C---:B------:R-:W-:Y:S01]  /*1720*/  LOP3.LUT R2, R0.reuse, 0xfffffff8, RZ, 0xc0, !PT ;  /* 0xfffffff800027812 */ /* 0x040fe200078ec0ff */
[----:B------:R-:W-:Y:S01]  /*1730*/  IMAD.SHL.U32 R0, R0, 0x40, RZ ;  /* 0x0000004000007824 */ /* 0x000fe200078e00ff */
[----:B------:R-:W-:Y:S01]  /*1740*/  LOP3.LUT R227, R231, 0x1e0, R227, 0xf8, !PT ;  /* 0x000001e0e7e37812 */ /* 0x000fe200078ef8e3 */
[----:B------:R-:W-:Y:S01]  /*1750*/  IMAD.X R17, R11, 0x1, R239, P0 ;  /* 0x000000010b117824 */ /* 0x000fe200000e06ef */
[----:B------:R-:W-:Y:S01]  /*1760*/  IADD3 R14, P1, P0, R14, 0x80, R238 ;  /* 0x000000800e0e7810 */ /* 0x000fe2000783e0ee */
[----:B------:R-:W-:Y:S01]  /*1770*/  IMAD.IADD R2, R10, 0x1, -R2 ;  /* 0x000000010a027824 */ /* 0x000fe200078e0a02 */
[----:B------:R-:W-:-:S02]  /*1780*/  LOP3.LUT R0, R0, 0xfffffe00, RZ, 0xc0, !PT ;  /* 0xfffffe0000007812 */ /* 0x000fc400078ec0ff */
[----:B------:R-:W-:Y:S01]  /*1790*/  IADD3.X R15, R11, RZ, R239, P1, P0 ;  /* 0x000000ff0b0f7210 */ /* 0x000fe20000fe04ef */
[----:B------:R-:W-:Y:S01]  /*17a0*/  IMAD.SHL.U32 R11, R2, 0x40, RZ ;  /* 0x00000040020b7824 */ /* 0x000fe200078e00ff */
[C---:B------:R-:W-:Y:S01]  /*17b0*/  LOP3.LUT P0, RZ, R10.reuse, 0x4, RZ, 0xc0, !PT ;  /* 0x000000040aff7812 */ /* 0x040fe2000780c0ff */
[----:B------:R-:W-:Y:S01]  /*17c0*/  IMAD.SHL.U32 R10, R10, 0x4, RZ ;  /* 0x000000040a0a7824 */ /* 0x000fe200078e00ff */
[----:B------:R1:W-:Y:S01]  /*17d0*/  LDGSTS.E.BYPASS.LTC128B.128 [R235+0xf080], [R16.64], !P6 ;  /* 0x0f08000010eb7fae */ /* 0x0003e2000f101d4e */
[----:B------:R-:W-:Y:S01]  /*17e0*/  IMAD R3, R3, 0x400, R0 ;  /* 0x0000040003037824 */ /* 0x000fe200078e0200 */
[----:B------:R-:W-:Y:S02]  /*17f0*/  LOP3.LUT R11, R11, 0x1c0, RZ, 0xc0, !PT ;  /* 0x000001c00b0b7812 */ /* 0x000fe400078ec0ff */
[----:B------:R-:W-:Y:S01]  /*1800*/  LOP3.LUT R227, R227, 0x38, R10, 0x78, !PT ;  /* 0x00000038e3e37812 */ /* 0x000fe200078e780a */
[----:B------:R1:W-:Y:S01]  /*1810*/  LDGSTS.E.BYPASS.LTC128B.128 [R235+0x11080], [R14.64], !P5 ;  /* 0x110800000eeb7fae */ /* 0x0003e2000e901d4e */
[----:B------:R-:W-:-:S02]  /*1820*/  SHF.R.U32.HI R10, RZ, 0x3, R11 ;  /* 0x00000003ff0a7819 */ /* 0x000fc4000001160b */
[----:B------:R-:W-:Y:S02]  /*1830*/  PLOP3.LUT P1, PT, PT, PT, UP0, 0x80, 0x0 ;  /* 0x000000000000781c */ /* 0x000fe40003f2f008 */
[C---:B------:R-:W-:Y:S02]  /*1840*/  LOP3.LUT R230, R10.reuse, R230, R11, 0x1e, !PT ;  /* 0x000000e60ae67212 */ /* 0x040fe400078e1e0b */
[----:B------:R-:W-:Y:S02]  /*1850*/  LOP3.LUT R231, R10, R11, R231, 0x1e, !PT ;  /* 0x0000000b0ae77212 */ /* 0x000fe400078e1ee7 */
[----:B------:R-:W-:Y:S01]  /*1860*/  LOP3.LUT R230, R230, R0, RZ, 0xfc, !PT ;  /* 0x00000000e6e67212 */ /* 0x000fe200078efcff */
[----:B------:R-:W-:Y:S01]  /*1870*/  @!P2 IMAD.SHL.U32 R0, R236, 0x10, RZ ;  /* 0x00000010ec00a824 */ /* 0x000fe200078e00ff */
[----:B------:R-:W-:Y:S01]  /*1880*/  LOP3.LUT R18, R18, 0x100, R19, 0xf8, !PT ;  /* 0x0000010012127812 */ /* 0x000fe200078ef813 */
[----:B------:R-:W-:Y:S01]  /*1890*/  IMAD.IADD R231, R3, 0x1, R231 ;  /* 0x0000000103e77824 */ /* 0x000fe200078e02e7 */
[----:B------:R-:W-:-:S02]  /*18a0*/  LOP3.LUT R227, R227, R9, RZ, 0xfc, !PT ;  /* 0x00000009e3e37212 */ /* 0x000fc400078efcff */
[----:B------:R2:W-:Y:S01]  /*18b0*/  @!P2 LDGSTS.E.BYPASS.LTC128B.128 [R0+0x12280], [R12.64] ;  /* 0x122800000c00afae */ /* 0x0005e2000b901d4e */
[C---:B------:R-:W-:Y:S02]  /*18c0*/  LOP3.LUT R228, R18.reuse, 0x1c0, RZ, 0xc0, !PT ;  /* 0x000001c012e47812 */ /* 0x040fe400078ec0ff */
[----:B------:R-:W-:Y:S01]  /*18d0*/  LOP3.LUT R8, R18, 0x8, R8, 0xf8, !PT ;  /* 0x0000000812087812 */ /* 0x000fe200078ef808 */
[----:B------:R-:W0:Y:S01]  /*18e0*/  LDGDEPBAR ;  /* 0x00000000000079af */ /* 0x000e220000000000 */
[----:B------:R-:W-:Y:S02]  /*18f0*/  SHF.R.U32.HI R228, RZ, 0x3, R228 ;  /* 0x00000003ffe47819 */ /* 0x000fe400000116e4 */
[----:B------:R-:W-:Y:S01]  /*1900*/  SEL R226, R226, 0xfffffff0, !P0 ;  /* 0xfffffff0e2e27807 */ /* 0x000fe20004000000 */
[----:B------:R-:W0:Y:S01]  /*1910*/  LDGDEPBAR ;  /* 0x00000000000079af */ /* 0x000e220000000000 */
[----:B------:R-:W-:Y:S02]  /*1920*/  LOP3.LUT R228, R228, R8, RZ, 0x3c, !PT ;  /* 0x00000008e4e47212 */ /* 0x000fe400078e3cff */
[----:B--2---:R-:W-:-:S05]  /*1930*/  LOP3.LUT R0, R7, 0xffffffe0, RZ, 0xc0, !PT ;  /* 0xffffffe007007812 */ /* 0x004fca00078ec0ff */
[----:B------:R-:W-:-:S05]  /*1940*/  IMAD.IADD R0, R236, 0x1, -R0 ;  /* 0x00000001ec007824 */ /* 0x000fca00078e0a00 */
[----:B------:R-:W-:-:S04]  /*1950*/  SHF.R.S32.HI R3, RZ, 0x1f, R0 ;  /* 0x0000001fff037819 */ /* 0x000fc80000011400 */
[----:B------:R-:W-:-:S04]  /*1960*/  LEA.HI R3, R3, R0, RZ, 0x2 ;  /* 0x0000000003037211 */ /* 0x000fc800078f10ff */
[----:B------:R-:W-:Y:S01]  /*1970*/  LEA.HI.SX32 R250, R3, R250, 0x1e ;  /* 0x000000fa03fa7211 */ /* 0x000fe200078ff2ff */
[----:B------:R-:W-:Y:S05]  /*1980*/  @!P1 BRA `(.L_x_59) ;  /* 0x000034b000009947 */ /* 0x000fea0003800000 */
[----:B-1-34-:R-:W-:Y:S01]  /*1990*/  IMAD.MOV.U32 R7, RZ, RZ, -0x60 ;  /* 0xffffffa0ff077424 */ /* 0x01afe200078e00ff */
[----:B------:R-:W-:Y:S01]  /*19a0*/  SHF.R.S32.HI R8, RZ, 0x1f, R4 ;  /* 0x0000001fff087819 */ /* 0x000fe20000011404 */
[----:B------:R-:W-:Y:S01]  /*19b0*/  ULDC.64 UR4, c[0x0][0x238] ;  /* 0x00008e0000047ab9 */ /* 0x000fe20000000a00 */
[----:B------:R-:W-:Y:S01]  /*19c0*/  LOP3.LUT P0, RZ, R6, 0x1, RZ, 0xc0, !PT ;  /* 0x0000000106ff7812 */ /* 0x000fe2000780c0ff */
[----:B------:R-:W-:Y:S01]  /*19d0*/  IMAD R6, R5, R7, c[0x0][0x198] ;  /* 0x0000660005067624 */ /* 0x000fe200078e0207 */
[----:B------:R-:W-:Y:S01]  /*19e0*/  LEA.HI R7, R8, R4, RZ, 0x2 ;  /* 0x0000000408077211 */ /* 0x000fe200078f10ff */
[----:B------:R-:W-:Y:S01]  /*19f0*/  UIMAD UR4, UR6, UR4, URZ ;  /* 0x00000004060472a4 */ /* 0x000fe2000f8e023f */
[--C-:B------:R-:W-:Y:S01]  /*1a00*/  SHF.R.S32.HI R237, RZ, 0x1f, R236.reuse ;  /* 0x0000001fffed7819 */ /* 0x100fe200000114ec */
[----:B------:R-:W-:Y:S01]  /*1a10*/  IMAD.U32 R5, RZ, RZ, UR7 ;  /* 0x00000007ff057e24 */ /* 0x000fe2000f8e00ff */
[----:B------:R-:W-:Y:S01]  /*1a20*/  LOP3.LUT R7, R7, 0xfffffffc, RZ, 0xc0, !PT ;  /* 0xfffffffc07077812 */ /* 0x000fe200078ec0ff */
[----:B------:R-:W-:Y:S01]  /*1a30*/  UIMAD UR4, UR7, UR5, UR4 ;  /* 0x00000005070472a4 */ /* 0x000fe2000f8e0204 */
[----:B------:R-:W-:Y:S01]  /*1a40*/  IMAD.SHL.U32 R251, R251, 0x2, RZ ;  /* 0x00000002fbfb7824 */ /* 0x000fe200078e00ff */
[----:B------:R-:W-:Y:S01]  /*1a50*/  UIADD3 UR11, UR11, 0x3f, URZ ;  /* 0x0000003f0b0b7890 */ /* 0x000fe2000fffe03f */
[----:B------:R-:W-:Y:S01]  /*1a60*/  IMAD.WIDE.U32 R8, R5, c[0x0][0x238], R236 ;  /* 0x00008e0005087a25 */ /* 0x000fe200078e00ec */
[----:B------:R-:W-:Y:S01]  /*1a70*/  IADD3 R4, R4, -R7, RZ ;  /* 0x8000000704047210 */ /* 0x000fe20007ffe0ff */
[----:B------:R-:W-:Y:S01]  /*1a80*/  CS2R R146, SRZ ;  /* 0x0000000000927805 */ /* 0x000fe2000001ff00 */
[----:B------:R-:W-:Y:S01]  /*1a90*/  LOP3.LUT R7, R3, 0xfffffffc, RZ, 0xc0, !PT ;  /* 0xfffffffc03077812 */ /* 0x000fe200078ec0ff */
[----:B------:R-:W-:Y:S01]  /*1aa0*/  IMAD.MOV.U32 R225, RZ, RZ, 0x10 ;  /* 0x00000010ffe17424 */ /* 0x000fe200078e00ff */
[----:B------:R-:W-:Y:S01]  /*1ab0*/  IADD3 R5, R9, UR4, RZ ;  /* 0x0000000409057c10 */ /* 0x000fe2000fffe0ff */
[----:B------:R-:W-:Y:S01]  /*1ac0*/  IMAD R6, R4, -0x8, R6 ;  /* 0xfffffff804067824 */ /* 0x000fe200078e0206 */
[C---:B------:R-:W-:Y:S01]  /*1ad0*/  IADD3 R3, R251.reuse, 0x12480, RZ ;  /* 0x00012480fb037810 */ /* 0x040fe20007ffe0ff */
[----:B------:R-:W-:Y:S01]  /*1ae0*/  IMAD.MOV.U32 R4, RZ, RZ, R8 ;  /* 0x000000ffff047224 */ /* 0x000fe200078e0008 */
[----:B------:R-:W-:Y:S01]  /*1af0*/  IADD3 R248, R251, 0x126c0, RZ ;  /* 0x000126c0fbf87810 */ /* 0x000fe20007ffe0ff */
[----:B------:R-:W-:Y:S01]  /*1b00*/  IMAD.IADD R7, R0, 0x1, -R7 ;  /* 0x0000000100077824 */ /* 0x000fe200078e0a07 */
[----:B------:R-:W-:Y:S01]  /*1b10*/  @P0 IADD3 R248, R3, 0x1c0, RZ ;  /* 0x000001c003f80810 */ /* 0x000fe20007ffe0ff */
[----:B------:R-:W-:Y:S01]  /*1b20*/  IMAD.WIDE.U32 R10, R234, c[0x0][0x240], R4 ;  /* 0x00009000ea0a7a25 */ /* 0x000fe200078e0004 */
[C---:B------:R-:W-:Y:S01]  /*1b30*/  LOP3.LUT P0, RZ, R2.reuse, 0x4, RZ, 0xc0, !PT ;  /* 0x0000000402ff7812 */ /* 0x040fe2000780c0ff */
[----:B------:R-:W-:Y:S01]  /*1b40*/  USHF.R.S32.HI UR5, URZ, 0x1f, UR11 ;  /* 0x0000001f3f057899 */ /* 0x000fe2000801140b */
[----:B------:R-:W-:Y:S01]  /*1b50*/  LOP3.LUT P1, RZ, R2, 0x2, RZ, 0xc0, !PT ;  /* 0x0000000202ff7812 */ /* 0x000fe2000782c0ff */
[----:B------:R-:W-:Y:S01]  /*1b60*/  IMAD.MOV.U32 R0, RZ, RZ, 0x20 ;  /* 0x00000020ff007424 */ /* 0x000fe200078e00ff */
[----:B------:R1:W-:Y:S01]  /*1b70*/  STL.64 [R1], R10 ;  /* 0x0000000a01007387 */ /* 0x0003e20000100a00 */
[----:B------:R-:W-:Y:S01]  /*1b80*/  IMAD R252, R233, c[0x0][0x240], RZ ;  /* 0x00009000e9fc7a24 */ /* 0x000fe200078e02ff */
[----:B------:R-:W-:Y:S01]  /*1b90*/  LEA R227, R227, 0x15480, 0x1 ;  /* 0x00015480e3e37811 */ /* 0x000fe200078e08ff */
[----:B------:R-:W-:Y:S01]  /*1ba0*/  ULEA.HI UR11, UR5, UR11, URZ, 0x6 ;  /* 0x0000000b050b7291 */ /* 0x000fe2000f8f303f */
[----:B------:R-:W-:Y:S01]  /*1bb0*/  SEL R223, R0, 0xffffffe0, !P0 ;  /* 0xffffffe000df7807 */ /* 0x000fe20004000000 */
[----:B------:R-:W-:Y:S01]  /*1bc0*/  IMAD R252, R234, c[0x0][0x244], R252 ;  /* 0x00009100eafc7a24 */ /* 0x000fe200078e02fc */
[----:B------:R-:W-:Y:S01]  /*1bd0*/  SHF.L.U32 R224, R231, 0x1, RZ ;  /* 0x00000001e7e07819 */ /* 0x000fe200000006ff */
[----:B------:R-:W-:Y:S01]  /*1be0*/  IMAD R249, R7, -0x2, R6 ;  /* 0xfffffffe07f97824 */ /* 0x000fe200078e0206 */
[----:B------:R-:W-:Y:S01]  /*1bf0*/  SEL R0, R0, 0xffffffe0, !P1 ;  /* 0xffffffe000007807 */ /* 0x000fe20004800000 */
[----:B------:R-:W-:Y:S01]  /*1c00*/  IMAD.IADD R220, R231, 0x1, R223 ;  /* 0x00000001e7dc7824 */ /* 0x000fe200078e02df */
[----:B------:R-:W-:Y:S01]  /*1c10*/  SEL R225, R225, 0xfffffff0, !P1 ;  /* 0xfffffff0e1e17807 */ /* 0x000fe20004800000 */
[----:B------:R-:W-:Y:S01]  /*1c20*/  IMAD.SHL.U32 R228, R228, 0x2, RZ ;  /* 0x00000002e4e47824 */ /* 0x000fe200078e00ff */
[----:B------:R-:W-:Y:S01]  /*1c30*/  IADD3 R216, R216, R218, RZ ;  /* 0x000000dad8d87210 */ /* 0x000fe20007ffe0ff */
        /* <DEDUP_REMOVED lines=48> */
[----:B------:R-:W-:Y:S01]  /*1f40*/  IADD3 R252, R11, R252, RZ ;  /* 0x000000fc0bfc7210 */ /* 0x000fe20007ffe0ff */
[----:B------:R-:W-:Y:S01]  /*1f50*/  IMAD.IADD R0, R224, 0x1, R0 ;  /* 0x00000001e0007824 */ /* 0x000fe200078e0200 */
[----:B------:R-:W-:Y:S01]  /*1f60*/  IADD3 R222, R225, R223, RZ ;  /* 0x000000dfe1de7210 */ /* 0x000fe20007ffe0ff */
[----:B------:R-:W-:Y:S01]  /*1f70*/  IMAD.IADD R221, R231, 0x1, R225 ;  /* 0x00000001e7dd7824 */ /* 0x000fe200078e02e1 */
[----:B------:R-:W-:Y:S01]  /*1f80*/  IADD3 R219, R225, R220, RZ ;  /* 0x000000dce1db7210 */ /* 0x000fe20007ffe0ff */
[----:B------:R-:W-:-:S02]  /*1f90*/  UMOV UR4, URZ ;  /* 0x0000003f00047c82 */ /* 0x000fc40008000000 */
[----:B------:R-:W-:Y:S02]  /*1fa0*/  UMOV UR12, 0x1 ;  /* 0x00000001000c7882 */ /* 0x000fe40000000000 */
[----:B------:R-:W-:Y:S02]  /*1fb0*/  UMOV UR8, URZ ;  /* 0x0000003f00087c82 */ /* 0x000fe40008000000 */
[----:B------:R-:W-:Y:S02]  /*1fc0*/  USHF.R.S32.HI UR11, URZ, 0x6, UR11 ;  /* 0x000000063f0b7899 */ /* 0x000fe4000801140b */
[----:B-1----:R-:W-:Y:S02]  /*1fd0*/  ULDC UR5, c[0x0][0x168] ;  /* 0x00005a0000057ab9 */ /* 0x002fe40000000800 */
.L_x_62:
        /* <DEDUP_REMOVED lines=9> */
[--C-:B------:R-:W-:Y:S01]  /*2070*/  IMAD R40, R40, 0x2000, R223.reuse ;  /* 0x0000200028287824 */ /* 0x100fe200078e02df */
[----:B------:R-:W-:Y:S01]  /*2080*/  UISETP.GE.AND UP0, UPT, UR16, UR11, UPT ;  /* 0x0000000b1000728c */ /* 0x000fe2000bf06270 */
[----:B------:R-:W-:Y:S01]  /*2090*/  IMAD.SHL.U32 R153, R2, 0x2, RZ ;  /* 0x0000000202997824 */ /* 0x000fe200078e00ff */
[C---:B------:R-:W-:Y:S01]  /*20a0*/  IADD3 R152, R231.reuse, R46, RZ ;  /* 0x0000002ee7987210 */ /* 0x040fe20007ffe0ff */
[----:B------:R-:W-:Y:S01]  /*20b0*/  IMAD R208, R208, 0x2000, R222 ;  /* 0x00002000d0d07824 */ /* 0x000fe200078e02de */
[C---:B------:R-:W-:Y:S02]  /*20c0*/  IADD3 R40, R231.reuse, R40, RZ ;  /* 0x00000028e7287210 */ /* 0x040fe40007ffe0ff */
[C---:B------:R-:W-:Y:S01]  /*20d0*/  IADD3 R148, R231.reuse, R46, R223 ;  /* 0x0000002ee7947210 */ /* 0x040fe20007ffe0df */
[----:B------:R-:W-:Y:S01]  /*20e0*/  IMAD.SHL.U32 R152, R152, 0x2, RZ ;  /* 0x0000000298987824 */ /* 0x000fe200078e00ff */
[----:B------:R-:W-:Y:S01]  /*20f0*/  PLOP3.LUT P1, PT, PT, PT, UP0, 0x80, 0x0 ;  /* 0x000000000000781c */ /* 0x000fe20003f2f008 */
[----:B------:R-:W-:Y:S01]  /*2100*/  IMAD.SHL.U32 R156, R40, 0x2, RZ ;  /* 0x00000002289c7824 */ /* 0x000fe200078e00ff */
[----:B------:R-:W-:Y:S01]  /*2110*/  SHF.L.U32 R148, R148, 0x1, RZ ;  /* 0x0000000194947819 */ /* 0x000fe200000006ff */
[----:B------:R-:W-:Y:S01]  /*2120*/  IMAD.IADD R208, R231, 0x1, R208 ;  /* 0x00000001e7d07824 */ /* 0x000fe200078e02d0 */
[----:B------:R-:W-:Y:S04]  /*2130*/  LDSM.16.M88.2 R2, [R229+0x80] ;  /* 0x00008000e502783b */ /* 0x000fe80000000100 */
[----:B------:R-:W-:Y:S01]  /*2140*/  SHF.L.U32 R208, R208, 0x1, RZ ;  /* 0x00000001d0d07819 */ /* 0x000fe200000006ff */
        /* <DEDUP_REMOVED lines=16> */
[-C--:B---3--:R-:W-:Y:S08]  /*2250*/  HMMA.16816.F32.BF16 R12, R24, R16.reuse, RZ ;  /* 0x00000010180c723c */ /* 0x088ff000000418ff */
[C---:B------:R-:W-:Y:S08]  /*2260*/  HMMA.16816.F32.BF16 R16, R20.reuse, R16, RZ ;  /* 0x000000101410723c */ /* 0x040ff000000418ff */
        /* <DEDUP_REMOVED lines=55> */
[----:B------:R5:W-:Y:S07]  /*25e0*/  LDSM.16.M88.4 R36, [R208+0x9080] ;  /* 0x00908000d024783b */ /* 0x000bee0000000200 */
[-C--:B------:R-:W-:Y:S08]  /*25f0*/  HMMA.16816.F32.BF16 R12, R148, R32.reuse, R12 ;  /* 0x00000020940c723c */ /* 0x080ff0000004180c */
[C---:B------:R-:W-:Y:S08]  /*2600*/  HMMA.16816.F32.BF16 R16, R48.reuse, R32, R16 ;  /* 0x000000203010723c */ /* 0x040ff00000041810 */
[-C--:B---3--:R-:W-:Y:S01]  /*2610*/  HMMA.16816.F32.BF16 R20, R48, R30.reuse, R20 ;  /* 0x0000001e3014723c */ /* 0x088fe20000041814 */
[----:B-----5:R-:W-:Y:S05]  /*2620*/  MOV R208, UR4 ;  /* 0x0000000400d07c02 */ /* 0x020fea0008000f00 */
[----:B------:R-:W-:Y:S02]  /*2630*/  IMAD R208, R208, 0x40, R250 ;  /* 0x00000040d0d07824 */ /* 0x000fe400078e02fa */
[----:B------:R-:W-:Y:S03]  /*2640*/  HMMA.16816.F32.BF16 R24, R148, R30, R24 ;  /* 0x0000001e9418723c */ /* 0x000fe60000041818 */
[----:B------:R-:W-:Y:S04]  /*2650*/  LDS R211, [R208.X4+0x12080] ;  /* 0x01208000d0d37984 */ /* 0x000fe80000004800 */
[----:B------:R-:W-:Y:S01]  /*2660*/  LDS R210, [R208.X4+0x120a0] ;  /* 0x0120a000d0d27984 */ /* 0x000fe20000004800 */
[-C--:B-1----:R-:W-:Y:S01]  /*2670*/  HMMA.16816.F32.BF16 R4, R152, R34.reuse, R4 ;  /* 0x000000229804723c */ /* 0x082fe20000041804 */
[----:B------:R-:W-:Y:S02]  /*2680*/  IMAD.U32 R30, RZ, RZ, UR4 ;  /* 0x00000004ff1e7e24 */ /* 0x000fe4000f8e00ff */
[----:B------:R-:W-:Y:S03]  /*2690*/  LDS R209, [R208.X4+0x12100] ;  /* 0x01210000d0d17984 */ /* 0x000fe60000004800 */
[----:B------:R-:W-:Y:S01]  /*26a0*/  LEA R30, R30, R219, 0xd ;  /* 0x000000db1e1e7211 */ /* 0x000fe200078e68ff */
[----:B------:R-:W-:Y:S01]  /*26b0*/  LDS R208, [R208.X4+0x12120] ;  /* 0x01212000d0d07984 */ /* 0x000fe20000004800 */
        /* <DEDUP_REMOVED lines=23> */
[----:B------:R-:W-:Y:S01]  /*2830*/  USHF.R.S32.HI UR13, URZ, 0x1f, UR16 ;  /* 0x0000001f3f0d7899 */ /* 0x000fe20008011410 */
[----:B------:R-:W-:Y:S01]  /*2840*/  IMAD R30, R234, c[0x0][0x278], RZ ;  /* 0x00009e00ea1e7a24 */ /* 0x000fe200078e02ff */
[----:B------:R-:W-:Y:S02]  /*2850*/  ULDC.64 UR6, c[0x0][0x178] ;  /* 0x00005e0000067ab9 */ /* 0x000fe40000000a00 */
[----:B------:R-:W-:Y:S02]  /*2860*/  UIMAD UR13, UR13, UR6, URZ ;  /* 0x000000060d0d72a4 */ /* 0x000fe4000f8e023f */
[----:B------:R-:W-:Y:S02]  /*2870*/  UIMAD.WIDE.U32 UR18, UR16, UR6, URZ ;  /* 0x00000006101272a5 */ /* 0x000fe4000f8e003f */
[----:B------:R-:W-:Y:S02]  /*2880*/  UIMAD UR13, UR16, UR7, UR13 ;  /* 0x00000007100d72a4 */ /* 0x000fe4000f8e020d */
[----:B------:R-:W-:Y:S02]  /*2890*/  UIMAD UR16, UR16, -0x40, UR5 ;  /* 0xffffffc0101078a4 */ /* 0x000fe4000f8e0205 */
[----:B------:R-:W-:Y:S01]  /*28a0*/  IMAD.U32 R32, RZ, RZ, UR18 ;  /* 0x00000012ff207e24 */ /* 0x000fe2000f8e00ff */
[----:B------:R-:W-:Y:S01]  /*28b0*/  UIADD3 UR13, UR19, UR13, URZ ;  /* 0x0000000d130d7290 */ /* 0x000fe2000fffe03f */
[----:B------:R-:W-:Y:S02]  /*28c0*/  IMAD.U32 R28, RZ, RZ, UR18 ;  /* 0x00000012ff1c7e24 */ /* 0x000fe4000f8e00ff */
[----:B------:R-:W-:Y:S02]  /*28d0*/  IADD3 R31, -R244, UR16, RZ ;  /* 0x00000010f41f7c10 */ /* 0x000fe4000fffe1ff */
[----:B------:R-:W-:Y:S01]  /*28e0*/  LEA R32, P5, R32, R240, 0x7 ;  /* 0x000000f020207211 */ /* 0x000fe200078a38ff */
[----:B------:R-:W-:Y:S01]  /*28f0*/  IMAD.U32 R3, RZ, RZ, UR13 ;  /* 0x0000000dff037e24 */ /* 0x000fe2000f8e00ff */
[----:B------:R-:W-:Y:S02]  /*2900*/  ISETP.LT.OR P6, PT, R31, 0x1, P4 ;  /* 0x000000011f00780c */ /* 0x000fe400027c1670 */
[----:B-1----:R-:W-:Y:S01]  /*2910*/  @!P2 SHF.R.S32.HI R29, RZ, 0x1f, R2 ;  /* 0x0000001fff1da819 */ /* 0x002fe20000011402 */
[----:B------:R-:W-:Y:S01]  /*2920*/  @!P2 IMAD.WIDE.U32 R34, R2, c[0x0][0x270], R246 ;  /* 0x00009c000222aa25 */ /* 0x000fe200078e00f6 */
[----:B------:R-:W-:Y:S02]  /*2930*/  LEA.HI.X R33, R28, R241, R3, 0x7, P5 ;  /* 0x000000f11c217211 */ /* 0x000fe400028f3c03 */
[----:B------:R-:W-:Y:S01]  /*2940*/  IADD3 R3, R235, 0x6080, RZ ;  /* 0x00006080eb037810 */ /* 0x000fe20007ffe0ff */
[----:B------:R-:W-:Y:S01]  /*2950*/  @!P2 IMAD R29, R29, c[0x0][0x270], RZ ;  /* 0x00009c001d1daa24 */ /* 0x000fe200078e02ff */
[----:B------:R-:W-:Y:S01]  /*2960*/  @!P2 IADD3 R30, P1, R30, R34, RZ ;  /* 0x000000221e1ea210 */ /* 0x000fe20007f3e0ff */
[----:B------:R-:W-:Y:S02]  /*2970*/  IMAD.U32 R28, RZ, RZ, UR12 ;  /* 0x0000000cff1c7e24 */ /* 0x000fe4000f8e00ff */
[----:B------:R-:W-:Y:S02]  /*2980*/  @!P2 IMAD R29, R2, c[0x0][0x274], R29 ;  /* 0x00009d00021daa24 */ /* 0x000fe400078e021d */
[----:B------:R-:W-:Y:S02]  /*2990*/  IMAD.U32 R2, RZ, RZ, UR10 ;  /* 0x0000000aff027e24 */ /* 0x000fe4000f8e00ff */
[----:B------:R-:W-:Y:S01]  /*29a0*/  @!P2 IMAD R28, R28, 0x40, R246 ;  /* 0x000000401c1ca824 */ /* 0x000fe200078e02f6 */
[----:B------:R-:W-:Y:S02]  /*29b0*/  @!P2 IADD3.X R29, R232, R35, R29, P1, !PT ;  /* 0x00000023e81da210 */ /* 0x000fe40000ffe41d */
[----:B------:R-:W-:Y:S01]  /*29c0*/  IADD3 R36, P5, P1, R2, 0x80, R32 ;  /* 0x0000008002247810 */ /* 0x000fe200079be020 */
[----:B------:R-:W-:Y:S02]  /*29d0*/  IMAD.U32 R2, RZ, RZ, UR12 ;  /* 0x0000000cff027e24 */ /* 0x000fe4000f8e00ff */
[----:B------:R-:W-:Y:S01]  /*29e0*/  @!P2 IMAD.SHL.U32 R28, R28, 0x4, RZ ;  /* 0x000000041c1ca824 */ /* 0x000fe200078e00ff */
[----:B------:R-:W-:Y:S01]  /*29f0*/  IADD3.X R37, RZ, UR9, R33, P5, P1 ;  /* 0x00000009ff257c10 */ /* 0x000fe2000afe2421 */
[----:B------:R-:W-:Y:S01]  /*2a00*/  IMAD R2, R2, 0x4000, R3 ;  /* 0x0000400002027824 */ /* 0x000fe200078e0203 */
[----:B------:R-:W-:Y:S01]  /*2a10*/  @!P2 LEA R34, P1, R30, c[0x0][0x258], 0x2 ;  /* 0x000096001e22aa11 */ /* 0x000fe200078210ff */
[----:B------:R-:W-:Y:S01]  /*2a20*/  IMAD.U32 R3, RZ, RZ, UR8 ;  /* 0x00000008ff037e24 */ /* 0x000fe2000f8e00ff */
[----:B------:R-:W-:Y:S02]  /*2a30*/  IADD3 R38, P5, R32, UR10, RZ ;  /* 0x0000000a20267c10 */ /* 0x000fe4000ffbe0ff */
[----:B------:R-:W-:Y:S01]  /*2a40*/  @!PT LDS RZ, [RZ] ;  /* 0x00000000fffff984 */ /* 0x000fe20000000800 */
[----:B------:R-:W-:Y:S01]  /*2a50*/  @!PT LDS RZ, [RZ] ;  /* 0x00000000fffff984 */ /* 0x000fe20000000800 */
[----:B------:R-:W-:Y:S01]  /*2a60*/  @!PT LDS RZ, [RZ] ;  /* 0x00000000fffff984 */ /* 0x000fe20000000800 */
[----:B------:R1:W-:Y:S01]  /*2a70*/  LDGSTS.E.BYPASS.LTC128B.128 [R2], [R32.64], !P6 ;  /* 0x0000000020027fae */ /* 0x0003e2000f101d4e */
[----:B------:R-:W-:Y:S02]  /*2a80*/  @!P2 LEA.HI.X R35, R30, c[0x0][0x25c], R29, 0x2, P1 ;  /* 0x000097001e23aa11 */ /* 0x000fe400008f141d */
[----:B------:R-:W-:Y:S02]  /*2a90*/  ISETP.LT.OR P1, PT, R31, 0x1, P3 ;  /* 0x000000011f00780c */ /* 0x000fe40001f21670 */
[----:B------:R-:W-:Y:S02]  /*2aa0*/  IADD3.X R39, R33, UR9, RZ, P5, !PT ;  /* 0x0000000921277c10 */ /* 0x000fe4000affe4ff */
[C---:B------:R-:W-:Y:S02]  /*2ab0*/  ISETP.LT.OR P5, PT, R31.reuse, 0x21, P4 ;  /* 0x000000211f00780c */ /* 0x040fe400027a1670 */
[----:B------:R-:W-:Y:S02]  /*2ac0*/  ISETP.LT.OR P6, PT, R31, 0x21, P3 ;  /* 0x000000211f00780c */ /* 0x000fe40001fc1670 */
[----:B------:R-:W-:Y:S05]  /*2ad0*/  @!P2 LEA R3, R3, 0x40, 0x6 ;  /* 0x000000400303a811 */ /* 0x000fea00078e30ff */
[----:B------:R1:W-:Y:S01]  /*2ae0*/  LDGSTS.E.BYPASS.LTC128B.128 [R2+0x2000], [R32.64+0x80], !P1 ;  /* 0x0200008020027fae */ /* 0x0003e2000c901d4e */
[----:B------:R-:W-:Y:S05]  /*2af0*/  @!P2 IMAD.WIDE R34, R3, 0x4, R34 ;  /* 0x000000040322a825 */ /* 0x000fea00078e0222 */
[----:B------:R1:W-:Y:S06]  /*2b00*/  LDGSTS.E.BYPASS.LTC128B.128 [R2+0x1000], [R38.64], !P5 ;  /* 0x0100000026027fae */ /* 0x0003ec000e901d4e */
[----:B------:R1:W-:Y:S06]  /*2b10*/  LDGSTS.E.BYPASS.LTC128B.128 [R2+0x3000], [R36.64], !P6 ;  /* 0x0300000024027fae */ /* 0x0003ec000f101d4e */
[----:B------:R1:W-:Y:S02]  /*2b20*/  @!P2 LDGSTS.E.BYPASS.LTC128B.128 [R28+0x12080], [R34.64] ;  /* 0x12080000221cafae */ /* 0x0003e4000b901d4e */
.L_x_60:
        /* <DEDUP_REMOVED lines=13> */
[----:B------:R-:W-:Y:S02]  /*2c00*/  SEL R3, R3, 0xffffffc0, !P0 ;  /* 0xffffffc003037807 */ /* 0x000fe40004000000 */
[----:B------:R-:W-:Y:S02]  /*2c10*/  FSEL R5, R5, -INF , P5 ;  /* 0xff80000005057808 */ /* 0x000fe40002800000 */
[C---:B------:R-:W-:Y:S04]  /*2c20*/  HMMA.16816.F32.BF16 R40, R44.reuse, R162, RZ ;  /* 0x000000a22c28723c */ /* 0x040fe800000418ff */
[----:B------:R-:W-:Y:S01]  /*2c30*/  IADD3 R2, R224, R3, RZ ;  /* 0x00000003e0027210 */ /* 0x000fe20007ffe0ff */
[--C-:B------:R-:W-:Y:S01]  /*2c40*/  FFMA.FTZ R5, R5, c[0x0][0x29c], -R211.reuse ;  /* 0x0000a70005057a23 */ /* 0x100fe200000108d3 */
[----:B------:R-:W-:Y:S02]  /*2c50*/  IADD3 R3, R3, R0, RZ ;  /* 0x0000000003037210 */ /* 0x000fe40007ffe0ff */
[-C--:B------:R-:W-:Y:S01]  /*2c60*/  HMMA.16816.F32.BF16 R44, R44, R164.reuse, RZ ;  /* 0x000000a42c2c723c */ /* 0x080fe200000418ff */
[----:B------:R-:W1:Y:S03]  /*2c70*/  LDSM.16.M88.4 R156, [R2+0xe080] ;  /* 0x00e08000029c783b */ /* 0x000e660000000200 */
[----:B------:R-:W-:Y:S02]  /*2c80*/  FSEL R4, R4, -INF , P6 ;  /* 0xff80000004047808 */ /* 0x000fe40003000000 */
[----:B------:R-:W-:Y:S02]  /*2c90*/  FSEL R14, R14, -INF , P1 ;  /* 0xff8000000e0e7808 */ /* 0x000fe40000800000 */
[----:B------:R-:W-:Y:S04]  /*2ca0*/  HMMA.16816.F32.BF16 R48, R48, R164, RZ ;  /* 0x000000a43030723c */ /* 0x000fe800000418ff */
[----:B------:R-:W-:Y:S02]  /*2cb0*/  FFMA.FTZ R14, R14, c[0x0][0x29c], -R208 ;  /* 0x0000a7000e0e7a23 */ /* 0x000fe400000108d0 */
[--C-:B------:R-:W-:Y:S01]  /*2cc0*/  FFMA.FTZ R212, R4, c[0x0][0x29c], -R211.reuse ;  /* 0x0000a70004d47a23 */ /* 0x100fe200000108d3 */
[----:B------:R-:W-:Y:S01]  /*2cd0*/  FSEL R4, R16, -INF , P1 ;  /* 0xff80000010047808 */ /* 0x000fe20000800000 */
[-C--:B------:R-:W-:Y:S04]  /*2ce0*/  HMMA.16816.F32.BF16 R28, R148, R166.reuse, R28 ;  /* 0x000000a6941c723c */ /* 0x080fe8000004181c */
[----:B------:R-:W2:Y:S01]  /*2cf0*/  MUFU.EX2 R212, R212 ;  /* 0x000000d400d47308 */ /* 0x000ea20000000800 */
[----:B------:R-:W-:Y:S01]  /*2d00*/  FSEL R16, R6, -INF , P6 ;  /* 0xff80000006107808 */ /* 0x000fe20003000000 */
[--C-:B------:R-:W-:Y:S01]  /*2d10*/  FFMA.FTZ R4, R4, c[0x0][0x29c], -R211.reuse ;  /* 0x0000a70004047a23 */ /* 0x100fe200000108d3 */
[----:B------:R-:W-:Y:S01]  /*2d20*/  ISETP.GT.AND P1, PT, R249, 0x41, PT ;  /* 0x00000041f900780c */ /* 0x000fe20003f24270 */
[C---:B------:R-:W-:Y:S04]  /*2d30*/  HMMA.16816.F32.BF16 R32, R152.reuse, R166, R32 ;  /* 0x000000a69820723c */ /* 0x040fe80000041820 */
[----:B------:R-:W-:Y:S01]  /*2d40*/  FFMA.FTZ R16, R16, c[0x0][0x29c], -R210 ;  /* 0x0000a70010107a23 */ /* 0x000fe200000108d2 */
[----:B------:R-:W-:Y:S02]  /*2d50*/  FSEL R23, R23, -INF , P1 ;  /* 0xff80000017177808 */ /* 0x000fe40000800000 */
[----:B------:R-:W-:Y:S01]  /*2d60*/  FSEL R25, R25, -INF , P1 ;  /* 0xff80000019197808 */ /* 0x000fe20000800000 */
[-C--:B------:R-:W-:Y:S04]  /*2d70*/  HMMA.16816.F32.BF16 R36, R152, R168.reuse, R36 ;  /* 0x000000a89824723c */ /* 0x080fe80000041824 */
[----:B------:R-:W-:Y:S02]  /*2d80*/  FSEL R27, R27, -INF , P1 ;  /* 0xff8000001b1b7808 */ /* 0x000fe40000800000 */
[----:B------:R-:W-:Y:S02]  /*2d90*/  FSEL R21, R21, -INF , P1 ;  /* 0xff80000015157808 */ /* 0x000fe40000800000 */
[C---:B------:R-:W-:Y:S01]  /*2da0*/  HMMA.16816.F32.BF16 R40, R148.reuse, R168, R40 ;  /* 0x000000a89428723c */ /* 0x040fe20000041828 */
[----:B------:R-:W-:Y:S07]  /*2db0*/  PLOP3.LUT P1, PT, PT, PT, UP0, 0x80, 0x0 ;  /* 0x000000000000781c */ /* 0x000fee0003f2f008 */
[-C--:B------:R-:W-:Y:S01]  /*2dc0*/  HMMA.16816.F32.BF16 R44, R148, R170.reuse, R44 ;  /* 0x000000aa942c723c */ /* 0x080fe2000004182c */
[----:B------:R-:W3:Y:S07]  /*2dd0*/  LDSM.16.M88.4 R148, [R2+0xf080] ;  /* 0x00f080000294783b */ /* 0x000eee0000000200 */
[----:B------:R-:W-:Y:S01]  /*2de0*/  HMMA.16816.F32.BF16 R48, R152, R170, R48 ;  /* 0x000000aa9830723c */ /* 0x000fe20000041830 */
[----:B------:R-:W4:Y:S07]  /*2df0*/  LDSM.16.M88.4 R152, [R3+0xe080] ;  /* 0x00e080000398783b */ /* 0x000f2e0000000200 */
[-C--:B-1----:R-:W-:Y:S08]  /*2e00*/  HMMA.16816.F32.BF16 R28, R156, R172.reuse, R28 ;  /* 0x000000ac9c1c723c */ /* 0x082ff0000004181c */
[C---:B---3--:R-:W-:Y:S08]  /*2e10*/  HMMA.16816.F32.BF16 R32, R148.reuse, R172, R32 ;  /* 0x000000ac9420723c */ /* 0x048ff00000041820 */
[-C--:B------:R-:W-:Y:S08]  /*2e20*/  HMMA.16816.F32.BF16 R36, R148, R174.reuse, R36 ;  /* 0x000000ae9424723c */ /* 0x080ff00000041824 */
[C---:B------:R-:W-:Y:S08]  /*2e30*/  HMMA.16816.F32.BF16 R40, R156.reuse, R174, R40 ;  /* 0x000000ae9c28723c */ /* 0x040ff00000041828 */
[-C--:B------:R-:W-:Y:S01]  /*2e40*/  HMMA.16816.F32.BF16 R44, R156, R176.reuse, R44 ;  /* 0x000000b09c2c723c */ /* 0x080fe2000004182c */
[----:B------:R-:W1:Y:S07]  /*2e50*/  LDSM.16.M88.4 R156, [R3+0xf080] ;  /* 0x00f08000039c783b */ /* 0x000e6e0000000200 */
[----:B------:R-:W-:Y:S01]  /*2e60*/  HMMA.16816.F32.BF16 R48, R148, R176, R48 ;  /* 0x000000b09430723c */ /* 0x000fe20000041830 */
[----:B------:R-:W3:Y:S07]  /*2e70*/  LDSM.16.M88.4 R148, [R224+0x10080] ;  /* 0x01008000e094783b */ /* 0x000eee0000000200 */
[-C--:B----4-:R-:W-:Y:S08]  /*2e80*/  HMMA.16816.F32.BF16 R28, R152, R178.reuse, R28 ;  /* 0x000000b2981c723c */ /* 0x090ff0000004181c */
[C---:B-1----:R-:W-:Y:S08]  /*2e90*/  HMMA.16816.F32.BF16 R32, R156.reuse, R178, R32 ;  /* 0x000000b29c20723c */ /* 0x042ff00000041820 */
[-C--:B------:R-:W-:Y:S08]  /*2ea0*/  HMMA.16816.F32.BF16 R36, R156, R180.reuse, R36 ;  /* 0x000000b49c24723c */ /* 0x080ff00000041824 */
[C---:B------:R-:W-:Y:S08]  /*2eb0*/  HMMA.16816.F32.BF16 R40, R152.reuse, R180, R40 ;  /* 0x000000b49828723c */ /* 0x040ff00000041828 */
[-C--:B------:R-:W-:Y:S01]  /*2ec0*/  HMMA.16816.F32.BF16 R44, R152, R182.reuse, R44 ;  /* 0x000000b6982c723c */ /* 0x080fe2000004182c */
[----:B------:R-:W1:Y:S07]  /*2ed0*/  LDSM.16.M88.4 R152, [R224+0x11080] ;  /* 0x01108000e098783b */ /* 0x000e6e0000000200 */
[----:B------:R-:W-:Y:S01]  /*2ee0*/  HMMA.16816.F32.BF16 R48, R156, R182, R48 ;  /* 0x000000b69c30723c */ /* 0x000fe20000041830 */
[----:B------:R-:W4:Y:S07]  /*2ef0*/  LDSM.16.M88.4 R156, [R0+0x10080] ;  /* 0x01008000009c783b */ /* 0x000f2e0000000200 */
[-C--:B---3--:R-:W-:Y:S08]  /*2f00*/  HMMA.16816.F32.BF16 R28, R148, R184.reuse, R28 ;  /* 0x000000b8941c723c */ /* 0x088ff0000004181c */
[C---:B-1----:R-:W-:Y:S08]  /*2f10*/  HMMA.16816.F32.BF16 R32, R152.reuse, R184, R32 ;  /* 0x000000b89820723c */ /* 0x042ff00000041820 */
[-C--:B------:R-:W-:Y:S08]  /*2f20*/  HMMA.16816.F32.BF16 R36, R152, R186.reuse, R36 ;  /* 0x000000ba9824723c */ /* 0x080ff00000041824 */
[C---:B------:R-:W-:Y:S08]  /*2f30*/  HMMA.16816.F32.BF16 R40, R148.reuse, R186, R40 ;  /* 0x000000ba9428723c */ /* 0x040ff00000041828 */
[-C--:B------:R-:W-:Y:S01]  /*2f40*/  HMMA.16816.F32.BF16 R44, R148, R188.reuse, R44 ;  /* 0x000000bc942c723c */ /* 0x080fe2000004182c */
[----:B------:R-:W1:Y:S07]  /*2f50*/  LDSM.16.M88.4 R148, [R0+0x11080] ;  /* 0x011080000094783b */ /* 0x000e6e0000000200 */
[----:B------:R-:W-:Y:S01]  /*2f60*/  HMMA.16816.F32.BF16 R48, R152, R188, R48 ;  /* 0x000000bc9830723c */ /* 0x000fe20000041830 */
[----:B------:R3:W-:Y:S06]  /*2f70*/  MUFU.EX2 R154, R4 ;  /* 0x00000004009a7308 */ /* 0x0007ec0000000800 */
[----:B------:R-:W-:Y:S01]  /*2f80*/  FSEL R153, R10, -INF , P6 ;  /* 0xff8000000a997808 */ /* 0x000fe20003000000 */
[-C--:B----4-:R-:W-:Y:S03]  /*2f90*/  HMMA.16816.F32.BF16 R28, R156, R190.reuse, R28 ;  /* 0x000000be9c1c723c */ /* 0x090fe6000004181c */
[----:B------:R-:W4:Y:S02]  /*2fa0*/  MUFU.EX2 R152, R5 ;  /* 0x0000000500987308 */ /* 0x000f240000000800 */
[----:B------:R-:W-:Y:S02]  /*2fb0*/  ISETP.GT.AND P6, PT, R249, 0x21, PT ;  /* 0x00000021f900780c */ /* 0x000fe40003fc4270 */
[----:B------:R-:W-:Y:S02]  /*2fc0*/  FSEL R155, R11, -INF , P5 ;  /* 0xff8000000b9b7808 */ /* 0x000fe40002800000 */
[----:B------:R-:W-:Y:S03]  /*2fd0*/  FSEL R19, R19, -INF , P6 ;  /* 0xff80000013137808 */ /* 0x000fe60003000000 */
[--C-:B------:R-:W-:Y:S01]  /*2fe0*/  FFMA.FTZ R155, R155, c[0x0][0x29c], -R208.reuse ;  /* 0x0000a7009b9b7a23 */ /* 0x100fe200000108d0 */
[----:B------:R-:W-:Y:S02]  /*2ff0*/  FSEL R15, R15, -INF , P6 ;  /* 0xff8000000f0f7808 */ /* 0x000fe40003000000 */
[----:B---3--:R-:W-:Y:S03]  /*3000*/  FSEL R4, R17, -INF , P6 ;  /* 0xff80000011047808 */ /* 0x008fe60003000000 */
[----:B------:R-:W-:Y:S01]  /*3010*/  MUFU.EX2 R155, R155 ;  /* 0x0000009b009b7308 */ /* 0x000fe20000000800 */
[----:B------:R-:W-:Y:S01]  /*3020*/  FSEL R17, R7, -INF , P5 ;  /* 0xff80000007117808 */ /* 0x000fe20002800000 */
[----:B------:R-:W-:Y:S01]  /*3030*/  FFMA.FTZ R15, R15, c[0x0][0x29c], -R208 ;  /* 0x0000a7000f0f7a23 */ /* 0x000fe200000108d0 */
[----:B------:R-:W-:Y:S01]  /*3040*/  ISETP.GT.AND P5, PT, R249, 0x40, PT ;  /* 0x00000040f900780c */ /* 0x000fe20003fa4270 */
[--C-:B------:R-:W-:Y:S02]  /*3050*/  FFMA.FTZ R4, R4, c[0x0][0x29c], -R211.reuse ;  /* 0x0000a70004047a23 */ /* 0x100fe400000108d3 */
[----:B------:R-:W-:Y:S01]  /*3060*/  FFMA.FTZ R17, R17, c[0x0][0x29c], -R210 ;  /* 0x0000a70011117a23 */ /* 0x000fe200000108d2 */
[C---:B-1----:R-:W-:Y:S03]  /*3070*/  HMMA.16816.F32.BF16 R32, R148.reuse, R190, R32 ;  /* 0x000000be9420723c */ /* 0x042fe60000041820 */
[----:B------:R1:W-:Y:S01]  /*3080*/  MUFU.EX2 R213, R4 ;  /* 0x0000000400d57308 */ /* 0x0003e20000000800 */
[----:B------:R-:W-:Y:S02]  /*3090*/  FSEL R24, R24, -INF , P5 ;  /* 0xff80000018187808 */ /* 0x000fe40002800000 */
[----:B------:R-:W-:Y:S02]  /*30a0*/  FSEL R20, R20, -INF , P5 ;  /* 0xff80000014147808 */ /* 0x000fe40002800000 */
[-C--:B------:R-:W-:Y:S04]  /*30b0*/  HMMA.16816.F32.BF16 R36, R148, R192.reuse, R36 ;  /* 0x000000c09424723c */ /* 0x080fe80000041824 */
[--C-:B------:R-:W-:Y:S01]  /*30c0*/  FFMA.FTZ R12, R20, c[0x0][0x29c], -R211.reuse ;  /* 0x0000a700140c7a23 */ /* 0x100fe200000108d3 */
[----:B------:R-:W-:Y:S01]  /*30d0*/  MUFU.EX2 R15, R15 ;  /* 0x0000000f000f7308 */ /* 0x000fe20000000800 */
[----:B------:R-:W-:Y:S01]  /*30e0*/  FFMA.FTZ R211, R21, c[0x0][0x29c], -R211 ;  /* 0x0000a70015d37a23 */ /* 0x000fe200000108d3 */
[----:B------:R-:W-:Y:S01]  /*30f0*/  FSEL R22, R22, -INF , P5 ;  /* 0xff80000016167808 */ /* 0x000fe20002800000 */
[C---:B------:R-:W-:Y:S04]  /*3100*/  HMMA.16816.F32.BF16 R40, R156.reuse, R192, R40 ;  /* 0x000000c09c28723c */ /* 0x040fe80000041828 */
[----:B------:R-:W-:Y:S03]  /*3110*/  FSEL R26, R26, -INF , P5 ;  /* 0xff8000001a1a7808 */ /* 0x000fe60002800000 */
[----:B------:R-:W-:Y:S01]  /*3120*/  MUFU.EX2 R21, R16 ;  /* 0x0000001000157308 */ /* 0x000fe20000000800 */
[-C--:B------:R-:W-:Y:S01]  /*3130*/  HMMA.16816.F32.BF16 R44, R156, R194.reuse, R44 ;  /* 0x000000c29c2c723c */ /* 0x080fe2000004182c */
[----:B-1----:R-:W1:Y:S03]  /*3140*/  LDSM.16.M88.4 R4, [R2+0x10080] ;  /* 0x010080000204783b */ /* 0x002e660000000200 */
[----:B------:R-:W-:Y:S03]  /*3150*/  FFMA.FTZ R26, R26, c[0x0][0x29c], -R208 ;  /* 0x0000a7001a1a7a23 */ /* 0x000fe600000108d0 */
[----:B------:R-:W-:Y:S01]  /*3160*/  MOV R159, R8 ;  /* 0x00000008009f7202 */ /* 0x000fe20000000f00 */
[----:B------:R-:W-:Y:S01]  /*3170*/  HMMA.16816.F32.BF16 R48, R148, R194, R48 ;  /* 0x000000c29430723c */ /* 0x000fe20000041830 */
[----:B------:R3:W-:Y:S01]  /*3180*/  MUFU.EX2 R20, R17 ;  /* 0x0000001100147308 */ /* 0x0007e20000000800 */
[----:B------:R5:W2:Y:S02]  /*3190*/  LDSM.16.M88.4 R8, [R2+0x11080] ;  /* 0x011080000208783b */ /* 0x000aa40000000200 */
[--C-:B------:R-:W-:Y:S06]  /*31a0*/  FFMA.FTZ R156, R19, c[0x0][0x29c], -R210.reuse ;  /* 0x0000a700139c7a23 */ /* 0x100fec00000108d2 */
[----:B------:R-:W-:Y:S01]  /*31b0*/  LDSM.16.M88.4 R148, [R3+0x11080] ;  /* 0x011080000394783b */ /* 0x000fe20000000200 */
[----:B------:R-:W-:Y:S10]  /*31c0*/  MUFU.EX2 R156, R156 ;  /* 0x0000009c009c7308 */ /* 0x000ff40000000800 */
[----:B------:R-:W-:Y:S01]  /*31d0*/  MUFU.EX2 R211, R211 ;  /* 0x000000d300d37308 */ /* 0x000fe20000000800 */
[--C-:B-----5:R-:W-:Y:S02]  /*31e0*/  FFMA.FTZ R2, R18, c[0x0][0x29c], -R210.reuse ;  /* 0x0000a70012027a23 */ /* 0x120fe400000108d2 */
[----:B---3--:R3:W5:Y:S07]  /*31f0*/  LDSM.16.M88.4 R16, [R3+0x10080] ;  /* 0x010080000310783b */ /* 0x00876e0000000200 */
[----:B------:R-:W-:Y:S01]  /*3200*/  MUFU.EX2 R26, R26 ;  /* 0x0000001a001a7308 */ /* 0x000fe20000000800 */
[-C--:B-1----:R-:W-:Y:S09]  /*3210*/  HMMA.16816.F32.BF16 R28, R4, R196.reuse, R28 ;  /* 0x000000c4041c723c */ /* 0x082ff2000004181c */
[----:B------:R-:W-:Y:S01]  /*3220*/  MUFU.EX2 R2, R2 ;  /* 0x0000000200027308 */ /* 0x000fe20000000800 */
[C---:B--2---:R-:W-:Y:S08]  /*3230*/  HMMA.16816.F32.BF16 R32, R8.reuse, R196, R32 ;  /* 0x000000c40820723c */ /* 0x044ff00000041820 */
[-C--:B------:R-:W-:Y:S01]  /*3240*/  HMMA.16816.F32.BF16 R36, R8, R198.reuse, R36 ;  /* 0x000000c60824723c */ /* 0x080fe20000041824 */
[----:B------:R-:W-:Y:S03]  /*3250*/  MUFU.EX2 R12, R12 ;  /* 0x0000000c000c7308 */ /* 0x000fe60000000800 */
[--C-:B---3--:R-:W-:Y:S02]  /*3260*/  FFMA.FTZ R3, R22, c[0x0][0x29c], -R210.reuse ;  /* 0x0000a70016037a23 */ /* 0x108fe400000108d2 */
[--C-:B------:R-:W-:Y:S02]  /*3270*/  FFMA.FTZ R22, R214, c[0x0][0x29c], -R209.reuse ;  /* 0x0000a700d6167a23 */ /* 0x100fe400000108d1 */
[C---:B------:R-:W-:Y:S03]  /*3280*/  HMMA.16816.F32.BF16 R40, R4.reuse, R198, R40 ;  /* 0x000000c60428723c */ /* 0x040fe60000041828 */
[----:B------:R-:W-:Y:S01]  /*3290*/  MUFU.EX2 R3, R3 ;  /* 0x0000000300037308 */ /* 0x000fe20000000800 */
[----:B------:R-:W-:Y:S04]  /*32a0*/  FFMA.FTZ R210, R23, c[0x0][0x29c], -R210 ;  /* 0x0000a70017d27a23 */ /* 0x000fe800000108d2 */
[-C--:B------:R-:W-:Y:S01]  /*32b0*/  HMMA.16816.F32.BF16 R44, R4, R200.reuse, R44 ;  /* 0x000000c8042c723c */ /* 0x080fe2000004182c */
[----:B------:R-:W1:Y:S04]  /*32c0*/  LDS R5, [R250.X4+0x12280] ;  /* 0x01228000fa057984 */ /* 0x000e680000004800 */
[----:B------:R-:W-:Y:S02]  /*32d0*/  MUFU.EX2 R210, R210 ;  /* 0x000000d200d27308 */ /* 0x000fe40000000800 */
[--C-:B------:R-:W-:Y:S01]  /*32e0*/  FFMA.FTZ R4, R215, c[0x0][0x29c], -R209.reuse ;  /* 0x0000a700d7047a23 */ /* 0x100fe200000108d1 */
[----:B------:R-:W-:Y:S01]  /*32f0*/  HMMA.16816.F32.BF16 R48, R8, R200, R48 ;  /* 0x000000c80830723c */ /* 0x000fe20000041830 */
[----:B------:R-:W2:Y:S03]  /*3300*/  LDS R8, [R250.X4+0x122a0] ;  /* 0x0122a000fa087984 */ /* 0x000ea60000004800 */
[--C-:B------:R-:W-:Y:S01]  /*3310*/  FFMA.FTZ R6, R159, c[0x0][0x29c], -R209.reuse ;  /* 0x0000a7009f067a23 */ /* 0x100fe200000108d1 */
[----:B------:R-:W3:Y:S01]  /*3320*/  LDS R10, [R250.X4+0x12300] ;  /* 0x01230000fa0a7984 */ /* 0x000ee20000004800 */
[----:B------:R-:W-:Y:S01]  /*3330*/  FSEL R7, R13, -INF , P6 ;  /* 0xff8000000d077808 */ /* 0x000fe20003000000 */
[--C-:B------:R-:W-:Y:S01]  /*3340*/  FFMA.FTZ R11, R153, c[0x0][0x29c], -R208.reuse ;  /* 0x0000a700990b7a23 */ /* 0x100fe200000108d0 */
[-C--:B-----5:R-:W-:Y:S01]  /*3350*/  HMMA.16816.F32.BF16 R28, R16, R202.reuse, R28 ;  /* 0x000000ca101c723c */ /* 0x0a0fe2000004181c */
[----:B------:R-:W5:Y:S04]  /*3360*/  MUFU.EX2 R22, R22 ;  /* 0x0000001600167308 */ /* 0x000f680000000800 */
[--C-:B------:R-:W-:Y:S02]  /*3370*/  FFMA.FTZ R9, R24, c[0x0][0x29c], -R209.reuse ;  /* 0x0000a70018097a23 */ /* 0x100fe400000108d1 */
[----:B------:R-:W-:Y:S01]  /*3380*/  FFMA.FTZ R208, R27, c[0x0][0x29c], -R208 ;  /* 0x0000a7001bd07a23 */ /* 0x000fe200000108d0 */
[C---:B------:R-:W-:Y:S03]  /*3390*/  HMMA.16816.F32.BF16 R32, R148.reuse, R202, R32 ;  /* 0x000000ca9420723c */ /* 0x040fe60000041820 */
[----:B------:R-:W-:Y:S01]  /*33a0*/  MUFU.EX2 R11, R11 ;  /* 0x0000000b000b7308 */ /* 0x000fe20000000800 */
[--C-:B------:R-:W-:Y:S02]  /*33b0*/  FFMA.FTZ R7, R7, c[0x0][0x29c], -R209.reuse ;  /* 0x0000a70007077a23 */ /* 0x100fe400000108d1 */
[----:B------:R-:W-:Y:S02]  /*33c0*/  FFMA.FTZ R209, R25, c[0x0][0x29c], -R209 ;  /* 0x0000a70019d17a23 */ /* 0x000fe400000108d1 */
[-C--:B------:R-:W-:Y:S05]  /*33d0*/  HMMA.16816.F32.BF16 R36, R148, R204.reuse, R36 ;  /* 0x000000cc9424723c */ /* 0x080fea0000041824 */
[----:B------:R-:W-:Y:S03]  /*33e0*/  MUFU.EX2 R209, R209 ;  /* 0x000000d100d17308 */ /* 0x000fe60000000800 */
[C---:B------:R-:W-:Y:S04]  /*33f0*/  HMMA.16816.F32.BF16 R40, R16.reuse, R204, R40 ;  /* 0x000000cc1028723c */ /* 0x040fe80000041828 */
[--C-:B-1----:R-:W-:Y:S02]  /*3400*/  FADD.FTZ R13, R28, -R5.reuse ;  /* 0x800000051c0d7221 */ /* 0x102fe40000010000 */
[--C-:B------:R-:W-:Y:S01]  /*3410*/  FADD.FTZ R29, R29, -R5.reuse ;  /* 0x800000051d1d7221 */ /* 0x100fe20000010000 */
[----:B------:R-:W-:Y:S01]  /*3420*/  MUFU.EX2 R208, R208 ;  /* 0x000000d000d07308 */ /* 0x000fe20000000800 */
[-C--:B------:R-:W-:Y:S04]  /*3430*/  HMMA.16816.F32.BF16 R44, R16, R206.reuse, R44 ;  /* 0x000000ce102c723c */ /* 0x080fe8000004182c */
[--C-:B--2---:R-:W-:Y:S02]  /*3440*/  FADD.FTZ R30, R30, -R8.reuse ;  /* 0x800000081e1e7221 */ /* 0x104fe40000010000 */
[----:B------:R-:W-:Y:S02]  /*3450*/  FADD.FTZ R31, R31, -R8 ;  /* 0x800000081f1f7221 */ /* 0x000fe40000010000 */
[----:B------:R-:W-:Y:S01]  /*3460*/  HMMA.16816.F32.BF16 R48, R148, R206, R48 ;  /* 0x000000ce9430723c */ /* 0x000fe20000041830 */
[----:B------:R1:W-:Y:S03]  /*3470*/  MUFU.EX2 R16, R14 ;  /* 0x0000000e00107308 */ /* 0x0003e60000000800 */
[----:B------:R-:W-:Y:S01]  /*3480*/  FMUL.FTZ R13, R212, R13 ;  /* 0x0000000dd40d7220 */ /* 0x000fe20000410000 */
[----:B----4-:R-:W-:Y:S01]  /*3490*/  F2FP.BF16.PACK_AB R212, R152, R212 ;  /* 0x000000d498d4723e */ /* 0x010fe200000010ff */
[----:B---3--:R-:W-:Y:S02]  /*34a0*/  FADD.FTZ R32, R32, -R10 ;  /* 0x8000000a20207221 */ /* 0x008fe40000010000 */
[--C-:B------:R-:W-:Y:S03]  /*34b0*/  FADD.FTZ R42, R42, -R8.reuse ;  /* 0x800000082a2a7221 */ /* 0x100fe60000010000 */
[----:B------:R-:W2:Y:S01]  /*34c0*/  MUFU.EX2 R4, R4 ;  /* 0x0000000400047308 */ /* 0x000ea20000000800 */
[----:B------:R-:W-:Y:S02]  /*34d0*/  FADD.FTZ R43, R43, -R8 ;  /* 0x800000082b2b7221 */ /* 0x000fe40000010000 */
[----:B------:R-:W-:Y:S02]  /*34e0*/  FADD.FTZ R33, R33, -R10 ;  /* 0x8000000a21217221 */ /* 0x000fe40000010000 */
[--C-:B------:R-:W-:Y:S02]  /*34f0*/  FADD.FTZ R46, R46, -R8.reuse ;  /* 0x800000082e2e7221 */ /* 0x100fe40000010000 */
[----:B------:R-:W-:Y:S02]  /*3500*/  FADD.FTZ R47, R47, -R8 ;  /* 0x800000082f2f7221 */ /* 0x000fe40000010000 */
[----:B------:R-:W3:Y:S01]  /*3510*/  LDS R8, [R250.X4+0x12320] ;  /* 0x01232000fa087984 */ /* 0x000ee20000004800 */
[----:B------:R-:W4:Y:S01]  /*3520*/  MUFU.EX2 R6, R6 ;  /* 0x0000000600067308 */ /* 0x000f220000000800 */
[----:B-----5:R-:W-:Y:S02]  /*3530*/  FMUL.FTZ R32, R22, R32 ;  /* 0x0000002016207220 */ /* 0x020fe40000410000 */
[----:B------:R-:W-:Y:S01]  /*3540*/  STS [R251+0x12480], R212 ;  /* 0x012480d4fb007388 */ /* 0x000fe20000000800 */
[----:B-1----:R-:W-:Y:S01]  /*3550*/  FMUL.FTZ R14, R21, R30 ;  /* 0x0000001e150e7220 */ /* 0x002fe20000410000 */
[----:B------:R-:W-:Y:S01]  /*3560*/  F2FP.BF16.PACK_AB R21, R20, R21 ;  /* 0x000000151415723e */ /* 0x000fe200000010ff */
[--C-:B------:R-:W-:Y:S02]  /*3570*/  FADD.FTZ R40, R40, -R5.reuse ;  /* 0x8000000528287221 */ /* 0x100fe40000010000 */
[--C-:B------:R-:W-:Y:S02]  /*3580*/  FADD.FTZ R41, R41, -R5.reuse ;  /* 0x8000000529297221 */ /* 0x100fe40000010000 */
[----:B------:R-:W1:Y:S01]  /*3590*/  MUFU.EX2 R7, R7 ;  /* 0x0000000700077308 */ /* 0x000e620000000800 */
[----:B------:R-:W-:Y:S01]  /*35a0*/  STS [R248], R21 ;  /* 0x00000015f8007388 */ /* 0x000fe20000000800 */
[--C-:B------:R-:W-:Y:S01]  /*35b0*/  FADD.FTZ R44, R44, -R5.reuse ;  /* 0x800000052c2c7221 */ /* 0x100fe20000010000 */
[C---:B--2---:R-:W-:Y:S01]  /*35c0*/  F2FP.BF16.PACK_AB R22, R4.reuse, R22 ;  /* 0x000000160416723e */ /* 0x044fe200000010ff */
[----:B------:R-:W-:Y:S01]  /*35d0*/  FMUL.FTZ R33, R4, R33 ;  /* 0x0000002104217220 */ /* 0x000fe20000410000 */
[----:B------:R-:W-:Y:S01]  /*35e0*/  F2FP.BF16.PACK_AB R4, R155, R11 ;  /* 0x0000000b9b04723e */ /* 0x000fe200000010ff */
[----:B------:R-:W-:Y:S02]  /*35f0*/  FADD.FTZ R45, R45, -R5 ;  /* 0x800000052d2d7221 */ /* 0x000fe40000010000 */
[----:B------:R-:W-:Y:S01]  /*3600*/  STS [R251+0x12c80], R22 ;  /* 0x012c8016fb007388 */ /* 0x000fe20000000800 */
[----:B------:R-:W-:Y:S01]  /*3610*/  FMUL.FTZ R5, R154, R40 ;  /* 0x000000289a057220 */ /* 0x000fe20000410000 */
[----:B------:R-:W-:Y:S01]  /*3620*/  F2FP.BF16.PACK_AB R154, R213, R154 ;  /* 0x0000009ad59a723e */ /* 0x000fe200000010ff */
[----:B------:R-:W-:Y:S01]  /*3630*/  FMUL.FTZ R42, R2, R42 ;  /* 0x0000002a022a7220 */ /* 0x000fe20000410000 */
[----:B------:R-:W-:Y:S01]  /*3640*/  STS [R248+0x800], R4 ;  /* 0x00080004f8007388 */ /* 0x000fe20000000800 */
[----:B------:R-:W-:Y:S01]  /*3650*/  F2FP.BF16.PACK_AB R2, R156, R2 ;  /* 0x000000029c02723e */ /* 0x000fe200000010ff */
[----:B------:R-:W2:Y:S01]  /*3660*/  MUFU.EX2 R9, R9 ;  /* 0x0000000900097308 */ /* 0x000ea20000000800 */
[--C-:B------:R-:W-:Y:S01]  /*3670*/  FADD.FTZ R36, R36, -R10.reuse ;  /* 0x8000000a24247221 */ /* 0x100fe20000010000 */
[----:B------:R-:W-:Y:S01]  /*3680*/  STS [R251+0x13480], R154 ;  /* 0x0134809afb007388 */ /* 0x000fe20000000800 */
[--C-:B------:R-:W-:Y:S01]  /*3690*/  FADD.FTZ R37, R37, -R10.reuse ;  /* 0x8000000a25257221 */ /* 0x100fe20000010000 */
[----:B------:R-:W-:Y:S01]  /*36a0*/  F2FP.BF16.PACK_AB R32, R33, R32 ;  /* 0x000000202120723e */ /* 0x000fe200000010ff */
[----:B----4-:R-:W-:Y:S01]  /*36b0*/  FMUL.FTZ R36, R6, R36 ;  /* 0x0000002406247220 */ /* 0x010fe20000410000 */
[----:B------:R4:W-:Y:S01]  /*36c0*/  STS [R248+0x1000], R2 ;  /* 0x00100002f8007388 */ /* 0x0009e20000000800 */
[----:B------:R-:W-:Y:S01]  /*36d0*/  FMUL.FTZ R44, R12, R44 ;  /* 0x0000002c0c2c7220 */ /* 0x000fe20000410000 */
[----:B------:R-:W-:Y:S01]  /*36e0*/  F2FP.BF16.PACK_AB R12, R211, R12 ;  /* 0x0000000cd30c723e */ /* 0x000fe200000010ff */
[C---:B-1----:R-:W-:Y:S01]  /*36f0*/  FMUL.FTZ R37, R7.reuse, R37 ;  /* 0x0000002507257220 */ /* 0x042fe20000410000 */
[----:B------:R-:W-:Y:S01]  /*3700*/  F2FP.BF16.PACK_AB R6, R7, R6 ;  /* 0x000000060706723e */ /* 0x000fe200000010ff */
[----:B------:R-:W-:Y:S01]  /*3710*/  FADD.FTZ R48, R48, -R10 ;  /* 0x8000000a30307221 */ /* 0x000fe20000010000 */
        /* <DEDUP_REMOVED lines=8> */
[--C-:B---3--:R-:W-:Y:S01]  /*37a0*/  FADD.FTZ R34, R34, -R8.reuse ;  /* 0x8000000822227221 */ /* 0x108fe20000010000 */
[----:B------:R-:W-:Y:S01]  /*37b0*/  F2FP.BF16.PACK_AB R13, R29, R13 ;  /* 0x0000000d1d0d723e */ /* 0x000fe200000010ff */
[--C-:B------:R-:W-:Y:S01]  /*37c0*/  FADD.FTZ R35, R35, -R8.reuse ;  /* 0x8000000823237221 */ /* 0x100fe20000010000 */
[----:B------:R-:W-:Y:S01]  /*37d0*/  STS [R251+0x14480], R12 ;  /* 0x0144800cfb007388 */ /* 0x000fe20000000800 */
[----:B--2---:R-:W-:Y:S01]  /*37e0*/  FMUL.FTZ R48, R9, R48 ;  /* 0x0000003009307220 */ /* 0x004fe20000410000 */
[----:B------:R-:W-:Y:S01]  /*37f0*/  F2FP.BF16.PACK_AB R9, R209, R9 ;  /* 0x00000009d109723e */ /* 0x000fe200000010ff */
[----:B------:R-:W-:Y:S01]  /*3800*/  FMUL.FTZ R34, R11, R34 ;  /* 0x000000220b227220 */ /* 0x000fe20000410000 */
[----:B------:R-:W-:Y:S01]  /*3810*/  STS [R248+0x2000], R3 ;  /* 0x00200003f8007388 */ /* 0x000fe20000000800 */
[----:B------:R-:W-:Y:S01]  /*3820*/  F2FP.BF16.PACK_AB R14, R20, R14 ;  /* 0x0000000e140e723e */ /* 0x000fe200000010ff */
[----:B------:R-:W-:Y:S01]  /*3830*/  FMUL.FTZ R35, R155, R35 ;  /* 0x000000239b237220 */ /* 0x000fe20000410000 */
[----:B----4-:R-:W-:Y:S01]  /*3840*/  F2FP.BF16.PACK_AB R2, R208, R26 ;  /* 0x0000001ad002723e */ /* 0x010fe200000010ff */
[----:B------:R-:W-:Y:S01]  /*3850*/  STS [R251+0x14c80], R9 ;  /* 0x014c8009fb007388 */ /* 0x000fe20000000800 */
[----:B------:R-:W-:Y:S02]  /*3860*/  FMUL.FTZ R41, R213, R41 ;  /* 0x00000029d5297220 */ /* 0x000fe40000410000 */
[----:B------:R-:W-:Y:S01]  /*3870*/  F2FP.BF16.PACK_AB R34, R35, R34 ;  /* 0x000000222322723e */ /* 0x000fe200000010ff */
[----:B------:R-:W-:Y:S01]  /*3880*/  FMUL.FTZ R43, R156, R43 ;  /* 0x0000002b9c2b7220 */ /* 0x000fe20000410000 */
[----:B------:R1:W-:Y:S01]  /*3890*/  STS [R248+0x2800], R2 ;  /* 0x00280002f8007388 */ /* 0x0003e20000000800 */
[--C-:B------:R-:W-:Y:S01]  /*38a0*/  FADD.FTZ R38, R38, -R8.reuse ;  /* 0x8000000826267221 */ /* 0x100fe20000010000 */
[----:B------:R-:W-:Y:S01]  /*38b0*/  F2FP.BF16.PACK_AB R5, R41, R5 ;  /* 0x000000052905723e */ /* 0x000fe200000010ff */
[----:B------:R-:W-:Y:S01]  /*38c0*/  FADD.FTZ R39, R39, -R8 ;  /* 0x8000000827277221 */ /* 0x000fe20000010000 */
[----:B------:R-:W-:Y:S01]  /*38d0*/  BAR.SYNC.DEFER_BLOCKING 0x0 ;  /* 0x0000000000007b1d */ /* 0x000fe20000010000 */
[----:B------:R-:W-:Y:S01]  /*38e0*/  F2FP.BF16.PACK_AB R42, R43, R42 ;  /* 0x0000002a2b2a723e */ /* 0x000fe200000010ff */
[----:B------:R-:W-:Y:S02]  /*38f0*/  FMUL.FTZ R38, R16, R38 ;  /* 0x0000002610267220 */ /* 0x000fe40000410000 */
[----:B------:R-:W-:Y:S02]  /*3900*/  FMUL.FTZ R39, R15, R39 ;  /* 0x000000270f277220 */ /* 0x000fe40000410000 */
[----:B------:R-:W-:Y:S02]  /*3910*/  FMUL.FTZ R45, R211, R45 ;  /* 0x0000002dd32d7220 */ /* 0x000fe40000410000 */
[----:B------:R-:W-:Y:S01]  /*3920*/  FMUL.FTZ R47, R210, R47 ;  /* 0x0000002fd22f7220 */ /* 0x000fe20000410000 */
[----:B------:R-:W-:Y:S01]  /*3930*/  F2FP.BF16.PACK_AB R38, R39, R38 ;  /* 0x000000262726723e */ /* 0x000fe200000010ff */
[----:B------:R-:W-:Y:S01]  /*3940*/  FADD.FTZ R49, R49, -R10 ;  /* 0x8000000a31317221 */ /* 0x000fe20000010000 */
[----:B------:R-:W-:Y:S01]  /*3950*/  F2FP.BF16.PACK_AB R44, R45, R44 ;  /* 0x0000002c2d2c723e */ /* 0x000fe200000010ff */
[--C-:B------:R-:W-:Y:S01]  /*3960*/  FADD.FTZ R50, R50, -R8.reuse ;  /* 0x8000000832327221 */ /* 0x100fe20000010000 */
[----:B------:R-:W-:Y:S01]  /*3970*/  F2FP.BF16.PACK_AB R46, R47, R46 ;  /* 0x0000002e2f2e723e */ /* 0x000fe200000010ff */
[----:B------:R-:W-:Y:S02]  /*3980*/  FMUL.FTZ R49, R209, R49 ;  /* 0x00000031d1317220 */ /* 0x000fe40000410000 */
[----:B------:R-:W-:Y:S02]  /*3990*/  FADD.FTZ R51, R51, -R8 ;  /* 0x8000000833337221 */ /* 0x000fe40000010000 */
[----:B------:R-:W-:Y:S01]  /*39a0*/  FMUL.FTZ R50, R26, R50 ;  /* 0x000000321a327220 */ /* 0x000fe20000410000 */
[----:B------:R-:W-:Y:S01]  /*39b0*/  F2FP.BF16.PACK_AB R48, R49, R48 ;  /* 0x000000303130723e */ /* 0x000fe200000010ff */
[----:B------:R-:W-:Y:S01]  /*39c0*/  FMUL.FTZ R51, R208, R51 ;  /* 0x00000033d0337220 */ /* 0x000fe20000410000 */
[----:B-1----:R-:W-:Y:S01]  /*39d0*/  SHF.L.U32 R2, R230, 0x1, RZ ;  /* 0x00000001e6027819 */ /* 0x002fe200000006ff */
[----:B------:R-:W-:Y:S03]  /*39e0*/  STS [R251+0x15480], R13 ;  /* 0x0154800dfb007388 */ /* 0x000fe60000000800 */
[----:B------:R-:W-:Y:S01]  /*39f0*/  F2FP.BF16.PACK_AB R50, R51, R50 ;  /* 0x000000323332723e */ /* 0x000fe200000010ff */
        /* <DEDUP_REMOVED lines=93> */
[----:B------:R-:W-:Y:S01]  /*3fd0*/  ULDC.64 UR6, c[0x0][0x208] ;  /* 0x0000820000067ab9 */ /* 0x000fe20000000a00 */
[----:B------:R-:W-:Y:S01]  /*3fe0*/  IMAD R6, R234, c[0x0][0x290], RZ ;  /* 0x0000a400ea067a24 */ /* 0x000fe200078e02ff */
        /* <DEDUP_REMOVED lines=11> */
[----:B------:R-:W-:Y:S01]  /*40a0*/  IADD3 R6, P1, R6, R8, RZ ;  /* 0x0000000806067210 */ /* 0x000fe20007f3e0ff */
[----:B------:R-:W-:Y:S02]  /*40b0*/  IMAD.MOV.U32 R8, RZ, RZ, c[0x0][0x208] ;  /* 0x00008200ff087624 */ /* 0x000fe400078e00ff */
[----:B------:R-:W-:Y:S02]  /*40c0*/  IMAD R5, R3, c[0x0][0x28c], R5 ;  /* 0x0000a30003057a24 */ /* 0x000fe400078e0205 */
[----:B------:R-:W-:Y:S01]  /*40d0*/  IMAD.U32 R3, RZ, RZ, UR16 ;  /* 0x00000010ff037e24 */ /* 0x000fe2000f8e00ff */
[C---:B------:R-:W-:Y:S01]  /*40e0*/  SHF.L.U64.HI R7, R8.reuse, R7, c[0x0][0x20c] ;  /* 0x0000830008077619 */ /* 0x040fe20000010207 */
[----:B------:R-:W-:Y:S01]  /*40f0*/  IMAD.SHL.U32 R8, R8, 0x40, RZ ;  /* 0x0000004008087824 */ /* 0x000fe200078e00ff */
[----:B------:R-:W-:Y:S02]  /*4100*/  IADD3.X R5, R242, R9, R5, P1, !PT ;  /* 0x00000009f2057210 */ /* 0x000fe40000ffe405 */
        /* <DEDUP_REMOVED lines=22> */
[----:B------:R1:W-:Y:S06]  /*4270*/  LDGSTS.E.BYPASS.LTC128B.128 [R235+0x10080], [R10.64+0x80], !P5 ;  /* 0x100800800aeb7fae */ /* 0x0003ec000e901d4e */
[----:B------:R1:W-:Y:S06]  /*4280*/  LDGSTS.E.BYPASS.LTC128B.128 [R235+0xf080], [R8.64], !P6 ;  /* 0x0f08000008eb7fae */ /* 0x0003ec000f101d4e */
[----:B------:R1:W-:Y:S06]  /*4290*/  LDGSTS.E.BYPASS.LTC128B.128 [R235+0x11080], [R14.64], !P1 ;  /* 0x110800000eeb7fae */ /* 0x0003ec000c901d4e */
[----:B------:R1:W-:Y:S02]  /*42a0*/  @!P2 LDGSTS.E.BYPASS.LTC128B.128 [R3+0x12280], [R12.64] ;  /* 0x122800000c03afae */ /* 0x0003e4000b901d4e */
.L_x_61:
        /* <DEDUP_REMOVED lines=10> */
[----:B------:R-:W0:Y:S01]  /*4350*/  LDGDEPBAR ;  /* 0x00000000000079af */ /* 0x000e220000000000 */
[----:B------:R-:W-:Y:S02]  /*4360*/  UIADD3 UR6, UR12, 0x1, URZ ;  /* 0x000000010c067890 */ /* 0x000fe4000fffe03f */
[-C--:B------:R-:W-:Y:S01]  /*4370*/  HMMA.16816.F32.BF16 R12, R36, R18.reuse, RZ ;  /* 0x00000012240c723c */ /* 0x080fe200000418ff */
[----:B------:R-:W-:Y:S04]  /*4380*/  UISETP.GE.AND UP1, UPT, UR12, 0x1, UPT ;  /* 0x000000010c00788c */ /* 0x000fe8000bf26270 */
[----:B------:R-:W-:Y:S03]  /*4390*/  USEL UR12, UR6, URZ, !UP1 ;  /* 0x0000003f060c7287 */ /* 0x000fe6000c800000 */
        /* <DEDUP_REMOVED lines=18> */
[----:B------:R-:W-:Y:S03]  /*44c0*/  LDSM.16.M88.4 R212, [R227+0x2800] ;  /* 0x00280000e3d4783b */ /* 0x000fe60000000200 */
[-C--:B-1----:R-:W-:Y:S08]  /*44d0*/  HMMA.16816.F32.BF16 R4, R36, R44.reuse, R4 ;  /* 0x0000002c2404723c */ /* 0x082ff00000041804 */
[C---:B------:R-:W-:Y:S08]  /*44e0*/  HMMA.16816.F32.BF16 R8, R48.reuse, R44, R8 ;  /* 0x0000002c3008723c */ /* 0x040ff00000041808 */
[-C--:B------:R-:W-:Y:S08]  /*44f0*/  HMMA.16816.F32.BF16 R12, R48, R46.reuse, R12 ;  /* 0x0000002e300c723c */ /* 0x080ff0000004180c */
[C---:B------:R-:W-:Y:S01]  /*4500*/  HMMA.16816.F32.BF16 R16, R36.reuse, R46, R16 ;  /* 0x0000002e2410723c */ /* 0x040fe20000041810 */
[----:B------:R-:W-:Y:S07]  /*4510*/  LDSM.16.M88.4 R44, [R227+0x2000] ;  /* 0x00200000e32c783b */ /* 0x000fee0000000200 */
[-C--:B--2---:R-:W-:Y:S08]  /*4520*/  HMMA.16816.F32.BF16 R20, R36, R40.reuse, R20 ;  /* 0x000000282414723c */ /* 0x084ff00000041814 */
[C---:B------:R-:W-:Y:S08]  /*4530*/  HMMA.16816.F32.BF16 R24, R48.reuse, R40, R24 ;  /* 0x000000283018723c */ /* 0x040ff00000041818 */
[-C--:B------:R-:W-:Y:S01]  /*4540*/  HMMA.16816.F32.BF16 R28, R48, R42.reuse, R28 ;  /* 0x0000002a301c723c */ /* 0x080fe2000004181c */
[----:B------:R-:W1:Y:S07]  /*4550*/  LDSM.16.MT88.4 R48, [R2+0x2080] ;  /* 0x002080000230783b */ /* 0x000e6e0000004200 */
[----:B------:R-:W-:Y:S01]  /*4560*/  HMMA.16816.F32.BF16 R32, R36, R42, R32 ;  /* 0x0000002a2420723c */ /* 0x000fe20000041820 */
[----:B------:R-:W2:Y:S04]  /*4570*/  LDSM.16.MT88.4 R36, [R2+0x5080] ;  /* 0x005080000224783b */ /* 0x000ea80000004200 */
[----:B------:R-:W-:Y:S03]  /*4580*/  LDSM.16.M88.4 R40, [R226+0x2000] ;  /* 0x00200000e228783b */ /* 0x000fe60000000200 */
[-C--:B---3--:R-:W-:Y:S08]  /*4590*/  HMMA.16816.F32.BF16 R4, R148, R152.reuse, R4 ;  /* 0x000000989404723c */ /* 0x088ff00000041804 */
[C---:B------:R-:W-:Y:S08]  /*45a0*/  HMMA.16816.F32.BF16 R8, R156.reuse, R152, R8 ;  /* 0x000000989c08723c */ /* 0x040ff00000041808 */
[-C--:B------:R-:W-:Y:S08]  /*45b0*/  HMMA.16816.F32.BF16 R12, R156, R154.reuse, R12 ;  /* 0x0000009a9c0c723c */ /* 0x080ff0000004180c */
[C---:B------:R-:W-:Y:S01]  /*45c0*/  HMMA.16816.F32.BF16 R16, R148.reuse, R154, R16 ;  /* 0x0000009a9410723c */ /* 0x040fe20000041810 */
[----:B------:R-:W3:Y:S07]  /*45d0*/  LDSM.16.MT88.4 R152, [R2+0x2880] ;  /* 0x002880000298783b */ /* 0x000eee0000004200 */
[-C--:B------:R-:W-:Y:S08]  /*45e0*/  HMMA.16816.F32.BF16 R20, R148, R208.reuse, R20 ;  /* 0x000000d09414723c */ /* 0x080ff00000041814 */
[C---:B------:R-:W-:Y:S01]  /*45f0*/  HMMA.16816.F32.BF16 R24, R156.reuse, R208, R24 ;  /* 0x000000d09c18723c */ /* 0x040fe20000041818 */
[----:B------:R-:W4:Y:S07]  /*4600*/  LDL.64 R208, [R1] ;  /* 0x0000000001d07983 */ /* 0x000f2e0000100a00 */
[-C--:B------:R-:W-:Y:S01]  /*4610*/  HMMA.16816.F32.BF16 R28, R156, R210.reuse, R28 ;  /* 0x000000d29c1c723c */ /* 0x080fe2000004181c */
[----:B------:R-:W5:Y:S07]  /*4620*/  LDSM.16.M88.4 R156, [R226+0x2800] ;  /* 0x00280000e29c783b */ /* 0x000f6e0000000200 */
        /* <DEDUP_REMOVED lines=11> */
[-C--:B---3--:R-:W-:Y:S08]  /*46e0*/  HMMA.16816.F32.BF16 R4, R40, R152.reuse, R4 ;  /* 0x000000982804723c */ /* 0x088ff00000041804 */
[C---:B-----5:R-:W-:Y:S08]  /*46f0*/  HMMA.16816.F32.BF16 R8, R156.reuse, R152, R8 ;  /* 0x000000989c08723c */ /* 0x060ff00000041808 */
[-C--:B------:R-:W-:Y:S08]  /*4700*/  HMMA.16816.F32.BF16 R12, R156, R154.reuse, R12 ;  /* 0x0000009a9c0c723c */ /* 0x080ff0000004180c */
[C---:B------:R-:W-:Y:S08]  /*4710*/  HMMA.16816.F32.BF16 R16, R40.reuse, R154, R16 ;  /* 0x0000009a2810723c */ /* 0x040ff00000041810 */
[-C--:B------:R-:W-:Y:S08]  /*4720*/  HMMA.16816.F32.BF16 R20, R40, R148.reuse, R20 ;  /* 0x000000942814723c */ /* 0x080ff00000041814 */
[C---:B------:R-:W-:Y:S08]  /*4730*/  HMMA.16816.F32.BF16 R24, R156.reuse, R148, R24 ;  /* 0x000000949c18723c */ /* 0x040ff00000041818 */
[-C--:B------:R-:W-:Y:S08]  /*4740*/  HMMA.16816.F32.BF16 R28, R156, R150.reuse, R28 ;  /* 0x000000969c1c723c */ /* 0x080ff0000004181c */
[----:B------:R-:W-:Y:S04]  /*4750*/  HMMA.16816.F32.BF16 R32, R40, R150, R32 ;  /* 0x000000962820723c */ /* 0x000fe80000041820 */
[----:B----4-:R-:W-:Y:S01]  /*4760*/  IADD3 R2, P1, R208, UR8, RZ ;  /* 0x00000008d0027c10 */ /* 0x010fe2000ff3e0ff */
        /* <DEDUP_REMOVED lines=109> */
.L_x_59:
[----:B-1-34-:R-:W1:Y:S01]  /*4e40*/  S2R R0, SR_CTAID.Y ;  /* 0x0000000000007919 */ /* 0x01ae620000002600 */
[----:B------:R-:W-:Y:S01]  /*4e50*/  MOV R2, c[0x0][0x338] ;  /* 0x0000ce0000027a02 */ /* 0x000fe20000000f00 */
[----:B------:R-:W2:Y:S01]  /*4e60*/  S2UR UR4, SR_CTAID.X ;  /* 0x00000000000479c3 */ /* 0x000ea20000002500 */
[----:B------:R-:W-:Y:S01]  /*4e70*/  ULDC UR5, c[0x0][0x358] ;  /* 0x0000d60000057ab9 */ /* 0x000fe20000000800 */
[----:B------:R-:W-:Y:S01]  /*4e80*/  BAR.SYNC.DEFER_BLOCKING 0x1, 0x100 ;  /* 0x0044000000007b1d */ /* 0x000fe20000010000 */
[----:B------:R-:W-:Y:S01]  /*4e90*/  ISETP.NE.AND P0, PT, R2, 0x1, PT ;  /* 0x000000010200780c */ /* 0x000fe20003f05270 */
[----:B------:R-:W-:-:S02]  /*4ea0*/  FMUL.FTZ R100, R100, c[0x0][0x298] ;  /* 0x0000a60064647a20 */ /* 0x000fc40000410000 */
[----:B------:R-:W-:Y:S02]  /*4eb0*/  FMUL.FTZ R101, R101, c[0x0][0x298] ;  /* 0x0000a60065657a20 */ /* 0x000fe40000410000 */
[----:B------:R-:W3:Y:S01]  /*4ec0*/  S2R R2, SR_CTAID.Z ;  /* 0x0000000000027919 */ /* 0x000ee20000002700 */
[----:B------:R-:W-:Y:S01]  /*4ed0*/  ULDC UR6, c[0x0][0x2f4] ;  /* 0x0000bd0000067ab9 */ /* 0x000fe20000000800 */
[----:B------:R-:W-:Y:S01]  /*4ee0*/  BSSY B0, `(.L_x_63) ;  /* 0x000004b000007945 */ /* 0x000fe20003800000 */
[----:B------:R-:W-:Y:S02]  /*4ef0*/  FMUL.FTZ R102, R102, c[0x0][0x298] ;  /* 0x0000a60066667a20 */ /* 0x000fe40000410000 */
[----:B------:R-:W-:Y:S02]  /*4f00*/  FMUL.FTZ R103, R103, c[0x0][0x298] ;  /* 0x0000a60067677a20 */ /* 0x000fe40000410000 */
[----:B------:R-:W-:Y:S02]  /*4f10*/  FMUL.FTZ R104, R104, c[0x0][0x298] ;  /* 0x0000a60068687a20 */ /* 0x000fe40000410000 */
[----:B------:R-:W-:-:S02]  /*4f20*/  FMUL.FTZ R105, R105, c[0x0][0x298] ;  /* 0x0000a60069697a20 */ /* 0x000fc40000410000 */
[----:B------:R-:W-:Y:S02]  /*4f30*/  FMUL.FTZ R106, R106, c[0x0][0x298] ;  /* 0x0000a6006a6a7a20 */ /* 0x000fe40000410000 */
[----:B------:R-:W-:Y:S01]  /*4f40*/  FMUL.FTZ R107, R107, c[0x0][0x298] ;  /* 0x0000a6006b6b7a20 */ /* 0x000fe20000410000 */
[-C--:B-1----:R-:W-:Y:S01]  /*4f50*/  MOV R3, R0.reuse ;  /* 0x0000000000037202 */ /* 0x082fe20000000f00 */
[----:B------:R-:W-:Y:S01]  /*4f60*/  @P0 IMAD.HI.U32 R4, R0, c[0x0][0x33c], RZ ;  /* 0x0000cf0000040a27 */ /* 0x000fe200078e00ff */
[----:B--2---:R-:W-:Y:S01]  /*4f70*/  UIMAD UR5, UR4, UR5, URZ ;  /* 0x00000005040572a4 */ /* 0x004fe2000f8e023f */
[----:B------:R-:W-:Y:S02]  /*4f80*/  SHF.R.S32.HI R5, RZ, 0x1f, R0 ;  /* 0x0000001fff057819 */ /* 0x000fe40000011400 */
[----:B------:R-:W-:Y:S01]  /*4f90*/  FMUL.FTZ R108, R108, c[0x0][0x298] ;  /* 0x0000a6006c6c7a20 */ /* 0x000fe20000410000 */
[----:B------:R-:W-:Y:S01]  /*4fa0*/  @P0 SHF.R.U32.HI R3, RZ, c[0x0][0x340], R4 ;  /* 0x0000d000ff030a19 */ /* 0x000fe20000011604 */
[----:B------:R-:W-:Y:S01]  /*4fb0*/  UIMAD UR6, UR5, UR6, URZ ;  /* 0x00000006050672a4 */ /* 0x000fe2000f8e023f */
[----:B------:R-:W-:Y:S01]  /*4fc0*/  MOV R4, R0 ;  /* 0x0000000000047202 */ /* 0x000fe20000000f00 */
[----:B------:R-:W-:Y:S01]  /*4fd0*/  FMUL.FTZ R109, R109, c[0x0][0x298] ;  /* 0x0000a6006d6d7a20 */ /* 0x000fe20000410000 */
[----:B------:R-:W-:Y:S01]  /*4fe0*/  @P0 SHF.R.S32.HI R6, RZ, 0x1f, R3 ;  /* 0x0000001fff060819 */ /* 0x000fe20000011403 */
[----:B------:R-:W-:Y:S01]  /*4ff0*/  USHF.R.S32.HI UR5, URZ, 0x1f, UR6 ;  /* 0x0000001f3f057899 */ /* 0x000fe20008011406 */
[----:B------:R-:W-:Y:S01]  /*5000*/  @P0 MOV R4, R3 ;  /* 0x0000000300040202 */ /* 0x000fe20000000f00 */
[----:B------:R-:W-:Y:S01]  /*5010*/  FMUL.FTZ R110, R110, c[0x0][0x298] ;  /* 0x0000a6006e6e7a20 */ /* 0x000fe20000410000 */
[----:B------:R-:W-:Y:S01]  /*5020*/  @P0 MOV R5, R6 ;  /* 0x0000000600050202 */ /* 0x000fe20000000f00 */
[----:B---3--:R-:W-:Y:S01]  /*5030*/  IMAD R6, R2, c[0x0][0x2f4], RZ ;  /* 0x0000bd0002067a24 */ /* 0x008fe200078e02ff */
[----:B------:R-:W-:Y:S01]  /*5040*/  IADD3 R3, -R3, RZ, RZ ;  /* 0x000000ff03037210 */ /* 0x000fe20007ffe1ff */
[----:B------:R-:W-:-:S02]  /*5050*/  FMUL.FTZ R111, R111, c[0x0][0x298] ;  /* 0x0000a6006f6f7a20 */ /* 0x000fc40000410000 */
[----:B------:R-:W-:Y:S01]  /*5060*/  FMUL.FTZ R120, R120, c[0x0][0x298] ;  /* 0x0000a60078787a20 */ /* 0x000fe20000410000 */
[--C-:B------:R-:W-:Y:S01]  /*5070*/  SHF.R.S32.HI R8, RZ, 0x1f, R6.reuse ;  /* 0x0000001fff087819 */ /* 0x100fe20000011406 */
[----:B------:R-:W-:Y:S01]  /*5080*/  FMUL.FTZ R121, R121, c[0x0][0x298] ;  /* 0x0000a60079797a20 */ /* 0x000fe20000410000 */
[----:B------:R-:W-:Y:S01]  /*5090*/  IADD3 R6, P1, P0, R4, UR6, R6 ;  /* 0x0000000604067c10 */ /* 0x000fe2000f83e006 */
[----:B------:R-:W-:Y:S02]  /*50a0*/  FMUL.FTZ R122, R122, c[0x0][0x298] ;  /* 0x0000a6007a7a7a20 */ /* 0x000fe40000410000 */
[----:B------:R-:W-:Y:S01]  /*50b0*/  FMUL.FTZ R123, R123, c[0x0][0x298] ;  /* 0x0000a6007b7b7a20 */ /* 0x000fe20000410000 */
[----:B------:R-:W-:Y:S01]  /*50c0*/  IADD3.X R8, R5, UR5, R8, P1, P0 ;  /* 0x0000000505087c10 */ /* 0x000fe20008fe0408 */
[----:B------:R-:W-:Y:S01]  /*50d0*/  FMUL.FTZ R116, R116, c[0x0][0x298] ;  /* 0x0000a60074747a20 */ /* 0x000fe20000410000 */
[----:B------:R-:W-:Y:S01]  /*50e0*/  ISETP.NE.AND P1, PT, R236, RZ, PT ;  /* 0x000000ffec00720c */ /* 0x000fe20003f25270 */
[----:B------:R-:W-:Y:S01]  /*50f0*/  FMUL.FTZ R117, R117, c[0x0][0x298] ;  /* 0x0000a60075757a20 */ /* 0x000fe20000410000 */
[----:B------:R-:W-:Y:S01]  /*5100*/  SHF.L.U32 R7, R6, 0x2, RZ ;  /* 0x0000000206077819 */ /* 0x000fe200000006ff */
[----:B------:R-:W-:Y:S01]  /*5110*/  FMUL.FTZ R118, R118, c[0x0][0x298] ;  /* 0x0000a60076767a20 */ /* 0x000fe20000410000 */
[----:B------:R-:W-:Y:S01]  /*5120*/  SHF.L.U64.HI R6, R6, 0x2, R8 ;  /* 0x0000000206067819 */ /* 0x000fe20000010208 */
[----:B------:R-:W-:Y:S01]  /*5130*/  FMUL.FTZ R119, R119, c[0x0][0x298] ;  /* 0x0000a60077777a20 */ /* 0x000fe20000410000 */
[----:B------:R-:W-:Y:S01]  /*5140*/  IADD3 R8, P0, R7, c[0x0][0x350], RZ ;  /* 0x0000d40007087a10 */ /* 0x000fe20007f1e0ff */
[----:B------:R-:W-:-:S02]  /*5150*/  FMUL.FTZ R112, R112, c[0x0][0x298] ;  /* 0x0000a60070707a20 */ /* 0x000fc40000410000 */
[----:B------:R-:W-:Y:S01]  /*5160*/  FMUL.FTZ R113, R113, c[0x0][0x298] ;  /* 0x0000a60071717a20 */ /* 0x000fe20000410000 */
[----:B------:R-:W-:Y:S01]  /*5170*/  IADD3.X R9, R6, c[0x0][0x354], RZ, P0, !PT ;  /* 0x0000d50006097a10 */ /* 0x000fe200007fe4ff */
[----:B------:R-:W-:Y:S02]  /*5180*/  FMUL.FTZ R114, R114, c[0x0][0x298] ;  /* 0x0000a60072727a20 */ /* 0x000fe40000410000 */
[----:B------:R-:W-:Y:S02]  /*5190*/  FMUL.FTZ R115, R115, c[0x0][0x298] ;  /* 0x0000a60073737a20 */ /* 0x000fe40000410000 */
[----:B------:R-:W-:Y:S02]  /*51a0*/  FMUL.FTZ R124, R124, c[0x0][0x298] ;  /* 0x0000a6007c7c7a20 */ /* 0x000fe40000410000 */
[----:B------:R-:W-:Y:S02]  /*51b0*/  FMUL.FTZ R125, R125, c[0x0][0x298] ;  /* 0x0000a6007d7d7a20 */ /* 0x000fe40000410000 */
[----:B------:R-:W-:-:S02]  /*51c0*/  FMUL.FTZ R126, R126, c[0x0][0x298] ;  /* 0x0000a6007e7e7a20 */ /* 0x000fc40000410000 */
[----:B------:R-:W-:Y:S02]  /*51d0*/  FMUL.FTZ R127, R127, c[0x0][0x298] ;  /* 0x0000a6007f7f7a20 */ /* 0x000fe40000410000 */
        /* <DEDUP_REMOVED lines=20> */
[----:B------:R-:W-:Y:S01]  /*5320*/  IMAD R3, R3, c[0x0][0x338], R0 ;  /* 0x0000ce0003037a24 */ /* 0x000fe200078e0200 */
[----:B------:R-:W-:Y:S05]  /*5330*/  @P1 BRA `(.L_x_64) ;  /* 0x0000005000001947 */ /* 0x000fea0003800000 */
.L_x_65:
[----:B------:R-:W2:Y:S01]  /*5340*/  LDG.E.STRONG.GPU R0, [R8.64] ;  /* 0x0000000e08007981 */ /* 0x000ea2000c1ef900 */
[----:B------:R-:W-:Y:S01]  /*5350*/  YIELD ;  /* 0x0000000000007946 */ /* 0x000fe20003800000 */
[----:B--2---:R-:W-:Y:S01]  /*5360*/  ISETP.NE.AND P0, PT, R0, R3, PT ;  /* 0x000000030000720c */ /* 0x004fe20003f05270 */
[----:B------:R-:W-:-:S12]  /*5370*/  CCTL.IVALL ;  /* 0x00000000ff00798f */ /* 0x000fd80002000000 */
[----:B------:R-:W-:Y:S05]  /*5380*/  @P0 BRA `(.L_x_65) ;  /* 0xffffffb000000947 */ /* 0x000fea000383ffff */
.L_x_64:
[----:B------:R-:W-:Y:S05]  /*5390*/  BSYNC B0 ;  /* 0x0000000000007941 */ /* 0x000fea0003800000 */
.L_x_63:
[----:B------:R-:W-:Y:S01]  /*53a0*/  MOV R10, 0xffffffff ;  /* 0xffffffff000a7802 */ /* 0x000fe20000000f00 */
[----:B------:R-:W-:Y:S05]  /*53b0*/  BRA.CONV ~URZ, `(.L_x_66) ;  /* 0x000000237f007947 */ /* 0x000fea000b800000 */
[----:B------:R-:W-:Y:S02]  /*53c0*/  MOV R0, 0x53e0 ;  /* 0x000053e000007802 */ /* 0x000fe40000000f00 */
[----:B------:R-:W-:Y:S05]  /*53d0*/  CALL.REL.NOINC `($__internal_0_$__cuda_sm70_warpsync) ;  /* 0x00000a8000007944 */ /* 0x000fea0003c00000 */
.L_x_66:
[----:B------:R-:W-:Y:S01]  /*53e0*/  UIMAD UR6, UR4, 0x3000, URZ ;  /* 0x00003000040678a4 */ /* 0x000fe2000f8e023f */
[----:B------:R-:W-:Y:S01]  /*53f0*/  IMAD R0, R5, c[0x0][0x328], RZ ;  /* 0x0000ca0005007a24 */ /* 0x000fe200078e02ff */
[----:B------:R-:W-:-:S06]  /*5400*/  NOP ;  /* 0x0000000000007918 */ /* 0x000fcc0000000000 */
[----:B------:R-:W-:Y:S01]  /*5410*/  USHF.R.S32.HI UR5, URZ, 0x1f, UR6 ;  /* 0x0000001f3f057899 */ /* 0x000fe20008011406 */
[----:B------:R-:W-:Y:S01]  /*5420*/  IADD3 R12, P0, R236, UR6, RZ ;  /* 0x00000006ec0c7c10 */ /* 0x000fe2000ff1e0ff */
[----:B------:R-:W-:Y:S02]  /*5430*/  IMAD R11, R4, c[0x0][0x32c], R0 ;  /* 0x0000cb00040b7a24 */ /* 0x000fe400078e0200 */
[----:B------:R-:W-:Y:S02]  /*5440*/  IMAD R0, R233, c[0x0][0x330], RZ ;  /* 0x0000cc00e9007a24 */ /* 0x000fe400078e02ff */
[----:B------:R-:W-:Y:S02]  /*5450*/  LEA.HI.X.SX32 R13, R236, UR5, 0x1, P0 ;  /* 0x00000005ec0d7c11 */ /* 0x000fe400080f0eff */
[----:B------:R-:W-:-:S03]  /*5460*/  IMAD R0, R2, c[0x0][0x334], R0 ;  /* 0x0000cd0002007a24 */ /* 0x000fc600078e0200 */
[----:B------:R-:W-:-:S05]  /*5470*/  IMAD.WIDE.U32 R14, R4, c[0x0][0x328], R12 ;  /* 0x0000ca00040e7a25 */ /* 0x000fca00078e000c */
[----:B------:R-:W-:-:S05]  /*5480*/  IADD3 R15, R15, R11, RZ ;  /* 0x0000000b0f0f7210 */ /* 0x000fca0007ffe0ff */
[----:B------:R-:W-:-:S05]  /*5490*/  IMAD.WIDE.U32 R14, R2, c[0x0][0x330], R14 ;  /* 0x0000cc00020e7a25 */ /* 0x000fca00078e000e */
[----:B------:R-:W-:Y:S02]  /*54a0*/  IADD3 R0, R15, R0, RZ ;  /* 0x000000000f007210 */ /* 0x000fe40007ffe0ff */
[----:B------:R-:W-:-:S04]  /*54b0*/  LEA R16, P0, R14, c[0x0][0x310], 0x2 ;  /* 0x0000c4000e107a11 */ /* 0x000fc800078010ff */
[----:B------:R-:W-:-:S05]  /*54c0*/  LEA.HI.X R17, R14, c[0x0][0x314], R0, 0x2, P0 ;  /* 0x0000c5000e117a11 */ /* 0x000fca00000f1400 */
[----:B------:R1:W-:Y:S04]  /*54d0*/  RED.E.ADD.F32.FTZ.RN.STRONG.GPU [R16.64], R52 ;  /* 0x000000341000798e */ /* 0x0003e8000c10e78e */
[----:B------:R1:W-:Y:S04]  /*54e0*/  RED.E.ADD.F32.FTZ.RN.STRONG.GPU [R16.64+0x400], R53 ;  /* 0x000400351000798e */ /* 0x0003e8000c10e78e */
        /* <DEDUP_REMOVED lines=45> */
[----:B------:R1:W-:Y:S01]  /*57c0*/  RED.E.ADD.F32.FTZ.RN.STRONG.GPU [R16.64+0xbc00], R91 ;  /* 0x00bc005b1000798e */ /* 0x0003e2000c10e78e */
[----:B------:R-:W-:Y:S05]  /*57d0*/  BRA.CONV ~URZ, `(.L_x_67) ;  /* 0x000000237f007947 */ /* 0x000fea000b800000 */
[----:B------:R-:W-:Y:S02]  /*57e0*/  MOV R0, 0x5800 ;  /* 0x0000580000007802 */ /* 0x000fe40000000f00 */
[----:B-1----:R-:W-:Y:S05]  /*57f0*/  CALL.REL.NOINC `($__internal_0_$__cuda_sm70_warpsync) ;  /* 0x0000066000007944 */ /* 0x002fea0003c00000 */
.L_x_67:
[----:B------:R-:W-:-:S06]  /*5800*/  NOP ;  /* 0x0000000000007918 */ /* 0x000fcc0000000000 */
[----:B------:R-:W-:Y:S01]  /*5810*/  BSSY B0, `(.L_x_68) ;  /* 0x000000b000007945 */ /* 0x000fe20003800000 */
[----:B------:R-:W-:Y:S05]  /*5820*/  @P1 BRA `(.L_x_69) ;  /* 0x0000009000001947 */ /* 0x000fea0003800000 */
[----:B------:R-:W-:Y:S01]  /*5830*/  @!PT LDS RZ, [RZ] ;  /* 0x00000000fffff984 */ /* 0x000fe20000000800 */
[----:B------:R-:W-:Y:S01]  /*5840*/  @!PT LDS RZ, [RZ] ;  /* 0x00000000fffff984 */ /* 0x000fe20000000800 */
[----:B------:R-:W-:Y:S01]  /*5850*/  @!PT LDS RZ, [RZ] ;  /* 0x00000000fffff984 */ /* 0x000fe20000000800 */
[----:B------:R-:W-:Y:S01]  /*5860*/  @!PT LDS RZ, [RZ] ;  /* 0x00000000fffff984 */ /* 0x000fe20000000800 */
[----:B------:R-:W-:Y:S06]  /*5870*/  MEMBAR.ALL.GPU ;  /* 0x0000000000007992 */ /* 0x000fec000000a000 */
[----:B------:R-:W-:Y:S01]  /*5880*/  MOV R0, 0x1 ;  /* 0x0000000100007802 */ /* 0x000fe20000000f00 */
[----:B------:R-:W-:-:S00]  /*5890*/  ERRBAR ;  /* 0x00000000000079ab */ /* 0x000fc00000000000 */
[----:B012345:R-:W-:-:S05]  /*58a0*/  CCTL.IVALL ;  /* 0x00000000ff00798f */ /* 0x03ffca0002000000 */
[----:B------:R2:W-:Y:S02]  /*58b0*/  RED.E.ADD.S32.STRONG.GPU [R8.64], R0 ;  /* 0x000000000800798e */ /* 0x0005e4000c10e38e */
.L_x_69:
[----:B------:R-:W-:Y:S05]  /*58c0*/  BSYNC B0 ;  /* 0x0000000000007941 */ /* 0x000fea0003800000 */
.L_x_68:
[----:B--2---:R-:W-:Y:S01]  /*58d0*/  IADD3 R8, P0, R7, c[0x0][0x348], RZ ;  /* 0x0000d20007087a10 */ /* 0x004fe20007f1e0ff */
[----:B------:R-:W-:Y:S03]  /*58e0*/  BSSY B0, `(.L_x_70) ;  /* 0x0000008000007945 */ /* 0x000fe60003800000 */
[----:B------:R-:W-:Y:S01]  /*58f0*/  IADD3.X R9, R6, c[0x0][0x34c], RZ, P0, !PT ;  /* 0x0000d30006097a10 */ /* 0x000fe200007fe4ff */
[----:B------:R-:W-:Y:S05]  /*5900*/  @P1 BRA `(.L_x_71) ;  /* 0x0000005000001947 */ /* 0x000fea0003800000 */
.L_x_72:
[----:B------:R-:W2:Y:S01]  /*5910*/  LDG.E.STRONG.GPU R0, [R8.64] ;  /* 0x0000000e08007981 */ /* 0x000ea2000c1ef900 */
[----:B------:R-:W-:Y:S01]  /*5920*/  YIELD ;  /* 0x0000000000007946 */ /* 0x000fe20003800000 */
[----:B--2---:R-:W-:Y:S01]  /*5930*/  ISETP.NE.AND P0, PT, R0, R3, PT ;  /* 0x000000030000720c */ /* 0x004fe20003f05270 */
[----:B------:R-:W-:-:S12]  /*5940*/  CCTL.IVALL ;  /* 0x00000000ff00798f */ /* 0x000fd80002000000 */
[----:B------:R-:W-:Y:S05]  /*5950*/  @P0 BRA `(.L_x_72) ;  /* 0xffffffb000000947 */ /* 0x000fea000383ffff */
.L_x_71:
[----:B------:R-:W-:Y:S05]  /*5960*/  BSYNC B0 ;  /* 0x0000000000007941 */ /* 0x000fea0003800000 */
.L_x_70:
[----:B------:R-:W-:Y:S05]  /*5970*/  BRA.CONV ~URZ, `(.L_x_73) ;  /* 0x000000237f007947 */ /* 0x000fea000b800000 */
[----:B------:R-:W-:Y:S02]  /*5980*/  MOV R0, 0x59a0 ;  /* 0x000059a000007802 */ /* 0x000fe40000000f00 */
[----:B-1----:R-:W-:Y:S05]  /*5990*/  CALL.REL.NOINC `($__internal_0_$__cuda_sm70_warpsync) ;  /* 0x000004c000007944 */ /* 0x002fea0003c00000 */
.L_x_73:
[----:B------:R-:W-:Y:S01]  /*59a0*/  MOV R6, R12 ;  /* 0x0000000c00067202 */ /* 0x000fe20000000f00 */
[----:B------:R-:W-:Y:S01]  /*59b0*/  IMAD R0, R5, c[0x0][0x300], RZ ;  /* 0x0000c00005007a24 */ /* 0x000fe200078e02ff */
[----:B------:R-:W-:Y:S01]  /*59c0*/  MOV R7, R13 ;  /* 0x0000000d00077202 */ /* 0x000fe20000000f00 */
[----:B------:R-:W-:Y:S01]  /*59d0*/  IMAD R233, R233, c[0x0][0x308], RZ ;  /* 0x0000c200e9e97a24 */ /* 0x000fe200078e02ff */
[----:B------:R-:W-:-:S06]  /*59e0*/  NOP ;  /* 0x0000000000007918 */ /* 0x000fcc0000000000 */
[----:B------:R-:W-:-:S04]  /*59f0*/  IMAD.WIDE.U32 R6, R4, c[0x0][0x300], R6 ;  /* 0x0000c00004067a25 */ /* 0x000fc800078e0006 */
[----:B------:R-:W-:Y:S02]  /*5a00*/  IMAD R0, R4, c[0x0][0x304], R0 ;  /* 0x0000c10004007a24 */ /* 0x000fe400078e0200 */
[----:B------:R-:W-:-:S03]  /*5a10*/  IMAD R233, R2, c[0x0][0x30c], R233 ;  /* 0x0000c30002e97a24 */ /* 0x000fc600078e02e9 */
        /* <DEDUP_REMOVED lines=55> */
[----:B-12---:R-:W-:Y:S05]  /*5d90*/  CALL.REL.NOINC `($__internal_0_$__cuda_sm70_warpsync) ;  /* 0x000000c000007944 */ /* 0x006fea0003c00000 */
.L_x_74:
[----:B------:R-:W-:-:S06]  /*5da0*/  NOP ;  /* 0x0000000000007918 */ /* 0x000fcc0000000000 */
[----:B------:R-:W-:Y:S05]  /*5db0*/  @P1 EXIT ;  /* 0x000000000000194d */ /* 0x000fea0003800000 */
        /* <DEDUP_REMOVED lines=8> */
[----:B------:R-:W-:Y:S01]  /*5e40*/  RED.E.ADD.S32.STRONG.GPU [R8.64], R0 ;  /* 0x000000000800798e */ /* 0x000fe2000c10e38e */
[----:B------:R-:W-:Y:S05]  /*5e50*/  EXIT ;  /* 0x000000000000794d */ /* 0x000fea0003800000 */
        .weak           $__internal_0_$__cuda_sm70_warpsync
        .type           $__internal_0_$__cuda_sm70_warpsync,@function
        .size           $__internal_0_$__cuda_sm70_warpsync,(.L_x_2288 - $__internal_0_$__cuda_sm70_warpsync)
$__internal_0_$__cuda_sm70_warpsync:
[----:B------:R-:W-:Y:S01]  /*5e60*/  MOV R14, R0 ;  /* 0x00000000000e7202 */ /* 0x000fe20000000f00 */
[----:B------:R-:W-:Y:S04]  /*5e70*/  WARPSYNC R10 ;  /* 0x0000000a00007348 */ /* 0x000fe80003800000 */
[----:B------:R-:W-:-:S04]  /*5e80*/  MOV R15, 0x0 ;  /* 0x00000000000f7802 */ /* 0x000fc80000000f00 */
[----:B------:R-:W-:Y:S05]  /*5e90*/  RET.REL.NODEC R14 `(_ZN7cutlass13device_kernelIN5flash19enable_sm80_to_sm89INS1_16FlashAttnBwdSm80INS1_25CollectiveMainloopBwdSm80ILi2ELi1EN4cute5tupleIJNS5_1CILi64EEENS7_ILi96EEENS7_ILi128EEEEEENS_10bfloat16_tEfNS_4arch4Sm80ELb0ELb0ELb0ELb0ELb1ELb0ELb0ELb0ELi2ELi2ELi2ELi2ELb1EEENS1_24CollectiveEpilogueBwdGQAISB_fSE_Li256ELb0ELb1EEENS1_19SingleTileSchedulerILb0ELb0ELb0ELi96EEEEEEEEEvNT_6ParamsE) ;  /* 0xffffa1600e007950 */ /* 0x000fea0003c3ffff */
.L_x_75:
        /* <DEDUP_REMOVED lines=14> */
.L_x_2288:


//--------------------- .text._ZN7cutlass13device_kernelIN5flash19enable_sm80_to_sm89INS1_16FlashAttnBwdSm80INS1_25CollectiveMainloopBwdSm80ILi2ELi1EN4cute5tupleIJNS5_1CILi64EEENS7_ILi96EEENS7_ILi128EEEEEENS_10bfloat16_tEfNS_4arch4Sm80ELb0ELb0ELb0ELb1ELb0ELb0ELb0ELb0ELi2ELi2ELi2ELi2ELb1EEENS1_21CollectiveEpilogueBwdISB_SC_SE_Li256ELb1ELb0ELi4EEENS1_19SingleTileSchedulerILb1ELb0ELb0ELi96EEEEEEEEEvNT_6ParamsE --------------------------
	.section	.text._ZN7cutlass13device_kernelIN5flash19enable_sm80_to_sm89INS1_16FlashAttnBwdSm80INS1_25CollectiveMainloopBwdSm80ILi2ELi1EN4cute5tupleIJNS5_1CILi64EEENS7_ILi96EEENS7_ILi128EEEEEENS_10bfloat16_tEfNS_4arch4Sm80ELb0ELb0ELb0ELb1ELb0ELb0ELb0ELb0ELi2ELi2ELi2ELi2ELb1EEENS1_21CollectiveEpilogueBwdISB_SC_SE_Li256ELb1ELb0ELi4EEENS1_19SingleTileSchedulerILb1ELb0ELb0ELi96EEEEEEEEEvNT_6ParamsE,"ax",@progbits
	.sectioninfo	@"SHI_REGISTERS=255"
	.align	128
.text._ZN7cutlass13device_kernelIN5flash19enable_sm80_to_sm89INS1_16FlashAttnBwdSm80INS1_25CollectiveMainloopBwdSm80ILi2ELi1EN4cute5tupleIJNS5_1CILi64EEENS7_ILi96EEENS7_ILi128EEEEEENS_10bfloat16_tEfNS_4arch4Sm80ELb0ELb0ELb0ELb1ELb0ELb0ELb0ELb0ELi2ELi2ELi2ELi2ELb1EEENS1_21CollectiveEpilogueBwdISB_SC_SE_Li256ELb1ELb0ELi4EEENS1_19SingleTileSchedulerILb1ELb0ELb0ELi96EEEEEEEEEvNT_6ParamsE:
        .type           _ZN7cutlass13device_kernelIN5flash19enable_sm80_to_sm89INS1_16FlashAttnBwdSm80INS1_25CollectiveMainloopBwdSm80ILi2ELi1EN4cute5tupleIJNS5_1CILi64EEENS7_ILi96EEENS7_ILi128EEEEEENS_10bfloat16_tEfNS_4arch4Sm80ELb0ELb0ELb0ELb1ELb0ELb0ELb0ELb0ELi2ELi2ELi2ELi2ELb1EEENS1_21CollectiveEpilogueBwdISB_SC_SE_Li256ELb1ELb0ELi4EEENS1_19SingleTileSchedulerILb1ELb0ELb0ELi96EEEEEEEEEvNT_6ParamsE,@function
        .size           _ZN7cutlass13device_kernelIN5flash19enable_sm80_to_sm89INS1_16FlashAttnBwdSm80INS1_25CollectiveMainloopBwdSm80ILi2ELi1EN4cute5tupleIJNS5_1CILi64EEENS7_ILi96EEENS7_ILi128EEEEEENS_10bfloat16_tEfNS_4arch4Sm80ELb0ELb0ELb0ELb1ELb0ELb0ELb0ELb0ELi2ELi2ELi2ELi2ELb1EEENS1_21CollectiveEpilogueBwdISB_SC_SE_Li256ELb1ELb0ELi4EEENS1_19SingleTileSchedulerILb1ELb0ELb0ELi96EEEEEEEEEvNT_6ParamsE,(.L_x_2290 - _ZN7cutlass13device_kernelIN5flash19enable_sm80_to_sm89INS1_16FlashAttnBwdSm80INS1_25CollectiveMainloopBwdSm80ILi2ELi1EN4cute5tupleIJNS5_1CILi64EEENS7_ILi96EEENS7_ILi128EEEEEENS_10bfloat16_tEfNS_4arch4Sm80ELb0ELb0ELb0ELb1ELb0ELb0ELb0ELb0ELi2ELi2ELi2ELi2ELb1EEENS1_21CollectiveEpilogueBwdISB_SC_SE_Li256ELb1ELb0ELi4EEENS1_19SingleTileSchedulerILb1ELb0ELb0ELi96EEEEEEEEEvNT_6ParamsE)
        .other          _ZN7cutlass13device_kernelIN5flash19enable_sm80_to_sm89INS1_16FlashAttnBwdSm80INS1_25CollectiveMainloopBwdSm80ILi2ELi1EN4cute5tupleIJNS5_1CILi64EEENS7_ILi96EEENS7_ILi128EEEEEENS_10bfloat16_tEfNS_4arch4Sm80ELb0ELb0ELb0ELb1ELb0ELb0ELb0ELb0ELi2ELi2ELi2ELi2ELb1EEENS1_21CollectiveEpilogueBwdISB_SC_SE_Li256ELb1ELb0ELi4EEENS1_19SingleTileSchedulerILb1ELb0ELb0ELi96EEEEEEEEEvNT_6ParamsE,@"STO_CUDA_ENTRY STV_DEFAULT"
_ZN7cutlass13device_kernelIN5flash19enable_sm80_to_sm89INS1_16FlashAttnBwdSm80INS1_25CollectiveMainloopBwdSm80ILi2ELi1EN4cute5tupleIJNS5_1CILi64EEENS7_ILi96EEENS7_ILi128EEEEEENS_10bfloat16_tEfNS_4arch4Sm80ELb0ELb0ELb0ELb1ELb0ELb0ELb0ELb0ELi2ELi2ELi2ELi2ELb1EEENS1_21CollectiveEpilogueBwdISB_SC_SE_Li256ELb1ELb0ELi4EEENS1_19SingleTileSchedulerILb1ELb0ELb0ELi96EEEEEEEEEvNT_6ParamsE:
[----:B------:R-:W-:Y:S02]  /*0000*/  MOV R1, c[0x0][0x28] ;  /* 0x00000a0000017a02 */ /* 0x000fe40000000f00 */
[----:B------:R-:W1:Y:S01]  /*0010*/  S2R R85, SR_TID.X ;  /* 0x0000000000557919 */ /* 0x000e620000002100 */
[----:B------:R-:W-:Y:S01]  /*0020*/  IMAD.MOV.U32 R8, RZ, RZ, 0x4 ;  /* 0x00000004ff087424 */ /* 0x000fe200078e00ff */
[----:B------:R-:W-:Y:S01]  /*0030*/  ULDC.64 UR4, c[0x0][0x118] ;  /* 0x0000460000047ab9 */ /* 0x000fe20000000a00 */
[----:B------:R-:W-:Y:S01]  /*0040*/  IADD3 R1, R1, -0x20, RZ ;  /* 0xffffffe001017810 */ /* 0x000fe20007ffe0ff */
[----:B------:R-:W2:Y:S04]  /*0050*/  S2R R5, SR_CTAID.Z ;  /* 0x0000000000057919 */ /* 0x000ea80000002700 */
[----:B------:R-:W3:Y:S04]  /*0060*/  S2R R30, SR_CTAID.X ;  /* 0x00000000001e7919 */ /* 0x000ee80000002500 */
[----:B------:R-:W4:Y:S01]  /*0070*/  S2R R35, SR_CTAID.Y ;  /* 0x0000000000237919 */ /* 0x000f220000002600 */
[----:B-1----:R-:W-:Y:S01]  /*0080*/  SHF.R.U32.HI R0, RZ, 0x5, R85 ;  /* 0x00000005ff007819 */ /* 0x002fe20000011655 */
[----:B--2---:R-:W-:-:S05]  /*0090*/  IMAD.WIDE R2, R5, R8, c[0x0][0x3c0] ;  /* 0x0000f00005027625 */ /* 0x004fca00078e0208 */
[----:B------:R-:W1:Y:S02]  /*00a0*/  SHFL.IDX PT, R0, R0, RZ, 0x1f ;  /* 0x00001fff00007589 */ /* 0x000e6400000e0000 */
[----:B-1----:R-:W-:-:S13]  /*00b0*/  ISETP.NE.AND P0, PT, R0, RZ, PT ;  /* 0x000000ff0000720c */ /* 0x002fda0003f05270 */
[----:B------:R-:W-:Y:S05]  /*00c0*/  @!P0 BRA `(.L_x_76) ;  /* 0x0000013000008947 */ /* 0x000fea0003800000 */
[----:B---34-:R-:W-:-:S04]  /*00d0*/  ISETP.NE.U32.AND P0, PT, RZ, c[0x0][0x3c0], PT ;  /* 0x0000f000ff007a0c */ /* 0x018fc80003f05070 */
[----:B------:R-:W-:-:S13]  /*00e0*/  ISETP.NE.AND.EX P0, PT, RZ, c[0x0][0x3c4], PT, P0 ;  /* 0x0000f100ff007a0c */ /* 0x000fda0003f05300 */
[----:B------:R-:W-:Y:S05]  /*00f0*/  @!P0 BRA `(.L_x_77) ;  /* 0x0000002000008947 */ /* 0x000fea0003800000 */
[----:B------:R1:W5:Y:S01]  /*0100*/  LDG.E R0, [R2.64] ;  /* 0x0000000402007981 */ /* 0x000362000c1e1900 */
[----:B------:R-:W-:Y:S05]  /*0110*/  BRA `(.L_x_78) ;  /* 0x0000009000007947 */ /* 0x000fea0003800000 */
.L_x_77:
[----:B------:R-:W-:-:S04]  /*0120*/  ISETP.NE.U32.AND P0, PT, RZ, c[0x0][0x3b8], PT ;  /* 0x0000ee00ff007a0c */ /* 0x000fc80003f05070 */
[----:B------:R-:W-:-:S13]  /*0130*/  ISETP.NE.AND.EX P0, PT, RZ, c[0x0][0x3bc], PT, P0 ;  /* 0x0000ef00ff007a0c */ /* 0x000fda0003f05300 */
[----:B------:R-:W-:Y:S05]  /*0140*/  @!P0 BRA `(.L_x_79) ;  /* 0x0000005000008947 */ /* 0x000fea0003800000 */
[----:B------:R-:W-:-:S05]  /*0150*/  IMAD.WIDE R2, R5, R8, c[0x0][0x3b8] ;  /* 0x0000ee0005027625 */ /* 0x000fca00078e0208 */
[----:B------:R-:W2:Y:S04]  /*0160*/  LDG.E R4, [R2.64] ;  /* 0x0000000402047981 */ /* 0x000ea8000c1e1900 */
[----:B------:R-:W2:Y:S02]  /*0170*/  LDG.E R0, [R2.64+0x4] ;  /* 0x0000040402007981 */ /* 0x000ea4000c1e1900 */
[----:B--2---:R-:W-:Y:S01]  /*0180*/  IADD3 R0, -R4, R0, RZ ;  /* 0x0000000004007210 */ /* 0x004fe20007ffe1ff */
[----:B------:R-:W-:Y:S05]  /*0190*/  BRA `(.L_x_78) ;  /* 0x0000001000007947 */ /* 0x000fea0003800000 */
.L_x_79:
[----:B------:R-:W-:Y:S02]  /*01a0*/  MOV R0, c[0x0][0x3a4] ;  /* 0x0000e90000007a02 */ /* 0x000fe40000000f00 */
.L_x_78:
[----:B-1----:R-:W-:-:S05]  /*01b0*/  IMAD R2, R30, 0x60, RZ ;  /* 0x000000601e027824 */ /* 0x002fca00078e02ff */
[----:B-----5:R-:W-:-:S04]  /*01c0*/  ISETP.GE.AND P0, PT, R2, R0, PT ;  /* 0x000000000200720c */ /* 0x020fc80003f06270 */
[----:B------:R-:W-:-:S05]  /*01d0*/  SEL R0, R5, 0xffffffff, !P0 ;  /* 0xffffffff05007807 */ /* 0x000fca0004000000 */
[----:B------:R1:W-:Y:S01]  /*01e0*/  STL [R1+0x18], R0 ;  /* 0x0000180001007387 */ /* 0x0003e20000100800 */
[----:B------:R-:W-:Y:S05]  /*01f0*/  BRA `(.L_x_80) ;  /* 0x0000012000007947 */ /* 0x000fea0003800000 */
.L_x_76:
[----:B---34-:R-:W-:-:S04]  /*0200*/  ISETP.NE.U32.AND P0, PT, RZ, c[0x0][0x3c0], PT ;  /* 0x0000f000ff007a0c */ /* 0x018fc80003f05070 */
[----:B------:R-:W-:-:S13]  /*0210*/  ISETP.NE.AND.EX P0, PT, RZ, c[0x0][0x3c4], PT, P0 ;  /* 0x0000f100ff007a0c */ /* 0x000fda0003f05300 */
[----:B------:R-:W-:Y:S05]  /*0220*/  @!P0 BRA `(.L_x_81) ;  /* 0x0000002000008947 */ /* 0x000fea0003800000 */
[----:B------:R1:W5:Y:S01]  /*0230*/  LDG.E R0, [R2.64] ;  /* 0x0000000402007981 */ /* 0x000362000c1e1900 */
[----:B------:R-:W-:Y:S05]  /*0240*/  BRA `(.L_x_82) ;  /* 0x0000009000007947 */ /* 0x000fea0003800000 */
.L_x_81:
        /* <DEDUP_REMOVED lines=8> */
.L_x_83:
[----:B------:R-:W-:Y:S02]  /*02d0*/  MOV R0, c[0x0][0x3a4] ;  /* 0x0000e90000007a02 */ /* 0x000fe40000000f00 */
.L_x_82:
[----:B-1----:R-:W-:-:S05]  /*02e0*/  IMAD R2, R30, 0x60, RZ ;  /* 0x000000601e027824 */ /* 0x002fca00078e02ff */
[----:B-----5:R-:W-:-:S04]  /*02f0*/  ISETP.GE.AND P0, PT, R2, R0, PT ;  /* 0x000000000200720c */ /* 0x020fc80003f06270 */
[----:B------:R-:W-:-:S05]  /*0300*/  SEL R0, R5, 0xffffffff, !P0 ;  /* 0xffffffff05007807 */ /* 0x000fca0004000000 */
[----:B------:R1:W-:Y:S04]  /*0310*/  STL [R1+0x18], R0 ;  /* 0x0000180001007387 */ /* 0x0003e80000100800 */
.L_x_80:
[----:B------:R-:W2:Y:S02]  /*0320*/  LDL R87, [R1+0x18] ;  /* 0x0000180001577983 */ /* 0x000ea40000100800 */
[----:B--2---:R-:W-:-:S13]  /*0330*/  ISETP.GE.AND P0, PT, R87, RZ, PT ;  /* 0x000000ff5700720c */ /* 0x004fda0003f06270 */
[----:B------:R-:W-:Y:S05]  /*0340*/  @!P0 EXIT ;  /* 0x000000000000894d */ /* 0x000fea0003800000 */
[----:B------:R-:W-:Y:S01]  /*0350*/  ISETP.NE.U32.AND P4, PT, RZ, c[0x0][0x2c8], PT ;  /* 0x0000b200ff007a0c */ /* 0x000fe20003f85070 */
[----:B------:R-:W-:Y:S01]  /*0360*/  IMAD.WIDE R4, R87, R8, c[0x0][0x2c8] ;  /* 0x0000b20057047625 */ /* 0x000fe200078e0208 */
[----:B------:R-:W-:Y:S02]  /*0370*/  ISETP.NE.U32.AND P0, PT, RZ, c[0x0][0x2d8], PT ;  /* 0x0000b600ff007a0c */ /* 0x000fe40003f05070 */
[----:B------:R-:W-:Y:S02]  /*0380*/  ISETP.NE.AND.EX P4, PT, RZ, c[0x0][0x2cc], PT, P4 ;  /* 0x0000b300ff007a0c */ /* 0x000fe40003f85340 */
[----:B------:R-:W-:-:S04]  /*0390*/  ISETP.NE.U32.AND P3, PT, RZ, c[0x0][0x2d0], PT ;  /* 0x0000b400ff007a0c */ /* 0x000fc80003f65070 */
[----:B------:R-:W-:-:S07]  /*03a0*/  ISETP.NE.AND.EX P3, PT, RZ, c[0x0][0x2d4], PT, P3 ;  /* 0x0000b500ff007a0c */ /* 0x000fce0003f65330 */
[----:B-1----:R-:W2:Y:S01]  /*03b0*/  @P4 LDG.E R0, [R4.64] ;  /* 0x0000000404004981 */ /* 0x002ea2000c1e1900 */
[----:B------:R-:W-:Y:S01]  /*03c0*/  IMAD.MOV.U32 R13, RZ, RZ, RZ ;  /* 0x000000ffff0d7224 */ /* 0x000fe200078e00ff */
[----:B------:R-:W-:Y:S01]  /*03d0*/  ISETP.NE.AND.EX P0, PT, RZ, c[0x0][0x2dc], PT, P0 ;  /* 0x0000b700ff007a0c */ /* 0x000fe20003f05300 */
[----:B------:R-:W-:Y:S02]  /*03e0*/  IMAD.MOV.U32 R17, RZ, RZ, RZ ;  /* 0x000000ffff117224 */ /* 0x000fe400078e00ff */
[CC--:B------:R-:W-:Y:S02]  /*03f0*/  IMAD.WIDE R2, R87.reuse, R8.reuse, c[0x0][0x2d0] ;  /* 0x0000b40057027625 */ /* 0x0c0fe400078e0208 */
[----:B------:R1:W5:Y:S02]  /*0400*/  @P4 LDG.E R13, [R4.64] ;  /* 0x00000004040d4981 */ /* 0x000364000c1e1900 */
[----:B------:R-:W-:Y:S02]  /*0410*/  IMAD.MOV.U32 R248, RZ, RZ, c[0x0][0x168] ;  /* 0x00005a00fff87624 */ /* 0x000fe400078e00ff */
[----:B------:R1:W5:Y:S04]  /*0420*/  @P3 LDG.E R17, [R2.64] ;  /* 0x0000000402113981 */ /* 0x000368000c1e1900 */
[----:B------:R-:W-:-:S05]  /*0430*/  @P0 IMAD.WIDE R6, R87, R8, c[0x0][0x2d8] ;  /* 0x0000b60057060625 */ /* 0x000fca00078e0208 */
[----:B------:R3:W5:Y:S01]  /*0440*/  @P0 LDG.E R248, [R6.64] ;  /* 0x0000000406f80981 */ /* 0x000762000c1e1900 */
[----:B------:R-:W-:Y:S02]  /*0450*/  IMAD.MOV.U32 R9, RZ, RZ, c[0x0][0x198] ;  /* 0x00006600ff097624 */ /* 0x000fe400078e00ff */
[----:B--2---:R-:W-:-:S05]  /*0460*/  @P4 IMAD R0, R87, 0x40, R0 ;  /* 0x0000004057004824 */ /* 0x004fca00078e0200 */
[----:B---3--:R-:W-:-:S04]  /*0470*/  @P4 SHF.R.S32.HI R6, RZ, 0x1f, R0 ;  /* 0x0000001fff064819 */ /* 0x008fc80000011400 */
[----:B------:R-:W-:Y:S01]  /*0480*/  @P4 LEA.HI R0, R6, R0, RZ, 0x6 ;  /* 0x0000000006004211 */ /* 0x000fe200078f30ff */
[----:B------:R-:W-:-:S03]  /*0490*/  IMAD.MOV.U32 R6, RZ, RZ, RZ ;  /* 0x000000ffff067224 */ /* 0x000fc600078e00ff */
[----:B------:R-:W-:Y:S01]  /*04a0*/  @P4 LOP3.LUT R6, R0, 0xffffffc0, RZ, 0xc0, !PT ;  /* 0xffffffc000064812 */ /* 0x000fe200078ec0ff */
[----:B------:R-:W-:Y:S05]  /*04b0*/  @P0 BRA `(.L_x_84) ;  /* 0x0000004000000947 */ /* 0x000fea0003800000 */
[----:B-1----:R-:W-:Y:S05]  /*04c0*/  @!P4 BRA `(.L_x_84) ;  /* 0x000000300000c947 */ /* 0x002fea0003800000 */
[----:B------:R1:W2:Y:S04]  /*04d0*/  LDG.E R0, [R4.64] ;  /* 0x0000000404007981 */ /* 0x0002a8000c1e1900 */
[----:B-1----:R-:W2:Y:S02]  /*04e0*/  LDG.E R4, [R4.64+0x4] ;  /* 0x0000040404047981 */ /* 0x002ea4000c1e1900 */
[----:B--2--5:R-:W-:Y:S02]  /*04f0*/  IADD3 R248, -R0, R4, RZ ;  /* 0x0000000400f87210 */ /* 0x024fe40007ffe1ff */
.L_x_84:
[----:B-1----:R-:W-:-:S04]  /*0500*/  ISETP.NE.U32.AND P0, PT, RZ, c[0x0][0x2e0], PT ;  /* 0x0000b800ff007a0c */ /* 0x002fc80003f05070 */
[----:B------:R-:W-:-:S13]  /*0510*/  ISETP.NE.AND.EX P0, PT, RZ, c[0x0][0x2e4], PT, P0 ;  /* 0x0000b900ff007a0c */ /* 0x000fda0003f05300 */
[----:B------:R-:W-:Y:S05]  /*0520*/  @!P0 BRA `(.L_x_85) ;  /* 0x0000003000008947 */ /* 0x000fea0003800000 */
[----:B------:R-:W-:-:S05]  /*0530*/  IMAD.WIDE R2, R87, R8, c[0x0][0x2e0] ;  /* 0x0000b80057027625 */ /* 0x000fca00078e0208 */
[----:B------:R1:W5:Y:S01]  /*0540*/  LDG.E R9, [R2.64] ;  /* 0x0000000402097981 */ /* 0x000362000c1e1900 */
[----:B------:R-:W-:Y:S05]  /*0550*/  BRA `(.L_x_86) ;  /* 0x0000004000007947 */ /* 0x000fea0003800000 */
.L_x_85:
[----:B------:R-:W-:Y:S05]  /*0560*/  @!P3 BRA `(.L_x_86) ;  /* 0x000000300000b947 */ /* 0x000fea0003800000 */
[----:B------:R1:W2:Y:S04]  /*0570*/  LDG.E R0, [R2.64] ;  /* 0x0000000402007981 */ /* 0x0002a8000c1e1900 */
[----:B-1----:R-:W2:Y:S02]  /*0580*/  LDG.E R2, [R2.64+0x4] ;  /* 0x0000040402027981 */ /* 0x002ea4000c1e1900 */
[----:B--2---:R-:W-:Y:S02]  /*0590*/  IADD3 R9, -R0, R2, RZ ;  /* 0x0000000200097210 */ /* 0x004fe40007ffe1ff */
.L_x_86:
[----:B-----5:R-:W-:Y:S01]  /*05a0*/  ISETP.GE.AND P0, PT, R248, 0x1, PT ;  /* 0x00000001f800780c */ /* 0x020fe20003f06270 */
[----:B------:R-:W-:Y:S01]  /*05b0*/  CS2R R10, SRZ ;  /* 0x00000000000a7805 */ /* 0x000fe2000001ff00 */
[----:B------:R-:W-:Y:S01]  /*05c0*/  PLOP3.LUT P1, PT, PT, PT, PT, 0x80, 0x0 ;  /* 0x000000000000781c */ /* 0x000fe20003f2f070 */
[----:B------:R-:W-:Y:S01]  /*05d0*/  IMAD.MOV.U32 R122, RZ, RZ, RZ ;  /* 0x000000ffff7a7224 */ /* 0x000fe200078e00ff */
[----:B------:R-:W-:Y:S01]  /*05e0*/  CS2R R126, SRZ ;  /* 0x00000000007e7805 */ /* 0x000fe2000001ff00 */
[----:B------:R-:W-:Y:S01]  /*05f0*/  IMAD.MOV.U32 R120, RZ, RZ, RZ ;  /* 0x000000ffff787224 */ /* 0x000fe200078e00ff */
[----:B------:R-:W-:Y:S01]  /*0600*/  CS2R R124, SRZ ;  /* 0x00000000007c7805 */ /* 0x000fe2000001ff00 */
[----:B------:R-:W-:Y:S01]  /*0610*/  CS2R R130, SRZ ;  /* 0x0000000000827805 */ /* 0x000fe2000001ff00 */
[----:B------:R-:W-:Y:S01]  /*0620*/  CS2R R128, SRZ ;  /* 0x0000000000807805 */ /* 0x000fe2000001ff00 */
[----:B------:R-:W-:Y:S01]  /*0630*/  MOV R12, RZ ;  /* 0x000000ff000c7202 */ /* 0x000fe20000000f00 */
[----:B------:R-:W-:Y:S01]  /*0640*/  IMAD.MOV.U32 R118, RZ, RZ, RZ ;  /* 0x000000ffff767224 */ /* 0x000fe200078e00ff */
[----:B------:R-:W-:Y:S01]  /*0650*/  MOV R7, RZ ;  /* 0x000000ff00077202 */ /* 0x000fe20000000f00 */
[----:B------:R-:W-:Y:S01]  /*0660*/  IMAD.MOV.U32 R116, RZ, RZ, RZ ;  /* 0x000000ffff747224 */ /* 0x000fe200078e00ff */
[----:B------:R-:W-:Y:S01]  /*0670*/  MOV R8, RZ ;  /* 0x000000ff00087202 */ /* 0x000fe20000000f00 */
        /* <DEDUP_REMOVED lines=8> */
[----:B------:R-:W-:Y:S01]  /*0700*/  CS2R R102, SRZ ;  /* 0x0000000000667805 */ /* 0x000fe2000001ff00 */
[----:B------:R-:W-:Y:S01]  /*0710*/  CS2R R18, SRZ ;  /* 0x0000000000127805 */ /* 0x000fe2000001ff00 */
[----:B------:R-:W-:Y:S01]  /*0720*/  MOV R100, RZ ;  /* 0x000000ff00647202 */ /* 0x000fe20000000f00 */
[----:B------:R-:W-:Y:S01]  /*0730*/  IMAD.MOV.U32 R106, RZ, RZ, RZ ;  /* 0x000000ffff6a7224 */ /* 0x000fe200078e00ff */
        /* <DEDUP_REMOVED lines=9> */
[----:B------:R-:W-:Y:S01]  /*07d0*/  MOV R26, RZ ;  /* 0x000000ff001a7202 */ /* 0x000fe20000000f00 */
[----:B------:R-:W-:Y:S01]  /*07e0*/  IMAD.MOV.U32 R84, RZ, RZ, RZ ;  /* 0x000000ffff547224 */ /* 0x000fe200078e00ff */
        /* <DEDUP_REMOVED lines=24> */
[----:B------:R-:W-:Y:S05]  /*0970*/  @!P0 BRA `(.L_x_87) ;  /* 0x00004b5000008947 */ /* 0x000fea0003800000 */
[----:B------:R-:W-:Y:S01]  /*0980*/  IMAD.SHL.U32 R7, R85, 0x4, RZ ;  /* 0x0000000455077824 */ /* 0x000fe200078e00ff */
[----:B-1----:R-:W-:Y:S01]  /*0990*/  SHF.R.S32.HI R3, RZ, 0x1f, R6 ;  /* 0x0000001fff037819 */ /* 0x002fe20000011406 */
[----:B------:R-:W-:Y:S01]  /*09a0*/  IMAD.MOV.U32 R0, RZ, RZ, c[0x0][0x248] ;  /* 0x00009200ff007624 */ /* 0x000fe200078e00ff */
[----:B------:R-:W-:Y:S01]  /*09b0*/  SHF.R.S32.HI R34, RZ, 0x1f, R35 ;  /* 0x0000001fff227819 */ /* 0x000fe20000011423 */
[----:B------:R-:W-:Y:S01]  /*09c0*/  IMAD.SHL.U32 R4, R6, 0x80, RZ ;  /* 0x0000008006047824 */ /* 0x000fe200078e00ff */
[C---:B------:R-:W-:Y:S01]  /*09d0*/  IADD3 R2, P1, R7.reuse, R6, RZ ;  /* 0x0000000607027210 */ /* 0x040fe20007f3e0ff */
[----:B------:R-:W-:Y:S01]  /*09e0*/  IMAD R32, R30, -0x60, R9 ;  /* 0xffffffa01e207824 */ /* 0x000fe200078e0209 */
[----:B------:R-:W-:Y:S01]  /*09f0*/  ISETP.NE.AND P2, PT, R0, 0x1, PT ;  /* 0x000000010000780c */ /* 0x000fe20003f45270 */
[C---:B------:R-:W-:Y:S01]  /*0a00*/  IMAD R10, R34.reuse, c[0x0][0x270], RZ ;  /* 0x00009c00220a7a24 */ /* 0x040fe200078e02ff */
[----:B------:R-:W-:Y:S01]  /*0a10*/  LEA.HI.X.SX32 R3, R7, R3, 0x1, P1 ;  /* 0x0000000307037211 */ /* 0x000fe200008f0eff */
[----:B------:R-:W-:Y:S01]  /*0a20*/  IMAD R14, R34, c[0x0][0x288], RZ ;  /* 0x0000a200220e7a24 */ /* 0x000fe200078e02ff */
[----:B------:R-:W-:Y:S01]  /*0a30*/  IADD3 R0, R248, 0x3f, RZ ;  /* 0x0000003ff8007810 */ /* 0x000fe20007ffe0ff */
[C---:B------:R-:W-:Y:S01]  /*0a40*/  IMAD R10, R35.reuse, c[0x0][0x274], R10 ;  /* 0x00009d00230a7a24 */ /* 0x040fe200078e020a */
[----:B------:R-:W-:Y:S01]  /*0a50*/  SHF.R.S32.HI R33, RZ, 0x1f, R85 ;  /* 0x0000001fff217819 */ /* 0x000fe20000011455 */
[----:B------:R-:W-:Y:S01]  /*0a60*/  IMAD.WIDE.U32 R6, R35, c[0x0][0x270], R2 ;  /* 0x00009c0023067a25 */ /* 0x000fe200078e0002 */
[----:B------:R-:W-:Y:S01]  /*0a70*/  SHF.R.S32.HI R8, RZ, 0x1f, R85 ;  /* 0x0000001fff087819 */ /* 0x000fe20000011455 */
[----:B------:R-:W-:Y:S01]  /*0a80*/  CS2R R130, SRZ ;  /* 0x0000000000827805 */ /* 0x000fe2000001ff00 */
[CC--:B------:R-:W-:Y:S01]  /*0a90*/  IADD3 R28, P0, R4.reuse, R85.reuse, RZ ;  /* 0x00000055041c7210 */ /* 0x0c0fe20007f1e0ff */
[----:B------:R-:W-:Y:S01]  /*0aa0*/  IMAD.IADD R11, R7, 0x1, R10 ;  /* 0x00000001070b7824 */ /* 0x000fe200078e020a */
[----:B------:R-:W-:Y:S01]  /*0ab0*/  SHF.R.S32.HI R5, RZ, 0x1f, R0 ;  /* 0x0000001fff057819 */ /* 0x000fe20000011400 */
[----:B------:R-:W-:Y:S01]  /*0ac0*/  IMAD R14, R35, c[0x0][0x28c], R14 ;  /* 0x0000a300230e7a24 */ /* 0x000fe200078e020e */
[-C--:B------:R-:W-:Y:S01]  /*0ad0*/  LEA.HI R216, R33, R85.reuse, RZ, 0x3 ;  /* 0x0000005521d87211 */ /* 0x080fe200078f18ff */
[----:B------:R-:W-:Y:S01]  /*0ae0*/  IMAD.MOV.U32 R10, RZ, RZ, R6 ;  /* 0x000000ffff0a7224 */ /* 0x000fe200078e0006 */
[----:B------:R-:W-:Y:S01]  /*0af0*/  LEA.HI.X.SX32 R29, R4, R8, 0x1, P0 ;  /* 0x00000008041d7211 */ /* 0x000fe200000f0eff */
[----:B------:R-:W-:Y:S01]  /*0b00*/  IMAD.MOV.U32 R8, RZ, RZ, R35 ;  /* 0x000000ffff087224 */ /* 0x000fe200078e0023 */
[----:B------:R-:W-:Y:S01]  /*0b10*/  LEA.HI R250, R5, R0, RZ, 0x6 ;  /* 0x0000000005fa7211 */ /* 0x000fe200078f30ff */
[C---:B------:R-:W-:Y:S01]  /*0b20*/  @P2 IMAD.HI.U32 R0, R35.reuse, c[0x0][0x24c], RZ ;  /* 0x0000930023002a27 */ /* 0x040fe200078e00ff */
[----:B------:R-:W-:Y:S01]  /*0b30*/  SHF.R.S32.HI R251, RZ, 0x3, R216 ;  /* 0x00000003fffb7819 */ /* 0x000fe200000114d8 */
[----:B------:R-:W-:Y:S01]  /*0b40*/  CS2R R128, SRZ ;  /* 0x0000000000807805 */ /* 0x000fe2000001ff00 */
[----:B------:R-:W-:Y:S01]  /*0b50*/  LOP3.LUT R6, R216, 0xfffffff8, RZ, 0xc0, !PT ;  /* 0xfffffff8d8067812 */ /* 0x000fe200078ec0ff */
[----:B------:R-:W-:Y:S01]  /*0b60*/  IMAD.WIDE.U32 R4, R35, c[0x0][0x288], R2 ;  /* 0x0000a20023047a25 */ /* 0x000fe200078e0002 */
[----:B------:R-:W-:Y:S01]  /*0b70*/  @P2 SHF.R.U32.HI R8, RZ, c[0x0][0x250], R0 ;  /* 0x00009400ff082a19 */ /* 0x000fe20000011600 */
[----:B------:R-:W-:Y:S01]  /*0b80*/  CS2R R126, SRZ ;  /* 0x00000000007e7805 */ /* 0x000fe2000001ff00 */
[----:B------:R-:W-:Y:S01]  /*0b90*/  SHF.R.S32.HI R12, RZ, 0x1f, R251 ;  /* 0x0000001fff0c7819 */ /* 0x000fe200000114fb */
[----:B------:R-:W-:Y:S01]  /*0ba0*/  IMAD.IADD R15, R5, 0x1, R14 ;  /* 0x00000001050f7824 */ /* 0x000fe200078e020e */
[----:B------:R-:W-:Y:S01]  /*0bb0*/  LEA.HI R5, R33, R85, RZ, 0x6 ;  /* 0x0000005521057211 */ /* 0x000fe200078f30ff */
[C---:B------:R-:W-:Y:S01]  /*0bc0*/  IMAD.SHL.U32 R0, R251.reuse, 0x40, RZ ;  /* 0x00000040fb007824 */ /* 0x040fe200078e00ff */
[----:B------:R-:W-:Y:S01]  /*0bd0*/  IADD3 R2, P0, R251, R17, RZ ;  /* 0x00000011fb027210 */ /* 0x000fe20007f1e0ff */
[----:B------:R-:W-:Y:S01]  /*0be0*/  IMAD.IADD R26, R85, 0x1, -R6 ;  /* 0x00000001551a7824 */ /* 0x000fe200078e0a06 */
[----:B------:R-:W-:Y:S01]  /*0bf0*/  SHF.R.S32.HI R27, RZ, 0x6, R5 ;  /* 0x00000006ff1b7819 */ /* 0x000fe20000011405 */
[----:B------:R-:W-:Y:S01]  /*0c00*/  IMAD.MOV.U32 R14, RZ, RZ, R4 ;  /* 0x000000ffff0e7224 */ /* 0x000fe200078e0004 */
[----:B------:R-:W-:Y:S01]  /*0c10*/  LOP3.LUT R0, R0, 0x1c0, RZ, 0xc0, !PT ;  /* 0x000001c000007812 */ /* 0x000fe200078ec0ff */
[----:B------:R-:W-:Y:S01]  /*0c20*/  IMAD.IADD R4, R9, 0x1, -R251 ;  /* 0x0000000109047824 */ /* 0x000fe200078e0afb */
[----:B------:R-:W-:Y:S01]  /*0c30*/  IADD3 R16, P1, R251, R13, RZ ;  /* 0x0000000dfb107210 */ /* 0x000fe20007f3e0ff */
[----:B------:R-:W-:Y:S01]  /*0c40*/  IMAD.SHL.U32 R18, R26, 0x8, RZ ;  /* 0x000000081a127824 */ /* 0x000fe200078e00ff */
[-C--:B------:R-:W-:Y:S01]  /*0c50*/  LEA.HI.X.SX32 R3, R17, R12.reuse, 0x1, P0 ;  /* 0x0000000c11037211 */ /* 0x080fe200000f0eff */
[----:B------:R-:W-:Y:S01]  /*0c60*/  IMAD.SHL.U32 R23, R27, 0x200, RZ ;  /* 0x000002001b177824 */ /* 0x000fe200078e00ff */
[----:B------:R-:W-:Y:S01]  /*0c70*/  LEA.HI.X.SX32 R7, R13, R12, 0x1, P1 ;  /* 0x0000000c0d077211 */ /* 0x000fe200008f0eff */
[----:B------:R-:W-:Y:S01]  /*0c80*/  IMAD R20, R30, -0x60, R4 ;  /* 0xffffffa01e147824 */ /* 0x000fe200078e0204 */
[----:B------:R-:W-:Y:S01]  /*0c90*/  LOP3.LUT R5, R0, 0x38, R18, 0xf8, !PT ;  /* 0x0000003800057812 */ /* 0x000fe200078ef812 */
[----:B------:R-:W-:Y:S01]  /*0ca0*/  IMAD.WIDE R12, R30, 0x60, R2 ;  /* 0x000000601e0c7825 */ /* 0x000fe200078e0202 */
[----:B------:R-:W-:Y:S01]  /*0cb0*/  SHF.R.U32.HI R4, RZ, 0x3, R0 ;  /* 0x00000003ff047819 */ /* 0x000fe20000011600 */
[----:B------:R-:W-:Y:S01]  /*0cc0*/  CS2R R124, SRZ ;  /* 0x00000000007c7805 */ /* 0x000fe2000001ff00 */
[----:B------:R-:W-:Y:S01]  /*0cd0*/  SHF.R.S32.HI R0, RZ, 0x1f, R8 ;  /* 0x0000001fff007819 */ /* 0x000fe20000011408 */
[----:B------:R-:W-:Y:S01]  /*0ce0*/  IMAD R22, R7, c[0x0][0x208], RZ ;  /* 0x0000820007167a24 */ /* 0x000fe200078e02ff */
[----:B------:R-:W-:Y:S01]  /*0cf0*/  LOP3.LUT R240, R23, R5, R4, 0xf6, !PT ;  /* 0x0000000517f07212 */ /* 0x000fe200078ef604 */
[----:B------:R-:W-:Y:S01]  /*0d00*/  IMAD.SHL.U32 R5, R26, 0x40, RZ ;  /* 0x000000401a057824 */ /* 0x000fe200078e00ff */
[----:B------:R-:W-:Y:S01]  /*0d10*/  SHF.R.S32.HI R19, RZ, 0x1f, R18 ;  /* 0x0000001fff137819 */ /* 0x000fe20000011412 */
[----:B------:R-:W-:Y:S01]  /*0d20*/  IMAD R4, R7, c[0x0][0x178], RZ ;  /* 0x00005e0007047a24 */ /* 0x000fe200078e02ff */
[----:B------:R-:W-:Y:S01]  /*0d30*/  SEL R31, R87, RZ, !P4 ;  /* 0x000000ff571f7207 */ /* 0x000fe20006000000 */
[----:B------:R-:W-:Y:S01]  /*0d40*/  IMAD R3, R0, c[0x0][0x1e0], RZ ;  /* 0x0000780000037a24 */ /* 0x000fe200078e02ff */
[----:B------:R-:W-:Y:S01]  /*0d50*/  ISETP.GE.AND P2, PT, R18, c[0x0][0x1cc], PT ;  /* 0x0000730012007a0c */ /* 0x000fe20003f46270 */
[----:B------:R-:W-:Y:S01]  /*0d60*/  IMAD R2, R0, c[0x0][0x1b0], RZ ;  /* 0x00006c0000027a24 */ /* 0x000fe200078e02ff */
[----:B------:R-:W-:Y:S01]  /*0d70*/  LOP3.LUT R0, R5, 0x1c0, RZ, 0xc0, !PT ;  /* 0x000001c005007812 */ /* 0x000fe200078ec0ff */
[----:B------:R-:W-:Y:S01]  /*0d80*/  IMAD R7, R16, c[0x0][0x17c], R4 ;  /* 0x00005f0010077a24 */ /* 0x000fe200078e0204 */
[----:B------:R-:W-:Y:S01]  /*0d90*/  ISETP.LT.OR P5, PT, R20, 0x1, P2 ;  /* 0x000000011400780c */ /* 0x000fe200017a1670 */
[----:B------:R-:W-:Y:S01]  /*0da0*/  IMAD R17, R8, c[0x0][0x1e4], R3 ;  /* 0x0000790008117a24 */ /* 0x000fe200078e0203 */
[----:B------:R-:W-:Y:S01]  /*0db0*/  LOP3.LUT R6, R0, 0x8, R216, 0xf8, !PT ;  /* 0x0000000800067812 */ /* 0x000fe200078ef8d8 */
[----:B------:R-:W-:Y:S01]  /*0dc0*/  IMAD R21, R8, c[0x0][0x1b4], R2 ;  /* 0x00006d0008157a24 */ /* 0x000fe200078e0202 */
[----:B------:R-:W-:Y:S01]  /*0dd0*/  SHF.R.U32.HI R0, RZ, 0x3, R0 ;  /* 0x00000003ff007819 */ /* 0x000fe20000011600 */
[----:B------:R-:W-:Y:S01]  /*0de0*/  IMAD.WIDE.U32 R2, R16, c[0x0][0x178], R18 ;  /* 0x00005e0010027a25 */ /* 0x000fe200078e0012 */
[----:B------:R-:W-:Y:S01]  /*0df0*/  CS2R R122, SRZ ;  /* 0x00000000007a7805 */ /* 0x000fe2000001ff00 */
[----:B------:R-:W-:Y:S01]  /*0e00*/  CS2R R120, SRZ ;  /* 0x0000000000787805 */ /* 0x000fe2000001ff00 */
[----:B------:R-:W-:Y:S01]  /*0e10*/  LOP3.LUT R0, R23, R6, R0, 0xf6, !PT ;  /* 0x0000000617007212 */ /* 0x000fe200078ef600 */
[C-C-:B------:R-:W-:Y:S01]  /*0e20*/  IMAD.WIDE.U32 R4, R8.reuse, c[0x0][0x1e0], R18.reuse ;  /* 0x0000780008047a25 */ /* 0x140fe200078e0012 */
[----:B------:R-:W-:Y:S01]  /*0e30*/  CS2R R118, SRZ ;  /* 0x0000000000767805 */ /* 0x000fe2000001ff00 */
[----:B------:R-:W-:Y:S01]  /*0e40*/  CS2R R116, SRZ ;  /* 0x0000000000747805 */ /* 0x000fe2000001ff00 */
[----:B------:R-:W-:Y:S01]  /*0e50*/  CS2R R114, SRZ ;  /* 0x0000000000727805 */ /* 0x000fe2000001ff00 */
[----:B------:R-:W-:Y:S01]  /*0e60*/  IMAD.WIDE.U32 R8, R8, c[0x0][0x1b0], R18 ;  /* 0x00006c0008087a25 */ /* 0x000fe200078e0012 */
[----:B------:R-:W-:Y:S01]  /*0e70*/  CS2R R112, SRZ ;  /* 0x0000000000707805 */ /* 0x000fe2000001ff00 */
[----:B------:R-:W-:Y:S01]  /*0e80*/  CS2R R110, SRZ ;  /* 0x00000000006e7805 */ /* 0x000fe2000001ff00 */
[----:B------:R-:W-:Y:S01]  /*0e90*/  CS2R R108, SRZ ;  /* 0x00000000006c7805 */ /* 0x000fe2000001ff00 */
[----:B------:R-:W-:Y:S01]  /*0ea0*/  IMAD.IADD R7, R3, 0x1, R7 ;  /* 0x0000000103077824 */ /* 0x000fe200078e0207 */
[----:B------:R-:W-:Y:S01]  /*0eb0*/  CS2R R106, SRZ ;  /* 0x00000000006a7805 */ /* 0x000fe2000001ff00 */
[----:B------:R-:W-:Y:S01]  /*0ec0*/  IMAD.IADD R3, R9, 0x1, R21 ;  /* 0x0000000109037824 */ /* 0x000fe200078e0215 */
[----:B------:R-:W-:Y:S01]  /*0ed0*/  SHF.R.S32.HI R9, RZ, 0x1f, R87 ;  /* 0x0000001fff097819 */ /* 0x000fe20000011457 */
[----:B------:R-:W-:Y:S01]  /*0ee0*/  IMAD.MOV.U32 R6, RZ, RZ, R2 ;  /* 0x000000ffff067224 */ /* 0x000fe200078e0002 */
[----:B------:R-:W-:Y:S01]  /*0ef0*/  CS2R R104, SRZ ;  /* 0x0000000000687805 */ /* 0x000fe2000001ff00 */
[----:B------:R-:W-:Y:S01]  /*0f00*/  IMAD.MOV.U32 R2, RZ, RZ, R8 ;  /* 0x000000ffff027224 */ /* 0x000fe200078e0008 */
[C---:B------:R-:W-:Y:S01]  /*0f10*/  SEL R8, R9.reuse, RZ, !P3 ;  /* 0x000000ff09087207 */ /* 0x040fe20005800000 */
[C---:B------:R-:W-:Y:S01]  /*0f20*/  IMAD R30, R16.reuse, c[0x0][0x20c], R22 ;  /* 0x00008300101e7a24 */ /* 0x040fe200078e0216 */
[----:B------:R-:W-:Y:S01]  /*0f30*/  SEL R25, R9, RZ, !P4 ;  /* 0x000000ff09197207 */ /* 0x000fe20006000000 */
[----:B------:R-:W-:Y:S01]  /*0f40*/  IMAD.WIDE.U32 R22, R16, c[0x0][0x208], R18 ;  /* 0x0000820010167a25 */ /* 0x000fe200078e0012 */
[----:B------:R-:W-:Y:S01]  /*0f50*/  SEL R16, R87, RZ, !P3 ;  /* 0x000000ff57107207 */ /* 0x000fe20005800000 */
[----:B------:R-:W-:Y:S01]  /*0f60*/  CS2R R102, SRZ ;  /* 0x0000000000667805 */ /* 0x000fe2000001ff00 */
[----:B------:R-:W-:Y:S01]  /*0f70*/  CS2R R100, SRZ ;  /* 0x0000000000647805 */ /* 0x000fe2000001ff00 */
[C---:B------:R-:W-:Y:S01]  /*0f80*/  IMAD R9, R8.reuse, c[0x0][0x1e8], RZ ;  /* 0x00007a0008097a24 */ /* 0x040fe200078e02ff */
[----:B------:R-:W-:Y:S01]  /*0f90*/  CS2R R98, SRZ ;  /* 0x0000000000627805 */ /* 0x000fe2000001ff00 */
[----:B------:R-:W-:Y:S01]  /*0fa0*/  IMAD.IADD R5, R5, 0x1, R17 ;  /* 0x0000000105057824 */ /* 0x000fe200078e0211 */
[----:B------:R-:W-:Y:S01]  /*0fb0*/  CS2R R96, SRZ ;  /* 0x0000000000607805 */ /* 0x000fe2000001ff00 */
[----:B------:R-:W-:Y:S01]  /*0fc0*/  IMAD R8, R8, c[0x0][0x1b8], RZ ;  /* 0x00006e0008087a24 */ /* 0x000fe200078e02ff */
[----:B------:R-:W-:Y:S01]  /*0fd0*/  CS2R R94, SRZ ;  /* 0x00000000005e7805 */ /* 0x000fe2000001ff00 */
[C---:B------:R-:W-:Y:S01]  /*0fe0*/  IMAD R17, R25.reuse, c[0x0][0x290], RZ ;  /* 0x0000a40019117a24 */ /* 0x040fe200078e02ff */
[----:B------:R-:W-:Y:S01]  /*0ff0*/  CS2R R92, SRZ ;  /* 0x00000000005c7805 */ /* 0x000fe2000001ff00 */
[----:B------:R-:W-:Y:S01]  /*1000*/  IMAD R19, R25, c[0x0][0x278], RZ ;  /* 0x00009e0019137a24 */ /* 0x000fe200078e02ff */
[----:B------:R-:W-:Y:S01]  /*1010*/  CS2R R90, SRZ ;  /* 0x00000000005a7805 */ /* 0x000fe2000001ff00 */
[C---:B------:R-:W-:Y:S01]  /*1020*/  IMAD R21, R16.reuse, c[0x0][0x1ec], R9 ;  /* 0x00007b0010157a24 */ /* 0x040fe200078e0209 */
[----:B------:R-:W-:Y:S01]  /*1030*/  CS2R R88, SRZ ;  /* 0x0000000000587805 */ /* 0x000fe2000001ff00 */
[----:B------:R-:W-:Y:S01]  /*1040*/  IMAD R24, R16, c[0x0][0x1bc], R8 ;  /* 0x00006f0010187a24 */ /* 0x000fe200078e0208 */
[----:B------:R-:W-:Y:S01]  /*1050*/  CS2R R86, SRZ ;  /* 0x0000000000567805 */ /* 0x000fe2000001ff00 */
[C---:B------:R-:W-:Y:S01]  /*1060*/  IMAD R17, R31.reuse, c[0x0][0x294], R17 ;  /* 0x0000a5001f117a24 */ /* 0x040fe200078e0211 */
[----:B------:R-:W-:Y:S01]  /*1070*/  CS2R R82, SRZ ;  /* 0x0000000000527805 */ /* 0x000fe2000001ff00 */
[C---:B------:R-:W-:Y:S01]  /*1080*/  IMAD.WIDE.U32 R8, R31.reuse, c[0x0][0x290], R14 ;  /* 0x0000a4001f087a25 */ /* 0x040fe200078e000e */
[----:B------:R-:W-:Y:S01]  /*1090*/  CS2R R80, SRZ ;  /* 0x0000000000507805 */ /* 0x000fe2000001ff00 */
[----:B------:R-:W-:Y:S01]  /*10a0*/  CS2R R78, SRZ ;  /* 0x00000000004e7805 */ /* 0x000fe2000001ff00 */
[----:B------:R-:W-:Y:S01]  /*10b0*/  CS2R R76, SRZ ;  /* 0x00000000004c7805 */ /* 0x000fe2000001ff00 */
[C---:B------:R-:W-:Y:S01]  /*10c0*/  IMAD R19, R31.reuse, c[0x0][0x27c], R19 ;  /* 0x00009f001f137a24 */ /* 0x040fe200078e0213 */
[----:B------:R-:W-:Y:S01]  /*10d0*/  LEA R38, P0, R8, c[0x0][0x280], 0x2 ;  /* 0x0000a00008267a11 */ /* 0x000fe200078010ff */
[----:B------:R-:W-:Y:S01]  /*10e0*/  IMAD.WIDE.U32 R10, R31, c[0x0][0x278], R10 ;  /* 0x00009e001f0a7a25 */ /* 0x000fe200078e000a */
[----:B------:R-:W-:Y:S01]  /*10f0*/  CS2R R74, SRZ ;  /* 0x00000000004a7805 */ /* 0x000fe2000001ff00 */
[----:B------:R-:W-:Y:S01]  /*1100*/  CS2R R72, SRZ ;  /* 0x0000000000487805 */ /* 0x000fe2000001ff00 */
[----:B------:R-:W-:Y:S01]  /*1110*/  CS2R R70, SRZ ;  /* 0x0000000000467805 */ /* 0x000fe2000001ff00 */
[----:B------:R-:W-:Y:S01]  /*1120*/  IMAD R36, R34, c[0x0][0x180], RZ ;  /* 0x0000600022247a24 */ /* 0x000fe200078e02ff */
[----:B------:R-:W-:Y:S01]  /*1130*/  LEA R40, P1, R10, c[0x0][0x258], 0x2 ;  /* 0x000096000a287a11 */ /* 0x000fe200078210ff */
[----:B------:R-:W-:Y:S01]  /*1140*/  IMAD.WIDE.U32 R14, R16, c[0x0][0x1b8], R2 ;  /* 0x00006e00100e7a25 */ /* 0x000fe200078e0002 */
[----:B------:R-:W-:Y:S01]  /*1150*/  CS2R R68, SRZ ;  /* 0x0000000000447805 */ /* 0x000fe2000001ff00 */
[----:B------:R-:W-:Y:S01]  /*1160*/  CS2R R66, SRZ ;  /* 0x0000000000427805 */ /* 0x000fe2000001ff00 */
[----:B------:R-:W-:Y:S01]  /*1170*/  CS2R R64, SRZ ;  /* 0x0000000000407805 */ /* 0x000fe2000001ff00 */
[----:B------:R-:W-:Y:S01]  /*1180*/  IMAD.IADD R9, R9, 0x1, R17 ;  /* 0x0000000109097824 */ /* 0x000fe200078e0211 */
[----:B------:R-:W-:Y:S01]  /*1190*/  CS2R R62, SRZ ;  /* 0x00000000003e7805 */ /* 0x000fe2000001ff00 */
[----:B------:R-:W-:Y:S01]  /*11a0*/  IMAD.WIDE.U32 R2, R35, c[0x0][0x180], R6 ;  /* 0x0000600023027a25 */ /* 0x000fe200078e0006 */
[----:B------:R-:W-:Y:S01]  /*11b0*/  CS2R R60, SRZ ;  /* 0x00000000003c7805 */ /* 0x000fe2000001ff00 */
[----:B------:R-:W-:Y:S01]  /*11c0*/  CS2R R58, SRZ ;  /* 0x00000000003a7805 */ /* 0x000fe2000001ff00 */
[----:B------:R-:W-:Y:S01]  /*11d0*/  LEA.HI.X R39, R8, c[0x0][0x284], R9, 0x2, P0 ;  /* 0x0000a10008277a11 */ /* 0x000fe200000f1409 */
[----:B------:R-:W-:Y:S01]  /*11e0*/  IMAD.WIDE.U32 R4, R16, c[0x0][0x1e8], R4 ;  /* 0x00007a0010047a25 */ /* 0x000fe200078e0004 */
[----:B------:R-:W-:Y:S01]  /*11f0*/  CS2R R56, SRZ ;  /* 0x0000000000387805 */ /* 0x000fe2000001ff00 */
[----:B------:R-:W-:Y:S01]  /*1200*/  CS2R R54, SRZ ;  /* 0x0000000000367805 */ /* 0x000fe2000001ff00 */
[----:B------:R-:W-:Y:S01]  /*1210*/  CS2R R52, SRZ ;  /* 0x0000000000347805 */ /* 0x000fe2000001ff00 */
[----:B------:R-:W-:Y:S01]  /*1220*/  IMAD.IADD R6, R11, 0x1, R19 ;  /* 0x000000010b067824 */ /* 0x000fe200078e0213 */
[----:B------:R-:W-:Y:S01]  /*1230*/  IADD3 R19, R18, 0x40, RZ ;  /* 0x0000004012137810 */ /* 0x000fe20007ffe0ff */
[----:B------:R-:W-:Y:S01]  /*1240*/  IMAD R16, R35, c[0x0][0x184], R36 ;  /* 0x0000610023107a24 */ /* 0x000fe200078e0224 */
[----:B------:R-:W-:Y:S01]  /*1250*/  CS2R R50, SRZ ;  /* 0x0000000000327805 */ /* 0x000fe2000001ff00 */
[----:B------:R-:W-:Y:S01]  /*1260*/  IMAD.IADD R5, R5, 0x1, R21 ;  /* 0x0000000105057824 */ /* 0x000fe200078e0215 */
[----:B------:R-:W-:Y:S01]  /*1270*/  LEA.HI.X R41, R10, c[0x0][0x25c], R6, 0x2, P1 ;  /* 0x000097000a297a11 */ /* 0x000fe200008f1406 */
[----:B------:R-:W-:Y:S01]  /*1280*/  IMAD R9, R13, c[0x0][0x1d8], RZ ;  /* 0x000076000d097a24 */ /* 0x000fe200078e02ff */
[----:B------:R-:W-:Y:S01]  /*1290*/  ISETP.GE.AND P1, PT, R19, c[0x0][0x1cc], PT ;  /* 0x0000730013007a0c */ /* 0x000fe20003f26270 */
[----:B------:R-:W-:Y:S01]  /*12a0*/  IMAD.IADD R7, R3, 0x1, R16 ;  /* 0x0000000103077824 */ /* 0x000fe200078e0210 */
[----:B------:R-:W-:Y:S01]  /*12b0*/  CS2R R48, SRZ ;  /* 0x0000000000307805 */ /* 0x000fe2000001ff00 */
[----:B------:R-:W-:Y:S01]  /*12c0*/  IMAD.MOV.U32 R6, RZ, RZ, R2 ;  /* 0x000000ffff067224 */ /* 0x000fe200078e0002 */
[----:B------:R-:W-:Y:S01]  /*12d0*/  ISETP.LT.OR P4, PT, R20, 0x1, P1 ;  /* 0x000000011400780c */ /* 0x000fe20000f81670 */
[----:B------:R-:W-:Y:S01]  /*12e0*/  IMAD R8, R13, c[0x0][0x1a8], RZ ;  /* 0x00006a000d087a24 */ /* 0x000fe200078e02ff */
[----:B------:R-:W-:Y:S01]  /*12f0*/  STL.64 [R1+0x8], R40 ;  /* 0x0000082801007387 */ /* 0x000fe20000100a00 */
[----:B------:R-:W-:Y:S01]  /*1300*/  IMAD.IADD R3, R15, 0x1, R24 ;  /* 0x000000010f037824 */ /* 0x000fe200078e0218 */
[----:B------:R-:W-:Y:S01]  /*1310*/  CS2R R46, SRZ ;  /* 0x00000000002e7805 */ /* 0x000fe2000001ff00 */
[----:B------:R-:W-:Y:S01]  /*1320*/  IMAD.MOV.U32 R2, RZ, RZ, R14 ;  /* 0x000000ffff027224 */ /* 0x000fe200078e000e */
[----:B------:R-:W-:Y:S01]  /*1330*/  STL.64 [R1], R38 ;  /* 0x0000002601007387 */ /* 0x000fe20000100a00 */
[----:B------:R-:W-:Y:S01]  /*1340*/  IMAD R13, R25, c[0x0][0x188], RZ ;  /* 0x00006200190d7a24 */ /* 0x000fe200078e02ff */
[----:B------:R-:W-:Y:S01]  /*1350*/  CS2R R44, SRZ ;  /* 0x00000000002c7805 */ /* 0x000fe2000001ff00 */
[C---:B------:R-:W-:Y:S01]  /*1360*/  IMAD R14, R12.reuse, c[0x0][0x1dc], R9 ;  /* 0x000077000c0e7a24 */ /* 0x040fe200078e0209 */
[----:B------:R-:W-:Y:S01]  /*1370*/  SHF.R.S32.HI R250, RZ, 0x6, R250 ;  /* 0x00000006fffa7819 */ /* 0x000fe200000114fa */
[----:B------:R-:W-:-:S04]  /*1380*/  IMAD.WIDE.U32 R10, R12, c[0x0][0x1d8], R4 ;  /* 0x000076000c0a7a25 */ /* 0x000fc800078e0004 */
[----:B------:R-:W-:Y:S01]  /*1390*/  IMAD R15, R12, c[0x0][0x1ac], R8 ;  /* 0x00006b000c0f7a24 */ /* 0x000fe200078e0208 */
[----:B------:R-:W-:Y:S01]  /*13a0*/  LEA R4, P0, R10, c[0x0][0x1c0], 0x1 ;  /* 0x000070000a047a11 */ /* 0x000fe200078008ff */
[----:B------:R-:W-:-:S04]  /*13b0*/  IMAD.WIDE.U32 R8, R12, c[0x0][0x1a8], R2 ;  /* 0x00006a000c087a25 */ /* 0x000fc800078e0002 */
[----:B------:R-:W-:Y:S02]  /*13c0*/  IMAD R3, R31, c[0x0][0x18c], R13 ;  /* 0x000063001f037a24 */ /* 0x000fe400078e020d */
[----:B------:R-:W-:Y:S02]  /*13d0*/  IMAD.IADD R2, R11, 0x1, R14 ;  /* 0x000000010b027824 */ /* 0x000fe400078e020e */
[----:B------:R-:W-:-:S03]  /*13e0*/  IMAD.WIDE.U32 R6, R31, c[0x0][0x188], R6 ;  /* 0x000062001f067a25 */ /* 0x000fc600078e0006 */
[----:B------:R-:W-:Y:S01]  /*13f0*/  LEA.HI.X R5, R10, c[0x0][0x1c4], R2, 0x1, P0 ;  /* 0x000071000a057a11 */ /* 0x000fe200000f0c02 */
[----:B------:R-:W-:Y:S01]  /*1400*/  IMAD.MOV.U32 R13, RZ, RZ, c[0x0][0x1d8] ;  /* 0x00007600ff0d7624 */ /* 0x000fe200078e00ff */
[----:B------:R-:W-:Y:S01]  /*1410*/  LEA R246, P3, R6, c[0x0][0x160], 0x1 ;  /* 0x0000580006f67a11 */ /* 0x000fe200078608ff */
[----:B------:R-:W-:Y:S01]  /*1420*/  IMAD.IADD R3, R7, 0x1, R3 ;  /* 0x0000000107037824 */ /* 0x000fe200078e0203 */
[----:B------:R-:W-:Y:S01]  /*1430*/  LEA R2, P0, R8, c[0x0][0x190], 0x1 ;  /* 0x0000640008027a11 */ /* 0x000fe200078008ff */
[----:B------:R-:W-:Y:S02]  /*1440*/  IMAD.IADD R7, R9, 0x1, R15 ;  /* 0x0000000109077824 */ /* 0x000fe400078e020f */
[----:B------:R-:W-:Y:S01]  /*1450*/  IMAD.SHL.U32 R240, R240, 0x2, RZ ;  /* 0x00000002f0f07824 */ /* 0x000fe200078e00ff */
[----:B------:R-:W-:Y:S01]  /*1460*/  LEA.HI.X R247, R6, c[0x0][0x164], R3, 0x1, P3 ;  /* 0x0000590006f77a11 */ /* 0x000fe200018f0c03 */
[----:B------:R-:W-:Y:S01]  /*1470*/  IMAD.MOV.U32 R16, RZ, RZ, 0x6 ;  /* 0x00000006ff107424 */ /* 0x000fe200078e00ff */
[----:B------:R-:W-:Y:S01]  /*1480*/  LEA.HI.X R3, R8, c[0x0][0x194], R7, 0x1, P0 ;  /* 0x0000650008037a11 */ /* 0x000fe200000f0c07 */
[----:B------:R-:W-:Y:S01]  /*1490*/  IMAD.SHL.U32 R9, R13, 0x40, RZ ;  /* 0x000000400d097824 */ /* 0x000fe200078e00ff */
[----:B------:R-:W-:Y:S01]  /*14a0*/  @!PT LDS RZ, [RZ] ;  /* 0x00000000fffff984 */ /* 0x000fe20000000800 */
[----:B------:R-:W-:Y:S01]  /*14b0*/  @!PT LDS RZ, [RZ] ;  /* 0x00000000fffff984 */ /* 0x000fe20000000800 */
[----:B------:R-:W-:Y:S01]  /*14c0*/  @!PT LDS RZ, [RZ] ;  /* 0x00000000fffff984 */ /* 0x000fe20000000800 */
[----:B------:R1:W-:Y:S01]  /*14d0*/  LDGSTS.E.BYPASS.LTC128B.128 [R240+0x6080], [R4.64], !P5 ;  /* 0x0608000004f07fae */ /* 0x0003e2000e901d44 */
[C---:B------:R-:W-:Y:S01]  /*14e0*/  ISETP.LT.OR P3, PT, R20.reuse, 0x21, P1 ;  /* 0x000000211400780c */ /* 0x040fe20000f61670 */
[----:B------:R-:W-:Y:S01]  /*14f0*/  IMAD.IADD R11, R23, 0x1, R30 ;  /* 0x00000001170b7824 */ /* 0x000fe200078e021e */
[----:B------:R-:W-:Y:S01]  /*1500*/  SHF.L.U64.HI R13, R13, R16, c[0x0][0x1dc] ;  /* 0x000077000d0d7619 */ /* 0x000fe20000010210 */
[----:B------:R1:W-:Y:S01]  /*1510*/  LDGSTS.E.BYPASS.LTC128B.128 [R240+0x9080], [R4.64+0x80], !P4 ;  /* 0x0908008004f07fae */ /* 0x0003e2000e101d44 */
[C---:B------:R-:W-:Y:S01]  /*1520*/  IADD3 R6, P0, R9.reuse, R4, RZ ;  /* 0x0000000409067210 */ /* 0x040fe20007f1e0ff */
[----:B------:R-:W-:Y:S01]  /*1530*/  IMAD.MOV.U32 R10, RZ, RZ, R22 ;  /* 0x000000ffff0a7224 */ /* 0x000fe200078e0016 */
[----:B------:R-:W-:Y:S01]  /*1540*/  ISETP.LT.OR P4, PT, R20, 0x21, P2 ;  /* 0x000000211400780c */ /* 0x000fe20001781670 */
[----:B------:R-:W-:Y:S01]  /*1550*/  IMAD R12, R34, c[0x0][0x210], RZ ;  /* 0x00008400220c7a24 */ /* 0x000fe200078e02ff */
[----:B------:R-:W-:Y:S01]  /*1560*/  IADD3 R8, P6, P5, R9, 0x80, R4 ;  /* 0x0000008009087810 */ /* 0x000fe20007dde004 */
[----:B------:R-:W-:Y:S01]  /*1570*/  IMAD.X R7, R13, 0x1, R5, P0 ;  /* 0x000000010d077824 */ /* 0x000fe200000e0605 */
[C---:B------:R-:W-:Y:S01]  /*1580*/  ISETP.LT.OR P2, PT, R20.reuse, 0x41, P2 ;  /* 0x000000411400780c */ /* 0x040fe20001741670 */
[C---:B------:R-:W-:Y:S01]  /*1590*/  IMAD R12, R35.reuse, c[0x0][0x214], R12 ;  /* 0x00008500230c7a24 */ /* 0x040fe200078e020c */
[----:B------:R-:W-:Y:S01]  /*15a0*/  ISETP.LT.OR P1, PT, R20, 0x41, P1 ;  /* 0x000000411400780c */ /* 0x000fe20000f21670 */
[----:B------:R-:W-:-:S04]  /*15b0*/  IMAD.WIDE.U32 R10, R35, c[0x0][0x210], R10 ;  /* 0x00008400230a7a25 */ /* 0x000fc800078e000a */
[----:B------:R-:W-:Y:S02]  /*15c0*/  IMAD.MOV.U32 R223, RZ, RZ, 0x40 ;  /* 0x00000040ffdf7424 */ /* 0x000fe400078e00ff */
[----:B------:R2:W-:Y:S01]  /*15d0*/  LDGSTS.E.BYPASS.LTC128B.128 [R240+0x7080], [R6.64], !P4 ;  /* 0x0708000006f07fae */ /* 0x0005e2000e101d44 */
[----:B------:R-:W-:Y:S02]  /*15e0*/  IMAD.SHL.U32 R219, R0, 0x2, RZ ;  /* 0x0000000200db7824 */ /* 0x000fe400078e00ff */
[----:B------:R-:W-:Y:S02]  /*15f0*/  IMAD R17, R34, c[0x0][0x238], RZ ;  /* 0x00008e0022117a24 */ /* 0x000fe400078e02ff */
[----:B------:R-:W-:-:S04]  /*1600*/  IMAD.WIDE.U32 R14, R35, c[0x0][0x238], R28 ;  /* 0x00008e00230e7a25 */ /* 0x000fc800078e001c */
[----:B------:R-:W-:Y:S01]  /*1610*/  IMAD R17, R35, c[0x0][0x23c], R17 ;  /* 0x00008f0023117a24 */ /* 0x000fe200078e0211 */
[----:B-1----:R-:W-:Y:S01]  /*1620*/  IADD3 R4, P0, R6, R9, RZ ;  /* 0x0000000906047210 */ /* 0x002fe20007f1e0ff */
[----:B------:R-:W-:Y:S01]  /*1630*/  IMAD.MOV.U32 R224, RZ, RZ, 0x10 ;  /* 0x00000010ffe07424 */ /* 0x000fe200078e00ff */
[----:B------:R-:W-:Y:S01]  /*1640*/  IADD3.X R9, R13, RZ, R5, P6, P5 ;  /* 0x000000ff0d097210 */ /* 0x000fe200037ea405 */
[----:B------:R-:W-:Y:S01]  /*1650*/  IMAD.MOV.U32 R227, RZ, RZ, 0x20 ;  /* 0x00000020ffe37424 */ /* 0x000fe200078e00ff */
[----:B------:R-:W-:Y:S01]  /*1660*/  ISETP.GE.AND P6, PT, R18, c[0x0][0x19c], PT ;  /* 0x0000670012007a0c */ /* 0x000fe20003fc6270 */
[----:B------:R-:W-:Y:S01]  /*1670*/  IMAD.X R5, R7, 0x1, R13, P0 ;  /* 0x0000000107057824 */ /* 0x000fe200000e060d */
[----:B------:R-:W-:Y:S01]  /*1680*/  ISETP.GE.AND P5, PT, R19, c[0x0][0x19c], PT ;  /* 0x0000670013007a0c */ /* 0x000fe20003fa6270 */
[----:B------:R1:W-:Y:S01]  /*1690*/  LDGSTS.E.BYPASS.LTC128B.128 [R240+0xa080], [R8.64], !P3 ;  /* 0x0a08000008f07fae */ /* 0x0003e2000d901d44 */
[C---:B------:R-:W-:Y:S01]  /*16a0*/  ISETP.LT.OR P0, PT, R20.reuse, 0x1, P6 ;  /* 0x000000011400780c */ /* 0x040fe20003701670 */
[----:B------:R-:W-:Y:S01]  /*16b0*/  IMAD.MOV.U32 R229, RZ, RZ, 0x10 ;  /* 0x00000010ffe57424 */ /* 0x000fe200078e00ff */
[C---:B------:R-:W-:Y:S01]  /*16c0*/  ISETP.LT.OR P4, PT, R20.reuse, 0x1, P5 ;  /* 0x000000011400780c */ /* 0x040fe20002f81670 */
[----:B------:R3:W-:Y:S01]  /*16d0*/  LDGSTS.E.BYPASS.LTC128B.128 [R240+0x8080], [R4.64], !P2 ;  /* 0x0808000004f07fae */ /* 0x0007e2000d101d44 */
[C---:B------:R-:W-:Y:S01]  /*16e0*/  ISETP.LT.OR P2, PT, R20.reuse, 0x21, P6 ;  /* 0x000000211400780c */ /* 0x040fe20003741670 */
[----:B------:R-:W-:Y:S01]  /*16f0*/  IMAD.MOV.U32 R218, RZ, RZ, RZ ;  /* 0x000000ffffda7224 */ /* 0x000fe200078e00ff */
[C---:B------:R-:W-:Y:S01]  /*1700*/  ISETP.LT.OR P6, PT, R20.reuse, 0x41, P6 ;  /* 0x000000411400780c */ /* 0x040fe200037c1670 */
[----:B------:R3:W-:Y:S01]  /*1710*/  LDGSTS.E.BYPASS.LTC128B.128 [R240+0xb080], [R4.64+0x80], !P1 ;  /* 0x0b08008004f07fae */ /* 0x0007e2000c901d44 */
[----:B--2---:R-:W-:Y:S01]  /*1720*/  IMAD.MOV.U32 R6, RZ, RZ, c[0x0][0x1a8] ;  /* 0x00006a00ff067624 */ /* 0x004fe200078e00ff */
[C---:B------:R-:W-:Y:S01]  /*1730*/  ISETP.LT.OR P1, PT, R20.reuse, 0x21, P5 ;  /* 0x000000211400780c */ /* 0x040fe20002f21670 */
[C---:B------:R-:W-:Y:S01]  /*1740*/  IMAD R7, R25.reuse, c[0x0][0x218], RZ ;  /* 0x0000860019077a24 */ /* 0x040fe200078e02ff */
[----:B------:R-:W0:Y:S01]  /*1750*/  LDGDEPBAR ;  /* 0x00000000000079af */ /* 0x000e220000000000 */
[----:B------:R-:W-:Y:S01]  /*1760*/  ISETP.LT.OR P5, PT, R20, 0x41, P5 ;  /* 0x000000411400780c */ /* 0x000fe20002fa1670 */
[----:B------:R-:W-:Y:S01]  /*1770*/  IMAD R25, R25, c[0x0][0x240], RZ ;  /* 0x0000900019197a24 */ /* 0x000fe200078e02ff */
[C---:B------:R-:W-:Y:S01]  /*1780*/  SHF.L.U64.HI R13, R6.reuse, R16, c[0x0][0x1ac] ;  /* 0x00006b00060d7619 */ /* 0x040fe20000010210 */
[----:B------:R-:W-:Y:S01]  /*1790*/  IMAD.SHL.U32 R6, R6, 0x40, RZ ;  /* 0x0000004006067824 */ /* 0x000fe200078e00ff */
[----:B------:R2:W-:Y:S01]  /*17a0*/  LDGSTS.E.BYPASS.LTC128B.128 [R240+0x80], [R2.64], !P0 ;  /* 0x0008000002f07fae */ /* 0x0005e2000c101d44 */
[----:B------:R-:W-:Y:S01]  /*17b0*/  LEA.HI R20, R33, R85, RZ, 0x2 ;  /* 0x0000005521147211 */ /* 0x000fe200078f10ff */
[----:B------:R-:W-:-:S02]  /*17c0*/  IMAD R25, R31, c[0x0][0x244], R25 ;  /* 0x000091001f197a24 */ /* 0x000fc400078e0219 */
[----:B------:R2:W-:Y:S01]  /*17d0*/  LDGSTS.E.BYPASS.LTC128B.128 [R240+0x3080], [R2.64+0x80], !P4 ;  /* 0x0308008002f07fae */ /* 0x0005e2000e101d44 */
[----:B------:R-:W-:Y:S01]  /*17e0*/  ISETP.GE.AND P4, PT, R18, c[0x0][0x16c], PT ;  /* 0x00005b0012007a0c */ /* 0x000fe20003f86270 */
[----:B------:R-:W-:Y:S02]  /*17f0*/  IMAD.MOV.U32 R241, RZ, RZ, 0x1 ;  /* 0x00000001fff17424 */ /* 0x000fe400078e00ff */
[----:B------:R-:W-:Y:S01]  /*1800*/  IMAD.MOV.U32 R205, RZ, RZ, RZ ;  /* 0x000000ffffcd7224 */ /* 0x000fe200078e00ff */
[----:B-1----:R-:W-:-:S04]  /*1810*/  IADD3 R8, P3, P0, R6, 0x80, R2 ;  /* 0x0000008006087810 */ /* 0x002fc8000787e002 */
[----:B------:R-:W-:Y:S02]  /*1820*/  IADD3.X R9, R13, RZ, R3, P3, P0 ;  /* 0x000000ff0d097210 */ /* 0x000fe40001fe0403 */
[----:B------:R-:W-:Y:S01]  /*1830*/  ISETP.GE.AND P3, PT, R19, c[0x0][0x16c], PT ;  /* 0x00005b0013007a0c */ /* 0x000fe20003f66270 */
[----:B---3--:R-:W-:Y:S02]  /*1840*/  IMAD.IADD R5, R11, 0x1, R12 ;  /* 0x000000010b057824 */ /* 0x008fe400078e020c */
[----:B------:R-:W-:Y:S01]  /*1850*/  IMAD R11, R31, c[0x0][0x21c], R7 ;  /* 0x000087001f0b7a24 */ /* 0x000fe200078e0207 */
[----:B------:R-:W-:Y:S01]  /*1860*/  SEL R12, RZ, 0x2, P3 ;  /* 0x00000002ff0c7807 */ /* 0x000fe20001800000 */
[----:B------:R-:W-:Y:S01]  /*1870*/  IMAD.MOV.U32 R4, RZ, RZ, R10 ;  /* 0x000000ffff047224 */ /* 0x000fe200078e000a */
[----:B------:R-:W-:-:S03]  /*1880*/  SEL R10, RZ, 0x1, P4 ;  /* 0x00000001ff0a7807 */ /* 0x000fc60002000000 */
[----:B------:R-:W-:-:S04]  /*1890*/  IMAD.WIDE.U32 R4, R31, c[0x0][0x218], R4 ;  /* 0x000086001f047a25 */ /* 0x000fc800078e0004 */
[----:B------:R-:W-:Y:S01]  /*18a0*/  IMAD.IADD R10, R12, 0x1, R10 ;  /* 0x000000010c0a7824 */ /* 0x000fe200078e020a */
[----:B--2---:R-:W-:-:S05]  /*18b0*/  IADD3 R2, P0, R6, R2, RZ ;  /* 0x0000000206027210 */ /* 0x004fca0007f1e0ff */
[----:B------:R-:W-:Y:S01]  /*18c0*/  IMAD.X R3, R13, 0x1, R3, P0 ;  /* 0x000000010d037824 */ /* 0x000fe200000e0603 */
[----:B------:R-:W-:-:S04]  /*18d0*/  IADD3 R6, P0, R2, R6, RZ ;  /* 0x0000000602067210 */ /* 0x000fc80007f1e0ff */
[----:B------:R1:W-:Y:S01]  /*18e0*/  LDGSTS.E.BYPASS.LTC128B.128 [R240+0x1080], [R2.64], !P2 ;  /* 0x0108000002f07fae */ /* 0x0003e2000d101d44 */
[----:B------:R-:W-:Y:S01]  /*18f0*/  IMAD.X R7, R3, 0x1, R13, P0 ;  /* 0x0000000103077824 */ /* 0x000fe200000e060d */
[----:B------:R-:W-:Y:S02]  /*1900*/  LEA R244, P0, R4, c[0x0][0x1f0], 0x1 ;  /* 0x00007c0004f47a11 */ /* 0x000fe400078008ff */
[----:B------:R2:W-:Y:S01]  /*1910*/  LDGSTS.E.BYPASS.LTC128B.128 [R240+0x4080], [R8.64], !P1 ;  /* 0x0408000008f07fae */ /* 0x0005e2000c901d44 */
[C---:B------:R-:W-:Y:S02]  /*1920*/  LOP3.LUT P1, RZ, R10.reuse, 0x1, RZ, 0xc0, !PT ;  /* 0x000000010aff7812 */ /* 0x040fe4000782c0ff */
[----:B------:R-:W-:Y:S01]  /*1930*/  LOP3.LUT P2, RZ, R10, 0x2, RZ, 0xc0, !PT ;  /* 0x000000020aff7812 */ /* 0x000fe2000784c0ff */
[----:B------:R3:W-:Y:S01]  /*1940*/  LDGSTS.E.BYPASS.LTC128B.128 [R240+0x2080], [R6.64], !P6 ;  /* 0x0208000006f07fae */ /* 0x0007e2000f101d44 */
[----:B------:R-:W-:-:S03]  /*1950*/  SHF.R.S32.HI R10, RZ, 0x1f, R27 ;  /* 0x0000001fff0a7819 */ /* 0x000fc6000001141b */
[----:B------:R3:W-:Y:S01]  /*1960*/  LDGSTS.E.BYPASS.LTC128B.128 [R240+0x5080], [R6.64+0x80], !P5 ;  /* 0x0508008006f07fae */ /* 0x0007e2000e901d44 */
[----:B------:R-:W-:Y:S02]  /*1970*/  LOP3.LUT P5, RZ, R26, 0x2, RZ, 0xc0, !PT ;  /* 0x000000021aff7812 */ /* 0x000fe400078ac0ff */
[----:B------:R-:W-:Y:S01]  /*1980*/  LEA.HI R10, R10, R27, RZ, 0x2 ;  /* 0x0000001b0a0a7211 */ /* 0x000fe200078f10ff */
[----:B------:R-:W0:Y:S03]  /*1990*/  LDGDEPBAR ;  /* 0x00000000000079af */ /* 0x000e260000000000 */
[----:B------:R-:W-:-:S05]  /*19a0*/  LOP3.LUT R10, R10, 0xfffffffc, RZ, 0xc0, !PT ;  /* 0xfffffffc0a0a7812 */ /* 0x000fca00078ec0ff */
[C---:B------:R-:W-:Y:S02]  /*19b0*/  IMAD.IADD R10, R27.reuse, 0x1, -R10 ;  /* 0x000000011b0a7824 */ /* 0x040fe400078e0a0a */
[----:B------:R-:W-:Y:S02]  /*19c0*/  IMAD.SHL.U32 R27, R27, 0x8, RZ ;  /* 0x000000081b1b7824 */ /* 0x000fe400078e00ff */
[----:B-1----:R-:W-:Y:S01]  /*19d0*/  IMAD.IADD R2, R5, 0x1, R11 ;  /* 0x0000000105027824 */ /* 0x002fe200078e020b */
[----:B------:R-:W-:Y:S01]  /*19e0*/  LEA.HI R11, R33, R85, RZ, 0x5 ;  /* 0x00000055210b7211 */ /* 0x000fe200078f28ff */
[----:B------:R-:W-:Y:S01]  /*19f0*/  IMAD.MOV.U32 R3, RZ, RZ, c[0x0][0x178] ;  /* 0x00005e00ff037624 */ /* 0x000fe200078e00ff */
[----:B--2---:R-:W-:Y:S02]  /*1a00*/  SHF.R.S32.HI R8, RZ, 0x2, R20 ;  /* 0x00000002ff087819 */ /* 0x004fe40000011414 */
[----:B------:R-:W-:Y:S01]  /*1a10*/  LEA.HI.X R245, R4, c[0x0][0x1f4], R2, 0x1, P0 ;  /* 0x00007d0004f57a11 */ /* 0x000fe200000f0c02 */
[----:B------:R-:W-:Y:S01]  /*1a20*/  IMAD.MOV.U32 R4, RZ, RZ, 0x20 ;  /* 0x00000020ff047424 */ /* 0x000fe200078e00ff */
[----:B------:R-:W-:Y:S01]  /*1a30*/  LOP3.LUT P0, RZ, R26, 0x4, RZ, 0xc0, !PT ;  /* 0x000000041aff7812 */ /* 0x000fe2000780c0ff */
[C---:B------:R-:W-:Y:S01]  /*1a40*/  IMAD.SHL.U32 R42, R3.reuse, 0x40, RZ ;  /* 0x00000040032a7824 */ /* 0x040fe200078e00ff */
[----:B------:R-:W-:Y:S01]  /*1a50*/  SHF.L.U64.HI R37, R3, R16, c[0x0][0x17c] ;  /* 0x00005f0003257619 */ /* 0x000fe20000010210 */
[----:B------:R-:W-:Y:S01]  /*1a60*/  IMAD.IADD R3, R248, 0x1, -R251 ;  /* 0x00000001f8037824 */ /* 0x000fe200078e0afb */
[----:B------:R-:W-:Y:S01]  /*1a70*/  SEL R223, R223, 0xffffffc0, !P0 ;  /* 0xffffffc0dfdf7807 */ /* 0x000fe20004000000 */
[----:B------:R-:W-:-:S04]  /*1a80*/  DEPBAR.LE SB0, 0x1 ;  /* 0x000080400000791a */ /* 0x000fc80000000000 */
[----:B------:R-:W-:Y:S01]  /*1a90*/  BAR.SYNC.DEFER_BLOCKING 0x0 ;  /* 0x0000000000007b1d */ /* 0x000fe20000010000 */
[----:B------:R-:W-:Y:S01]  /*1aa0*/  SEL R0, R4, 0xffffffe0, !P5 ;  /* 0xffffffe004007807 */ /* 0x000fe20006800000 */
[----:B------:R-:W-:Y:S01]  /*1ab0*/  IMAD.IADD R220, R219, 0x1, R223 ;  /* 0x00000001dbdc7824 */ /* 0x000fe200078e02df */
[----:B------:R-:W-:Y:S01]  /*1ac0*/  SHF.R.S32.HI R2, RZ, 0x1f, R20 ;  /* 0x0000001fff027819 */ /* 0x000fe20000011414 */
[----:B------:R-:W-:Y:S01]  /*1ad0*/  IMAD.SHL.U32 R26, R26, 0x20, RZ ;  /* 0x000000201a1a7824 */ /* 0x000fe200078e00ff */
[----:B------:R-:W-:Y:S01]  /*1ae0*/  ISETP.LT.OR P6, PT, R3, 0x1, !P1 ;  /* 0x000000010300780c */ /* 0x000fe20004fc1670 */
[----:B------:R-:W-:Y:S01]  /*1af0*/  IMAD.IADD R221, R219, 0x1, R0 ;  /* 0x00000001dbdd7824 */ /* 0x000fe200078e0200 */
[----:B---3--:R-:W-:Y:S01]  /*1b00*/  SHF.R.S32.HI R7, RZ, 0x5, R11 ;  /* 0x00000005ff077819 */ /* 0x008fe2000001140b */
[----:B------:R-:W-:Y:S01]  /*1b10*/  IMAD.IADD R0, R0, 0x1, R220 ;  /* 0x0000000100007824 */ /* 0x000fe200078e02dc */
[----:B------:R-:W-:Y:S01]  /*1b20*/  IADD3 R4, P5, R42, R246, RZ ;  /* 0x000000f62a047210 */ /* 0x000fe20007fbe0ff */
[----:B------:R-:W-:Y:S01]  /*1b30*/  IMAD.IADD R223, R223, 0x1, R221 ;  /* 0x00000001dfdf7824 */ /* 0x000fe200078e02dd */
[----:B------:R-:W-:-:S02]  /*1b40*/  LEA.HI R6, R2, R8, RZ, 0x3 ;  /* 0x0000000802067211 */ /* 0x000fc400078f18ff */
[----:B------:R-:W-:Y:S01]  /*1b50*/  LEA.HI R2, R11, R7, RZ, 0x1 ;  /* 0x000000070b027211 */ /* 0x000fe200078f08ff */
[----:B------:R-:W-:Y:S01]  /*1b60*/  IMAD.X R5, R37, 0x1, R247, P5 ;  /* 0x0000000125057824 */ /* 0x000fe200028e06f7 */
[C---:B------:R-:W-:Y:S02]  /*1b70*/  ISETP.LT.OR P5, PT, R3.reuse, 0x1, !P2 ;  /* 0x000000010300780c */ /* 0x040fe400057a1670 */
[C---:B------:R-:W-:Y:S02]  /*1b80*/  ISETP.LT.OR P1, PT, R3.reuse, 0x21, !P1 ;  /* 0x000000210300780c */ /* 0x040fe40004f21670 */
[----:B------:R-:W-:Y:S02]  /*1b90*/  LOP3.LUT R2, R2, 0xfffffffe, RZ, 0xc0, !PT ;  /* 0xfffffffe02027812 */ /* 0x000fe400078ec0ff */
[----:B------:R-:W-:Y:S02]  /*1ba0*/  ISETP.GE.AND P0, PT, R18, c[0x0][0x1fc], PT ;  /* 0x00007f0012007a0c */ /* 0x000fe40003f06270 */
[----:B------:R-:W-:Y:S01]  /*1bb0*/  ISETP.LT.OR P2, PT, R3, 0x21, !P2 ;  /* 0x000000210300780c */ /* 0x000fe20005741670 */
[----:B------:R-:W1:Y:S01]  /*1bc0*/  LDSM.16.M88.2 R174, [R0+0x6080] ;  /* 0x0060800000ae783b */ /* 0x000e620000000100 */
[----:B------:R-:W-:Y:S01]  /*1bd0*/  IMAD.IADD R7, R7, 0x1, -R2 ;  /* 0x0000000107077824 */ /* 0x000fe200078e0a02 */
[----:B------:R-:W-:Y:S01]  /*1be0*/  LEA.HI R16, R33, R85, RZ, 0x4 ;  /* 0x0000005521107211 */ /* 0x000fe200078f20ff */
[----:B------:R-:W-:Y:S01]  /*1bf0*/  IMAD.MOV.U32 R2, RZ, RZ, 0x5 ;  /* 0x00000005ff027424 */ /* 0x000fe200078e00ff */
[----:B------:R-:W2:Y:S01]  /*1c00*/  LDSM.16.M88.2 R176, [R0+0x7080] ;  /* 0x0070800000b0783b */ /* 0x000ea20000000100 */
[----:B------:R-:W-:Y:S01]  /*1c10*/  IMAD.SHL.U32 R222, R7, 0x200, RZ ;  /* 0x0000020007de7824 */ /* 0x000fe200078e00ff */
[----:B------:R-:W-:-:S02]  /*1c20*/  SHF.R.S32.HI R13, RZ, 0x4, R16 ;  /* 0x00000004ff0d7819 */ /* 0x000fc40000011410 */
[----:B------:R-:W3:Y:S04]  /*1c30*/  LDSM.16.M88.2 R178, [R0+0x8080] ;  /* 0x0080800000b2783b */ /* 0x000ee80000000100 */
        /* <DEDUP_REMOVED lines=8> */
[----:B-----5:R-:W-:-:S03]  /*1cc0*/  LOP3.LUT R0, R6, 0xfffffff8, RZ, 0xc0, !PT ;  /* 0xfffffff806007812 */ /* 0x020fc600078ec0ff */
[----:B------:R1:W1:Y:S01]  /*1cd0*/  LDSM.16.M88.2 R166, [R221+0x8080] ;  /* 0x00808000dda6783b */ /* 0x0002620000000100 */
[----:B------:R-:W-:-:S03]  /*1ce0*/  LEA.HI R6, R16, R13, RZ, 0x1 ;  /* 0x0000000d10067211 */ /* 0x000fc600078f08ff */
[----:B------:R1:W1:Y:S01]  /*1cf0*/  LDSM.16.M88.2 R168, [R220+0x6080] ;  /* 0x00608000dca8783b */ /* 0x0002620000000100 */
[----:B------:R-:W-:Y:S01]  /*1d00*/  IMAD.IADD R0, R8, 0x1, -R0 ;  /* 0x0000000108007824 */ /* 0x000fe200078e0a00 */
[----:B------:R-:W-:Y:S02]  /*1d10*/  LOP3.LUT R6, R6, 0xfffffffe, RZ, 0xc0, !PT ;  /* 0xfffffffe06067812 */ /* 0x000fe400078ec0ff */
[----:B------:R1:W1:Y:S03]  /*1d20*/  LDSM.16.M88.2 R170, [R220+0x7080] ;  /* 0x00708000dcaa783b */ /* 0x0002660000000100 */
[----:B------:R-:W-:Y:S01]  /*1d30*/  IMAD.IADD R6, R13, 0x1, -R6 ;  /* 0x000000010d067824 */ /* 0x000fe200078e0a06 */
[----:B------:R1:W1:Y:S03]  /*1d40*/  LDSM.16.M88.2 R172, [R220+0x8080] ;  /* 0x00808000dcac783b */ /* 0x0002660000000100 */
[----:B------:R-:W-:Y:S01]  /*1d50*/  IMAD.SHL.U32 R225, R6, 0x8, RZ ;  /* 0x0000000806e17824 */ /* 0x000fe200078e00ff */
[----:B------:R1:W1:Y:S04]  /*1d60*/  LDSM.16.M88.2 R180, [R219+0x9080] ;  /* 0x00908000dbb4783b */ /* 0x0002680000000100 */
[----:B------:R1:W1:Y:S01]  /*1d70*/  LDSM.16.M88.2 R182, [R219+0xa080] ;  /* 0x00a08000dbb6783b */ /* 0x0002620000000100 */
[----:B------:R-:W-:-:S03]  /*1d80*/  LOP3.LUT R225, R225, 0x8, RZ, 0xc0, !PT ;  /* 0x00000008e1e17812 */ /* 0x000fc600078ec0ff */
        /* <DEDUP_REMOVED lines=12> */
[----:B------:R-:W-:Y:S01]  /*1e50*/  ISETP.GE.AND P6, PT, R18, c[0x0][0x1fc], PT ;  /* 0x00007f0012007a0c */ /* 0x000fe20003fc6270 */
[----:B------:R-:W-:-:S02]  /*1e60*/  IMAD.MOV.U32 R18, RZ, RZ, c[0x0][0x208] ;  /* 0x00008200ff127624 */ /* 0x000fc400078e00ff */
[----:B------:R1:W-:Y:S03]  /*1e70*/  LDGSTS.E.BYPASS.LTC128B.128 [R240+0x8080], [R246.64+0x80], !P5 ;  /* 0x08080080f6f07fae */ /* 0x0003e6000e901d44 */
[C---:B------:R-:W-:Y:S01]  /*1e80*/  SHF.L.U64.HI R2, R18.reuse, R2, c[0x0][0x20c] ;  /* 0x0000830012027619 */ /* 0x040fe20000010202 */
[----:B------:R-:W-:Y:S01]  /*1e90*/  IMAD.SHL.U32 R18, R18, 0x20, RZ ;  /* 0x0000002012127824 */ /* 0x000fe200078e00ff */
[----:B------:R5:W-:Y:S01]  /*1ea0*/  LDGSTS.E.BYPASS.LTC128B.128 [R240+0x7080], [R4.64], !P1 ;  /* 0x0708000004f07fae */ /* 0x000be2000c901d44 */
[----:B------:R-:W-:Y:S02]  /*1eb0*/  IADD3 R8, P5, P1, R42, 0x80, R246 ;  /* 0x000000802a087810 */ /* 0x000fe400079be0f6 */
[----:B------:R-:W-:Y:S01]  /*1ec0*/  CS2R R42, SRZ ;  /* 0x00000000002a7805 */ /* 0x000fe2000001ff00 */
[C---:B------:R-:W-:Y:S01]  /*1ed0*/  SHF.L.U64.HI R2, R18.reuse, 0x1, R2 ;  /* 0x0000000112027819 */ /* 0x040fe20000010202 */
[----:B------:R-:W-:Y:S01]  /*1ee0*/  IMAD.SHL.U32 R18, R18, 0x2, RZ ;  /* 0x0000000212127824 */ /* 0x000fe200078e00ff */
[----:B------:R-:W-:-:S02]  /*1ef0*/  IADD3.X R9, R37, RZ, R247, P5, P1 ;  /* 0x000000ff25097210 */ /* 0x000fc40002fe24f7 */
[----:B------:R-:W-:Y:S02]  /*1f00*/  CS2R R36, SRZ ;  /* 0x0000000000247805 */ /* 0x000fe4000001ff00 */
[----:B------:R-:W-:Y:S01]  /*1f10*/  IADD3 R12, P5, P1, R18, 0x80, R244 ;  /* 0x00000080120c7810 */ /* 0x000fe200079be0f4 */
[----:B------:R1:W-:Y:S03]  /*1f20*/  LDGSTS.E.BYPASS.LTC128B.128 [R240+0x9080], [R8.64], !P2 ;  /* 0x0908000008f07fae */ /* 0x0003e6000d101d44 */
[----:B------:R-:W-:Y:S02]  /*1f30*/  IADD3.X R13, R2, RZ, R245, P5, P1 ;  /* 0x000000ff020d7210 */ /* 0x000fe40002fe24f5 */
[C---:B------:R-:W-:Y:S02]  /*1f40*/  ISETP.GE.AND P1, PT, R19.reuse, c[0x0][0x1fc], PT ;  /* 0x00007f0013007a0c */ /* 0x040fe40003f26270 */
[----:B------:R-:W-:-:S02]  /*1f50*/  ISETP.GE.AND P5, PT, R19, c[0x0][0x1fc], PT ;  /* 0x00007f0013007a0c */ /* 0x000fc40003fa6270 */
[----:B------:R-:W-:Y:S02]  /*1f60*/  SEL R249, RZ, 0xffffffff, P1 ;  /* 0xfffffffffff97807 */ /* 0x000fe40000800000 */
[C---:B------:R-:W-:Y:S02]  /*1f70*/  ISETP.LT.OR P1, PT, R3.reuse, 0x1, P5 ;  /* 0x000000010300780c */ /* 0x040fe40002f21670 */
[----:B------:R-:W-:Y:S01]  /*1f80*/  ISETP.LT.OR P5, PT, R3, 0x21, P5 ;  /* 0x000000210300780c */ /* 0x000fe20002fa1670 */
[----:B------:R-:W-:Y:S02]  /*1f90*/  IMAD.SHL.U32 R249, R249, 0x2, RZ ;  /* 0x00000002f9f97824 */ /* 0x000fe400078e00ff */
[----:B-----5:R-:W-:Y:S01]  /*1fa0*/  IMAD.IADD R5, R15, 0x1, R17 ;  /* 0x000000010f057824 */ /* 0x020fe200078e0211 */
[----:B------:R-:W-:Y:S01]  /*1fb0*/  SEL R17, RZ, 0x1, P0 ;  /* 0x00000001ff117807 */ /* 0x000fe20000000000 */
[----:B------:R-:W-:Y:S01]  /*1fc0*/  IMAD.MOV.U32 R4, RZ, RZ, R14 ;  /* 0x000000ffff047224 */ /* 0x000fe200078e000e */
[C---:B------:R-:W-:Y:S01]  /*1fd0*/  ISETP.LT.OR P0, PT, R3.reuse, 0x1, P6 ;  /* 0x000000010300780c */ /* 0x040fe20003701670 */
[----:B------:R-:W-:Y:S01]  /*1fe0*/  IMAD R14, R10, -0x8, R32 ;  /* 0xfffffff80a0e7824 */ /* 0x000fe200078e0220 */
[----:B------:R-:W-:Y:S01]  /*1ff0*/  ISETP.LT.OR P6, PT, R3, 0x21, P6 ;  /* 0x000000210300780c */ /* 0x000fe200037c1670 */
[----:B------:R-:W-:Y:S01]  /*2000*/  IMAD.WIDE.U32 R22, R31, c[0x0][0x240], R4 ;  /* 0x000090001f167a25 */ /* 0x000fe200078e0004 */
[----:B------:R-:W-:-:S02]  /*2010*/  LOP3.LUT R3, R27, 0x18, RZ, 0xc0, !PT ;  /* 0x000000181b037812 */ /* 0x000fc400078ec0ff */
[----:B------:R-:W-:Y:S01]  /*2020*/  LOP3.LUT R249, R249, 0x2, R17, 0xe2, !PT ;  /* 0x00000002f9f97812 */ /* 0x000fe200078ee211 */
[----:B------:R-:W-:Y:S01]  /*2030*/  IMAD.SHL.U32 R5, R0, 0x20, RZ ;  /* 0x0000002000057824 */ /* 0x000fe200078e00ff */
[----:B-1----:R-:W-:Y:S01]  /*2040*/  IADD3 R8, P2, R18, R244, RZ ;  /* 0x000000f412087210 */ /* 0x002fe20007f5e0ff */
[C---:B------:R-:W-:Y:S01]  /*2050*/  IMAD.SHL.U32 R4, R6.reuse, 0x20, RZ ;  /* 0x0000002006047824 */ /* 0x040fe200078e00ff */
[----:B------:R1:W-:Y:S01]  /*2060*/  STL.64 [R1+0x10], R22 ;  /* 0x0000101601007387 */ /* 0x0003e20000100a00 */
[----:B------:R-:W-:Y:S02]  /*2070*/  IMAD.SHL.U32 R6, R6, 0x100, RZ ;  /* 0x0000010006067824 */ /* 0x000fe400078e00ff */
[----:B------:R-:W-:Y:S01]  /*2080*/  IMAD.X R9, R2, 0x1, R245, P2 ;  /* 0x0000000102097824 */ /* 0x000fe200010e06f5 */
[----:B------:R-:W-:Y:S01]  /*2090*/  ISETP.GT.AND P2, PT, R85, 0xf, PT ;  /* 0x0000000f5500780c */ /* 0x000fe20003f44270 */
[----:B------:R-:W-:Y:S01]  /*20a0*/  IMAD.IADD R252, R23, 0x1, R25 ;  /* 0x0000000117fc7824 */ /* 0x000fe200078e0219 */
[----:B------:R-:W-:-:S02]  /*20b0*/  LOP3.LUT R2, R11, 0xffffffe0, RZ, 0xc0, !PT ;  /* 0xffffffe00b027812 */ /* 0x000fc400078ec0ff */
[C---:B------:R-:W-:Y:S01]  /*20c0*/  LOP3.LUT R11, R3.reuse, 0xe0, R5, 0xf8, !PT ;  /* 0x000000e0030b7812 */ /* 0x040fe200078ef805 */
[----:B------:R-:W-:Y:S01]  /*20d0*/  IMAD.SHL.U32 R5, R0, 0x4, RZ ;  /* 0x0000000400057824 */ /* 0x000fe200078e00ff */
[----:B------:R-:W-:Y:S01]  /*20e0*/  LOP3.LUT R15, R3, 0x20, R4, 0xf8, !PT ;  /* 0x00000020030f7812 */ /* 0x000fe200078ef804 */
[----:B------:R-:W-:Y:S02]  /*20f0*/  IMAD.IADD R2, R85, 0x1, -R2 ;  /* 0x0000000155027824 */ /* 0x000fe400078e0a02 */
[----:B------:R-:W-:Y:S01]  /*2100*/  IMAD.SHL.U32 R4, R7, 0x10, RZ ;  /* 0x0000001007047824 */ /* 0x000fe200078e00ff */
[----:B------:R-:W-:Y:S02]  /*2110*/  LOP3.LUT R11, R11, 0x18, R5, 0x78, !PT ;  /* 0x000000180b0b7812 */ /* 0x000fe400078e7805 */
[----:B------:R-:W-:Y:S01]  /*2120*/  SHF.R.S32.HI R3, RZ, 0x1f, R2 ;  /* 0x0000001fff037819 */ /* 0x000fe20000011402 */
[----:B------:R-:W-:-:S03]  /*2130*/  @!P2 IMAD.SHL.U32 R10, R85, 0x10, RZ ;  /* 0x00000010550aa824 */ /* 0x000fc600078e00ff */
[----:B------:R-:W-:Y:S02]  /*2140*/  LEA.HI R3, R3, R2, RZ, 0x2 ;  /* 0x0000000203037211 */ /* 0x000fe400078f10ff */
[----:B------:R5:W-:Y:S02]  /*2150*/  @!P2 LDGSTS.E.BYPASS.LTC128B.128 [R10+0x12080], [R40.64] ;  /* 0x12080000280aafae */ /* 0x000be4000b901d44 */
[C---:B------:R-:W-:Y:S02]  /*2160*/  LOP3.LUT R238, R3.reuse, 0xfffffffc, RZ, 0xc0, !PT ;  /* 0xfffffffc03ee7812 */ /* 0x040fe400078ec0ff */
[----:B------:R-:W0:Y:S01]  /*2170*/  LDGDEPBAR ;  /* 0x00000000000079af */ /* 0x000e220000000000 */
[----:B------:R-:W-:Y:S02]  /*2180*/  LEA.HI.SX32 R242, R3, R4, 0x1e ;  /* 0x0000000403f27211 */ /* 0x000fe400078ff2ff */
[----:B------:R-:W-:Y:S01]  /*2190*/  IMAD.IADD R238, R2, 0x1, -R238 ;  /* 0x0000000102ee7824 */ /* 0x000fe200078e0aee */
[----:B------:R1:W-:Y:S01]  /*21a0*/  LDGSTS.E.BYPASS.LTC128B.128 [R240+0xe080], [R244.64], !P0 ;  /* 0x0e080000f4f07fae */ /* 0x0003e2000c101d44 */
[----:B------:R-:W-:-:S02]  /*21b0*/  LOP3.LUT P0, RZ, R0, 0x1, RZ, 0xc0, !PT ;  /* 0x0000000100ff7812 */ /* 0x000fc4000780c0ff */
[----:B------:R-:W-:Y:S01]  /*21c0*/  LOP3.LUT R4, R4, 0x10, RZ, 0xc0, !PT ;  /* 0x0000001004047812 */ /* 0x000fe200078ec0ff */
[----:B------:R1:W-:Y:S01]  /*21d0*/  LDGSTS.E.BYPASS.LTC128B.128 [R240+0x10080], [R244.64+0x80], !P1 ;  /* 0x10080080f4f07fae */ /* 0x0003e2000c901d44 */
[----:B------:R-:W-:Y:S01]  /*21e0*/  LOP3.LUT R3, R20, 0x3ffffffc, RZ, 0xc0, !PT ;  /* 0x3ffffffc14037812 */ /* 0x000fe200078ec0ff */
[----:B------:R-:W-:Y:S01]  /*21f0*/  IMAD R238, R238, -0x2, R14 ;  /* 0xfffffffeeeee7824 */ /* 0x000fe200078e020e */
[----:B------:R-:W-:Y:S01]  /*2200*/  LOP3.LUT R26, R4, 0xe0, R26, 0xf8, !PT ;  /* 0x000000e0041a7812 */ /* 0x000fe200078ef81a */
[----:B------:R1:W-:Y:S01]  /*2210*/  LDGSTS.E.BYPASS.LTC128B.128 [R240+0xf080], [R8.64], !P6 ;  /* 0x0f08000008f07fae */ /* 0x0003e2000f101d44 */
[C---:B------:R-:W-:Y:S01]  /*2220*/  ISETP.GE.AND P6, PT, R85.reuse, 0x10, PT ;  /* 0x000000105500780c */ /* 0x040fe20003fc6270 */
[----:B------:R-:W-:Y:S02]  /*2230*/  IMAD.IADD R5, R85, 0x1, -R3 ;  /* 0x0000000155057824 */ /* 0x000fe400078e0a03 */
[----:B------:R1:W-:Y:S02]  /*2240*/  LDGSTS.E.BYPASS.LTC128B.128 [R240+0x11080], [R12.64], !P5 ;  /* 0x110800000cf07fae */ /* 0x0003e4000e901d44 */
[----:B------:R-:W-:-:S04]  /*2250*/  IMAD R5, R5, 0x2, R222 ;  /* 0x0000000205057824 */ /* 0x000fc800078e02de */
[----:B------:R-:W-:Y:S01]  /*2260*/  IMAD.IADD R236, R5, 0x1, R11 ;  /* 0x0000000105ec7824 */ /* 0x000fe200078e020b */
[----:B-----5:R-:W-:Y:S01]  /*2270*/  LOP3.LUT R10, R16, 0xfffffff0, RZ, 0xc0, !PT ;  /* 0xfffffff0100a7812 */ /* 0x020fe200078ec0ff */
[----:B------:R-:W-:Y:S02]  /*2280*/  CS2R R40, SRZ ;  /* 0x0000000000287805 */ /* 0x000fe4000001ff00 */
[----:B------:R-:W-:Y:S02]  /*2290*/  IMAD.SHL.U32 R236, R236, 0x2, RZ ;  /* 0x00000002ecec7824 */ /* 0x000fe400078e00ff */
[----:B------:R-:W-:-:S03]  /*22a0*/  IMAD.IADD R0, R85, 0x1, -R10 ;  /* 0x0000000155007824 */ /* 0x000fc600078e0a0a */
[----:B------:R-:W-:Y:S01]  /*22b0*/  IADD3 R237, R236, 0x126c0, RZ ;  /* 0x000126c0eced7810 */ /* 0x000fe20007ffe0ff */
[C---:B------:R-:W-:Y:S01]  /*22c0*/  IMAD.SHL.U32 R3, R0.reuse, 0x20, RZ ;  /* 0x0000002000037824 */ /* 0x040fe200078e00ff */
[----:B------:R-:W-:Y:S02]  /*22d0*/  SHF.R.S32.HI R2, RZ, 0x1f, R0 ;  /* 0x0000001fff027819 */ /* 0x000fe40000011400 */
[----:B------:R-:W-:Y:S02]  /*22e0*/  LOP3.LUT P1, RZ, R0, 0x4, RZ, 0xc0, !PT ;  /* 0x0000000400ff7812 */ /* 0x000fe4000782c0ff */
[----:B------:R-:W-:Y:S02]  /*22f0*/  LEA.HI R2, R2, R0, RZ, 0x3 ;  /* 0x0000000002027211 */ /* 0x000fe400078f18ff */
[----:B------:R-:W-:Y:S02]  /*2300*/  LOP3.LUT R3, R225, 0x1e0, R3, 0xf8, !PT ;  /* 0x000001e0e1037812 */ /* 0x000fe400078ef803 */
[C---:B------:R-:W-:Y:S01]  /*2310*/  LOP3.LUT R4, R2.reuse, 0xfffffff8, RZ, 0xc0, !PT ;  /* 0xfffffff802047812 */ /* 0x040fe200078ec0ff */
[----:B------:R-:W-:Y:S01]  /*2320*/  IMAD.SHL.U32 R5, R2, 0x40, RZ ;  /* 0x0000004002057824 */ /* 0x000fe200078e00ff */
[----:B------:R-:W-:-:S03]  /*2330*/  SEL R224, R224, 0xfffffff0, !P1 ;  /* 0xfffffff0e0e07807 */ /* 0x000fc60004800000 */
[C---:B------:R-:W-:Y:S02]  /*2340*/  IMAD.IADD R4, R0.reuse, 0x1, -R4 ;  /* 0x0000000100047824 */ /* 0x040fe400078e0a04 */
[----:B------:R-:W-:-:S03]  /*2350*/  IMAD.SHL.U32 R0, R0, 0x4, RZ ;  /* 0x0000000400007824 */ /* 0x000fc600078e00ff */
[----:B------:R-:W-:Y:S02]  /*2360*/  LOP3.LUT P1, RZ, R4, 0x2, RZ, 0xc0, !PT ;  /* 0x0000000204ff7812 */ /* 0x000fe4000782c0ff */
[----:B------:R-:W-:Y:S02]  /*2370*/  LOP3.LUT R3, R3, 0x38, R0, 0x78, !PT ;  /* 0x0000003803037812 */ /* 0x000fe400078e7800 */
[----:B------:R-:W-:Y:S02]  /*2380*/  LOP3.LUT R0, R26, 0x100, R6, 0xf8, !PT ;  /* 0x000001001a007812 */ /* 0x000fe400078ef806 */
[----:B------:R-:W-:Y:S01]  /*2390*/  LOP3.LUT R222, R3, R222, RZ, 0xfc, !PT ;  /* 0x000000de03de7212 */ /* 0x000fe200078efcff */
[----:B------:R-:W-:Y:S01]  /*23a0*/  IMAD.SHL.U32 R3, R4, 0x40, RZ ;  /* 0x0000004004037824 */ /* 0x000fe200078e00ff */
[C---:B------:R-:W-:Y:S02]  /*23b0*/  LOP3.LUT R216, R0.reuse, 0x8, R216, 0xf8, !PT ;  /* 0x0000000800d87812 */ /* 0x040fe400078ef8d8 */
[----:B------:R-:W-:-:S02]  /*23c0*/  LOP3.LUT R6, R0, 0x1c0, RZ, 0xc0, !PT ;  /* 0x000001c000067812 */ /* 0x000fc400078ec0ff */
[----:B------:R-:W-:Y:S02]  /*23d0*/  LOP3.LUT R3, R3, 0x1c0, RZ, 0xc0, !PT ;  /* 0x000001c003037812 */ /* 0x000fe400078ec0ff */
[----:B------:R-:W-:Y:S02]  /*23e0*/  LOP3.LUT R0, R5, 0xfffffe00, RZ, 0xc0, !PT ;  /* 0xfffffe0005007812 */ /* 0x000fe400078ec0ff */
[----:B------:R-:W-:Y:S02]  /*23f0*/  SHF.R.U32.HI R2, RZ, 0x3, R3 ;  /* 0x00000003ff027819 */ /* 0x000fe40000011603 */
[----:B------:R-:W-:Y:S02]  /*2400*/  IADD3 R5, R236, 0x12480, RZ ;  /* 0x00012480ec057810 */ /* 0x000fe40007ffe0ff */
[C---:B------:R-:W-:Y:S02]  /*2410*/  LOP3.LUT R225, R2.reuse, R3, R225, 0x1e, !PT ;  /* 0x0000000302e17212 */ /* 0x040fe400078e1ee1 */
[----:B------:R-:W-:Y:S01]  /*2420*/  LOP3.LUT R3, R2, R15, R3, 0x1e, !PT ;  /* 0x0000000f02037212 */ /* 0x000fe200078e1e03 */
[----:B------:R-:W-:Y:S01]  /*2430*/  IMAD R2, R7, 0x400, R0 ;  /* 0x0000040007027824 */ /* 0x000fe200078e0200 */
[----:B------:R-:W-:-:S02]  /*2440*/  @P0 IADD3 R237, R5, 0x1c0, RZ ;  /* 0x000001c005ed0810 */ /* 0x000fc40007ffe0ff */
[----:B------:R-:W-:Y:S01]  /*2450*/  LOP3.LUT R231, R3, R0, RZ, 0xfc, !PT ;  /* 0x0000000003e77212 */ /* 0x000fe200078efcff */
[----:B------:R-:W-:Y:S01]  /*2460*/  @!P6 IMAD.SHL.U32 R0, R85, 0x10, RZ ;  /* 0x000000105500e824 */ /* 0x000fe200078e00ff */
[----:B------:R-:W-:Y:S01]  /*2470*/  LOP3.LUT P0, RZ, R4, 0x4, RZ, 0xc0, !PT ;  /* 0x0000000404ff7812 */ /* 0x000fe2000780c0ff */
[----:B------:R-:W-:Y:S01]  /*2480*/  IMAD.IADD R225, R2, 0x1, R225 ;  /* 0x0000000102e17824 */ /* 0x000fe200078e02e1 */
[----:B------:R-:W-:Y:S01]  /*2490*/  SHF.R.U32.HI R6, RZ, 0x3, R6 ;  /* 0x00000003ff067819 */ /* 0x000fe20000011606 */
[----:B------:R-:W-:Y:S01]  /*24a0*/  CS2R R84, SRZ ;  /* 0x0000000000547805 */ /* 0x000fe2000001ff00 */
[----:B------:R5:W-:Y:S01]  /*24b0*/  @!P6 LDGSTS.E.BYPASS.LTC128B.128 [R0+0x12280], [R38.64] ;  /* 0x122800002600efae */ /* 0x000be2000b901d44 */
[----:B------:R-:W-:Y:S01]  /*24c0*/  SEL R228, R227, 0xffffffe0, !P0 ;  /* 0xffffffe0e3e47807 */ /* 0x000fe20004000000 */
[C---:B------:R-:W-:Y:S01]  /*24d0*/  IMAD.SHL.U32 R226, R225.reuse, 0x2, RZ ;  /* 0x00000002e1e27824 */ /* 0x040fe200078e00ff */
[----:B------:R-:W-:Y:S01]  /*24e0*/  LOP3.LUT R216, R6, R216, RZ, 0x3c, !PT ;  /* 0x000000d806d87212 */ /* 0x000fe200078e3cff */
[----:B------:R-:W0:Y:S01]  /*24f0*/  LDGDEPBAR ;  /* 0x00000000000079af */ /* 0x000e220000000000 */
[----:B------:R-:W-:Y:S01]  /*2500*/  LEA R222, R222, 0x15480, 0x1 ;  /* 0x00015480dede7811 */ /* 0x000fe200078e08ff */
[----:B------:R-:W-:Y:S01]  /*2510*/  IMAD.IADD R230, R225, 0x1, R228 ;  /* 0x00000001e1e67824 */ /* 0x000fe200078e02e4 */
[----:B------:R-:W-:Y:S01]  /*2520*/  SEL R227, R227, 0xffffffe0, !P1 ;  /* 0xffffffe0e3e37807 */ /* 0x000fe20004800000 */
[----:B------:R-:W0:Y:S01]  /*2530*/  LDGDEPBAR ;  /* 0x00000000000079af */ /* 0x000e220000000000 */
[----:B------:R-:W-:Y:S01]  /*2540*/  SEL R229, R229, 0xfffffff0, !P1 ;  /* 0xfffffff0e5e57807 */ /* 0x000fe20004800000 */
[----:B------:R-:W-:-:S02]  /*2550*/  IMAD R224, R224, 0x2, R222 ;  /* 0x00000002e0e07824 */ /* 0x000fc400078e02de */
[----:B------:R-:W-:Y:S02]  /*2560*/  IMAD.SHL.U32 R216, R216, 0x2, RZ ;  /* 0x00000002d8d87824 */ /* 0x000fe400078e00ff */
[----:B------:R-:W-:Y:S02]  /*2570*/  IMAD.SHL.U32 R217, R231, 0x2, RZ ;  /* 0x00000002e7d97824 */ /* 0x000fe400078e00ff */
[----:B------:R-:W-:Y:S02]  /*2580*/  IMAD.IADD R227, R226, 0x1, R227 ;  /* 0x00000001e2e37824 */ /* 0x000fe400078e02e3 */
[----:B------:R-:W-:Y:S02]  /*2590*/  IMAD.IADD R234, R229, 0x1, R228 ;  /* 0x00000001e5ea7824 */ /* 0x000fe400078e02e4 */
[----:B------:R-:W-:Y:S02]  /*25a0*/  IMAD.IADD R233, R225, 0x1, R229 ;  /* 0x00000001e1e97824 */ /* 0x000fe400078e02e5 */
[----:B------:R-:W-:Y:S01]  /*25b0*/  IMAD.IADD R232, R229, 0x1, R230 ;  /* 0x00000001e5e87824 */ /* 0x000fe200078e02e6 */
[----:B-12345:R-:W-:-:S02]  /*25c0*/  CS2R R38, SRZ ;  /* 0x0000000000267805 */ /* 0x03efc4000001ff00 */
.L_x_90:
[----:B------:R-:W-:Y:S04]  /*25d0*/  DEPBAR.LE SB0, 0x1 ;  /* 0x000080400000791a */ /* 0x000fe80000000000 */
[----:B------:R-:W-:Y:S01]  /*25e0*/  BAR.SYNC.DEFER_BLOCKING 0x0 ;  /* 0x0000000000007b1d */ /* 0x000fe20000010000 */
[C---:B------:R-:W-:Y:S01]  /*25f0*/  IMAD R0, R218.reuse, 0x2000, R225 ;  /* 0x00002000da007824 */ /* 0x040fe200078e02e1 */
[C---:B------:R-:W-:Y:S01]  /*2600*/  LEA R148, R218.reuse, R229, 0xd ;  /* 0x000000e5da947211 */ /* 0x040fe200078e68ff */
[----:B------:R-:W-:Y:S01]  /*2610*/  IMAD R150, R218, 0x2000, R228 ;  /* 0x00002000da967824 */ /* 0x000fe200078e02e4 */
[----:B------:R-:W-:Y:S01]  /*2620*/  IADD3 R235, R205, 0x1, RZ ;  /* 0x00000001cdeb7810 */ /* 0x000fe20007ffe0ff */
[----:B------:R-:W-:Y:S02]  /*2630*/  IMAD.SHL.U32 R0, R0, 0x2, RZ ;  /* 0x0000000200007824 */ /* 0x000fe400078e00ff */
[C---:B------:R-:W-:Y:S01]  /*2640*/  IMAD.IADD R149, R225.reuse, 0x1, R148 ;  /* 0x00000001e1957824 */ /* 0x040fe200078e0294 */
[C---:B------:R-:W-:Y:S01]  /*2650*/  IADD3 R148, R225.reuse, R148, R228 ;  /* 0x00000094e1947210 */ /* 0x040fe20007ffe0e4 */
[----:B------:R-:W-:Y:S01]  /*2660*/  IMAD.MOV.U32 R243, RZ, RZ, R205 ;  /* 0x000000fffff37224 */ /* 0x000fe200078e00cd */
[----:B------:R-:W-:Y:S02]  /*2670*/  IADD3 R150, R225, R150, RZ ;  /* 0x00000096e1967210 */ /* 0x000fe40007ffe0ff */
[----:B------:R-:W-:Y:S02]  /*2680*/  SHF.L.U32 R149, R149, 0x1, RZ ;  /* 0x0000000195957819 */ /* 0x000fe400000006ff */
[----:B------:R-:W-:Y:S01]  /*2690*/  ISETP.GE.AND P1, PT, R235, R250, PT ;  /* 0x000000faeb00720c */ /* 0x000fe20003f26270 */
[----:B------:R-:W-:Y:S01]  /*26a0*/  IMAD.SHL.U32 R150, R150, 0x2, RZ ;  /* 0x0000000296967824 */ /* 0x000fe200078e00ff */
[----:B------:R-:W-:Y:S04]  /*26b0*/  LDSM.16.M88.2 R2, [R219+0x80] ;  /* 0x00008000db02783b */ /* 0x000fe80000000100 */
[----:B------:R-:W1:Y:S04]  /*26c0*/  LDSM.16.M88.4 R20, [R0+0x6080] ;  /* 0x006080000014783b */ /* 0x000e680000000200 */
[----:B------:R-:W2:Y:S04]  /*26d0*/  LDSM.16.M88.4 R24, [R0+0x7080] ;  /* 0x007080000018783b */ /* 0x000ea80000000200 */
[----:B------:R-:W3:Y:S04]  /*26e0*/  LDSM.16.M88.2 R16, [R219+0x1080] ;  /* 0x00108000db10783b */ /* 0x000ee80000000100 */
[----:B------:R-:W4:Y:S04]  /*26f0*/  LDSM.16.M88.2 R28, [R219+0x2080] ;  /* 0x00208000db1c783b */ /* 0x000f280000000100 */
[----:B------:R-:W-:Y:S04]  /*2700*/  LDSM.16.M88.4 R32, [R149+0x6080] ;  /* 0x006080009520783b */ /* 0x000fe80000000200 */
[----:B------:R-:W-:Y:S04]  /*2710*/  LDSM.16.M88.4 R132, [R149+0x7080] ;  /* 0x007080009584783b */ /* 0x000fe80000000200 */
[----:B------:R-:W-:Y:S04]  /*2720*/  LDSM.16.M88.2 R30, [R221+0x1080] ;  /* 0x00108000dd1e783b */ /* 0x000fe80000000100 */
[----:B------:R-:W-:Y:S04]  /*2730*/  LDSM.16.M88.2 R136, [R221+0x2080] ;  /* 0x00208000dd88783b */ /* 0x000fe80000000100 */
[----:B------:R-:W-:Y:S04]  /*2740*/  LDSM.16.M88.2 R138, [R220+0x80] ;  /* 0x00008000dc8a783b */ /* 0x000fe80000000100 */
[----:B------:R-:W-:Y:S01]  /*2750*/  LDSM.16.M88.4 R140, [R150+0x6080] ;  /* 0x00608000968c783b */ /* 0x000fe20000000200 */
[-C--:B-1----:R-:W-:Y:S03]  /*2760*/  HMMA.16816.F32.BF16 R4, R20, R2.reuse, RZ ;  /* 0x000000021404723c */ /* 0x082fe600000418ff */
[----:B------:R-:W-:Y:S05]  /*2770*/  LDSM.16.M88.4 R144, [R150+0x7080] ;  /* 0x007080009690783b */ /* 0x000fea0000000200 */
[C---:B--2---:R-:W-:Y:S01]  /*2780*/  HMMA.16816.F32.BF16 R8, R24.reuse, R2, RZ ;  /* 0x000000021808723c */ /* 0x044fe200000418ff */
[----:B------:R-:W1:Y:S07]  /*2790*/  LDSM.16.M88.2 R2, [R221+0x80] ;  /* 0x00008000dd02783b */ /* 0x000e6e0000000100 */
[-C--:B---3--:R-:W-:Y:S08]  /*27a0*/  HMMA.16816.F32.BF16 R12, R24, R16.reuse, RZ ;  /* 0x00000010180c723c */ /* 0x088ff000000418ff */
[C---:B------:R-:W-:Y:S08]  /*27b0*/  HMMA.16816.F32.BF16 R16, R20.reuse, R16, RZ ;  /* 0x000000101410723c */ /* 0x040ff000000418ff */
[-C--:B----4-:R-:W-:Y:S08]  /*27c0*/  HMMA.16816.F32.BF16 R20, R20, R28.reuse, RZ ;  /* 0x0000001c1414723c */ /* 0x090ff000000418ff */
[----:B------:R-:W-:Y:S01]  /*27d0*/  HMMA.16816.F32.BF16 R24, R24, R28, RZ ;  /* 0x0000001c1818723c */ /* 0x000fe200000418ff */
[----:B------:R-:W2:Y:S07]  /*27e0*/  LDSM.16.M88.2 R28, [R220+0x1080] ;  /* 0x00108000dc1c783b */ /* 0x000eae0000000100 */
[-C--:B-1----:R-:W-:Y:S08]  /*27f0*/  HMMA.16816.F32.BF16 R4, R32, R2.reuse, R4 ;  /* 0x000000022004723c */ /* 0x082ff00000041804 */
[C---:B------:R-:W-:Y:S01]  /*2800*/  HMMA.16816.F32.BF16 R8, R132.reuse, R2, R8 ;  /* 0x000000028408723c */ /* 0x040fe20000041808 */
[----:B------:R-:W1:Y:S07]  /*2810*/  LDSM.16.M88.2 R2, [R220+0x2080] ;  /* 0x00208000dc02783b */ /* 0x000e6e0000000100 */
[-C--:B------:R-:W-:Y:S08]  /*2820*/  HMMA.16816.F32.BF16 R12, R132, R30.reuse, R12 ;  /* 0x0000001e840c723c */ /* 0x080ff0000004180c */
[C---:B------:R-:W-:Y:S01]  /*2830*/  HMMA.16816.F32.BF16 R16, R32.reuse, R30, R16 ;  /* 0x0000001e2010723c */ /* 0x040fe20000041810 */
[----:B------:R-:W-:Y:S07]  /*2840*/  LDSM.16.M88.2 R30, [R223+0x80] ;  /* 0x00008000df1e783b */ /* 0x000fee0000000100 */
[-C--:B------:R-:W-:Y:S07]  /*2850*/  HMMA.16816.F32.BF16 R20, R32, R136.reuse, R20 ;  /* 0x000000882014723c */ /* 0x080fee0000041814 */
[----:B------:R-:W-:Y:S01]  /*2860*/  IMAD.SHL.U32 R32, R148, 0x2, RZ ;  /* 0x0000000294207824 */ /* 0x000fe200078e00ff */
[----:B------:R-:W-:Y:S01]  /*2870*/  HMMA.16816.F32.BF16 R24, R132, R136, R24 ;  /* 0x000000888418723c */ /* 0x000fe20000041818 */
[----:B------:R-:W-:Y:S04]  /*2880*/  LDSM.16.M88.2 R136, [R223+0x1080] ;  /* 0x00108000df88783b */ /* 0x000fe80000000100 */
[----:B------:R-:W3:Y:S02]  /*2890*/  LDSM.16.M88.4 R32, [R32+0x6080] ;  /* 0x006080002020783b */ /* 0x000ee40000000200 */
[----:B------:R-:W-:Y:S01]  /*28a0*/  LEA R132, R218, R234, 0xd ;  /* 0x000000eada847211 */ /* 0x000fe200078e68ff */
[-C--:B------:R-:W-:Y:S05]  /*28b0*/  HMMA.16816.F32.BF16 R4, R140, R138.reuse, R4 ;  /* 0x0000008a8c04723c */ /* 0x080fea0000041804 */
[----:B------:R-:W-:Y:S03]  /*28c0*/  IADD3 R132, R225, R132, RZ ;  /* 0x00000084e1847210 */ /* 0x000fe60007ffe0ff */
[C---:B------:R-:W-:Y:S01]  /*28d0*/  HMMA.16816.F32.BF16 R8, R144.reuse, R138, R8 ;  /* 0x0000008a9008723c */ /* 0x040fe20000041808 */
[----:B------:R-:W-:Y:S03]  /*28e0*/  LDSM.16.M88.2 R138, [R219+0x3080] ;  /* 0x00308000db8a783b */ /* 0x000fe60000000100 */
[----:B------:R-:W-:Y:S04]  /*28f0*/  IMAD.SHL.U32 R160, R132, 0x2, RZ ;  /* 0x0000000284a07824 */ /* 0x000fe800078e00ff */
[-C--:B--2---:R-:W-:Y:S01]  /*2900*/  HMMA.16816.F32.BF16 R12, R144, R28.reuse, R12 ;  /* 0x0000001c900c723c */ /* 0x084fe2000004180c */
[----:B------:R-:W2:Y:S07]  /*2910*/  LDSM.16.M88.4 R132, [R160+0x7080] ;  /* 0x00708000a084783b */ /* 0x000eae0000000200 */
[C---:B------:R-:W-:Y:S01]  /*2920*/  HMMA.16816.F32.BF16 R16, R140.reuse, R28, R16 ;  /* 0x0000001c8c10723c */ /* 0x040fe20000041810 */
[----:B------:R-:W4:Y:S07]  /*2930*/  LDSM.16.M88.2 R28, [R223+0x2080] ;  /* 0x00208000df1c783b */ /* 0x000f2e0000000100 */
[-C--:B-1----:R-:W-:Y:S01]  /*2940*/  HMMA.16816.F32.BF16 R20, R140, R2.reuse, R20 ;  /* 0x000000028c14723c */ /* 0x082fe20000041814 */
[----:B------:R-:W1:Y:S07]  /*2950*/  LDSM.16.M88.4 R140, [R0+0x8080] ;  /* 0x00808000008c783b */ /* 0x000e6e0000000200 */
[----:B------:R-:W-:Y:S01]  /*2960*/  HMMA.16816.F32.BF16 R24, R144, R2, R24 ;  /* 0x000000029018723c */ /* 0x000fe20000041818 */
[----:B------:R5:W1:Y:S04]  /*2970*/  LDSM.16.M88.4 R144, [R0+0x9080] ;  /* 0x009080000090783b */ /* 0x000a680000000200 */
[----:B------:R-:W1:Y:S03]  /*2980*/  LDSM.16.M88.2 R2, [R219+0x4080] ;  /* 0x00408000db02783b */ /* 0x000e660000000100 */
[-C--:B---3--:R-:W-:Y:S08]  /*2990*/  HMMA.16816.F32.BF16 R4, R32, R30.reuse, R4 ;  /* 0x0000001e2004723c */ /* 0x088ff00000041804 */
[C---:B--2---:R-:W-:Y:S01]  /*29a0*/  HMMA.16816.F32.BF16 R8, R132.reuse, R30, R8 ;  /* 0x0000001e8408723c */ /* 0x044fe20000041808 */
[----:B------:R-:W2:Y:S03]  /*29b0*/  LDSM.16.M88.2 R30, [R219+0x5080] ;  /* 0x00508000db1e783b */ /* 0x000ea60000000100 */
[----:B-----5:R-:W-:Y:S04]  /*29c0*/  LEA R0, R218, R233, 0xd ;  /* 0x000000e9da007211 */ /* 0x020fe800078e68ff */
[-C--:B------:R-:W-:Y:S04]  /*29d0*/  HMMA.16816.F32.BF16 R12, R132, R136.reuse, R12 ;  /* 0x00000088840c723c */ /* 0x080fe8000004180c */
[----:B------:R-:W-:Y:S04]  /*29e0*/  IMAD.SHL.U32 R0, R0, 0x2, RZ ;  /* 0x0000000200007824 */ /* 0x000fe800078e00ff */
[C---:B------:R-:W-:Y:S01]  /*29f0*/  HMMA.16816.F32.BF16 R16, R32.reuse, R136, R16 ;  /* 0x000000882010723c */ /* 0x040fe20000041810 */
[----:B------:R-:W-:Y:S07]  /*2a00*/  LDSM.16.M88.2 R136, [R221+0x4080] ;  /* 0x00408000dd88783b */ /* 0x000fee0000000100 */
[-C--:B----4-:R-:W-:Y:S01]  /*2a10*/  HMMA.16816.F32.BF16 R20, R32, R28.reuse, R20 ;  /* 0x0000001c2014723c */ /* 0x090fe20000041814 */
[----:B------:R3:W-:Y:S07]  /*2a20*/  LDSM.16.M88.4 R32, [R0+0x8080] ;  /* 0x008080000020783b */ /* 0x0007ee0000000200 */
[----:B------:R-:W-:Y:S01]  /*2a30*/  HMMA.16816.F32.BF16 R24, R132, R28, R24 ;  /* 0x0000001c8418723c */ /* 0x000fe20000041818 */
[----:B------:R-:W4:Y:S04]  /*2a40*/  LDSM.16.M88.2 R28, [R221+0x3080] ;  /* 0x00308000dd1c783b */ /* 0x000f280000000100 */
[----:B------:R-:W5:Y:S03]  /*2a50*/  LDSM.16.M88.4 R132, [R149+0x9080] ;  /* 0x009080009584783b */ /* 0x000f660000000200 */
[-C--:B-1----:R-:W-:Y:S01]  /*2a60*/  HMMA.16816.F32.BF16 R4, R140, R138.reuse, R4 ;  /* 0x0000008a8c04723c */ /* 0x082fe20000041804 */
[----:B------:R-:W-:Y:S07]  /*2a70*/  LDSM.16.M88.4 R148, [R150+0x9080] ;  /* 0x009080009694783b */ /* 0x000fee0000000200 */
[C---:B------:R-:W-:Y:S01]  /*2a80*/  HMMA.16816.F32.BF16 R8, R144.reuse, R138, R8 ;  /* 0x0000008a9008723c */ /* 0x040fe20000041808 */
[----:B------:R-:W-:Y:S03]  /*2a90*/  LDSM.16.M88.2 R138, [R220+0x3080] ;  /* 0x00308000dc8a783b */ /* 0x000fe60000000100 */
[----:B---3--:R-:W-:Y:S04]  /*2aa0*/  LEA R0, R218, R230, 0xd ;  /* 0x000000e6da007211 */ /* 0x008fe800078e68ff */
[-C--:B------:R-:W-:Y:S04]  /*2ab0*/  HMMA.16816.F32.BF16 R12, R144, R2.reuse, R12 ;  /* 0x00000002900c723c */ /* 0x080fe8000004180c */
[----:B------:R-:W-:Y:S04]  /*2ac0*/  IMAD.SHL.U32 R0, R0, 0x2, RZ ;  /* 0x0000000200007824 */ /* 0x000fe800078e00ff */
[C---:B------:R-:W-:Y:S01]  /*2ad0*/  HMMA.16816.F32.BF16 R16, R140.reuse, R2, R16 ;  /* 0x000000028c10723c */ /* 0x040fe20000041810 */
[----:B------:R-:W1:Y:S07]  /*2ae0*/  LDSM.16.M88.2 R2, [R221+0x5080] ;  /* 0x00508000dd02783b */ /* 0x000e6e0000000100 */
[-C--:B--2---:R-:W-:Y:S01]  /*2af0*/  HMMA.16816.F32.BF16 R20, R140, R30.reuse, R20 ;  /* 0x0000001e8c14723c */ /* 0x084fe20000041814 */
[----:B------:R2:W3:Y:S07]  /*2b00*/  LDSM.16.M88.4 R140, [R0+0x8080] ;  /* 0x00808000008c783b */ /* 0x0004ee0000000200 */
[----:B------:R-:W-:Y:S01]  /*2b10*/  HMMA.16816.F32.BF16 R24, R144, R30, R24 ;  /* 0x0000001e9018723c */ /* 0x000fe20000041818 */
[----:B------:R-:W3:Y:S07]  /*2b20*/  LDSM.16.M88.2 R30, [R220+0x4080] ;  /* 0x00408000dc1e783b */ /* 0x000eee0000000100 */
[-C--:B----4-:R-:W-:Y:S08]  /*2b30*/  HMMA.16816.F32.BF16 R4, R32, R28.reuse, R4 ;  /* 0x0000001c2004723c */ /* 0x090ff00000041804 */
[C---:B-----5:R-:W-:Y:S01]  /*2b40*/  HMMA.16816.F32.BF16 R8, R132.reuse, R28, R8 ;  /* 0x0000001c8408723c */ /* 0x060fe20000041808 */
[----:B------:R-:W4:Y:S03]  /*2b50*/  LDSM.16.M88.2 R28, [R220+0x5080] ;  /* 0x00508000dc1c783b */ /* 0x000f260000000100 */
[----:B--2---:R-:W-:Y:S04]  /*2b60*/  LEA R0, R218, R232, 0xd ;  /* 0x000000e8da007211 */ /* 0x004fe800078e68ff */
[-C--:B------:R-:W-:Y:S04]  /*2b70*/  HMMA.16816.F32.BF16 R12, R132, R136.reuse, R12 ;  /* 0x00000088840c723c */ /* 0x080fe8000004180c */
[----:B------:R-:W-:Y:S04]  /*2b80*/  IMAD.SHL.U32 R0, R0, 0x2, RZ ;  /* 0x0000000200007824 */ /* 0x000fe800078e00ff */
[C---:B------:R-:W-:Y:S01]  /*2b90*/  HMMA.16816.F32.BF16 R16, R32.reuse, R136, R16 ;  /* 0x000000882010723c */ /* 0x040fe20000041810 */
[----:B------:R-:W-:Y:S07]  /*2ba0*/  LDSM.16.M88.2 R136, [R223+0x4080] ;  /* 0x00408000df88783b */ /* 0x000fee0000000100 */
[-C--:B-1----:R-:W-:Y:S01]  /*2bb0*/  HMMA.16816.F32.BF16 R20, R32, R2.reuse, R20 ;  /* 0x000000022014723c */ /* 0x082fe20000041814 */
[----:B------:R-:W-:Y:S07]  /*2bc0*/  LDSM.16.M88.4 R32, [R0+0x8080] ;  /* 0x008080000020783b */ /* 0x000fee0000000200 */
[----:B------:R-:W-:Y:S01]  /*2bd0*/  HMMA.16816.F32.BF16 R24, R132, R2, R24 ;  /* 0x000000028418723c */ /* 0x000fe20000041818 */
[----:B------:R-:W1:Y:S04]  /*2be0*/  LDSM.16.M88.2 R2, [R223+0x3080] ;  /* 0x00308000df02783b */ /* 0x000e680000000100 */
[----:B------:R-:W2:Y:S03]  /*2bf0*/  LDSM.16.M88.4 R132, [R160+0x9080] ;  /* 0x00908000a084783b */ /* 0x000ea60000000200 */
[-C--:B---3--:R-:W-:Y:S08]  /*2c00*/  HMMA.16816.F32.BF16 R4, R140, R138.reuse, R4 ;  /* 0x0000008a8c04723c */ /* 0x088ff00000041804 */
[C---:B------:R-:W-:Y:S08]  /*2c10*/  HMMA.16816.F32.BF16 R8, R148.reuse, R138, R8 ;  /* 0x0000008a9408723c */ /* 0x040ff00000041808 */
[-C--:B------:R-:W-:Y:S08]  /*2c20*/  HMMA.16816.F32.BF16 R12, R148, R30.reuse, R12 ;  /* 0x0000001e940c723c */ /* 0x080ff0000004180c */
[C---:B------:R-:W-:Y:S01]  /*2c30*/  HMMA.16816.F32.BF16 R16, R140.reuse, R30, R16 ;  /* 0x0000001e8c10723c */ /* 0x040fe20000041810 */
[----:B------:R-:W3:Y:S07]  /*2c40*/  LDSM.16.M88.2 R30, [R223+0x5080] ;  /* 0x00508000df1e783b */ /* 0x000eee0000000100 */
[-C--:B----4-:R-:W-:Y:S07]  /*2c50*/  HMMA.16816.F32.BF16 R20, R140, R28.reuse, R20 ;  /* 0x0000001c8c14723c */ /* 0x090fee0000041814 */
[----:B------:R-:W-:Y:S01]  /*2c60*/  LEA R140, R218, R242, 0x6 ;  /* 0x000000f2da8c7211 */ /* 0x000fe200078e30ff */
[----:B------:R-:W-:Y:S04]  /*2c70*/  HMMA.16816.F32.BF16 R24, R148, R28, R24 ;  /* 0x0000001c9418723c */ /* 0x000fe80000041818 */
[----:B------:R4:W4:Y:S04]  /*2c80*/  LDS R0, [R140.X4+0x12080] ;  /* 0x012080008c007984 */ /* 0x0009280000004800 */
[-C--:B-1----:R-:W-:Y:S01]  /*2c90*/  HMMA.16816.F32.BF16 R4, R32, R2.reuse, R4 ;  /* 0x000000022004723c */ /* 0x082fe20000041804 */
[----:B------:R1:W1:Y:S04]  /*2ca0*/  LDS R138, [R140.X4+0x120a0] ;  /* 0x0120a0008c8a7984 */ /* 0x0002680000004800 */
[----:B------:R1:W1:Y:S03]  /*2cb0*/  LDS R139, [R140.X4+0x12100] ;  /* 0x012100008c8b7984 */ /* 0x0002660000004800 */
[C---:B--2---:R-:W-:Y:S01]  /*2cc0*/  HMMA.16816.F32.BF16 R8, R132.reuse, R2, R8 ;  /* 0x000000028408723c */ /* 0x044fe20000041808 */
[----:B------:R2:W1:Y:S01]  /*2cd0*/  LDS R204, [R140.X4+0x12120] ;  /* 0x012120008ccc7984 */ /* 0x0004620000004800 */
[----:B------:R-:W-:Y:S04]  /*2ce0*/  DEPBAR.LE SB0, 0x0 ;  /* 0x000080000000791a */ /* 0x000fe80000000000 */
[----:B------:R-:W-:Y:S02]  /*2cf0*/  BAR.SYNC.DEFER_BLOCKING 0x0 ;  /* 0x0000000000007b1d */ /* 0x000fe40000010000 */
[-C--:B------:R-:W-:Y:S08]  /*2d00*/  HMMA.16816.F32.BF16 R12, R132, R136.reuse, R12 ;  /* 0x00000088840c723c */ /* 0x080ff0000004180c */
[C---:B------:R-:W-:Y:S08]  /*2d10*/  HMMA.16816.F32.BF16 R16, R32.reuse, R136, R16 ;  /* 0x000000882010723c */ /* 0x040ff00000041810 */
[-C--:B---3--:R-:W-:Y:S01]  /*2d20*/  HMMA.16816.F32.BF16 R20, R32, R30.reuse, R20 ;  /* 0x0000001e2014723c */ /* 0x088fe20000041814 */
[----:B------:R2:W3:Y:S07]  /*2d30*/  LDSM.16.M88.4 R140, [R226+0xe080] ;  /* 0x00e08000e28c783b */ /* 0x0004ee0000000200 */
[----:B------:R-:W-:Y:S01]  /*2d40*/  HMMA.16816.F32.BF16 R24, R132, R30, R24 ;  /* 0x0000001e8418723c */ /* 0x000fe20000041818 */
[----:B------:R2:W1:Y:S04]  /*2d50*/  LDSM.16.M88.4 R144, [R226+0xf080] ;  /* 0x00f08000e290783b */ /* 0x0004680000000200 */
[----:B------:R2:W1:Y:S04]  /*2d60*/  LDSM.16.M88.4 R148, [R227+0xe080] ;  /* 0x00e08000e394783b */ /* 0x0004680000000200 */
[----:B------:R2:W1:Y:S01]  /*2d70*/  LDSM.16.M88.4 R160, [R227+0xf080] ;  /* 0x00f08000e3a0783b */ /* 0x0004620000000200 */
[----:B------:R-:W-:-:S05]  /*2d80*/  @P1 BRA `(.L_x_88) ;  /* 0x0000028000001947 */ /* 0x000fca0003800000 */
[----:B----4-:R-:W-:Y:S01]  /*2d90*/  SHF.R.S32.HI R2, RZ, 0x1f, R235 ;  /* 0x0000001fff027819 */ /* 0x010fe200000114eb */
[----:B------:R-:W4:Y:S01]  /*2da0*/  LDL.64 R206, [R1+0x8] ;  /* 0x0000080001ce7983 */ /* 0x000f220000100a00 */
[C---:B------:R-:W-:Y:S04]  /*2db0*/  IMAD.WIDE.U32 R28, R235.reuse, c[0x0][0x178], RZ ;  /* 0x00005e00eb1c7a25 */ /* 0x040fe800078e00ff */
[----:B------:R-:W-:Y:S02]  /*2dc0*/  IMAD R2, R2, c[0x0][0x178], RZ ;  /* 0x00005e0002027a24 */ /* 0x000fe400078e02ff */
[----:B------:R-:W-:Y:S02]  /*2dd0*/  IMAD.MOV.U32 R208, RZ, RZ, c[0x0][0x178] ;  /* 0x00005e00ffd07624 */ /* 0x000fe400078e00ff */
[----:B------:R-:W-:Y:S01]  /*2de0*/  IMAD R3, R235, c[0x0][0x17c], R2 ;  /* 0x00005f00eb037a24 */ /* 0x000fe200078e0202 */
[----:B------:R-:W-:Y:S01]  /*2df0*/  LEA R2, P5, R28, R246, 0x7 ;  /* 0x000000f61c027211 */ /* 0x000fe200078a38ff */
[----:B------:R-:W-:Y:S01]  /*2e00*/  IMAD.MOV.U32 R210, RZ, RZ, 0x6 ;  /* 0x00000006ffd27424 */ /* 0x000fe200078e00ff */
[----:B------:R-:W-:Y:S01]  /*2e10*/  SHF.L.U32 R208, R208, 0x6, RZ ;  /* 0x00000006d0d07819 */ /* 0x000fe200000006ff */
[----:B------:R-:W-:Y:S02]  /*2e20*/  IMAD.IADD R3, R29, 0x1, R3 ;  /* 0x000000011d037824 */ /* 0x000fe400078e0203 */
[----:B------:R-:W-:Y:S02]  /*2e30*/  IMAD R29, R235, -0x40, R248 ;  /* 0xffffffc0eb1d7824 */ /* 0x000fe400078e02f8 */
[----:B------:R-:W-:Y:S01]  /*2e40*/  IMAD.MOV.U32 R209, RZ, RZ, c[0x0][0x178] ;  /* 0x00005e00ffd17624 */ /* 0x000fe200078e00ff */
[----:B------:R-:W-:Y:S01]  /*2e50*/  LEA.HI.X R3, R28, R247, R3, 0x7, P5 ;  /* 0x000000f71c037211 */ /* 0x000fe200028f3c03 */
[----:B------:R-:W-:Y:S01]  /*2e60*/  IMAD.IADD R29, R29, 0x1, -R251 ;  /* 0x000000011d1d7824 */ /* 0x000fe200078e0afb */
[----:B------:R-:W-:Y:S02]  /*2e70*/  IADD3 R30, P6, P5, R208, 0x80, R2 ;  /* 0x00000080d01e7810 */ /* 0x000fe40007dde002 */
[----:B------:R-:W-:Y:S02]  /*2e80*/  SHF.L.U64.HI R209, R209, R210, c[0x0][0x17c] ;  /* 0x00005f00d1d17619 */ /* 0x000fe400000102d2 */
[----:B------:R-:W-:Y:S02]  /*2e90*/  IADD3 R28, R240, 0x6080, RZ ;  /* 0x00006080f01c7810 */ /* 0x000fe40007ffe0ff */
[----:B------:R-:W-:Y:S02]  /*2ea0*/  IADD3.X R31, R209, RZ, R3, P6, P5 ;  /* 0x000000ffd11f7210 */ /* 0x000fe400037ea403 */
[C---:B------:R-:W-:Y:S02]  /*2eb0*/  ISETP.LT.OR P5, PT, R29.reuse, 0x1, P4 ;  /* 0x000000011d00780c */ /* 0x040fe400027a1670 */
[----:B------:R-:W-:Y:S02]  /*2ec0*/  ISETP.LT.OR P6, PT, R29, 0x1, P3 ;  /* 0x000000011d00780c */ /* 0x000fe40001fc1670 */
[----:B------:R-:W-:Y:S09]  /*2ed0*/  LEA R28, R241, R28, 0xe ;  /* 0x0000001cf11c7211 */ /* 0x000ff200078e70ff */
[----:B------:R-:W-:Y:S01]  /*2ee0*/  @!PT LDS RZ, [RZ] ;  /* 0x00000000fffff984 */ /* 0x000fe20000000800 */
[----:B------:R-:W-:Y:S01]  /*2ef0*/  @!PT LDS RZ, [RZ] ;  /* 0x00000000fffff984 */ /* 0x000fe20000000800 */
[----:B------:R-:W-:Y:S01]  /*2f00*/  @!PT LDS RZ, [RZ] ;  /* 0x00000000fffff984 */ /* 0x000fe20000000800 */
[----:B------:R5:W-:Y:S01]  /*2f10*/  LDGSTS.E.BYPASS.LTC128B.128 [R28], [R2.64], !P5 ;  /* 0x00000000021c7fae */ /* 0x000be2000e901d44 */
[----:B------:R-:W-:Y:S03]  /*2f20*/  IADD3 R32, P5, R2, R208, RZ ;  /* 0x000000d002207210 */ /* 0x000fe60007fbe0ff */
[----:B------:R-:W2:Y:S02]  /*2f30*/  S2R R208, SR_TID.X ;  /* 0x0000000000d07919 */ /* 0x000ea40000002100 */
[----:B------:R-:W-:Y:S01]  /*2f40*/  IMAD.X R33, R3, 0x1, R209, P5 ;  /* 0x0000000103217824 */ /* 0x000fe200028e06d1 */
[C---:B------:R-:W-:Y:S01]  /*2f50*/  ISETP.LT.OR P5, PT, R29.reuse, 0x21, P3 ;  /* 0x000000211d00780c */ /* 0x040fe20001fa1670 */
[----:B------:R5:W-:Y:S01]  /*2f60*/  LDGSTS.E.BYPASS.LTC128B.128 [R28+0x2000], [R2.64+0x80], !P6 ;  /* 0x02000080021c7fae */ /* 0x000be2000f101d44 */
[----:B------:R-:W-:Y:S11]  /*2f70*/  ISETP.LT.OR P6, PT, R29, 0x21, P4 ;  /* 0x000000211d00780c */ /* 0x000ff600027c1670 */
[----:B------:R-:W-:Y:S02]  /*2f80*/  @!UPT UIADD3 URZ, URZ, URZ, URZ ;  /* 0x0000003f3f3ff290 */ /* 0x000fe4000fffe03f */
[----:B------:R3:W-:Y:S04]  /*2f90*/  LDGSTS.E.BYPASS.LTC128B.128 [R28+0x1000], [R32.64], !P6 ;  /* 0x01000000201c7fae */ /* 0x0007e8000f101d44 */
[----:B------:R3:W-:Y:S01]  /*2fa0*/  LDGSTS.E.BYPASS.LTC128B.128 [R28+0x3000], [R30.64], !P5 ;  /* 0x030000001e1c7fae */ /* 0x0007e2000e901d44 */
[----:B--2---:R-:W-:Y:S05]  /*2fb0*/  IMAD.SHL.U32 R29, R208, 0x4, RZ ;  /* 0x00000004d01d7824 */ /* 0x004fea00078e00ff */
[----:B------:R-:W-:Y:S02]  /*2fc0*/  @!P2 LEA R29, R241, R29, 0x6 ;  /* 0x0000001df11da211 */ /* 0x000fe400078e30ff */
[----:B-----5:R-:W-:Y:S03]  /*2fd0*/  @!P2 LEA R2, R205, 0x40, 0x6 ;  /* 0x00000040cd02a811 */ /* 0x020fe600078e30ff */
[----:B------:R-:W-:Y:S02]  /*2fe0*/  @!P2 IMAD.SHL.U32 R29, R29, 0x4, RZ ;  /* 0x000000041d1da824 */ /* 0x000fe400078e00ff */
[----:B----4-:R-:W-:Y:S05]  /*2ff0*/  @!P2 IMAD.WIDE R2, R2, 0x4, R206 ;  /* 0x000000040202a825 */ /* 0x010fea00078e02ce */
[----:B------:R3:W-:Y:S02]  /*3000*/  @!P2 LDGSTS.E.BYPASS.LTC128B.128 [R29+0x12080], [R2.64] ;  /* 0x12080000021dafae */ /* 0x0007e4000b901d44 */
.L_x_88:
[C---:B----4-:R-:W-:Y:S01]  /*3010*/  ISETP.GT.AND P6, PT, R238.reuse, RZ, PT ;  /* 0x000000ffee00720c */ /* 0x050fe20003fc4270 */
[----:B------:R-:W0:Y:S01]  /*3020*/  LDGDEPBAR ;  /* 0x00000000000079af */ /* 0x000e220000000000 */
[----:B------:R-:W-:Y:S02]  /*3030*/  ISETP.GT.AND P5, PT, R238, 0x1, PT ;  /* 0x00000001ee00780c */ /* 0x000fe40003fa4270 */
[----:B------:R-:W-:Y:S02]  /*3040*/  FSEL R135, R6, -INF , P6 ;  /* 0xff80000006877808 */ /* 0x000fe40003000000 */
[----:B------:R-:W-:Y:S02]  /*3050*/  FSEL R134, R7, -INF , P5 ;  /* 0xff80000007867808 */ /* 0x000fe40002800000 */
[----:B---3--:R-:W-:Y:S02]  /*3060*/  FSEL R3, R4, -INF , P6 ;  /* 0xff80000004037808 */ /* 0x008fe40003000000 */
[----:B------:R-:W-:Y:S02]  /*3070*/  FSEL R2, R5, -INF , P5 ;  /* 0xff80000005027808 */ /* 0x000fe40002800000 */
[-C--:B------:R-:W-:Y:S03]  /*3080*/  HMMA.16816.F32.BF16 R4, R140, R152.reuse, RZ ;  /* 0x000000988c04723c */ /* 0x080fe600000418ff */
[----:B------:R-:W-:Y:S01]  /*3090*/  FSEL R215, R10, -INF , P6 ;  /* 0xff8000000ad77808 */ /* 0x000fe20003000000 */
[--C-:B------:R-:W-:Y:S01]  /*30a0*/  FFMA.FTZ R212, R3, c[0x0][0x29c], -R0.reuse ;  /* 0x0000a70003d47a23 */ /* 0x100fe20000010800 */
[----:B------:R-:W-:Y:S01]  /*30b0*/  FSEL R206, R8, -INF , P6 ;  /* 0xff80000008ce7808 */ /* 0x000fe20003000000 */
[--C-:B------:R-:W-:Y:S01]  /*30c0*/  FFMA.FTZ R211, R2, c[0x0][0x29c], -R0.reuse ;  /* 0x0000a70002d37a23 */ /* 0x100fe20000010800 */
[----:B------:R-:W-:Y:S02]  /*30d0*/  FSEL R205, R9, -INF , P5 ;  /* 0xff80000009cd7808 */ /* 0x000fe40002800000 */
[----:B------:R-:W-:Y:S02]  /*30e0*/  FSEL R239, R11, -INF , P5 ;  /* 0xff8000000bef7808 */ /* 0x000fe40002800000 */
[C---:B-1----:R-:W-:Y:S02]  /*30f0*/  HMMA.16816.F32.BF16 R8, R144.reuse, R152, RZ ;  /* 0x000000989008723c */ /* 0x042fe400000418ff */
[----:B------:R-:W-:Y:S01]  /*3100*/  ISETP.GT.AND P6, PT, R238, 0x20, PT ;  /* 0x00000020ee00780c */ /* 0x000fe20003fc4270 */
[--C-:B------:R-:W-:Y:S01]  /*3110*/  FFMA.FTZ R206, R206, c[0x0][0x29c], -R139.reuse ;  /* 0x0000a700cece7a23 */ /* 0x100fe2000001088b */
[----:B------:R-:W-:Y:S01]  /*3120*/  ISETP.GT.AND P5, PT, R238, 0x21, PT ;  /* 0x00000021ee00780c */ /* 0x000fe20003fa4270 */
[--C-:B------:R-:W-:Y:S01]  /*3130*/  FFMA.FTZ R205, R205, c[0x0][0x29c], -R139.reuse ;  /* 0x0000a700cdcd7a23 */ /* 0x100fe2000001088b */
[----:B------:R-:W-:Y:S02]  /*3140*/  FSEL R214, R14, -INF , P6 ;  /* 0xff8000000ed67808 */ /* 0x000fe40003000000 */
[----:B------:R-:W-:Y:S04]  /*3150*/  FSEL R213, R15, -INF , P5 ;  /* 0xff8000000fd57808 */ /* 0x000fe80002800000 */
[----:B------:R-:W-:Y:S02]  /*3160*/  FSEL R137, R12, -INF , P6 ;  /* 0xff8000000c897808 */ /* 0x000fe40003000000 */
[----:B------:R-:W-:Y:S02]  /*3170*/  FSEL R136, R13, -INF , P5 ;  /* 0xff8000000d887808 */ /* 0x000fe40002800000 */
[-C--:B------:R-:W-:Y:S01]  /*3180*/  HMMA.16816.F32.BF16 R12, R144, R154.reuse, RZ ;  /* 0x0000009a900c723c */ /* 0x080fe200000418ff */
[----:B------:R-:W-:Y:S02]  /*3190*/  FSEL R16, R16, -INF , P6 ;  /* 0xff80000010107808 */ /* 0x000fe40003000000 */
[----:B------:R-:W-:Y:S02]  /*31a0*/  FSEL R17, R17, -INF , P5 ;  /* 0xff80000011117808 */ /* 0x000fe40002800000 */
[----:B------:R-:W-:Y:S01]  /*31b0*/  FSEL R133, R18, -INF , P6 ;  /* 0xff80000012857808 */ /* 0x000fe20003000000 */
[--C-:B------:R-:W-:Y:S01]  /*31c0*/  FFMA.FTZ R210, R16, c[0x0][0x29c], -R0.reuse ;  /* 0x0000a70010d27a23 */ /* 0x100fe20000010800 */
[----:B------:R-:W-:Y:S01]  /*31d0*/  FSEL R132, R19, -INF , P5 ;  /* 0xff80000013847808 */ /* 0x000fe20002800000 */
[--C-:B------:R-:W-:Y:S01]  /*31e0*/  FFMA.FTZ R209, R17, c[0x0][0x29c], -R0.reuse ;  /* 0x0000a70011d17a23 */ /* 0x100fe20000010800 */
[C---:B------:R-:W-:Y:S01]  /*31f0*/  ISETP.GT.AND P6, PT, R238.reuse, 0x40, PT ;  /* 0x00000040ee00780c */ /* 0x040fe20003fc4270 */
[C---:B------:R-:W-:Y:S02]  /*3200*/  HMMA.16816.F32.BF16 R16, R140.reuse, R154, RZ ;  /* 0x0000009a8c10723c */ /* 0x040fe400000418ff */
[----:B------:R-:W-:Y:S02]  /*3210*/  ISETP.GT.AND P5, PT, R238, 0x41, PT ;  /* 0x00000041ee00780c */ /* 0x000fe40003fa4270 */
[----:B------:R-:W-:Y:S02]  /*3220*/  FSEL R20, R20, -INF , P6 ;  /* 0xff80000014147808 */ /* 0x000fe40003000000 */
[----:B------:R-:W-:Y:S02]  /*3230*/  FSEL R21, R21, -INF , P5 ;  /* 0xff80000015157808 */ /* 0x000fe40002800000 */
[-C--:B------:R-:W-:Y:S01]  /*3240*/  HMMA.16816.F32.BF16 R28, R140, R156.reuse, RZ ;  /* 0x0000009c8c1c723c */ /* 0x080fe200000418ff */
[--C-:B------:R-:W-:Y:S01]  /*3250*/  FFMA.FTZ R208, R20, c[0x0][0x29c], -R0.reuse ;  /* 0x0000a70014d07a23 */ /* 0x100fe20000010800 */
[----:B--2---:R-:W-:Y:S02]  /*3260*/  MUFU.EX2 R140, R209 ;  /* 0x000000d1008c7308 */ /* 0x004fe40000000800 */
[----:B------:R-:W-:Y:S01]  /*3270*/  FFMA.FTZ R207, R21, c[0x0][0x29c], -R0 ;  /* 0x0000a70015cf7a23 */ /* 0x000fe20000010800 */
[----:B------:R-:W-:Y:S02]  /*3280*/  FSEL R22, R22, -INF , P6 ;  /* 0xff80000016167808 */ /* 0x000fe40003000000 */
[----:B------:R-:W-:Y:S01]  /*3290*/  FSEL R23, R23, -INF , P5 ;  /* 0xff80000017177808 */ /* 0x000fe20002800000 */
[----:B------:R-:W-:Y:S01]  /*32a0*/  HMMA.16816.F32.BF16 R32, R144, R156, RZ ;  /* 0x0000009c9020723c */ /* 0x000fe200000418ff */
[----:B------:R-:W-:Y:S03]  /*32b0*/  MOV R0, 0x40 ;  /* 0x0000004000007802 */ /* 0x000fe60000000f00 */
[--C-:B------:R-:W-:Y:S01]  /*32c0*/  FFMA.FTZ R142, R135, c[0x0][0x29c], -R138.reuse ;  /* 0x0000a700878e7a23 */ /* 0x100fe2000001088a */
[----:B------:R-:W-:Y:S01]  /*32d0*/  SEL R0, R0, 0xffffffc0, !P0 ;  /* 0xffffffc000007807 */ /* 0x000fe20004000000 */
[--C-:B------:R-:W-:Y:S01]  /*32e0*/  FFMA.FTZ R143, R134, c[0x0][0x29c], -R138.reuse ;  /* 0x0000a700868f7a23 */ /* 0x100fe2000001088a */
[----:B------:R-:W-:Y:S01]  /*32f0*/  MUFU.EX2 R141, R207 ;  /* 0x000000cf008d7308 */ /* 0x000fe20000000800 */
[-C--:B------:R-:W-:Y:S05]  /*3300*/  HMMA.16816.F32.BF16 R4, R148, R158.reuse, R4 ;  /* 0x0000009e9404723c */ /* 0x080fea0000041804 */
[----:B------:R-:W-:Y:S01]  /*3310*/  IADD3 R2, R226, R0, RZ ;  /* 0x00000000e2027210 */ /* 0x000fe20007ffe0ff */
[--C-:B------:R-:W-:Y:S01]  /*3320*/  FFMA.FTZ R145, R133, c[0x0][0x29c], -R138.reuse ;  /* 0x0000a70085917a23 */ /* 0x100fe2000001088a */
[----:B------:R-:W-:Y:S01]  /*3330*/  IADD3 R0, R0, R227, RZ ;  /* 0x000000e300007210 */ /* 0x000fe20007ffe0ff */
[C---:B------:R-:W-:Y:S01]  /*3340*/  HMMA.16816.F32.BF16 R8, R160.reuse, R158, R8 ;  /* 0x0000009ea008723c */ /* 0x040fe20000041808 */
[----:B------:R-:W-:Y:S03]  /*3350*/  MUFU.EX2 R142, R142 ;  /* 0x0000008e008e7308 */ /* 0x000fe60000000800 */
[--C-:B------:R-:W-:Y:S01]  /*3360*/  FFMA.FTZ R146, R132, c[0x0][0x29c], -R138.reuse ;  /* 0x0000a70084927a23 */ /* 0x100fe2000001088a */
[----:B------:R-:W-:Y:S01]  /*3370*/  FSEL R24, R24, -INF , P6 ;  /* 0xff80000018187808 */ /* 0x000fe20003000000 */
[--C-:B------:R-:W-:Y:S01]  /*3380*/  FFMA.FTZ R3, R22, c[0x0][0x29c], -R138.reuse ;  /* 0x0000a70016037a23 */ /* 0x100fe2000001088a */
[----:B------:R-:W-:Y:S01]  /*3390*/  LDSM.16.M88.4 R132, [R2+0xf080] ;  /* 0x00f080000284783b */ /* 0x000fe20000000200 */
[-C--:B------:R-:W-:Y:S03]  /*33a0*/  HMMA.16816.F32.BF16 R12, R160, R164.reuse, R12 ;  /* 0x000000a4a00c723c */ /* 0x080fe6000004180c */
[----:B------:R-:W-:Y:S01]  /*33b0*/  MUFU.EX2 R143, R143 ;  /* 0x0000008f008f7308 */ /* 0x000fe20000000800 */
[----:B------:R-:W-:Y:S01]  /*33c0*/  FFMA.FTZ R138, R23, c[0x0][0x29c], -R138 ;  /* 0x0000a700178a7a23 */ /* 0x000fe2000001088a */
[----:B------:R-:W-:Y:S01]  /*33d0*/  FSEL R25, R25, -INF , P5 ;  /* 0xff80000019197808 */ /* 0x000fe20002800000 */
[--C-:B------:R-:W-:Y:S01]  /*33e0*/  FFMA.FTZ R144, R137, c[0x0][0x29c], -R139.reuse ;  /* 0x0000a70089907a23 */ /* 0x100fe2000001088b */
[----:B------:R-:W1:Y:S01]  /*33f0*/  LDSM.16.M88.4 R20, [R2+0xe080] ;  /* 0x00e080000214783b */ /* 0x000e620000000200 */
[C---:B------:R-:W-:Y:S04]  /*3400*/  HMMA.16816.F32.BF16 R16, R148.reuse, R164, R16 ;  /* 0x000000a49410723c */ /* 0x040fe80000041810 */
[--C-:B------:R-:W-:Y:S01]  /*3410*/  FFMA.FTZ R147, R136, c[0x0][0x29c], -R139.reuse ;  /* 0x0000a70088937a23 */ /* 0x100fe2000001088b */
[----:B------:R-:W-:Y:S01]  /*3420*/  MUFU.EX2 R137, R208 ;  /* 0x000000d000897308 */ /* 0x000fe20000000800 */
[----:B------:R-:W-:Y:S02]  /*3430*/  FSEL R26, R26, -INF , P6 ;  /* 0xff8000001a1a7808 */ /* 0x000fe40003000000 */
[-C--:B------:R-:W-:Y:S04]  /*3440*/  HMMA.16816.F32.BF16 R28, R148, R166.reuse, R28 ;  /* 0x000000a6941c723c */ /* 0x080fe8000004181c */
[----:B------:R-:W-:Y:S03]  /*3450*/  FSEL R27, R27, -INF , P5 ;  /* 0xff8000001b1b7808 */ /* 0x000fe60002800000 */
[----:B------:R2:W-:Y:S01]  /*3460*/  MUFU.EX2 R148, R3 ;  /* 0x0000000300947308 */ /* 0x0005e20000000800 */
[----:B------:R-:W-:Y:S04]  /*3470*/  HMMA.16816.F32.BF16 R32, R160, R166, R32 ;  /* 0x000000a6a020723c */ /* 0x000fe80000041820 */
[--C-:B------:R-:W-:Y:S02]  /*3480*/  FFMA.FTZ R150, R24, c[0x0][0x29c], -R139.reuse ;  /* 0x0000a70018967a23 */ /* 0x100fe4000001088b */
[----:B------:R-:W-:Y:S03]  /*3490*/  FFMA.FTZ R139, R25, c[0x0][0x29c], -R139 ;  /* 0x0000a700198b7a23 */ /* 0x000fe6000001088b */
[----:B------:R-:W-:Y:S10]  /*34a0*/  MUFU.EX2 R24, R212 ;  /* 0x000000d400187308 */ /* 0x000ff40000000800 */
[----:B------:R-:W-:Y:S01]  /*34b0*/  MUFU.EX2 R25, R211 ;  /* 0x000000d300197308 */ /* 0x000fe20000000800 */
[-C--:B-1----:R-:W-:Y:S01]  /*34c0*/  HMMA.16816.F32.BF16 R4, R20, R168.reuse, R4 ;  /* 0x000000a81404723c */ /* 0x082fe20000041804 */
[----:B--2---:R-:W-:Y:S08]  /*34d0*/  LDS R3, [R242.X4+0x12280] ;  /* 0x01228000f2037984 */ /* 0x004ff00000004800 */
[----:B------:R1:W-:Y:S01]  /*34e0*/  MUFU.EX2 R151, R138 ;  /* 0x0000008a00977308 */ /* 0x0003e20000000800 */
[C---:B------:R-:W-:Y:S08]  /*34f0*/  HMMA.16816.F32.BF16 R8, R132.reuse, R168, R8 ;  /* 0x000000a88408723c */ /* 0x040ff00000041808 */
[-C--:B------:R-:W-:Y:S01]  /*3500*/  HMMA.16816.F32.BF16 R12, R132, R170.reuse, R12 ;  /* 0x000000aa840c723c */ /* 0x080fe2000004180c */
[----:B------:R2:W-:Y:S07]  /*3510*/  MUFU.EX2 R160, R147 ;  /* 0x0000009300a07308 */ /* 0x0005ee0000000800 */
[C---:B------:R-:W-:Y:S03]  /*3520*/  HMMA.16816.F32.BF16 R16, R20.reuse, R170, R16 ;  /* 0x000000aa1410723c */ /* 0x040fe60000041810 */
[----:B------:R-:W-:Y:S01]  /*3530*/  MUFU.EX2 R163, R144 ;  /* 0x0000009000a37308 */ /* 0x000fe20000000800 */
[--C-:B-1----:R-:W-:Y:S04]  /*3540*/  FFMA.FTZ R138, R213, c[0x0][0x29c], -R204.reuse ;  /* 0x0000a700d58a7a23 */ /* 0x102fe800000108cc */
[-C--:B------:R-:W-:Y:S01]  /*3550*/  HMMA.16816.F32.BF16 R28, R20, R172.reuse, R28 ;  /* 0x000000ac141c723c */ /* 0x080fe2000004181c */
[----:B------:R-:W1:Y:S04]  /*3560*/  LDSM.16.M88.4 R20, [R0+0xe080] ;  /* 0x00e080000014783b */ /* 0x000e680000000200 */
[----:B------:R-:W-:Y:S03]  /*3570*/  MUFU.EX2 R161, R206 ;  /* 0x000000ce00a17308 */ /* 0x000fe60000000800 */
[----:B------:R-:W-:Y:S01]  /*3580*/  HMMA.16816.F32.BF16 R32, R132, R172, R32 ;  /* 0x000000ac8420723c */ /* 0x000fe20000041820 */
[----:B------:R-:W3:Y:S03]  /*3590*/  LDSM.16.M88.4 R132, [R0+0xf080] ;  /* 0x00f080000084783b */ /* 0x000ee60000000200 */
[----:B--2---:R-:W-:Y:S03]  /*35a0*/  FFMA.FTZ R147, R26, c[0x0][0x29c], -R204 ;  /* 0x0000a7001a937a23 */ /* 0x004fe600000108cc */
[----:B------:R-:W-:Y:S10]  /*35b0*/  MUFU.EX2 R162, R205 ;  /* 0x000000cd00a27308 */ /* 0x000ff40000000800 */
[----:B------:R-:W-:Y:S10]  /*35c0*/  MUFU.EX2 R144, R139 ;  /* 0x0000008b00907308 */ /* 0x000ff40000000800 */
[----:B------:R-:W2:Y:S01]  /*35d0*/  MUFU.EX2 R136, R210 ;  /* 0x000000d200887308 */ /* 0x000ea20000000800 */
[-C--:B-1----:R-:W-:Y:S09]  /*35e0*/  HMMA.16816.F32.BF16 R4, R20, R174.reuse, R4 ;  /* 0x000000ae1404723c */ /* 0x082ff20000041804 */
[----:B------:R-:W-:Y:S01]  /*35f0*/  MUFU.EX2 R145, R145 ;  /* 0x0000009100917308 */ /* 0x000fe20000000800 */
[C---:B---3--:R-:W-:Y:S09]  /*3600*/  HMMA.16816.F32.BF16 R8, R132.reuse, R174, R8 ;  /* 0x000000ae8408723c */ /* 0x048ff20000041808 */
[----:B------:R-:W-:Y:S01]  /*3610*/  MUFU.EX2 R146, R146 ;  /* 0x0000009200927308 */ /* 0x000fe20000000800 */
[-C--:B------:R-:W-:Y:S03]  /*3620*/  HMMA.16816.F32.BF16 R12, R132, R176.reuse, R12 ;  /* 0x000000b0840c723c */ /* 0x080fe6000004180c */
[----:B--2---:R-:W-:Y:S05]  /*3630*/  F2FP.BF16.PACK_AB R26, R140, R136 ;  /* 0x000000888c1a723e */ /* 0x004fea00000010ff */
[C---:B------:R-:W-:Y:S01]  /*3640*/  HMMA.16816.F32.BF16 R16, R20.reuse, R176, R16 ;  /* 0x000000b01410723c */ /* 0x040fe20000041810 */
[----:B------:R-:W-:Y:S07]  /*3650*/  MUFU.EX2 R150, R150 ;  /* 0x0000009600967308 */ /* 0x000fee0000000800 */
[-C--:B------:R-:W-:Y:S01]  /*3660*/  HMMA.16816.F32.BF16 R28, R20, R178.reuse, R28 ;  /* 0x000000b2141c723c */ /* 0x080fe2000004181c */
[----:B------:R-:W1:Y:S07]  /*3670*/  LDSM.16.M88.4 R20, [R226+0x10080] ;  /* 0x01008000e214783b */ /* 0x000e6e0000000200 */
[----:B------:R-:W-:Y:S01]  /*3680*/  HMMA.16816.F32.BF16 R32, R132, R178, R32 ;  /* 0x000000b28420723c */ /* 0x000fe20000041820 */
[----:B------:R-:W2:Y:S07]  /*3690*/  LDSM.16.M88.4 R132, [R226+0x11080] ;  /* 0x01108000e284783b */ /* 0x000eae0000000200 */
[-C--:B-1----:R-:W-:Y:S08]  /*36a0*/  HMMA.16816.F32.BF16 R4, R20, R180.reuse, R4 ;  /* 0x000000b41404723c */ /* 0x082ff00000041804 */
[C---:B--2---:R-:W-:Y:S08]  /*36b0*/  HMMA.16816.F32.BF16 R8, R132.reuse, R180, R8 ;  /* 0x000000b48408723c */ /* 0x044ff00000041808 */
[-C--:B------:R-:W-:Y:S08]  /*36c0*/  HMMA.16816.F32.BF16 R12, R132, R182.reuse, R12 ;  /* 0x000000b6840c723c */ /* 0x080ff0000004180c */
[C---:B------:R-:W-:Y:S08]  /*36d0*/  HMMA.16816.F32.BF16 R16, R20.reuse, R182, R16 ;  /* 0x000000b61410723c */ /* 0x040ff00000041810 */
        /* <DEDUP_REMOVED lines=11> */
[----:B------:R-:W2:Y:S08]  /*3790*/  LDSM.16.M88.4 R132, [R2+0x11080] ;  /* 0x011080000284783b */ /* 0x000eb00000000200 */
[----:B------:R-:W-:Y:S01]  /*37a0*/  LDS R2, [R242.X4+0x12300] ;  /* 0x01230000f2027984 */ /* 0x000fe20000004800 */
        /* <DEDUP_REMOVED lines=8> */
[----:B------:R-:W3:Y:S01]  /*3830*/  LDS R0, [R242.X4+0x122a0] ;  /* 0x0122a000f2007984 */ /* 0x000ee20000004800 */
[-C--:B-1----:R-:W-:Y:S08]  /*3840*/  HMMA.16816.F32.BF16 R4, R20, R198.reuse, R4 ;  /* 0x000000c61404723c */ /* 0x082ff00000041804 */
[C---:B--2---:R-:W-:Y:S08]  /*3850*/  HMMA.16816.F32.BF16 R8, R132.reuse, R198, R8 ;  /* 0x000000c68408723c */ /* 0x044ff00000041808 */
[-C--:B------:R-:W-:Y:S08]  /*3860*/  HMMA.16816.F32.BF16 R12, R132, R200.reuse, R12 ;  /* 0x000000c8840c723c */ /* 0x080ff0000004180c */
[C---:B------:R-:W-:Y:S04]  /*3870*/  HMMA.16816.F32.BF16 R16, R20.reuse, R200, R16 ;  /* 0x000000c81410723c */ /* 0x040fe80000041810 */
[--C-:B---3--:R-:W-:Y:S02]  /*3880*/  FADD.FTZ R6, R6, -R0.reuse ;  /* 0x8000000006067221 */ /* 0x108fe40000010000 */
[----:B------:R-:W-:Y:S02]  /*3890*/  FADD.FTZ R7, R7, -R0 ;  /* 0x8000000007077221 */ /* 0x000fe40000010000 */
[-C--:B------:R-:W-:Y:S04]  /*38a0*/  HMMA.16816.F32.BF16 R28, R20, R202.reuse, R28 ;  /* 0x000000ca141c723c */ /* 0x080fe8000004181c */
[--C-:B------:R-:W-:Y:S02]  /*38b0*/  FADD.FTZ R4, R4, -R3.reuse ;  /* 0x8000000304047221 */ /* 0x100fe40000010000 */
[----:B------:R-:W-:Y:S02]  /*38c0*/  FMUL.FTZ R6, R142, R6 ;  /* 0x000000068e067220 */ /* 0x000fe40000410000 */
[----:B------:R-:W-:Y:S04]  /*38d0*/  HMMA.16816.F32.BF16 R32, R132, R202, R32 ;  /* 0x000000ca8420723c */ /* 0x000fe80000041820 */
[--C-:B------:R-:W-:Y:S02]  /*38e0*/  FFMA.FTZ R20, R215, c[0x0][0x29c], -R204.reuse ;  /* 0x0000a700d7147a23 */ /* 0x100fe400000108cc */
[----:B------:R-:W-:Y:S02]  /*38f0*/  FFMA.FTZ R21, R239, c[0x0][0x29c], -R204 ;  /* 0x0000a700ef157a23 */ /* 0x000fe400000108cc */
[----:B------:R1:W-:Y:S01]  /*3900*/  MUFU.EX2 R149, R20 ;  /* 0x0000001400957308 */ /* 0x0003e20000000800 */
[--C-:B------:R-:W-:Y:S03]  /*3910*/  FADD.FTZ R18, R18, -R0.reuse ;  /* 0x8000000012127221 */ /* 0x100fe60000010000 */
[--C-:B------:R-:W-:Y:S02]  /*3920*/  FADD.FTZ R19, R19, -R0.reuse ;  /* 0x8000000013137221 */ /* 0x100fe40000010000 */
[----:B------:R-:W-:Y:S02]  /*3930*/  FMUL.FTZ R7, R143, R7 ;  /* 0x000000078f077220 */ /* 0x000fe40000410000 */
[--C-:B------:R-:W-:Y:S02]  /*3940*/  FADD.FTZ R28, R28, -R3.reuse ;  /* 0x800000031c1c7221 */ /* 0x100fe40000010000 */
[----:B------:R2:W3:Y:S01]  /*3950*/  MUFU.EX2 R139, R21 ;  /* 0x00000015008b7308 */ /* 0x0004e20000000800 */
[--C-:B------:R-:W-:Y:S02]  /*3960*/  FADD.FTZ R29, R29, -R3.reuse ;  /* 0x800000031d1d7221 */ /* 0x100fe40000010000 */
[----:B------:R-:W-:Y:S02]  /*3970*/  FMUL.FTZ R28, R137, R28 ;  /* 0x0000001c891c7220 */ /* 0x000fe40000410000 */
[----:B------:R-:W-:Y:S02]  /*3980*/  FMUL.FTZ R22, R141, R29 ;  /* 0x0000001d8d167220 */ /* 0x000fe40000410000 */
[--C-:B------:R-:W-:Y:S02]  /*3990*/  FADD.FTZ R30, R30, -R0.reuse ;  /* 0x800000001e1e7221 */ /* 0x100fe40000010000 */
[----:B------:R-:W-:Y:S01]  /*39a0*/  FADD.FTZ R31, R31, -R0 ;  /* 0x800000001f1f7221 */ /* 0x000fe20000010000 */
[----:B------:R-:W-:Y:S01]  /*39b0*/  F2FP.BF16.PACK_AB R22, R22, R28 ;  /* 0x0000001c1616723e */ /* 0x000fe200000010ff */
[----:B------:R-:W4:Y:S01]  /*39c0*/  LDS R0, [R242.X4+0x12320] ;  /* 0x01232000f2007984 */ /* 0x000f220000004800 */
[----:B------:R-:W-:Y:S01]  /*39d0*/  FADD.FTZ R12, R12, -R2 ;  /* 0x800000020c0c7221 */ /* 0x000fe20000010000 */
[----:B------:R-:W-:Y:S01]  /*39e0*/  MUFU.EX2 R28, R138 ;  /* 0x0000008a001c7308 */ /* 0x000fe20000000800 */
[--C-:B-1----:R-:W-:Y:S02]  /*39f0*/  FFMA.FTZ R20, R214, c[0x0][0x29c], -R204.reuse ;  /* 0x0000a700d6147a23 */ /* 0x102fe400000108cc */
[----:B------:R-:W-:Y:S01]  /*3a00*/  FFMA.FTZ R204, R27, c[0x0][0x29c], -R204 ;  /* 0x0000a7001bcc7a23 */ /* 0x000fe200000108cc */
[----:B------:R-:W-:Y:S01]  /*3a10*/  F2FP.BF16.PACK_AB R27, R25, R24 ;  /* 0x00000018191b723e */ /* 0x000fe200000010ff */
[--C-:B------:R-:W-:Y:S02]  /*3a20*/  FADD.FTZ R13, R13, -R2.reuse ;  /* 0x800000020d0d7221 */ /* 0x100fe40000010000 */
[----:B------:R-:W-:Y:S01]  /*3a30*/  FMUL.FTZ R4, R24, R4 ;  /* 0x0000000418047220 */ /* 0x000fe20000410000 */
[----:B------:R-:W-:Y:S01]  /*3a40*/  F2FP.BF16.PACK_AB R24, R143, R142 ;  /* 0x0000008e8f18723e */ /* 0x000fe200000010ff */
[----:B------:R-:W-:Y:S01]  /*3a50*/  STS [R236+0x12480], R27 ;  /* 0x0124801bec007388 */ /* 0x000fe20000000800 */
[----:B------:R-:W1:Y:S01]  /*3a60*/  MUFU.EX2 R29, R20 ;  /* 0x00000014001d7308 */ /* 0x000e620000000800 */
[--C-:B------:R-:W-:Y:S01]  /*3a70*/  FADD.FTZ R5, R5, -R3.reuse ;  /* 0x8000000305057221 */ /* 0x100fe20000010000 */
[----:B--2---:R-:W-:Y:S01]  /*3a80*/  F2FP.BF16.PACK_AB R21, R7, R6 ;  /* 0x000000060715723e */ /* 0x004fe200000010ff */
[--C-:B------:R-:W-:Y:S01]  /*3a90*/  FADD.FTZ R16, R16, -R3.reuse ;  /* 0x8000000310107221 */ /* 0x100fe20000010000 */
[----:B------:R-:W-:Y:S01]  /*3aa0*/  F2FP.BF16.PACK_AB R7, R162, R161 ;  /* 0x000000a1a207723e */ /* 0x000fe200000010ff */
[----:B------:R-:W-:Y:S01]  /*3ab0*/  FADD.FTZ R17, R17, -R3 ;  /* 0x8000000311117221 */ /* 0x000fe20000010000 */
[----:B------:R-:W-:Y:S01]  /*3ac0*/  STS [R237], R24 ;  /* 0x00000018ed007388 */ /* 0x000fe20000000800 */
[----:B------:R-:W-:Y:S01]  /*3ad0*/  FMUL.FTZ R3, R163, R12 ;  /* 0x0000000ca3037220 */ /* 0x000fe20000410000 */
[C---:B------:R-:W-:Y:S01]  /*3ae0*/  F2FP.BF16.PACK_AB R6, R160.reuse, R163 ;  /* 0x000000a3a006723e */ /* 0x040fe200000010ff */
[----:B------:R-:W-:Y:S01]  /*3af0*/  FMUL.FTZ R12, R160, R13 ;  /* 0x0000000da00c7220 */ /* 0x000fe20000410000 */
[----:B------:R-:W-:Y:S01]  /*3b00*/  STS [R236+0x12c80], R7 ;  /* 0x012c8007ec007388 */ /* 0x000fe20000000800 */
[----:B------:R-:W-:Y:S01]  /*3b10*/  FMUL.FTZ R16, R136, R16 ;  /* 0x0000001088107220 */ /* 0x000fe20000410000 */
[----:B------:R-:W-:Y:S01]  /*3b20*/  MUFU.EX2 R204, R204 ;  /* 0x000000cc00cc7308 */ /* 0x000fe20000000800 */
[----:B------:R-:W-:Y:S01]  /*3b30*/  FMUL.FTZ R17, R140, R17 ;  /* 0x000000118c117220 */ /* 0x000fe20000410000 */
[----:B------:R-:W-:Y:S01]  /*3b40*/  F2FP.BF16.PACK_AB R12, R12, R3 ;  /* 0x000000030c0c723e */ /* 0x000fe200000010ff */
[--C-:B------:R-:W-:Y:S01]  /*3b50*/  FADD.FTZ R33, R33, -R2.reuse ;  /* 0x8000000221217221 */ /* 0x100fe20000010000 */
[----:B---3--:R-:W-:Y:S01]  /*3b60*/  F2FP.BF16.PACK_AB R3, R139, R149 ;  /* 0x000000958b03723e */ /* 0x008fe200000010ff */
[--C-:B------:R-:W-:Y:S01]  /*3b70*/  FADD.FTZ R8, R8, -R2.reuse ;  /* 0x8000000208087221 */ /* 0x100fe20000010000 */
[----:B------:R-:W-:Y:S01]  /*3b80*/  F2FP.BF16.PACK_AB R23, R17, R16 ;  /* 0x000000101117723e */ /* 0x000fe200000010ff */
[--C-:B------:R-:W-:Y:S01]  /*3b90*/  FADD.FTZ R9, R9, -R2.reuse ;  /* 0x8000000209097221 */ /* 0x100fe20000010000 */
[----:B------:R-:W-:Y:S01]  /*3ba0*/  F2FP.BF16.PACK_AB R17, R146, R145 ;  /* 0x000000919211723e */ /* 0x000fe200000010ff */
[----:B------:R2:W-:Y:S01]  /*3bb0*/  STS [R237+0x800], R3 ;  /* 0x00080003ed007388 */ /* 0x0005e20000000800 */
[----:B------:R-:W-:Y:S01]  /*3bc0*/  FADD.FTZ R32, R32, -R2 ;  /* 0x8000000220207221 */ /* 0x000fe20000010000 */
[----:B------:R-:W-:Y:S01]  /*3bd0*/  F2FP.BF16.PACK_AB R16, R151, R148 ;  /* 0x000000949710723e */ /* 0x000fe200000010ff */
[----:B------:R-:W-:Y:S01]  /*3be0*/  FMUL.FTZ R133, R145, R18 ;  /* 0x0000001291857220 */ /* 0x000fe20000410000 */
[----:B------:R-:W-:Y:S01]  /*3bf0*/  STS [R236+0x13480], R26 ;  /* 0x0134801aec007388 */ /* 0x000fe20000000800 */
[----:B-1----:R-:W-:Y:S01]  /*3c00*/  F2FP.BF16.PACK_AB R2, R28, R29 ;  /* 0x0000001d1c02723e */ /* 0x002fe200000010ff */
[----:B------:R-:W1:Y:S01]  /*3c10*/  MUFU.EX2 R18, R147 ;  /* 0x0000009300127308 */ /* 0x000e620000000800 */
[----:B------:R-:W-:Y:S01]  /*3c20*/  FMUL.FTZ R5, R25, R5 ;  /* 0x0000000519057220 */ /* 0x000fe20000410000 */
[----:B------:R-:W-:Y:S01]  /*3c30*/  STS [R237+0x1000], R17 ;  /* 0x00100011ed007388 */ /* 0x000fe20000000800 */
[----:B------:R-:W-:Y:S01]  /*3c40*/  F2FP.BF16.PACK_AB R25, R141, R137 ;  /* 0x000000898d19723e */ /* 0x000fe200000010ff */
[----:B------:R-:W-:Y:S02]  /*3c50*/  FMUL.FTZ R132, R146, R19 ;  /* 0x0000001392847220 */ /* 0x000fe40000410000 */
[----:B------:R-:W-:Y:S01]  /*3c60*/  STS [R236+0x13c80], R6 ;  /* 0x013c8006ec007388 */ /* 0x000fe20000000800 */
[----:B------:R-:W-:Y:S01]  /*3c70*/  F2FP.BF16.PACK_AB R20, R5, R4 ;  /* 0x000000040514723e */ /* 0x000fe200000010ff */
[----:B------:R-:W-:Y:S01]  /*3c80*/  FMUL.FTZ R19, R161, R8 ;  /* 0x00000008a1137220 */ /* 0x000fe20000410000 */
[----:B------:R-:W-:Y:S01]  /*3c90*/  F2FP.BF16.PACK_AB R4, R144, R150 ;  /* 0x000000969004723e */ /* 0x000fe200000010ff */
[----:B------:R1:W-:Y:S01]  /*3ca0*/  STS [R237+0x1800], R2 ;  /* 0x00180002ed007388 */ /* 0x0003e20000000800 */
[----:B------:R-:W-:Y:S01]  /*3cb0*/  FMUL.FTZ R5, R162, R9 ;  /* 0x00000009a2057220 */ /* 0x000fe20000410000 */
[----:B------:R-:W-:Y:S01]  /*3cc0*/  F2FP.BF16.PACK_AB R13, R132, R133 ;  /* 0x00000085840d723e */ /* 0x000fe200000010ff */
[--C-:B----4-:R-:W-:Y:S01]  /*3cd0*/  FADD.FTZ R11, R11, -R0.reuse ;  /* 0x800000000b0b7221 */ /* 0x110fe20000010000 */
[----:B------:R-:W-:Y:S01]  /*3ce0*/  STS [R236+0x14480], R25 ;  /* 0x01448019ec007388 */ /* 0x000fe20000000800 */
[--C-:B------:R-:W-:Y:S01]  /*3cf0*/  FADD.FTZ R10, R10, -R0.reuse ;  /* 0x800000000a0a7221 */ /* 0x100fe20000010000 */
[----:B------:R-:W-:Y:S01]  /*3d00*/  F2FP.BF16.PACK_AB R5, R5, R19 ;  /* 0x000000130505723e */ /* 0x000fe200000010ff */
[--C-:B------:R-:W-:Y:S01]  /*3d10*/  FADD.FTZ R15, R15, -R0.reuse ;  /* 0x800000000f0f7221 */ /* 0x100fe20000010000 */
[----:B------:R-:W-:Y:S01]  /*3d20*/  STS [R237+0x2000], R16 ;  /* 0x00200010ed007388 */ /* 0x000fe20000000800 */
[----:B------:R-:W-:Y:S02]  /*3d30*/  FMUL.FTZ R10, R149, R10 ;  /* 0x0000000a950a7220 */ /* 0x000fe40000410000 */
[----:B--2---:R-:W-:Y:S01]  /*3d40*/  FMUL.FTZ R3, R139, R11 ;  /* 0x0000000b8b037220 */ /* 0x004fe20000410000 */
[----:B------:R-:W-:Y:S01]  /*3d50*/  STS [R236+0x14c80], R4 ;  /* 0x014c8004ec007388 */ /* 0x000fe20000000800 */
[--C-:B------:R-:W-:Y:S02]  /*3d60*/  FADD.FTZ R14, R14, -R0.reuse ;  /* 0x800000000e0e7221 */ /* 0x100fe40000010000 */
[----:B------:R-:W-:Y:S01]  /*3d70*/  FMUL.FTZ R30, R148, R30 ;  /* 0x0000001e941e7220 */ /* 0x000fe20000410000 */
[----:B------:R-:W-:Y:S01]  /*3d80*/  F2FP.BF16.PACK_AB R3, R3, R10 ;  /* 0x0000000a0303723e */ /* 0x000fe200000010ff */
[----:B------:R-:W-:Y:S02]  /*3d90*/  FMUL.FTZ R14, R29, R14 ;  /* 0x0000000e1d0e7220 */ /* 0x000fe40000410000 */
[----:B------:R-:W-:Y:S02]  /*3da0*/  FMUL.FTZ R31, R151, R31 ;  /* 0x0000001f971f7220 */ /* 0x000fe40000410000 */
[----:B------:R-:W-:Y:S02]  /*3db0*/  FMUL.FTZ R32, R150, R32 ;  /* 0x0000002096207220 */ /* 0x000fe40000410000 */
[----:B------:R-:W-:Y:S01]  /*3dc0*/  FMUL.FTZ R8, R144, R33 ;  /* 0x0000002190087220 */ /* 0x000fe20000410000 */
[----:B------:R-:W-:Y:S01]  /*3dd0*/  F2FP.BF16.PACK_AB R9, R31, R30 ;  /* 0x0000001e1f09723e */ /* 0x000fe200000010ff */
[--C-:B------:R-:W-:Y:S01]  /*3de0*/  FADD.FTZ R35, R35, -R0.reuse ;  /* 0x8000000023237221 */ /* 0x100fe20000010000 */
[----:B-1----:R-:W-:Y:S01]  /*3df0*/  F2FP.BF16.PACK_AB R2, R204, R18 ;  /* 0x00000012cc02723e */ /* 0x002fe200000010ff */
[----:B------:R-:W-:Y:S01]  /*3e00*/  FADD.FTZ R34, R34, -R0 ;  /* 0x8000000022227221 */ /* 0x000fe20000010000 */
[----:B------:R-:W-:Y:S01]  /*3e10*/  F2FP.BF16.PACK_AB R8, R8, R32 ;  /* 0x000000200808723e */ /* 0x000fe200000010ff */
[----:B------:R-:W-:Y:S02]  /*3e20*/  FMUL.FTZ R0, R204, R35 ;  /* 0x00000023cc007220 */ /* 0x000fe40000410000 */
[----:B------:R1:W-:Y:S01]  /*3e30*/  STS [R237+0x2800], R2 ;  /* 0x00280002ed007388 */ /* 0x0003e20000000800 */
[----:B------:R-:W-:Y:S03]  /*3e40*/  FMUL.FTZ R34, R18, R34 ;  /* 0x0000002212227220 */ /* 0x000fe60000410000 */
[----:B------:R-:W-:Y:S02]  /*3e50*/  BAR.SYNC.DEFER_BLOCKING 0x0 ;  /* 0x0000000000007b1d */ /* 0x000fe40000010000 */
[----:B------:R-:W-:Y:S01]  /*3e60*/  F2FP.BF16.PACK_AB R0, R0, R34 ;  /* 0x000000220000723e */ /* 0x000fe200000010ff */
[----:B-1----:R-:W-:Y:S05]  /*3e70*/  FMUL.FTZ R2, R28, R15 ;  /* 0x0000000f1c027220 */ /* 0x002fea0000410000 */
[----:B------:R-:W-:Y:S01]  /*3e80*/  STS [R236+0x15480], R20 ;  /* 0x01548014ec007388 */ /* 0x000fe20000000800 */
[----:B------:R-:W-:Y:S03]  /*3e90*/  F2FP.BF16.PACK_AB R2, R2, R14 ;  /* 0x0000000e0202723e */ /* 0x000fe600000010ff */
        /* <DEDUP_REMOVED lines=89> */
[----:B-12-4-:R-:W-:Y:S01]  /*4430*/  SHF.R.S32.HI R0, RZ, 0x1f, R235 ;  /* 0x0000001fff007819 */ /* 0x016fe200000114eb */
[----:B------:R-:W2:Y:S01]  /*4440*/  LDL.64 R10, [R1] ;  /* 0x00000000010a7983 */ /* 0x000ea20000100a00 */
[----:B------:R-:W-:Y:S01]  /*4450*/  LOP3.LUT P6, RZ, R249, 0x1, RZ, 0xc0, !PT ;  /* 0x00000001f9ff7812 */ /* 0x000fe200078cc0ff */
[----:B------:R-:W-:Y:S02]  /*4460*/  IMAD.MOV.U32 R6, RZ, RZ, c[0x0][0x208] ;  /* 0x00008200ff067624 */ /* 0x000fe400078e00ff */
[----:B------:R-:W1:Y:S01]  /*4470*/  S2R R239, SR_TID.X ;  /* 0x0000000000ef7919 */ /* 0x000e620000002100 */
[----:B------:R-:W-:Y:S02]  /*4480*/  IMAD R0, R0, c[0x0][0x208], RZ ;  /* 0x0000820000007a24 */ /* 0x000fe400078e02ff */
[----:B------:R-:W-:Y:S02]  /*4490*/  IMAD.MOV.U32 R7, RZ, RZ, 0x6 ;  /* 0x00000006ff077424 */ /* 0x000fe400078e00ff */
[C---:B------:R-:W-:Y:S03]  /*44a0*/  IMAD.WIDE.U32 R4, R235.reuse, c[0x0][0x208], RZ ;  /* 0x00008200eb047a25 */ /* 0x040fe600078e00ff */
[----:B------:R-:W-:Y:S01]  /*44b0*/  SHF.L.U64.HI R7, R6, R7, c[0x0][0x20c] ;  /* 0x0000830006077619 */ /* 0x000fe20000010207 */
[----:B------:R-:W-:Y:S01]  /*44c0*/  IMAD R0, R235, c[0x0][0x20c], R0 ;  /* 0x00008300eb007a24 */ /* 0x000fe200078e0200 */
[----:B------:R-:W-:Y:S01]  /*44d0*/  LEA R2, P1, R4, R244, 0x7 ;  /* 0x000000f404027211 */ /* 0x000fe200078238ff */
[----:B------:R-:W-:Y:S02]  /*44e0*/  IMAD.SHL.U32 R6, R6, 0x40, RZ ;  /* 0x0000004006067824 */ /* 0x000fe400078e00ff */
[----:B------:R-:W-:Y:S02]  /*44f0*/  IMAD.IADD R0, R5, 0x1, R0 ;  /* 0x0000000105007824 */ /* 0x000fe400078e0200 */
[----:B------:R-:W-:Y:S03]  /*4500*/  IMAD.SHL.U32 R8, R235, 0x40, RZ ;  /* 0x00000040eb087824 */ /* 0x000fe600078e00ff */
[----:B------:R-:W-:Y:S02]  /*4510*/  LEA.HI.X R3, R4, R245, R0, 0x7, P1 ;  /* 0x000000f504037211 */ /* 0x000fe400008f3c00 */
[----:B------:R-:W-:Y:S02]  /*4520*/  IADD3 R4, P5, P1, R6, 0x80, R2 ;  /* 0x0000008006047810 */ /* 0x000fe400079be002 */
[----:B------:R-:W-:Y:S02]  /*4530*/  IADD3 R0, -R251, R248, -R8 ;  /* 0x000000f8fb007210 */ /* 0x000fe40007ffe908 */
[C-C-:B------:R-:W-:Y:S02]  /*4540*/  IADD3.X R5, R7.reuse, RZ, R3.reuse, P5, P1 ;  /* 0x000000ff07057210 */ /* 0x140fe40002fe2403 */
[----:B------:R-:W-:Y:S02]  /*4550*/  ISETP.LT.OR P5, PT, R0, 0x1, !P6 ;  /* 0x000000010000780c */ /* 0x000fe400077a1670 */
[----:B------:R-:W-:Y:S02]  /*4560*/  IADD3 R6, P1, R6, R2, RZ ;  /* 0x0000000206067210 */ /* 0x000fe40007f3e0ff */
[C---:B------:R-:W-:Y:S03]  /*4570*/  ISETP.LT.OR P6, PT, R0.reuse, 0x21, !P6 ;  /* 0x000000210000780c */ /* 0x040fe600077c1670 */
[----:B------:R-:W-:Y:S01]  /*4580*/  IMAD.X R7, R7, 0x1, R3, P1 ;  /* 0x0000000107077824 */ /* 0x000fe200008e0603 */
[----:B------:R-:W-:Y:S05]  /*4590*/  LOP3.LUT P1, RZ, R249, 0x2, RZ, 0xc0, !PT ;  /* 0x00000002f9ff7812 */ /* 0x000fea000782c0ff */
[----:B------:R-:W-:Y:S01]  /*45a0*/  @!PT LDS RZ, [RZ] ;  /* 0x00000000fffff984 */ /* 0x000fe20000000800 */
[----:B------:R-:W-:Y:S01]  /*45b0*/  @!PT LDS RZ, [RZ] ;  /* 0x00000000fffff984 */ /* 0x000fe20000000800 */
[----:B------:R-:W-:Y:S01]  /*45c0*/  @!PT LDS RZ, [RZ] ;  /* 0x00000000fffff984 */ /* 0x000fe20000000800 */
[----:B------:R3:W-:Y:S01]  /*45d0*/  LDGSTS.E.BYPASS.LTC128B.128 [R240+0xe080], [R2.64], !P5 ;  /* 0x0e08000002f07fae */ /* 0x0007e2000e901d44 */
[C---:B------:R-:W-:Y:S02]  /*45e0*/  ISETP.LT.OR P5, PT, R0.reuse, 0x1, !P1 ;  /* 0x000000010000780c */ /* 0x040fe40004fa1670 */
[----:B------:R-:W-:Y:S11]  /*45f0*/  ISETP.LT.OR P1, PT, R0, 0x21, !P1 ;  /* 0x000000210000780c */ /* 0x000ff60004f21670 */
[----:B------:R3:W-:Y:S04]  /*4600*/  LDGSTS.E.BYPASS.LTC128B.128 [R240+0x10080], [R2.64+0x80], !P5 ;  /* 0x1008008002f07fae */ /* 0x0007e8000e901d44 */
[----:B------:R3:W-:Y:S04]  /*4610*/  LDGSTS.E.BYPASS.LTC128B.128 [R240+0xf080], [R6.64], !P6 ;  /* 0x0f08000006f07fae */ /* 0x0007e8000f101d44 */
[----:B------:R3:W-:Y:S01]  /*4620*/  LDGSTS.E.BYPASS.LTC128B.128 [R240+0x11080], [R4.64], !P1 ;  /* 0x1108000004f07fae */ /* 0x0007e2000c901d44 */
[----:B-1----:R-:W-:Y:S02]  /*4630*/  @!P2 IMAD.SHL.U32 R0, R239, 0x10, RZ ;  /* 0x00000010ef00a824 */ /* 0x002fe400078e00ff */
[----:B--2---:R-:W-:Y:S05]  /*4640*/  @!P2 IMAD.WIDE R8, R8, 0x4, R10 ;  /* 0x000000040808a825 */ /* 0x004fea00078e020a */
[----:B------:R3:W-:Y:S02]  /*4650*/  @!P2 LDGSTS.E.BYPASS.LTC128B.128 [R0+0x12280], [R8.64] ;  /* 0x122800000800afae */ /* 0x0007e4000b901d44 */
.L_x_89:
[-C--:B-1234-:R-:W-:Y:S01]  /*4660*/  HMMA.16816.F32.BF16 R4, R32, R16.reuse, RZ ;  /* 0x000000102004723c */ /* 0x09efe200000418ff */
[----:B------:R-:W2:Y:S02]  /*4670*/  LDL.64 R2, [R1+0x10] ;  /* 0x0000100001027983 */ /* 0x000ea40000100a00 */
[----:B------:R-:W-:Y:S01]  /*4680*/  ISETP.GE.AND P6, PT, R218, 0x1, PT ;  /* 0x00000001da00780c */ /* 0x000fe20003fc6270 */
[----:B------:R-:W-:Y:S01]  /*4690*/  IMAD.SHL.U32 R0, R243, 0x2000, RZ ;  /* 0x00002000f3007824 */ /* 0x000fe200078e00ff */
[----:B------:R-:W-:Y:S01]  /*46a0*/  LDSM.16.M88.4 R140, [R222+0x1800] ;  /* 0x00180000de8c783b */ /* 0x000fe20000000200 */
[----:B------:R-:W-:Y:S02]  /*46b0*/  ISETP.GE.AND P5, PT, R241, 0x1, PT ;  /* 0x00000001f100780c */ /* 0x000fe40003fa6270 */
[C---:B------:R-:W-:Y:S01]  /*46c0*/  HMMA.16816.F32.BF16 R8, R132.reuse, R16, RZ ;  /* 0x000000108408723c */ /* 0x040fe200000418ff */
[----:B------:R-:W-:Y:S04]  /*46d0*/  LDSM.16.MT88.4 R144, [R217+0x4080] ;  /* 0x00408000d990783b */ /* 0x000fe80000004200 */
[----:B------:R-:W-:Y:S03]  /*46e0*/  LDSM.16.M88.4 R148, [R224+0x1000] ;  /* 0x00100000e094783b */ /* 0x000fe60000000200 */
[-C--:B------:R-:W-:Y:S01]  /*46f0*/  HMMA.16816.F32.BF16 R12, R132, R18.reuse, RZ ;  /* 0x00000012840c723c */ /* 0x080fe200000418ff */
[----:B------:R-:W0:Y:S07]  /*4700*/  LDGDEPBAR ;  /* 0x00000000000079af */ /* 0x000e2e0000000000 */
[C---:B------:R-:W-:Y:S08]  /*4710*/  HMMA.16816.F32.BF16 R16, R32.reuse, R18, RZ ;  /* 0x000000122010723c */ /* 0x040ff000000418ff */
[-C--:B------:R-:W-:Y:S08]  /*4720*/  HMMA.16816.F32.BF16 R20, R32, R136.reuse, RZ ;  /* 0x000000882014723c */ /* 0x080ff000000418ff */
[C---:B------:R-:W-:Y:S08]  /*4730*/  HMMA.16816.F32.BF16 R24, R132.reuse, R136, RZ ;  /* 0x000000888418723c */ /* 0x040ff000000418ff */
[-C--:B------:R-:W-:Y:S01]  /*4740*/  HMMA.16816.F32.BF16 R28, R132, R138.reuse, RZ ;  /* 0x0000008a841c723c */ /* 0x080fe200000418ff */
[----:B------:R-:W-:Y:S07]  /*4750*/  LDSM.16.M88.4 R132, [R222+0x1000] ;  /* 0x00100000de84783b */ /* 0x000fee0000000200 */
[----:B------:R-:W-:Y:S01]  /*4760*/  HMMA.16816.F32.BF16 R32, R32, R138, RZ ;  /* 0x0000008a2020723c */ /* 0x000fe200000418ff */
[----:B------:R-:W1:Y:S07]  /*4770*/  LDSM.16.MT88.4 R136, [R217+0x1080] ;  /* 0x00108000d988783b */ /* 0x000e6e0000004200 */
[-C--:B------:R-:W-:Y:S08]  /*4780*/  HMMA.16816.F32.BF16 R4, R160, R204.reuse, R4 ;  /* 0x000000cca004723c */ /* 0x080ff00000041804 */
[C---:B------:R-:W-:Y:S08]  /*4790*/  HMMA.16816.F32.BF16 R8, R208.reuse, R204, R8 ;  /* 0x000000ccd008723c */ /* 0x040ff00000041808 */
[-C--:B------:R-:W-:Y:S08]  /*47a0*/  HMMA.16816.F32.BF16 R12, R208, R206.reuse, R12 ;  /* 0x000000ced00c723c */ /* 0x080ff0000004180c */
[C---:B------:R-:W-:Y:S01]  /*47b0*/  HMMA.16816.F32.BF16 R16, R160.reuse, R206, R16 ;  /* 0x000000cea010723c */ /* 0x040fe20000041810 */
[----:B------:R-:W-:Y:S07]  /*47c0*/  LDSM.16.M88.4 R204, [R224+0x1800] ;  /* 0x00180000e0cc783b */ /* 0x000fee0000000200 */
[-C--:B------:R-:W-:Y:S08]  /*47d0*/  HMMA.16816.F32.BF16 R20, R160, R212.reuse, R20 ;  /* 0x000000d4a014723c */ /* 0x080ff00000041814 */
[C---:B------:R-:W-:Y:S08]  /*47e0*/  HMMA.16816.F32.BF16 R24, R208.reuse, R212, R24 ;  /* 0x000000d4d018723c */ /* 0x040ff00000041818 */
[-C--:B------:R-:W-:Y:S08]  /*47f0*/  HMMA.16816.F32.BF16 R28, R208, R214.reuse, R28 ;  /* 0x000000d6d01c723c */ /* 0x080ff0000004181c */
[----:B------:R-:W-:Y:S01]  /*4800*/  HMMA.16816.F32.BF16 R32, R160, R214, R32 ;  /* 0x000000d6a020723c */ /* 0x000fe20000041820 */
[----:B------:R-:W3:Y:S07]  /*4810*/  LDSM.16.MT88.4 R160, [R217+0x1880] ;  /* 0x00188000d9a0783b */ /* 0x000eee0000004200 */
[-C--:B-1----:R-:W-:Y:S08]  /*4820*/  HMMA.16816.F32.BF16 R4, R132, R136.reuse, R4 ;  /* 0x000000888404723c */ /* 0x082ff00000041804 */
[C---:B------:R-:W-:Y:S08]  /*4830*/  HMMA.16816.F32.BF16 R8, R140.reuse, R136, R8 ;  /* 0x000000888c08723c */ /* 0x040ff00000041808 */
[-C--:B------:R-:W-:Y:S08]  /*4840*/  HMMA.16816.F32.BF16 R12, R140, R138.reuse, R12 ;  /* 0x0000008a8c0c723c */ /* 0x080ff0000004180c */
[C---:B------:R-:W-:Y:S01]  /*4850*/  HMMA.16816.F32.BF16 R16, R132.reuse, R138, R16 ;  /* 0x0000008a8410723c */ /* 0x040fe20000041810 */
[----:B------:R-:W1:Y:S07]  /*4860*/  LDSM.16.MT88.4 R136, [R217+0x4880] ;  /* 0x00488000d988783b */ /* 0x000e6e0000004200 */
[-C--:B------:R-:W-:Y:S08]  /*4870*/  HMMA.16816.F32.BF16 R20, R132, R144.reuse, R20 ;  /* 0x000000908414723c */ /* 0x080ff00000041814 */
[C---:B------:R-:W-:Y:S08]  /*4880*/  HMMA.16816.F32.BF16 R24, R140.reuse, R144, R24 ;  /* 0x000000908c18723c */ /* 0x040ff00000041818 */
[-C--:B------:R-:W-:Y:S01]  /*4890*/  HMMA.16816.F32.BF16 R28, R140, R146.reuse, R28 ;  /* 0x000000928c1c723c */ /* 0x080fe2000004181c */
[----:B------:R-:W-:Y:S07]  /*48a0*/  LDSM.16.MT88.4 R140, [R217+0x2080] ;  /* 0x00208000d98c783b */ /* 0x000fee0000004200 */
[----:B------:R-:W-:Y:S01]  /*48b0*/  HMMA.16816.F32.BF16 R32, R132, R146, R32 ;  /* 0x000000928420723c */ /* 0x000fe20000041820 */
[----:B------:R-:W4:Y:S04]  /*48c0*/  LDSM.16.M88.4 R132, [R222+0x2000] ;  /* 0x00200000de84783b */ /* 0x000f280000000200 */
[----:B------:R-:W5:Y:S03]  /*48d0*/  LDSM.16.M88.4 R144, [R222+0x2800] ;  /* 0x00280000de90783b */ /* 0x000f660000000200 */
[-C--:B---3--:R-:W-:Y:S08]  /*48e0*/  HMMA.16816.F32.BF16 R4, R148, R160.reuse, R4 ;  /* 0x000000a09404723c */ /* 0x088ff00000041804 */
[C---:B------:R-:W-:Y:S08]  /*48f0*/  HMMA.16816.F32.BF16 R8, R204.reuse, R160, R8 ;  /* 0x000000a0cc08723c */ /* 0x040ff00000041808 */
[-C--:B------:R-:W-:Y:S08]  /*4900*/  HMMA.16816.F32.BF16 R12, R204, R162.reuse, R12 ;  /* 0x000000a2cc0c723c */ /* 0x080ff0000004180c */
[C---:B------:R-:W-:Y:S01]  /*4910*/  HMMA.16816.F32.BF16 R16, R148.reuse, R162, R16 ;  /* 0x000000a29410723c */ /* 0x040fe20000041810 */
[----:B------:R-:W3:Y:S07]  /*4920*/  LDSM.16.MT88.4 R160, [R217+0x5080] ;  /* 0x00508000d9a0783b */ /* 0x000eee0000004200 */
[-C--:B-1----:R-:W-:Y:S08]  /*4930*/  HMMA.16816.F32.BF16 R20, R148, R136.reuse, R20 ;  /* 0x000000889414723c */ /* 0x082ff00000041814 */
[C---:B------:R-:W-:Y:S08]  /*4940*/  HMMA.16816.F32.BF16 R24, R204.reuse, R136, R24 ;  /* 0x00000088cc18723c */ /* 0x040ff00000041818 */
[-C--:B------:R-:W-:Y:S01]  /*4950*/  HMMA.16816.F32.BF16 R28, R204, R138.reuse, R28 ;  /* 0x0000008acc1c723c */ /* 0x080fe2000004181c */
[----:B------:R-:W-:Y:S07]  /*4960*/  LDSM.16.MT88.4 R204, [R217+0x5880] ;  /* 0x00588000d9cc783b */ /* 0x000fee0000004200 */
[----:B------:R-:W-:Y:S01]  /*4970*/  HMMA.16816.F32.BF16 R32, R148, R138, R32 ;  /* 0x0000008a9420723c */ /* 0x000fe20000041820 */
[----:B------:R-:W-:Y:S04]  /*4980*/  LDSM.16.M88.4 R136, [R224+0x2000] ;  /* 0x00200000e088783b */ /* 0x000fe80000000200 */
[----:B------:R-:W-:Y:S03]  /*4990*/  LDSM.16.M88.4 R148, [R224+0x2800] ;  /* 0x00280000e094783b */ /* 0x000fe60000000200 */
[-C--:B----4-:R-:W-:Y:S08]  /*49a0*/  HMMA.16816.F32.BF16 R4, R132, R140.reuse, R4 ;  /* 0x0000008c8404723c */ /* 0x090ff00000041804 */
[C---:B-----5:R-:W-:Y:S08]  /*49b0*/  HMMA.16816.F32.BF16 R8, R144.reuse, R140, R8 ;  /* 0x0000008c9008723c */ /* 0x060ff00000041808 */
[-C--:B------:R-:W-:Y:S08]  /*49c0*/  HMMA.16816.F32.BF16 R12, R144, R142.reuse, R12 ;  /* 0x0000008e900c723c */ /* 0x080ff0000004180c */
[C---:B------:R-:W-:Y:S01]  /*49d0*/  HMMA.16816.F32.BF16 R16, R132.reuse, R142, R16 ;  /* 0x0000008e8410723c */ /* 0x040fe20000041810 */
[----:B------:R-:W1:Y:S07]  /*49e0*/  LDSM.16.MT88.4 R140, [R217+0x2880] ;  /* 0x00288000d98c783b */ /* 0x000e6e0000004200 */
[-C--:B---3--:R-:W-:Y:S08]  /*49f0*/  HMMA.16816.F32.BF16 R20, R132, R160.reuse, R20 ;  /* 0x000000a08414723c */ /* 0x088ff00000041814 */
[C---:B------:R-:W-:Y:S04]  /*4a00*/  HMMA.16816.F32.BF16 R24, R144.reuse, R160, R24 ;  /* 0x000000a09018723c */ /* 0x040fe80000041818 */
[C---:B--2---:R-:W-:Y:S04]  /*4a10*/  IADD3 R3, P1, R0.reuse, R2, RZ ;  /* 0x0000000200037210 */ /* 0x044fe80007f3e0ff */
[-C--:B------:R-:W-:Y:S04]  /*4a20*/  HMMA.16816.F32.BF16 R28, R144, R162.reuse, R28 ;  /* 0x000000a2901c723c */ /* 0x080fe8000004181c */
[----:B------:R-:W-:Y:S02]  /*4a30*/  LEA.HI.X.SX32 R0, R0, R252, 0x1, P1 ;  /* 0x000000fc00007211 */ /* 0x000fe400008f0eff */
[C---:B------:R-:W-:Y:S02]  /*4a40*/  LEA R2, P1, R3.reuse, c[0x0][0x220], 0x2 ;  /* 0x0000880003027a11 */ /* 0x040fe400078210ff */
[----:B------:R-:W-:Y:S01]  /*4a50*/  HMMA.16816.F32.BF16 R32, R132, R162, R32 ;  /* 0x000000a28420723c */ /* 0x000fe20000041820 */
[----:B------:R-:W-:Y:S03]  /*4a60*/  LDSM.16.MT88.4 R132, [R216+0x17880] ;  /* 0x01788000d884783b */ /* 0x000fe60000004200 */
[----:B------:R-:W-:Y:S01]  /*4a70*/  LEA.HI.X R3, R3, c[0x0][0x224], R0, 0x2, P1 ;  /* 0x0000890003037a11 */ /* 0x000fe200008f1400 */
[C---:B------:R-:W-:Y:S01]  /*4a80*/  IMAD R0, R218.reuse, 0x2000, R231 ;  /* 0x00002000da007824 */ /* 0x040fe200078e02e7 */
[----:B------:R-:W-:Y:S02]  /*4a90*/  ISETP.GE.AND P1, PT, R235, R250, PT ;  /* 0x000000faeb00720c */ /* 0x000fe40003f26270 */
[----:B------:R-:W-:Y:S01]  /*4aa0*/  IADD3 R218, R218, 0x1, RZ ;  /* 0x00000001dada7810 */ /* 0x000fe20007ffe0ff */
[-C--:B-1----:R-:W-:Y:S05]  /*4ab0*/  HMMA.16816.F32.BF16 R4, R136, R140.reuse, R4 ;  /* 0x0000008c8804723c */ /* 0x082fea0000041804 */
[----:B------:R-:W-:Y:S01]  /*4ac0*/  IMAD.SHL.U32 R0, R0, 0x2, RZ ;  /* 0x0000000200007824 */ /* 0x000fe200078e00ff */
[----:B------:R-:W-:Y:S02]  /*4ad0*/  SEL R218, R218, RZ, !P6 ;  /* 0x000000ffdada7207 */ /* 0x000fe40007000000 */
[C---:B------:R-:W-:Y:S08]  /*4ae0*/  HMMA.16816.F32.BF16 R8, R148.reuse, R140, R8 ;  /* 0x0000008c9408723c */ /* 0x040ff00000041808 */
        /* <DEDUP_REMOVED lines=12> */
[----:B------:R-:W-:Y:S01]  /*4bb0*/  RED.E.ADD.F32.FTZ.RN.STRONG.GPU [R2.64+0x1c00], R11 ;  /* 0x001c000b0200798e */ /* 0x000fe2000c10e784 */
[----:B------:R-:W-:Y:S03]  /*4bc0*/  IMAD.MOV.U32 R205, RZ, RZ, R235 ;  /* 0x000000ffffcd7224 */ /* 0x000fe600078e00eb */
        /* <DEDUP_REMOVED lines=15> */
[----:B------:R-:W-:Y:S04]  /*4cc0*/  LDSM.16.MT88.4 R140, [R216+0x18080] ;  /* 0x01808000d88c783b */ /* 0x000fe80000004200 */
[----:B------:R-:W-:Y:S01]  /*4cd0*/  RED.E.ADD.F32.FTZ.RN.STRONG.GPU [R2.64+0x4400], R21 ;  /* 0x004400150200798e */ /* 0x000fe2000c10e784 */
[-C--:B-1----:R-:W-:Y:S03]  /*4ce0*/  HMMA.16816.F32.BF16 R84, R4, R8.reuse, R84 ;  /* 0x000000080454723c */ /* 0x082fe60000041854 */
[----:B------:R-:W-:Y:S04]  /*4cf0*/  RED.E.ADD.F32.FTZ.RN.STRONG.GPU [R2.64+0x4800], R22 ;  /* 0x004800160200798e */ /* 0x000fe8000c10e784 */
[----:B------:R-:W-:Y:S04]  /*4d00*/  RED.E.ADD.F32.FTZ.RN.STRONG.GPU [R2.64+0x4c00], R23 ;  /* 0x004c00170200798e */ /* 0x000fe8000c10e784 */
[----:B------:R-:W1:Y:S04]  /*4d10*/  LDSM.16.MT88.4 R20, [R0+0x8080] ;  /* 0x008080000014783b */ /* 0x000e680000004200 */
[----:B------:R-:W-:Y:S01]  /*4d20*/  RED.E.ADD.F32.FTZ.RN.STRONG.GPU [R2.64+0x5000], R24 ;  /* 0x005000180200798e */ /* 0x000fe2000c10e784 */
[-C--:B--2---:R-:W-:Y:S03]  /*4d30*/  HMMA.16816.F32.BF16 R88, R12, R8.reuse, R88 ;  /* 0x000000080c58723c */ /* 0x084fe60000041858 */
[----:B------:R-:W-:Y:S04]  /*4d40*/  RED.E.ADD.F32.FTZ.RN.STRONG.GPU [R2.64+0x5400], R25 ;  /* 0x005400190200798e */ /* 0x000fe8000c10e784 */
[----:B------:R-:W-:Y:S01]  /*4d50*/  RED.E.ADD.F32.FTZ.RN.STRONG.GPU [R2.64+0x5800], R26 ;  /* 0x0058001a0200798e */ /* 0x000fe2000c10e784 */
[C---:B---3--:R-:W-:Y:S03]  /*4d60*/  HMMA.16816.F32.BF16 R92, R16.reuse, R8, R92 ;  /* 0x00000008105c723c */ /* 0x048fe6000004185c */
[----:B------:R-:W-:Y:S04]  /*4d70*/  RED.E.ADD.F32.FTZ.RN.STRONG.GPU [R2.64+0x5c00], R27 ;  /* 0x005c001b0200798e */ /* 0x000fe8000c10e784 */
[----:B------:R-:W-:Y:S01]  /*4d80*/  LDSM.16.MT88.4 R24, [R216+0x15880] ;  /* 0x01588000d818783b */ /* 0x000fe20000004200 */
[-C--:B------:R-:W-:Y:S03]  /*4d90*/  HMMA.16816.F32.BF16 R96, R16, R10.reuse, R96 ;  /* 0x0000000a1060723c */ /* 0x080fe60000041860 */
[----:B------:R-:W-:Y:S04]  /*4da0*/  RED.E.ADD.F32.FTZ.RN.STRONG.GPU [R2.64+0x6000], R32 ;  /* 0x006000200200798e */ /* 0x000fe8000c10e784 */
[----:B------:R-:W-:Y:S01]  /*4db0*/  RED.E.ADD.F32.FTZ.RN.STRONG.GPU [R2.64+0x6400], R33 ;  /* 0x006400210200798e */ /* 0x000fe2000c10e784 */
[-C--:B------:R-:W-:Y:S03]  /*4dc0*/  HMMA.16816.F32.BF16 R100, R12, R10.reuse, R100 ;  /* 0x0000000a0c64723c */ /* 0x080fe60000041864 */
[----:B------:R-:W-:Y:S04]  /*4dd0*/  RED.E.ADD.F32.FTZ.RN.STRONG.GPU [R2.64+0x6800], R34 ;  /* 0x006800220200798e */ /* 0x000fe8000c10e784 */
[----:B------:R-:W-:Y:S01]  /*4de0*/  RED.E.ADD.F32.FTZ.RN.STRONG.GPU [R2.64+0x6c00], R35 ;  /* 0x006c00230200798e */ /* 0x000fe2000c10e784 */
        /* <DEDUP_REMOVED lines=10> */
[----:B------:R-:W-:Y:S05]  /*4e90*/  LDSM.16.MT88.4 R8, [R0+0x7080] ;  /* 0x007080000008783b */ /* 0x000fea0000004200 */
        /* <DEDUP_REMOVED lines=22> */
[----:B------:R4:W5:Y:S07]  /*5000*/  LDSM.16.MT88.4 R24, [R0+0x9880] ;  /* 0x009880000018783b */ /* 0x00096e0000004200 */
[-C--:B--2---:R-:W-:Y:S08]  /*5010*/  HMMA.16816.F32.BF16 R84, R4, R8.reuse, R84 ;  /* 0x000000080454723c */ /* 0x084ff00000041854 */
[-C--:B------:R-:W-:Y:S08]  /*5020*/  HMMA.16816.F32.BF16 R88, R12, R8.reuse, R88 ;  /* 0x000000080c58723c */ /* 0x080ff00000041858 */
[C---:B------:R-:W-:Y:S04]  /*5030*/  HMMA.16816.F32.BF16 R92, R16.reuse, R8, R92 ;  /* 0x00000008105c723c */ /* 0x040fe8000004185c */
[----:B----4-:R-:W-:Y:S04]  /*5040*/  IADD3 R0, R241, 0x1, RZ ;  /* 0x00000001f1007810 */ /* 0x010fe80007ffe0ff */
[-C--:B------:R-:W-:Y:S04]  /*5050*/  HMMA.16816.F32.BF16 R96, R16, R10.reuse, R96 ;  /* 0x0000000a1060723c */ /* 0x080fe80000041860 */
[----:B------:R-:W-:Y:S04]  /*5060*/  SEL R241, R0, RZ, !P5 ;  /* 0x000000ff00f17207 */ /* 0x000fe80006800000 */
        /* <DEDUP_REMOVED lines=14> */
[-C--:B-----5:R-:W-:Y:S08]  /*5150*/  HMMA.16816.F32.BF16 R108, R28, R24.reuse, R108 ;  /* 0x000000181c6c723c */ /* 0x0a0ff0000004186c */
[-C--:B------:R-:W-:Y:S08]  /*5160*/  HMMA.16816.F32.BF16 R112, R132, R24.reuse, R112 ;  /* 0x000000188470723c */ /* 0x080ff00000041870 */
[C---:B------:R-:W-:Y:S08]  /*5170*/  HMMA.16816.F32.BF16 R116, R140.reuse, R24, R116 ;  /* 0x000000188c74723c */ /* 0x040ff00000041874 */
[-C--:B------:R-:W-:Y:S08]  /*5180*/  HMMA.16816.F32.BF16 R120, R140, R26.reuse, R120 ;  /* 0x0000001a8c78723c */ /* 0x080ff00000041878 */
[-C--:B------:R-:W-:Y:S08]  /*5190*/  HMMA.16816.F32.BF16 R124, R132, R26.reuse, R124 ;  /* 0x0000001a847c723c */ /* 0x080ff0000004187c */
[----:B------:R-:W-:Y:S01]  /*51a0*/  HMMA.16816.F32.BF16 R128, R28, R26, R128 ;  /* 0x0000001a1c80723c */ /* 0x000fe20000041880 */
[----:B------:R-:W-:-:S07]  /*51b0*/  @!P1 BRA `(.L_x_90) ;  /* 0xffffd41000009947 */ /* 0x000fce000383ffff */
[----:B------:R-:W-:Y:S01]  /*51c0*/  FMUL.FTZ R84, R84, c[0x0][0x298] ;  /* 0x0000a60054547a20 */ /* 0x000fe20000410000 */
[----:B------:R-:W-:Y:S01]  /*51d0*/  PLOP3.LUT P1, PT, PT, PT, PT, 0x8, 0x0 ;  /* 0x000000000000781c */ /* 0x000fe20003f2e170 */
        /* <DEDUP_REMOVED lines=47> */
.L_x_87:
[----:B------:R-:W-:Y:S05]  /*54d0*/  @P1 BRA `(.L_x_91) ;  /* 0x0000184000001947 */ /* 0x000fea0003800000 */
[----:B------:R-:W2:Y:S01]  /*54e0*/  LDL R85, [R1+0x18] ;  /* 0x0000180001557983 */ /* 0x000ea20000100800 */
[----:B------:R-:W-:Y:S02]  /*54f0*/  F2FP.BF16.PACK_AB R36, R37, R36 ;  /* 0x000000242524723e */ /* 0x000fe400000010ff */
[----:B------:R-:W-:Y:S01]  /*5500*/  F2FP.BF16.PACK_AB R38, R39, R38 ;  /* 0x000000262726723e */ /* 0x000fe200000010ff */
[----:B------:R-:W3:Y:S01]  /*5510*/  S2R R28, SR_TID.X ;  /* 0x00000000001c7919 */ /* 0x000ee20000002100 */
[----:B------:R-:W-:-:S02]  /*5520*/  F2FP.BF16.PACK_AB R56, R57, R56 ;  /* 0x000000383938723e */ /* 0x000fc400000010ff */
[----:B------:R-:W-:Y:S02]  /*5530*/  F2FP.BF16.PACK_AB R58, R59, R58 ;  /* 0x0000003a3b3a723e */ /* 0x000fe400000010ff */
[----:B------:R-:W-:Y:S02]  /*5540*/  F2FP.BF16.PACK_AB R40, R41, R40 ;  /* 0x000000282928723e */ /* 0x000fe400000010ff */
[----:B------:R-:W-:Y:S02]  /*5550*/  F2FP.BF16.PACK_AB R42, R43, R42 ;  /* 0x0000002a2b2a723e */ /* 0x000fe400000010ff */
[----:B------:R-:W-:Y:S02]  /*5560*/  F2FP.BF16.PACK_AB R52, R53, R52 ;  /* 0x000000343534723e */ /* 0x000fe400000010ff */
[----:B------:R-:W-:Y:S02]  /*5570*/  F2FP.BF16.PACK_AB R54, R55, R54 ;  /* 0x000000363736723e */ /* 0x000fe400000010ff */
[----:B------:R-:W-:-:S02]  /*5580*/  F2FP.BF16.PACK_AB R44, R45, R44 ;  /* 0x0000002c2d2c723e */ /* 0x000fc400000010ff */
[----:B------:R-:W-:Y:S02]  /*5590*/  F2FP.BF16.PACK_AB R46, R47, R46 ;  /* 0x0000002e2f2e723e */ /* 0x000fe400000010ff */
[----:B------:R-:W-:Y:S02]  /*55a0*/  F2FP.BF16.PACK_AB R48, R49, R48 ;  /* 0x000000303130723e */ /* 0x000fe400000010ff */
[----:B------:R-:W-:Y:S02]  /*55b0*/  F2FP.BF16.PACK_AB R50, R51, R50 ;  /* 0x000000323332723e */ /* 0x000fe400000010ff */
[----:B------:R-:W-:Y:S02]  /*55c0*/  F2FP.BF16.PACK_AB R60, R61, R60 ;  /* 0x0000003c3d3c723e */ /* 0x000fe400000010ff */
[----:B------:R-:W-:Y:S02]  /*55d0*/  F2FP.BF16.PACK_AB R62, R63, R62 ;  /* 0x0000003e3f3e723e */ /* 0x000fe400000010ff */
[----:B---3--:R-:W-:-:S02]  /*55e0*/  SHF.R.S32.HI R27, RZ, 0x1f, R28 ;  /* 0x0000001fff1b7819 */ /* 0x008fc4000001141c */
[----:B------:R-:W-:Y:S02]  /*55f0*/  F2FP.BF16.PACK_AB R80, R81, R80 ;  /* 0x000000505150723e */ /* 0x000fe400000010ff */
[CC--:B------:R-:W-:Y:S02]  /*5600*/  LEA.HI R4, R27.reuse, R28.reuse, RZ, 0x2 ;  /* 0x0000001c1b047211 */ /* 0x0c0fe400078f10ff */
[----:B-1----:R-:W-:Y:S02]  /*5610*/  LEA.HI R2, R27, R28, RZ, 0x5 ;  /* 0x0000001c1b027211 */ /* 0x002fe400078f28ff */
[--C-:B------:R-:W-:Y:S02]  /*5620*/  SHF.R.S32.HI R6, RZ, 0x2, R4.reuse ;  /* 0x00000002ff067819 */ /* 0x100fe40000011404 */
[----:B------:R-:W-:Y:S02]  /*5630*/  SHF.R.S32.HI R0, RZ, 0x1f, R4 ;  /* 0x0000001fff007819 */ /* 0x000fe40000011404 */
[----:B------:R-:W-:-:S02]  /*5640*/  SHF.R.S32.HI R3, RZ, 0x5, R2 ;  /* 0x00000005ff037819 */ /* 0x000fc40000011402 */
[----:B------:R-:W-:Y:S02]  /*5650*/  LEA.HI R0, R0, R6, RZ, 0x3 ;  /* 0x0000000600007211 */ /* 0x000fe400078f18ff */
[----:B------:R-:W-:Y:S02]  /*5660*/  LEA.HI R5, R27, R28, RZ, 0x6 ;  /* 0x0000001c1b057211 */ /* 0x000fe400078f30ff */
[----:B------:R-:W-:Y:S02]  /*5670*/  LOP3.LUT R0, R0, 0xfffffff8, RZ, 0xc0, !PT ;  /* 0xfffffff800007812 */ /* 0x000fe400078ec0ff */
[----:B------:R-:W-:Y:S02]  /*5680*/  LOP3.LUT R4, R4, 0x3ffffffc, RZ, 0xc0, !PT ;  /* 0x3ffffffc04047812 */ /* 0x000fe400078ec0ff */
[----:B------:R-:W-:Y:S01]  /*5690*/  SHF.R.U32.HI R5, RZ, 0x3, R5 ;  /* 0x00000003ff057819 */ /* 0x000fe20000011605 */
[----:B------:R-:W-:Y:S01]  /*56a0*/  IMAD.IADD R6, R6, 0x1, -R0 ;  /* 0x0000000106067824 */ /* 0x000fe200078e0a00 */
[----:B------:R-:W-:-:S02]  /*56b0*/  LEA.HI R0, R2, R3, RZ, 0x1 ;  /* 0x0000000302007211 */ /* 0x000fc400078f08ff */
[----:B------:R-:W-:Y:S01]  /*56c0*/  F2FP.BF16.PACK_AB R82, R83, R82 ;  /* 0x000000525352723e */ /* 0x000fe200000010ff */
[----:B------:R-:W-:Y:S01]  /*56d0*/  IMAD.SHL.U32 R2, R6, 0x40, RZ ;  /* 0x0000004006027824 */ /* 0x000fe200078e00ff */
[----:B------:R-:W-:Y:S02]  /*56e0*/  LOP3.LUT R0, R0, 0x1ffffe, RZ, 0xc0, !PT ;  /* 0x001ffffe00007812 */ /* 0x000fe400078ec0ff */
[----:B------:R-:W-:Y:S02]  /*56f0*/  LOP3.LUT P0, RZ, R6, 0x4, RZ, 0xc0, !PT ;  /* 0x0000000406ff7812 */ /* 0x000fe4000780c0ff */
[----:B------:R-:W-:Y:S01]  /*5700*/  LOP3.LUT R2, R2, 0x1c0, RZ, 0xc0, !PT ;  /* 0x000001c002027812 */ /* 0x000fe200078ec0ff */
[----:B------:R-:W-:Y:S01]  /*5710*/  IMAD.IADD R3, R3, 0x1, -R0 ;  /* 0x0000000103037824 */ /* 0x000fe200078e0a00 */
[----:B------:R-:W-:Y:S01]  /*5720*/  F2FP.BF16.PACK_AB R64, R65, R64 ;  /* 0x000000404140723e */ /* 0x000fe200000010ff */
[----:B------:R-:W-:Y:S01]  /*5730*/  IMAD.IADD R0, R28, 0x1, -R4 ;  /* 0x000000011c007824 */ /* 0x000fe200078e0a04 */
[----:B------:R-:W-:-:S02]  /*5740*/  LOP3.LUT R4, R2, 0x18, R5, 0xf8, !PT ;  /* 0x0000001802047812 */ /* 0x000fc400078ef805 */
[----:B------:R-:W-:Y:S01]  /*5750*/  SHF.R.U32.HI R2, RZ, 0x3, R2 ;  /* 0x00000003ff027819 */ /* 0x000fe20000011602 */
[----:B------:R-:W-:Y:S01]  /*5760*/  IMAD R0, R3, 0x200, R0 ;  /* 0x0000020003007824 */ /* 0x000fe200078e0200 */
[----:B------:R-:W-:Y:S02]  /*5770*/  F2FP.BF16.PACK_AB R66, R67, R66 ;  /* 0x000000424342723e */ /* 0x000fe400000010ff */
[----:B------:R-:W-:Y:S02]  /*5780*/  LOP3.LUT R2, R4, R2, RZ, 0x3c, !PT ;  /* 0x0000000204027212 */ /* 0x000fe400078e3cff */
[----:B------:R-:W-:Y:S02]  /*5790*/  F2FP.BF16.PACK_AB R76, R77, R76 ;  /* 0x0000004c4d4c723e */ /* 0x000fe400000010ff */
[----:B------:R-:W-:Y:S01]  /*57a0*/  F2FP.BF16.PACK_AB R78, R79, R78 ;  /* 0x0000004e4f4e723e */ /* 0x000fe200000010ff */
[----:B------:R-:W-:Y:S01]  /*57b0*/  IMAD.U32 R0, R0, 0x2, R2 ;  /* 0x0000000200007824 */ /* 0x000fe200078e0002 */
[----:B------:R-:W-:-:S02]  /*57c0*/  F2FP.BF16.PACK_AB R68, R69, R68 ;  /* 0x000000444544723e */ /* 0x000fc400000010ff */
[----:B------:R-:W-:Y:S01]  /*57d0*/  F2FP.BF16.PACK_AB R70, R71, R70 ;  /* 0x000000464746723e */ /* 0x000fe200000010ff */
[----:B------:R-:W-:Y:S01]  /*57e0*/  IMAD.SHL.U32 R0, R0, 0x2, RZ ;  /* 0x0000000200007824 */ /* 0x000fe200078e00ff */
[----:B------:R-:W-:Y:S01]  /*57f0*/  BAR.SYNC.DEFER_BLOCKING 0x1, 0x100 ;  /* 0x0044000000007b1d */ /* 0x000fe20000010000 */
[----:B------:R-:W-:Y:S02]  /*5800*/  F2FP.BF16.PACK_AB R72, R73, R72 ;  /* 0x000000484948723e */ /* 0x000fe400000010ff */
[----:B------:R-:W-:Y:S02]  /*5810*/  F2FP.BF16.PACK_AB R74, R75, R74 ;  /* 0x0000004a4b4a723e */ /* 0x000fe400000010ff */
[C---:B------:R-:W-:Y:S02]  /*5820*/  IADD3 R2, R0.reuse, 0x40, RZ ;  /* 0x0000004000027810 */ /* 0x040fe40007ffe0ff */
[----:B------:R-:W-:Y:S02]  /*5830*/  @P0 IADD3 R2, R0, -0x40, RZ ;  /* 0xffffffc000020810 */ /* 0x000fe40007ffe0ff */
[----:B------:R-:W-:-:S02]  /*5840*/  F2FP.BF16.PACK_AB R26, R26, R84 ;  /* 0x000000541a1a723e */ /* 0x000fc400000010ff */
[----:B------:R-:W-:Y:S02]  /*5850*/  F2FP.BF16.PACK_AB R25, R25, R86 ;  /* 0x000000561919723e */ /* 0x000fe400000010ff */
[----:B------:R-:W-:Y:S02]  /*5860*/  F2FP.BF16.PACK_AB R20, R20, R104 ;  /* 0x000000681414723e */ /* 0x000fe400000010ff */
[----:B------:R-:W-:Y:S02]  /*5870*/  F2FP.BF16.PACK_AB R19, R19, R106 ;  /* 0x0000006a1313723e */ /* 0x000fe400000010ff */
[----:B------:R-:W-:Y:S02]  /*5880*/  F2FP.BF16.PACK_AB R24, R24, R88 ;  /* 0x000000581818723e */ /* 0x000fe400000010ff */
[----:B------:R-:W-:Y:S02]  /*5890*/  F2FP.BF16.PACK_AB R23, R23, R90 ;  /* 0x0000005a1717723e */ /* 0x000fe400000010ff */
[----:B------:R-:W-:-:S02]  /*58a0*/  F2FP.BF16.PACK_AB R18, R18, R100 ;  /* 0x000000641212723e */ /* 0x000fc400000010ff */
[----:B------:R-:W-:Y:S01]  /*58b0*/  F2FP.BF16.PACK_AB R17, R103, R102 ;  /* 0x000000666711723e */ /* 0x000fe200000010ff */
[----:B------:R-:W-:Y:S01]  /*58c0*/  STS [R0+0x6080], R36 ;  /* 0x0060802400007388 */ /* 0x000fe20000000800 */
[----:B------:R-:W-:Y:S02]  /*58d0*/  F2FP.BF16.PACK_AB R22, R22, R92 ;  /* 0x0000005c1616723e */ /* 0x000fe400000010ff */
[----:B------:R-:W-:Y:S01]  /*58e0*/  F2FP.BF16.PACK_AB R21, R21, R94 ;  /* 0x0000005e1515723e */ /* 0x000fe200000010ff */
[----:B------:R-:W-:Y:S01]  /*58f0*/  STS [R0+0x6480], R38 ;  /* 0x0064802600007388 */ /* 0x000fe20000000800 */
[----:B------:R-:W-:Y:S02]  /*5900*/  F2FP.BF16.PACK_AB R16, R16, R96 ;  /* 0x000000601010723e */ /* 0x000fe400000010ff */
[----:B------:R-:W-:Y:S01]  /*5910*/  F2FP.BF16.PACK_AB R15, R15, R98 ;  /* 0x000000620f0f723e */ /* 0x000fe200000010ff */
[----:B------:R-:W-:Y:S01]  /*5920*/  STS [R2+0x6080], R56 ;  /* 0x0060803802007388 */ /* 0x000fe20000000800 */
        /* <DEDUP_REMOVED lines=18> */
[----:B------:R-:W-:-:S02]  /*5a50*/  ISETP.NE.U32.AND P0, PT, RZ, c[0x0][0x360], PT ;  /* 0x0000d800ff007a0c */ /* 0x000fc40003f05070 */
[----:B------:R-:W-:Y:S01]  /*5a60*/  ISETP.NE.U32.AND P1, PT, RZ, c[0x0][0x358], PT ;  /* 0x0000d600ff007a0c */ /* 0x000fe20003f25070 */
[----:B------:R-:W-:Y:S01]  /*5a70*/  STS [R0+0x8480], R46 ;  /* 0x0084802e00007388 */ /* 0x000fe20000000800 */
[----:B------:R-:W-:Y:S02]  /*5a80*/  ISETP.NE.AND.EX P0, PT, RZ, c[0x0][0x364], PT, P0 ;  /* 0x0000d900ff007a0c */ /* 0x000fe40003f05300 */
[----:B------:R-:W-:Y:S01]  /*5a90*/  ISETP.NE.AND.EX P1, PT, RZ, c[0x0][0x35c], PT, P1 ;  /* 0x0000d700ff007a0c */ /* 0x000fe20003f25310 */
        /* <DEDUP_REMOVED lines=30> */
[----:B------:R-:W-:Y:S04]  /*5c80*/  STS [R0+0x4080], R9 ;  /* 0x0040800900007388 */ /* 0x000fe80000000800 */
[----:B------:R3:W-:Y:S04]  /*5c90*/  STS [R0+0x4480], R8 ;  /* 0x0044800800007388 */ /* 0x0007e80000000800 */
[----:B------:R2:W-:Y:S04]  /*5ca0*/  STS [R2+0x4080], R4 ;  /* 0x0040800402007388 */ /* 0x0005e80000000800 */
[----:B------:R-:W-:Y:S04]  /*5cb0*/  STS [R2+0x4480], R3 ;  /* 0x0044800302007388 */ /* 0x000fe80000000800 */
[----:B------:R-:W-:Y:S01]  /*5cc0*/  STS [R0+0x5080], R7 ;  /* 0x0050800700007388 */ /* 0x000fe20000000800 */
[----:B-1----:R-:W-:-:S03]  /*5cd0*/  IMAD.MOV.U32 R6, RZ, RZ, 0x4 ;  /* 0x00000004ff067424 */ /* 0x002fc600078e00ff */
[----:B------:R-:W-:Y:S04]  /*5ce0*/  STS [R0+0x5480], R12 ;  /* 0x0054800c00007388 */ /* 0x000fe80000000800 */
[----:B------:R-:W-:Y:S04]  /*5cf0*/  STS [R2+0x5080], R11 ;  /* 0x0050800b02007388 */ /* 0x000fe80000000800 */
[----:B------:R1:W-:Y:S01]  /*5d00*/  STS [R2+0x5480], R10 ;  /* 0x0054800a02007388 */ /* 0x0003e20000000800 */
[----:B---3--:R-:W-:Y:S02]  /*5d10*/  IMAD.MOV.U32 R8, RZ, RZ, c[0x0][0x2f0] ;  /* 0x0000bc00ff087624 */ /* 0x008fe400078e00ff */
[CC--:B--2---:R-:W-:Y:S01]  /*5d20*/  IMAD.WIDE R4, R85.reuse, R6.reuse, c[0x0][0x358] ;  /* 0x0000d60055047625 */ /* 0x0c4fe200078e0206 */
[----:B------:R-:W-:Y:S03]  /*5d30*/  BAR.SYNC.DEFER_BLOCKING 0x1, 0x100 ;  /* 0x0044000000007b1d */ /* 0x000fe60000010000 */
[----:B-1----:R-:W-:-:S03]  /*5d40*/  @P0 IMAD.WIDE R2, R85, R6, c[0x0][0x360] ;  /* 0x0000d80055020625 */ /* 0x002fc600078e0206 */
[----:B------:R-:W2:Y:S04]  /*5d50*/  @P1 LDG.E R0, [R4.64] ;  /* 0x0000000404001981 */ /* 0x000ea8000c1e1900 */
[----:B------:R1:W5:Y:S01]  /*5d60*/  @P0 LDG.E R8, [R2.64] ;  /* 0x0000000402080981 */ /* 0x000362000c1e1900 */
[----:B------:R-:W-:Y:S02]  /*5d70*/  CS2R R6, SRZ ;  /* 0x0000000000067805 */ /* 0x000fe4000001ff00 */
[--C-:B--2---:R-:W-:Y:S01]  /*5d80*/  @P1 SHF.R.S32.HI R7, RZ, 0x1f, R0.reuse ;  /* 0x0000001fff071819 */ /* 0x104fe20000011400 */
[----:B------:R-:W-:Y:S01]  /*5d90*/  @P1 IMAD.MOV.U32 R6, RZ, RZ, R0 ;  /* 0x000000ffff061224 */ /* 0x000fe200078e0000 */
[----:B------:R-:W-:Y:S05]  /*5da0*/  @P0 BRA `(.L_x_92) ;  /* 0x0000004000000947 */ /* 0x000fea0003800000 */
[----:B-1----:R-:W-:Y:S05]  /*5db0*/  @!P1 BRA `(.L_x_92) ;  /* 0x0000003000009947 */ /* 0x002fea0003800000 */
[----:B------:R-:W2:Y:S04]  /*5dc0*/  LDG.E R2, [R4.64] ;  /* 0x0000000404027981 */ /* 0x000ea8000c1e1900 */
[----:B------:R-:W2:Y:S02]  /*5dd0*/  LDG.E R0, [R4.64+0x4] ;  /* 0x0000040404007981 */ /* 0x000ea4000c1e1900 */
[----:B--2--5:R-:W-:-:S02]  /*5de0*/  IADD3 R8, -R2, R0, RZ ;  /* 0x0000000002087210 */ /* 0x024fc40007ffe1ff */
.L_x_92:
[----:B-1----:R-:W-:Y:S01]  /*5df0*/  LEA.HI R2, R27, R28, RZ, 0x4 ;  /* 0x0000001c1b027211 */ /* 0x002fe200078f20ff */
[----:B------:R-:W1:Y:S01]  /*5e00*/  S2R R9, SR_CTAID.X ;  /* 0x0000000000097919 */ /* 0x000e620000002500 */
[----:B------:R-:W-:Y:S01]  /*5e10*/  SEL R24, R85, RZ, !P1 ;  /* 0x000000ff55187207 */ /* 0x000fe20004800000 */
[----:B------:R-:W-:Y:S01]  /*5e20*/  BSSY B0, `(.L_x_93) ;  /* 0x000003c000007945 */ /* 0x000fe20003800000 */
[----:B------:R-:W-:Y:S01]  /*5e30*/  LOP3.LUT R0, R2, 0xfffffff0, RZ, 0xc0, !PT ;  /* 0xfffffff002007812 */ /* 0x000fe200078ec0ff */
[----:B------:R-:W2:Y:S01]  /*5e40*/  S2R R26, SR_CTAID.Y ;  /* 0x00000000001a7919 */ /* 0x000ea20000002600 */
[----:B------:R-:W-:-:S02]  /*5e50*/  SHF.R.S32.HI R14, RZ, 0x4, R2 ;  /* 0x00000004ff0e7819 */ /* 0x000fc40000011402 */
[----:B------:R-:W-:Y:S01]  /*5e60*/  LEA.HI R2, R27, R28, RZ, 0x7 ;  /* 0x0000001c1b027211 */ /* 0x000fe200078f38ff */
[----:B------:R-:W-:Y:S01]  /*5e70*/  IMAD.IADD R0, R28, 0x1, -R0 ;  /* 0x000000011c007824 */ /* 0x000fe200078e0a00 */
[C---:B------:R-:W-:Y:S01]  /*5e80*/  IADD3 R6, P0, R14.reuse, R6, RZ ;  /* 0x000000060e067210 */ /* 0x040fe20007f1e0ff */
[----:B------:R-:W-:Y:S02]  /*5e90*/  IMAD.SHL.U32 R5, R14, 0x40, RZ ;  /* 0x000000400e057824 */ /* 0x000fe400078e00ff */
[----:B------:R-:W-:Y:S01]  /*5ea0*/  IMAD.SHL.U32 R3, R2, 0x4, RZ ;  /* 0x0000000402037824 */ /* 0x000fe200078e00ff */
[----:B------:R-:W-:Y:S01]  /*5eb0*/  SHF.R.S32.HI R4, RZ, 0x1f, R0 ;  /* 0x0000001fff047819 */ /* 0x000fe20000011400 */
[----:B------:R-:W-:Y:S01]  /*5ec0*/  IMAD.SHL.U32 R12, R0, 0x8, RZ ;  /* 0x00000008000c7824 */ /* 0x000fe200078e00ff */
[----:B------:R-:W-:Y:S02]  /*5ed0*/  LEA.HI.X.SX32 R7, R14, R7, 0x1, P0 ;  /* 0x000000070e077211 */ /* 0x000fe400000f0eff */
[----:B------:R-:W-:-:S02]  /*5ee0*/  LEA.HI R2, R4, R0, RZ, 0x3 ;  /* 0x0000000004027211 */ /* 0x000fc400078f18ff */
[----:B------:R-:W-:Y:S02]  /*5ef0*/  LOP3.LUT R0, R5, 0x1c0, RZ, 0xc0, !PT ;  /* 0x000001c005007812 */ /* 0x000fe400078ec0ff */
[----:B------:R-:W-:Y:S02]  /*5f00*/  LOP3.LUT R3, R3, 0xfffffe00, RZ, 0xc0, !PT ;  /* 0xfffffe0003037812 */ /* 0x000fe400078ec0ff */
[----:B------:R-:W-:Y:S01]  /*5f10*/  LOP3.LUT R4, R0, 0x38, R12, 0xf8, !PT ;  /* 0x0000003800047812 */ /* 0x000fe200078ef80c */
[C---:B-1---5:R-:W-:Y:S01]  /*5f20*/  IMAD R5, R9.reuse, -0x60, R8 ;  /* 0xffffffa009057824 */ /* 0x062fe200078e0208 */
[----:B------:R-:W-:Y:S01]  /*5f30*/  SHF.R.S32.HI R2, RZ, 0x3, R2 ;  /* 0x00000003ff027819 */ /* 0x000fe20000011402 */
[----:B------:R-:W-:Y:S01]  /*5f40*/  IMAD.WIDE R6, R9, 0x60, R6 ;  /* 0x0000006009067825 */ /* 0x000fe200078e0206 */
[----:B------:R-:W-:Y:S02]  /*5f50*/  SHF.R.U32.HI R0, RZ, 0x3, R0 ;  /* 0x00000003ff007819 */ /* 0x000fe40000011600 */
[----:B------:R-:W-:Y:S01]  /*5f60*/  IMNMX R15, R5, 0x60, PT ;  /* 0x00000060050f7817 */ /* 0x000fe20003800200 */
[----:B------:R-:W-:Y:S01]  /*5f70*/  IMAD R2, R2, 0x1800, R3 ;  /* 0x0000180002027824 */ /* 0x000fe200078e0203 */
[----:B------:R-:W-:-:S02]  /*5f80*/  LOP3.LUT R0, R4, R0, RZ, 0x3c, !PT ;  /* 0x0000000004007212 */ /* 0x000fc400078e3cff */
[----:B--2---:R-:W-:Y:S02]  /*5f90*/  SHF.R.S32.HI R27, RZ, 0x1f, R26 ;  /* 0x0000001fff1b7819 */ /* 0x004fe4000001141a */
[----:B------:R-:W-:Y:S01]  /*5fa0*/  ISETP.GE.AND P5, PT, R14, R15, PT ;  /* 0x0000000f0e00720c */ /* 0x000fe20003fa6270 */
[----:B------:R-:W-:Y:S01]  /*5fb0*/  IMAD.IADD R0, R2, 0x1, R0 ;  /* 0x0000000102007824 */ /* 0x000fe200078e0200 */
[----:B------:R-:W-:Y:S01]  /*5fc0*/  SHF.R.S32.HI R13, RZ, 0x1f, R12 ;  /* 0x0000001fff0d7819 */ /* 0x000fe2000001140c */
[----:B------:R-:W-:Y:S01]  /*5fd0*/  IMAD R2, R27, c[0x0][0x338], RZ ;  /* 0x0000ce001b027a24 */ /* 0x000fe200078e02ff */
[----:B------:R-:W-:Y:S01]  /*5fe0*/  SHF.R.S32.HI R4, RZ, 0x1f, R85 ;  /* 0x0000001fff047819 */ /* 0x000fe20000011455 */
[----:B------:R-:W-:Y:S01]  /*5ff0*/  IMAD.SHL.U32 R0, R0, 0x2, RZ ;  /* 0x0000000200007824 */ /* 0x000fe200078e00ff */
[----:B------:R-:W-:Y:S01]  /*6000*/  ISETP.GE.OR P0, PT, R12, c[0x0][0x324], P5 ;  /* 0x0000c9000c007a0c */ /* 0x000fe20002f06670 */
[----:B------:R-:W-:Y:S01]  /*6010*/  IMAD R8, R26, c[0x0][0x33c], R2 ;  /* 0x0000cf001a087a24 */ /* 0x000fe200078e0202 */
[----:B------:R-:W-:Y:S01]  /*6020*/  SEL R25, R4, RZ, !P1 ;  /* 0x000000ff04197207 */ /* 0x000fe20004800000 */
[----:B------:R-:W-:Y:S01]  /*6030*/  IMAD.WIDE.U32 R2, R26, c[0x0][0x338], R12 ;  /* 0x0000ce001a027a25 */ /* 0x000fe200078e000c */
[----:B------:R1:W2:Y:S03]  /*6040*/  LDS.128 R20, [R0+0x6880] ;  /* 0x0068800000147984 */ /* 0x0002a60000000c00 */
[----:B------:R-:W-:Y:S01]  /*6050*/  IMAD.IADD R3, R3, 0x1, R8 ;  /* 0x0000000103037824 */ /* 0x000fe200078e0208 */
[----:B------:R1:W3:Y:S01]  /*6060*/  LDS.128 R28, [R0+0x7080] ;  /* 0x00708000001c7984 */ /* 0x0002e20000000c00 */
[----:B------:R-:W-:-:S02]  /*6070*/  IMAD R4, R25, c[0x0][0x340], RZ ;  /* 0x0000d00019047a24 */ /* 0x000fc400078e02ff */
[C---:B------:R-:W-:Y:S01]  /*6080*/  IMAD.WIDE.U32 R10, R24.reuse, c[0x0][0x340], R2 ;  /* 0x0000d000180a7a25 */ /* 0x040fe200078e0002 */
[----:B------:R1:W4:Y:S03]  /*6090*/  LDS.128 R32, [R0+0x7880] ;  /* 0x0078800000207984 */ /* 0x0003260000000c00 */
[----:B------:R-:W-:Y:S01]  /*60a0*/  IMAD R4, R24, c[0x0][0x344], R4 ;  /* 0x0000d10018047a24 */ /* 0x000fe200078e0204 */
[----:B------:R1:W1:Y:S03]  /*60b0*/  LDS.128 R36, [R0+0x8080] ;  /* 0x0080800000247984 */ /* 0x0002660000000c00 */
[----:B------:R-:W-:Y:S01]  /*60c0*/  IMAD.IADD R9, R11, 0x1, R4 ;  /* 0x000000010b097824 */ /* 0x000fe200078e0204 */
        /* <DEDUP_REMOVED lines=17> */
.L_x_94:
[----:B--2---:R-:W-:Y:S05]  /*61e0*/  BSYNC B0 ;  /* 0x0000000000007941 */ /* 0x004fea0003800000 */
.L_x_93:
        /* <DEDUP_REMOVED lines=16> */
.L_x_96:
[----:B------:R-:W-:Y:S05]  /*62f0*/  BSYNC B0 ;  /* 0x0000000000007941 */ /* 0x000fea0003800000 */
.L_x_95:
        /* <DEDUP_REMOVED lines=16> */
.L_x_98:
[----:B------:R-:W-:Y:S05]  /*6400*/  BSYNC B0 ;  /* 0x0000000000007941 */ /* 0x000fea0003800000 */
.L_x_97:
        /* <DEDUP_REMOVED lines=16> */
.L_x_100:
[----:B------:R-:W-:Y:S05]  /*6510*/  BSYNC B0 ;  /* 0x0000000000007941 */ /* 0x000fea0003800000 */
.L_x_99:
        /* <DEDUP_REMOVED lines=16> */
.L_x_102:
[----:B------:R-:W-:Y:S05]  /*6620*/  BSYNC B0 ;  /* 0x0000000000007941 */ /* 0x000fea0003800000 */
.L_x_101:
        /* <DEDUP_REMOVED lines=10> */
[----:B-1----:R-:W-:-:S04]  /*66d0*/  IMAD.WIDE.U32 R4, R0, c[0x0][0x330], R2 ;  /* 0x0000cc0000047a25 */ /* 0x002fc800078e0002 */
[----:B------:R-:W-:Y:S01]  /*66e0*/  IMAD R0, R0, c[0x0][0x334], R8 ;  /* 0x0000cd0000007a24 */ /* 0x000fe200078e0208 */
[----:B------:R-:W-:-:S04]  /*66f0*/  LEA R2, P6, R4, c[0x0][0x318], 0x1 ;  /* 0x0000c60004027a11 */ /* 0x000fc800078c08ff */
[----:B------:R-:W-:-:S04]  /*6700*/  IADD3 R0, R5, R0, RZ ;  /* 0x0000000005007210 */ /* 0x000fc80007ffe0ff */
[----:B------:R-:W-:-:S05]  /*6710*/  LEA.HI.X R3, R4, c[0x0][0x31c], R0, 0x1, P6 ;  /* 0x0000c70004037a11 */ /* 0x000fca00030f0c00 */
[----:B------:R1:W-:Y:S02]  /*6720*/  STG.E.128 [R2.64], R40 ;  /* 0x0000002802007986 */ /* 0x0003e4000c101d04 */
.L_x_104:
[----:B------:R-:W-:Y:S05]  /*6730*/  BSYNC B0 ;  /* 0x0000000000007941 */ /* 0x000fea0003800000 */
.L_x_103:
[----:B------:R-:W-:Y:S01]  /*6740*/  IMAD R0, R27, c[0x0][0x308], RZ ;  /* 0x0000c2001b007a24 */ /* 0x000fe200078e02ff */
[----:B------:R-:W-:Y:S01]  /*6750*/  ISETP.GE.OR P5, PT, R12, c[0x0][0x2f4], P5 ;  /* 0x0000bd000c007a0c */ /* 0x000fe20002fa6670 */
[C---:B-1----:R-:W-:Y:S01]  /*6760*/  IMAD.WIDE.U32 R2, R26.reuse, c[0x0][0x308], R12 ;  /* 0x0000c2001a027a25 */ /* 0x042fe200078e000c */
[----:B------:R-:W-:Y:S03]  /*6770*/  BSSY B0, `(.L_x_105) ;  /* 0x0000010000007945 */ /* 0x000fe60003800000 */
[----:B------:R-:W-:Y:S02]  /*6780*/  IMAD R0, R26, c[0x0][0x30c], R0 ;  /* 0x0000c3001a007a24 */ /* 0x000fe400078e0200 */
[----:B------:R-:W-:-:S03]  /*6790*/  IMAD R4, R25, c[0x0][0x310], RZ ;  /* 0x0000c40019047a24 */ /* 0x000fc600078e02ff */
[----:B------:R-:W-:Y:S01]  /*67a0*/  IADD3 R3, R3, R0, RZ ;  /* 0x0000000003037210 */ /* 0x000fe20007ffe0ff */
[----:B------:R-:W-:-:S04]  /*67b0*/  IMAD R0, R24, c[0x0][0x314], R4 ;  /* 0x0000c50018007a24 */ /* 0x000fc800078e0204 */
[----:B------:R-:W-:-:S05]  /*67c0*/  IMAD.WIDE.U32 R10, R24, c[0x0][0x310], R2 ;  /* 0x0000c400180a7a25 */ /* 0x000fca00078e0002 */
[----:B------:R-:W-:Y:S01]  /*67d0*/  IADD3 R9, R11, R0, RZ ;  /* 0x000000000b097210 */ /* 0x000fe20007ffe0ff */
[----:B------:R-:W-:Y:S05]  /*67e0*/  @P5 BRA `(.L_x_106) ;  /* 0x0000008000005947 */ /* 0x000fea0003800000 */
[----:B------:R-:W-:Y:S01]  /*67f0*/  MOV R8, R10 ;  /* 0x0000000a00087202 */ /* 0x000fe20000000f00 */
[----:B------:R-:W-:-:S04]  /*6800*/  IMAD R0, R7, c[0x0][0x300], RZ ;  /* 0x0000c00007007a24 */ /* 0x000fc800078e02ff */
[----:B------:R-:W-:-:S04]  /*6810*/  IMAD.WIDE.U32 R2, R6, c[0x0][0x300], R8 ;  /* 0x0000c00006027a25 */ /* 0x000fc800078e0008 */
[----:B------:R-:W-:Y:S01]  /*6820*/  IMAD R0, R6, c[0x0][0x304], R0 ;  /* 0x0000c10006007a24 */ /* 0x000fe200078e0200 */
[----:B------:R-:W-:-:S04]  /*6830*/  LEA R4, P5, R2, c[0x0][0x2e8], 0x1 ;  /* 0x0000ba0002047a11 */ /* 0x000fc800078a08ff */
[----:B------:R-:W-:-:S04]  /*6840*/  IADD3 R0, R3, R0, RZ ;  /* 0x0000000003007210 */ /* 0x000fc80007ffe0ff */
[----:B------:R-:W-:-:S05]  /*6850*/  LEA.HI.X R5, R2, c[0x0][0x2ec], R0, 0x1, P5 ;  /* 0x0000bb0002057a11 */ /* 0x000fca00028f0c00 */
[----:B------:R1:W-:Y:S02]  /*6860*/  STG.E.128 [R4.64], R44 ;  /* 0x0000002c04007986 */ /* 0x0003e4000c101d04 */
.L_x_106:
[----:B------:R-:W-:Y:S05]  /*6870*/  BSYNC B0 ;  /* 0x0000000000007941 */ /* 0x000fea0003800000 */
.L_x_105:
        /* <DEDUP_REMOVED lines=14> */
.L_x_108:
[----:B------:R-:W-:Y:S05]  /*6960*/  BSYNC B0 ;  /* 0x0000000000007941 */ /* 0x000fea0003800000 */
.L_x_107:
        /* <DEDUP_REMOVED lines=14> */
.L_x_110:
[----:B------:R-:W-:Y:S05]  /*6a50*/  BSYNC B0 ;  /* 0x0000000000007941 */ /* 0x000fea0003800000 */
.L_x_109:
        /* <DEDUP_REMOVED lines=14> */
.L_x_112:
[----:B------:R-:W-:Y:S05]  /*6b40*/  BSYNC B0 ;  /* 0x0000000000007941 */ /* 0x000fea0003800000 */
.L_x_111:
        /* <DEDUP_REMOVED lines=14> */
.L_x_114:
[----:B------:R-:W-:Y:S05]  /*6c30*/  BSYNC B0 ;  /* 0x0000000000007941 */ /* 0x000fea0003800000 */
.L_x_113:
[----:B------:R-:W-:-:S13]  /*6c40*/  ISETP.GE.OR P0, PT, R12, c[0x0][0x2f4], P0 ;  /* 0x0000bd000c007a0c */ /* 0x000fda0000706670 */
[----:B------:R-:W-:Y:S05]  /*6c50*/  @P0 EXIT ;  /* 0x000000000000094d */ /* 0x000fea0003800000 */
[----:B------:R-:W-:Y:S01]  /*6c60*/  IADD3 R6, P0, R6, 0x50, RZ ;  /* 0x0000005006067810 */ /* 0x000fe20007f1e0ff */
[----:B------:R-:W-:Y:S01]  /*6c70*/  IMAD.MOV.U32 R2, RZ, RZ, R10 ;  /* 0x000000ffff027224 */ /* 0x000fe200078e000a */
[----:B------:R-:W-:-:S03]  /*6c80*/  MOV R3, R9 ;  /* 0x0000000900037202 */ /* 0x000fc60000000f00 */
[----:B------:R-:W-:Y:S02]  /*6c90*/  IMAD.X R0, RZ, RZ, R7, P0 ;  /* 0x000000ffff007224 */ /* 0x000fe400000e0607 */
[----:B-1----:R-:W-:-:S04]  /*6ca0*/  IMAD.WIDE.U32 R4, R6, c[0x0][0x300], R2 ;  /* 0x0000c00006047a25 */ /* 0x002fc800078e0002 */
[----:B------:R-:W-:Y:S01]  /*6cb0*/  IMAD R0, R0, c[0x0][0x300], RZ ;  /* 0x0000c00000007a24 */ /* 0x000fe200078e02ff */
[----:B------:R-:W-:-:S03]  /*6cc0*/  LEA R2, P0, R4, c[0x0][0x2e8], 0x1 ;  /* 0x0000ba0004027a11 */ /* 0x000fc600078008ff */
[----:B------:R-:W-:-:S05]  /*6cd0*/  IMAD R0, R6, c[0x0][0x304], R0 ;  /* 0x0000c10006007a24 */ /* 0x000fca00078e0200 */
[----:B------:R-:W-:-:S04]  /*6ce0*/  IADD3 R0, R5, R0, RZ ;  /* 0x0000000005007210 */ /* 0x000fc80007ffe0ff */
[----:B------:R-:W-:-:S05]  /*6cf0*/  LEA.HI.X R3, R4, c[0x0][0x2ec], R0, 0x1, P0 ;  /* 0x0000bb0004037a11 */ /* 0x000fca00000f0c00 */
[----:B------:R-:W-:Y:S01]  /*6d00*/  STG.E.128 [R2.64], R64 ;  /* 0x0000004002007986 */ /* 0x000fe2000c101d04 */
[----:B------:R-:W-:Y:S05]  /*6d10*/  EXIT ;  /* 0x000000000000794d */ /* 0x000fea0003800000 */
.L_x_91:
[----:B------:R-:W2:Y:S01]  /*6d20*/  LDL R9, [R1+0x18] ;  /* 0x0000180001097983 */ /* 0x000ea20000100800 */
[----:B------:R-:W-:Y:S01]  /*6d30*/  ISETP.NE.U32.AND P1, PT, RZ, c[0x0][0x358], PT ;  /* 0x0000d600ff007a0c */ /* 0x000fe20003f25070 */
[----:B-1----:R-:W-:Y:S01]  /*6d40*/  IMAD.MOV.U32 R2, RZ, RZ, 0x4 ;  /* 0x00000004ff027424 */ /* 0x002fe200078e00ff */
[----:B------:R-:W-:Y:S02]  /*6d50*/  ISETP.NE.U32.AND P0, PT, RZ, c[0x0][0x360], PT ;  /* 0x0000d800ff007a0c */ /* 0x000fe40003f05070 */
[----:B------:R-:W-:Y:S02]  /*6d60*/  ISETP.NE.AND.EX P1, PT, RZ, c[0x0][0x35c], PT, P1 ;  /* 0x0000d700ff007a0c */ /* 0x000fe40003f25310 */
[----:B------:R-:W-:Y:S01]  /*6d70*/  ISETP.NE.AND.EX P0, PT, RZ, c[0x0][0x364], PT, P0 ;  /* 0x0000d900ff007a0c */ /* 0x000fe20003f05300 */
[----:B--2---:R-:W-:-:S10]  /*6d80*/  IMAD.WIDE R4, R9, R2, c[0x0][0x358] ;  /* 0x0000d60009047625 */ /* 0x004fd400078e0202 */
[----:B------:R-:W2:Y:S01]  /*6d90*/  @P1 LDG.E R0, [R4.64] ;  /* 0x0000000404001981 */ /* 0x000ea2000c1e1900 */
[----:B------:R-:W-:Y:S02]  /*6da0*/  IMAD.MOV.U32 R8, RZ, RZ, c[0x0][0x2f0] ;  /* 0x0000bc00ff087624 */ /* 0x000fe400078e00ff */
[----:B------:R-:W-:-:S05]  /*6db0*/  @P0 IMAD.WIDE R2, R9, R2, c[0x0][0x360] ;  /* 0x0000d80009020625 */ /* 0x000fca00078e0202 */
[----:B------:R1:W5:Y:S02]  /*6dc0*/  @P0 LDG.E R8, [R2.64] ;  /* 0x0000000402080981 */ /* 0x000364000c1e1900 */
[----:B-1----:R-:W-:Y:S02]  /*6dd0*/  CS2R R2, SRZ ;  /* 0x0000000000027805 */ /* 0x002fe4000001ff00 */
[--C-:B--2---:R-:W-:Y:S01]  /*6de0*/  @P1 SHF.R.S32.HI R3, RZ, 0x1f, R0.reuse ;  /* 0x0000001fff031819 */ /* 0x104fe20000011400 */
[----:B------:R-:W-:Y:S01]  /*6df0*/  @P1 IMAD.MOV.U32 R2, RZ, RZ, R0 ;  /* 0x000000ffff021224 */ /* 0x000fe200078e0000 */
[----:B------:R-:W-:Y:S05]  /*6e00*/  @P0 BRA `(.L_x_115) ;  /* 0x0000004000000947 */ /* 0x000fea0003800000 */
[----:B------:R-:W-:Y:S05]  /*6e10*/  @!P1 BRA `(.L_x_115) ;  /* 0x0000003000009947 */ /* 0x000fea0003800000 */
[----:B------:R1:W2:Y:S04]  /*6e20*/  LDG.E R0, [R4.64] ;  /* 0x0000000404007981 */ /* 0x0002a8000c1e1900 */
[----:B-1----:R-:W2:Y:S02]  /*6e30*/  LDG.E R4, [R4.64+0x4] ;  /* 0x0000040404047981 */ /* 0x002ea4000c1e1900 */
[----:B--2--5:R-:W-:-:S02]  /*6e40*/  IADD3 R8, -R0, R4, RZ ;  /* 0x0000000400087210 */ /* 0x024fc40007ffe1ff */
.L_x_115:
[----:B------:R-:W1:Y:S01]  /*6e50*/  S2R R0, SR_TID.X ;  /* 0x0000000000007919 */ /* 0x000e620000002100 */
[----:B------:R-:W-:Y:S01]  /*6e60*/  SEL R16, R9, RZ, !P1 ;  /* 0x000000ff09107207 */ /* 0x000fe20004800000 */
[----:B------:R-:W-:Y:S02]  /*6e70*/  BSSY B0, `(.L_x_116) ;  /* 0x0000024000007945 */ /* 0x000fe40003800000 */
[----:B------:R-:W2:Y:S04]  /*6e80*/  S2R R5, SR_CTAID.X ;  /* 0x0000000000057919 */ /* 0x000ea80000002500 */
[----:B------:R-:W3:Y:S01]  /*6e90*/  S2R R18, SR_CTAID.Y ;  /* 0x0000000000127919 */ /* 0x000ee20000002600 */
[----:B-1----:R-:W-:-:S04]  /*6ea0*/  SHF.R.S32.HI R14, RZ, 0x1f, R0 ;  /* 0x0000001fff0e7819 */ /* 0x002fc80000011400 */
[----:B------:R-:W-:Y:S01]  /*6eb0*/  LEA.HI R14, R14, R0, RZ, 0x4 ;  /* 0x000000000e0e7211 */ /* 0x000fe200078f20ff */
[----:B--2--5:R-:W-:-:S03]  /*6ec0*/  IMAD R15, R5, -0x60, R8 ;  /* 0xffffffa0050f7824 */ /* 0x024fc600078e0208 */
[----:B------:R-:W-:Y:S02]  /*6ed0*/  LOP3.LUT R10, R14, 0x1ffffff0, RZ, 0xc0, !PT ;  /* 0x1ffffff00e0a7812 */ /* 0x000fe400078ec0ff */
[----:B------:R-:W-:Y:S02]  /*6ee0*/  SHF.R.S32.HI R14, RZ, 0x4, R14 ;  /* 0x00000004ff0e7819 */ /* 0x000fe4000001140e */
[----:B---3--:R-:W-:Y:S01]  /*6ef0*/  SHF.R.S32.HI R19, RZ, 0x1f, R18 ;  /* 0x0000001fff137819 */ /* 0x008fe20000011412 */
[----:B------:R-:W-:Y:S01]  /*6f00*/  IMAD.IADD R10, R0, 0x1, -R10 ;  /* 0x00000001000a7824 */ /* 0x000fe200078e0a0a */
[C---:B------:R-:W-:Y:S02]  /*6f10*/  IADD3 R2, P0, R14.reuse, R2, RZ ;  /* 0x000000020e027210 */ /* 0x040fe40007f1e0ff */
[----:B------:R-:W-:Y:S01]  /*6f20*/  ISETP.GE.AND P5, PT, R14, R15, PT ;  /* 0x0000000f0e00720c */ /* 0x000fe20003fa6270 */
[----:B------:R-:W-:Y:S01]  /*6f30*/  IMAD.SHL.U32 R10, R10, 0x8, RZ ;  /* 0x000000080a0a7824 */ /* 0x000fe200078e00ff */
[----:B------:R-:W-:Y:S01]  /*6f40*/  SHF.R.S32.HI R0, RZ, 0x1f, R9 ;  /* 0x0000001fff007819 */ /* 0x000fe20000011409 */
[----:B------:R-:W-:Y:S01]  /*6f50*/  IMAD R4, R19, c[0x0][0x308], RZ ;  /* 0x0000c20013047a24 */ /* 0x000fe200078e02ff */
[----:B------:R-:W-:-:S02]  /*6f60*/  LEA.HI.X.SX32 R3, R14, R3, 0x1, P0 ;  /* 0x000000030e037211 */ /* 0x000fc400000f0eff */
[----:B------:R-:W-:Y:S01]  /*6f70*/  SHF.R.S32.HI R11, RZ, 0x1f, R10 ;  /* 0x0000001fff0b7819 */ /* 0x000fe2000001140a */
[----:B------:R-:W-:Y:S01]  /*6f80*/  IMAD R4, R18, c[0x0][0x30c], R4 ;  /* 0x0000c30012047a24 */ /* 0x000fe200078e0204 */
[----:B------:R-:W-:Y:S01]  /*6f90*/  ISETP.GE.OR P0, PT, R10, c[0x0][0x2f4], P5 ;  /* 0x0000bd000a007a0c */ /* 0x000fe20002f06670 */
[----:B------:R-:W-:Y:S01]  /*6fa0*/  IMAD.WIDE R2, R5, 0x60, R2 ;  /* 0x0000006005027825 */ /* 0x000fe200078e0202 */
[----:B------:R-:W-:-:S03]  /*6fb0*/  SEL R17, R0, RZ, !P1 ;  /* 0x000000ff00117207 */ /* 0x000fc60004800000 */
[----:B------:R-:W-:-:S04]  /*6fc0*/  IMAD.WIDE.U32 R6, R18, c[0x0][0x308], R10 ;  /* 0x0000c20012067a25 */ /* 0x000fc800078e000a */
[----:B------:R-:W-:Y:S02]  /*6fd0*/  IMAD.IADD R7, R4, 0x1, R7 ;  /* 0x0000000104077824 */ /* 0x000fe400078e0207 */
[----:B------:R-:W-:Y:S02]  /*6fe0*/  IMAD R4, R17, c[0x0][0x310], RZ ;  /* 0x0000c40011047a24 */ /* 0x000fe400078e02ff */
[----:B------:R-:W-:-:S04]  /*6ff0*/  IMAD.WIDE.U32 R6, R16, c[0x0][0x310], R6 ;  /* 0x0000c40010067a25 */ /* 0x000fc800078e0006 */
[----:B------:R-:W-:-:S04]  /*7000*/  IMAD R4, R16, c[0x0][0x314], R4 ;  /* 0x0000c50010047a24 */ /* 0x000fc800078e0204 */
[----:B------:R-:W-:Y:S01]  /*7010*/  IMAD.IADD R5, R7, 0x1, R4 ;  /* 0x0000000107057824 */ /* 0x000fe200078e0204 */
        /* <DEDUP_REMOVED lines=8> */
[----:B------:R1:W-:Y:S02]  /*70a0*/  STG.E.128 [R12.64], RZ ;  /* 0x000000ff0c007986 */ /* 0x0003e4000c101d04 */
.L_x_117:
[----:B------:R-:W-:Y:S05]  /*70b0*/  BSYNC B0 ;  /* 0x0000000000007941 */ /* 0x000fea0003800000 */
.L_x_116:
        /* <DEDUP_REMOVED lines=15> */
[----:B------:R1:W-:Y:S02]  /*71b0*/  STG.E.128 [R12.64], RZ ;  /* 0x000000ff0c007986 */ /* 0x0003e4000c101d04 */
.L_x_119:
[----:B------:R-:W-:Y:S05]  /*71c0*/  BSYNC B0 ;  /* 0x0000000000007941 */ /* 0x000fea0003800000 */
.L_x_118:
        /* <DEDUP_REMOVED lines=16> */
.L_x_121:
[----:B------:R-:W-:Y:S05]  /*72d0*/  BSYNC B0 ;  /* 0x0000000000007941 */ /* 0x000fea0003800000 */
.L_x_120:
        /* <DEDUP_REMOVED lines=16> */
.L_x_123:
[----:B------:R-:W-:Y:S05]  /*73e0*/  BSYNC B0 ;  /* 0x0000000000007941 */ /* 0x000fea0003800000 */
.L_x_122:
        /* <DEDUP_REMOVED lines=16> */
.L_x_125:
[----:B------:R-:W-:Y:S05]  /*74f0*/  BSYNC B0 ;  /* 0x0000000000007941 */ /* 0x000fea0003800000 */
.L_x_124:
[----:B------:R-:W-:Y:S01]  /*7500*/  IADD3 R14, R14, 0x50, RZ ;  /* 0x000000500e0e7810 */ /* 0x000fe20007ffe0ff */
[----:B------:R-:W-:Y:S03]  /*7510*/  BSSY B0, `(.L_x_126) ;  /* 0x000000e000007945 */ /* 0x000fe60003800000 */
[----:B------:R-:W-:-:S04]  /*7520*/  ISETP.GE.AND P0, PT, R14, R15, PT ;  /* 0x0000000f0e00720c */ /* 0x000fc80003f06270 */
[----:B------:R-:W-:-:S13]  /*7530*/  ISETP.GE.OR P6, PT, R10, c[0x0][0x2f4], P0 ;  /* 0x0000bd000a007a0c */ /* 0x000fda00007c6670 */
[----:B------:R-:W-:Y:S05]  /*7540*/  @P6 BRA `(.L_x_127) ;  /* 0x000000a000006947 */ /* 0x000fea0003800000 */
[----:B------:R-:W-:-:S04]  /*7550*/  IADD3 R0, P6, R2, 0x50, RZ ;  /* 0x0000005002007810 */ /* 0x000fc80007fde0ff */
[----:B------:R-:W-:-:S05]  /*7560*/  IADD3.X R4, RZ, R3, RZ, P6, !PT ;  /* 0x00000003ff047210 */ /* 0x000fca00037fe4ff */
[----:B------:R-:W-:Y:S01]  /*7570*/  IMAD R8, R4, c[0x0][0x300], RZ ;  /* 0x0000c00004087a24 */ /* 0x000fe200078e02ff */
[----:B------:R-:W-:-:S05]  /*7580*/  MOV R4, R6 ;  /* 0x0000000600047202 */ /* 0x000fca0000000f00 */
[----:B------:R-:W-:-:S04]  /*7590*/  IMAD.WIDE.U32 R6, R0, c[0x0][0x300], R4 ;  /* 0x0000c00000067a25 */ /* 0x000fc800078e0004 */
[----:B------:R-:W-:Y:S01]  /*75a0*/  IMAD R0, R0, c[0x0][0x304], R8 ;  /* 0x0000c10000007a24 */ /* 0x000fe200078e0208 */
[----:B------:R-:W-:-:S04]  /*75b0*/  LEA R4, P6, R6, c[0x0][0x2e8], 0x1 ;  /* 0x0000ba0006047a11 */ /* 0x000fc800078c08ff */
[----:B------:R-:W-:-:S04]  /*75c0*/  IADD3 R0, R7, R0, RZ ;  /* 0x0000000007007210 */ /* 0x000fc80007ffe0ff */
[----:B------:R-:W-:-:S05]  /*75d0*/  LEA.HI.X R5, R6, c[0x0][0x2ec], R0, 0x1, P6 ;  /* 0x0000bb0006057a11 */ /* 0x000fca00030f0c00 */
[----:B------:R2:W-:Y:S02]  /*75e0*/  STG.E.128 [R4.64], RZ ;  /* 0x000000ff04007986 */ /* 0x0005e4000c101d04 */
.L_x_127:
[----:B------:R-:W-:Y:S05]  /*75f0*/  BSYNC B0 ;  /* 0x0000000000007941 */ /* 0x000fea0003800000 */
.L_x_126:
[----:B------:R-:W-:Y:S01]  /*7600*/  IMAD R0, R19, c[0x0][0x338], RZ ;  /* 0x0000ce0013007a24 */ /* 0x000fe200078e02ff */
[----:B------:R-:W-:Y:S01]  /*7610*/  ISETP.GE.OR P5, PT, R10, c[0x0][0x324], P5 ;  /* 0x0000c9000a007a0c */ /* 0x000fe20002fa6670 */
[C---:B------:R-:W-:Y:S01]  /*7620*/  IMAD.WIDE.U32 R6, R18.reuse, c[0x0][0x338], R10 ;  /* 0x0000ce0012067a25 */ /* 0x040fe200078e000a */
[----:B------:R-:W-:Y:S03]  /*7630*/  BSSY B0, `(.L_x_128) ;  /* 0x0000010000007945 */ /* 0x000fe60003800000 */
[----:B------:R-:W-:Y:S02]  /*7640*/  IMAD R0, R18, c[0x0][0x33c], R0 ;  /* 0x0000cf0012007a24 */ /* 0x000fe400078e0200 */
[----:B--2---:R-:W-:-:S03]  /*7650*/  IMAD R4, R17, c[0x0][0x340], RZ ;  /* 0x0000d00011047a24 */ /* 0x004fc600078e02ff */
        /* <DEDUP_REMOVED lines=12> */
[----:B------:R1:W-:Y:S02]  /*7720*/  STG.E.128 [R12.64], RZ ;  /* 0x000000ff0c007986 */ /* 0x0003e4000c101d04 */
.L_x_129:
[----:B------:R-:W-:Y:S05]  /*7730*/  BSYNC B0 ;  /* 0x0000000000007941 */ /* 0x000fea0003800000 */
.L_x_128:
        /* <DEDUP_REMOVED lines=14> */
.L_x_131:
[----:B------:R-:W-:Y:S05]  /*7820*/  BSYNC B0 ;  /* 0x0000000000007941 */ /* 0x000fea0003800000 */
.L_x_130:
        /* <DEDUP_REMOVED lines=14> */
.L_x_133:
[----:B------:R-:W-:Y:S05]  /*7910*/  BSYNC B0 ;  /* 0x0000000000007941 */ /* 0x000fea0003800000 */
.L_x_132:
        /* <DEDUP_REMOVED lines=14> */
.L_x_135:
[----:B------:R-:W-:Y:S05]  /*7a00*/  BSYNC B0 ;  /* 0x0000000000007941 */ /* 0x000fea0003800000 */
.L_x_134:
        /* <DEDUP_REMOVED lines=14> */
.L_x_137:
[----:B------:R-:W-:Y:S05]  /*7af0*/  BSYNC B0 ;  /* 0x0000000000007941 */ /* 0x000fea0003800000 */
.L_x_136:
[----:B------:R-:W-:-:S13]  /*7b00*/  ISETP.GE.OR P0, PT, R10, c[0x0][0x324], P0 ;  /* 0x0000c9000a007a0c */ /* 0x000fda0000706670 */
[----:B------:R-:W-:Y:S05]  /*7b10*/  @P0 EXIT ;  /* 0x000000000000094d */ /* 0x000fea0003800000 */
        /* <DEDUP_REMOVED lines=9> */
[----:B------:R-:W-:Y:S01]  /*7bb0*/  STG.E.128 [R2.64], RZ ;  /* 0x000000ff02007986 */ /* 0x000fe2000c101d04 */
[----:B------:R-:W-:Y:S05]  /*7bc0*/  EXIT ;  /* 0x000000000000794d */ /* 0x000fea0003800000 */
.L_x_138:
        /* <DEDUP_REMOVED lines=11> */
.L_x_2290:


//--------------------- .text._ZN7cutlass13device_kernelIN5flash19enable_sm80_to_sm89INS1_16FlashAttnBwdSm80INS1_25CollectiveMainloopBwdSm80ILi2ELi1EN4cute5tupleIJNS5_1CILi64EEENS7_ILi96EEENS7_ILi128EEEEEENS_10bfloat16_tEfNS_4arch4Sm80ELb0ELb0ELb0ELb1ELb1ELb0ELb0ELb0ELi2ELi2ELi2ELi2ELb1EEENS1_21CollectiveEpilogueBwdISB_SC_SE_Li256ELb1ELb0ELi4EEENS1_19SingleTileSchedulerILb1ELb0ELb0ELi96EEEEEEEEEvNT_6ParamsE --------------------------
	.section	.text._ZN7cutlass13device_kernelIN5flash19enable_sm80_to_sm89INS1_16FlashAttnBwdSm80INS1_25CollectiveMainloopBwdSm80ILi2ELi1EN4cute5tupleIJNS5_1CILi64EEENS7_ILi96EEENS7_ILi128EEEEEENS_10bfloat16_tEfNS_4arch4Sm80ELb0ELb0ELb0ELb1ELb1ELb0ELb0ELb0ELi2ELi2ELi2ELi2ELb1EEENS1_21CollectiveEpilogueBwdISB_SC_SE_Li256ELb1ELb0ELi4EEENS1_19SingleTileSchedulerILb1ELb0ELb0ELi96EEEEEEEEEvNT_6ParamsE,"ax",@progbits
	.sectioninfo	@"SHI_REGISTERS=255"
	.align	128
.text._ZN7cutlass13device_kernelIN5flash19enable_sm80_to_sm89INS1_16FlashAttnBwdSm80INS1_25CollectiveMainloopBwdSm80ILi2ELi1EN4cute5tupleIJNS5_1CILi64EEENS7_ILi96EEENS7_ILi128EEEEEENS_10bfloat16_tEfNS_4arch4Sm80ELb0ELb0ELb0ELb1ELb1ELb0ELb0ELb0ELi2ELi2ELi2ELi2ELb1EEENS1_21CollectiveEpilogueBwdISB_SC_SE_Li256ELb1ELb0ELi4EEENS1_19SingleTileSchedulerILb1ELb0ELb0ELi96EEEEEEEEEvNT_6ParamsE:
        .type           _ZN7cutlass13device_kernelIN5flash19enable_sm80_to_sm89INS1_16FlashAttnBwdSm80INS1_25CollectiveMainloopBwdSm80ILi2ELi1EN4cute5tupleIJNS5_1CILi64EEENS7_ILi96EEENS7_ILi128EEEEEENS_10bfloat16_tEfNS_4arch4Sm80ELb0ELb0ELb0ELb1ELb1ELb0ELb0ELb0ELi2ELi2ELi2ELi2ELb1EEENS1_21CollectiveEpilogueBwdISB_SC_SE_Li256ELb1ELb0ELi4EEENS1_19SingleTileSchedulerILb1ELb0ELb0ELi96EEEEEEEEEvNT_6ParamsE,@function
        .size           _ZN7cutlass13device_kernelIN5flash19enable_sm80_to_sm89INS1_16FlashAttnBwdSm80INS1_25CollectiveMainloopBwdSm80ILi2ELi1EN4cute5tupleIJNS5_1CILi64EEENS7_ILi96EEENS7_ILi128EEEEEENS_10bfloat16_tEfNS_4arch4Sm80ELb0ELb0ELb0ELb1ELb1ELb0ELb0ELb0ELi2ELi2ELi2ELi2ELb1EEENS1_21CollectiveEpilogueBwdISB_SC_SE_Li256ELb1ELb0ELi4EEENS1_19SingleTileSchedulerILb1ELb0ELb0ELi96EEEEEEEEEvNT_6ParamsE,(.L_x_2291 - _ZN7cutlass13device_kernelIN5flash19enable_sm80_to_sm89INS1_16FlashAttnBwdSm80INS1_25CollectiveMainloopBwdSm80ILi2ELi1EN4cute5tupleIJNS5_1CILi64EEENS7_ILi96EEENS7_ILi128EEEEEENS_10bfloat16_tEfNS_4arch4Sm80ELb0ELb0ELb0ELb1ELb1ELb0ELb0ELb0ELi2ELi2ELi2ELi2ELb1EEENS1_21CollectiveEpilogueBwdISB_SC_SE_Li256ELb1ELb0ELi4EEENS1_19SingleTileSchedulerILb1ELb0ELb0ELi96EEEEEEEEEvNT_6ParamsE)
        .other          _ZN7cutlass13device_kernelIN5flash19enable_sm80_to_sm89INS1_16FlashAttnBwdSm80INS1_25CollectiveMainloopBwdSm80ILi2ELi1EN4cute5tupleIJNS5_1CILi64EEENS7_ILi96EEENS7_ILi128EEEEEENS_10bfloat16_tEfNS_4arch4Sm80ELb0ELb0ELb0ELb1ELb1ELb0ELb0ELb0ELi2ELi2ELi2ELi2ELb1EEENS1_21CollectiveEpilogueBwdISB_SC_SE_Li256ELb1ELb0ELi4EEENS1_19SingleTileSchedulerILb1ELb0ELb0ELi96EEEEEEEEEvNT_6ParamsE,@"STO_CUDA_ENTRY STV_DEFAULT"
_ZN7cutlass13device_kernelIN5flash19enable_sm80_to_sm89INS1_16FlashAttnBwdSm80INS1_25CollectiveMainloopBwdSm80ILi2ELi1EN4cute5tupleIJNS5_1CILi64EEENS7_ILi96EEENS7_ILi128EEEEEENS_10bfloat16_tEfNS_4arch4Sm80ELb0ELb0ELb0ELb1ELb1ELb0ELb0ELb0ELi2ELi2ELi2ELi2ELb1EEENS1_21CollectiveEpilogueBwdISB_SC_SE_Li256ELb1ELb0ELi4EEENS1_19SingleTileSchedulerILb1ELb0ELb0ELi96EEEEEEEEEvNT_6ParamsE:
        /* <DEDUP_REMOVED lines=18> */
.L_x_140:
        /* <DEDUP_REMOVED lines=8> */
.L_x_142:
[----:B------:R-:W-:Y:S02]  /*01a0*/  MOV R0, c[0x0][0x3a4] ;  /* 0x0000e90000007a02 */ /* 0x000fe40000000f00 */
.L_x_141:
[----:B-1----:R-:W-:-:S05]  /*01b0*/  IMAD R2, R30, 0x60, RZ ;  /* 0x000000601e027824 */ /* 0x002fca00078e02ff */
[----:B-----5:R-:W-:-:S04]  /*01c0*/  ISETP.GE.AND P0, PT, R2, R0, PT ;  /* 0x000000000200720c */ /* 0x020fc80003f06270 */
[----:B------:R-:W-:-:S05]  /*01d0*/  SEL R0, R5, 0xffffffff, !P0 ;  /* 0xffffffff05007807 */ /* 0x000fca0004000000 */
[----:B------:R1:W-:Y:S01]  /*01e0*/  STL [R1+0x18], R0 ;  /* 0x0000180001007387 */ /* 0x0003e20000100800 */
[----:B------:R-:W-:Y:S05]  /*01f0*/  BRA `(.L_x_143) ;  /* 0x0000012000007947 */ /* 0x000fea0003800000 */
.L_x_139:
[----:B---34-:R-:W-:-:S04]  /*0200*/  ISETP.NE.U32.AND P0, PT, RZ, c[0x0][0x3c0], PT ;  /* 0x0000f000ff007a0c */ /* 0x018fc80003f05070 */
[----:B------:R-:W-:-:S13]  /*0210*/  ISETP.NE.AND.EX P0, PT, RZ, c[0x0][0x3c4], PT, P0 ;  /* 0x0000f100ff007a0c */ /* 0x000fda0003f05300 */
[----:B------:R-:W-:Y:S05]  /*0220*/  @!P0 BRA `(.L_x_144) ;  /* 0x0000002000008947 */ /* 0x000fea0003800000 */
[----:B------:R1:W5:Y:S01]  /*0230*/  LDG.E R0, [R2.64] ;  /* 0x0000000402007981 */ /* 0x000362000c1e1900 */
[----:B------:R-:W-:Y:S05]  /*0240*/  BRA `(.L_x_145) ;  /* 0x0000009000007947 */ /* 0x000fea0003800000 */
.L_x_144:
        /* <DEDUP_REMOVED lines=8> */
.L_x_146:
[----:B------:R-:W-:Y:S02]  /*02d0*/  MOV R0, c[0x0][0x3a4] ;  /* 0x0000e90000007a02 */ /* 0x000fe40000000f00 */
.L_x_145:
[----:B-1----:R-:W-:-:S05]  /*02e0*/  IMAD R2, R30, 0x60, RZ ;  /* 0x000000601e027824 */ /* 0x002fca00078e02ff */
[----:B-----5:R-:W-:-:S04]  /*02f0*/  ISETP.GE.AND P0, PT, R2, R0, PT ;  /* 0x000000000200720c */ /* 0x020fc80003f06270 */
[----:B------:R-:W-:-:S05]  /*0300*/  SEL R0, R5, 0xffffffff, !P0 ;  /* 0xffffffff05007807 */ /* 0x000fca0004000000 */
[----:B------:R1:W-:Y:S04]  /*0310*/  STL [R1+0x18], R0 ;  /* 0x0000180001007387 */ /* 0x0003e80000100800 */
.L_x_143:
        /* <DEDUP_REMOVED lines=30> */
.L_x_147:
[----:B-1----:R-:W-:-:S04]  /*0500*/  ISETP.NE.U32.AND P0, PT, RZ, c[0x0][0x2e0], PT ;  /* 0x0000b800ff007a0c */ /* 0x002fc80003f05070 */
[----:B------:R-:W-:-:S13]  /*0510*/  ISETP.NE.AND.EX P0, PT, RZ, c[0x0][0x2e4], PT, P0 ;  /* 0x0000b900ff007a0c */ /* 0x000fda0003f05300 */
[----:B------:R-:W-:Y:S05]  /*0520*/  @!P0 BRA `(.L_x_148) ;  /* 0x0000003000008947 */ /* 0x000fea0003800000 */
[----:B------:R-:W-:-:S05]  /*0530*/  IMAD.WIDE R2, R87, R8, c[0x0][0x2e0] ;  /* 0x0000b80057027625 */ /* 0x000fca00078e0208 */
[----:B------:R1:W5:Y:S01]  /*0540*/  LDG.E R9, [R2.64] ;  /* 0x0000000402097981 */ /* 0x000362000c1e1900 */
[----:B------:R-:W-:Y:S05]  /*0550*/  BRA `(.L_x_149) ;  /* 0x0000004000007947 */ /* 0x000fea0003800000 */
.L_x_148:
[----:B------:R-:W-:Y:S05]  /*0560*/  @!P3 BRA `(.L_x_149) ;  /* 0x000000300000b947 */ /* 0x000fea0003800000 */
[----:B------:R1:W2:Y:S04]  /*0570*/  LDG.E R0, [R2.64] ;  /* 0x0000000402007981 */ /* 0x0002a8000c1e1900 */
[----:B-1----:R-:W2:Y:S02]  /*0580*/  LDG.E R2, [R2.64+0x4] ;  /* 0x0000040402027981 */ /* 0x002ea4000c1e1900 */
[----:B--2---:R-:W-:Y:S02]  /*0590*/  IADD3 R9, -R0, R2, RZ ;  /* 0x0000000200097210 */ /* 0x004fe40007ffe1ff */
.L_x_149:
        /* <DEDUP_REMOVED lines=515> */
.L_x_153:
        /* <DEDUP_REMOVED lines=164> */
.L_x_151:
        /* <DEDUP_REMOVED lines=357> */
.L_x_152:
        /* <DEDUP_REMOVED lines=231> */
.L_x_150:
        /* <DEDUP_REMOVED lines=146> */
.L_x_155:
        /* <DEDUP_REMOVED lines=63> */
.L_x_157:
[----:B--2---:R-:W-:Y:S05]  /*61e0*/  BSYNC B0 ;  /* 0x0000000000007941 */ /* 0x004fea0003800000 */
.L_x_156:
        /* <DEDUP_REMOVED lines=16> */
.L_x_159:
[----:B------:R-:W-:Y:S05]  /*62f0*/  BSYNC B0 ;  /* 0x0000000000007941 */ /* 0x000fea0003800000 */
.L_x_158:
        /* <DEDUP_REMOVED lines=16> */
.L_x_161:
[----:B------:R-:W-:Y:S05]  /*6400*/  BSYNC B0 ;  /* 0x0000000000007941 */ /* 0x000fea0003800000 */
.L_x_160:
        /* <DEDUP_REMOVED lines=16> */
.L_x_163:
[----:B------:R-:W-:Y:S05]  /*6510*/  BSYNC B0 ;  /* 0x0000000000007941 */ /* 0x000fea0003800000 */
.L_x_162:
        /* <DEDUP_REMOVED lines=16> */
.L_x_165:
[----:B------:R-:W-:Y:S05]  /*6620*/  BSYNC B0 ;  /* 0x0000000000007941 */ /* 0x000fea0003800000 */
.L_x_164:
        /* <DEDUP_REMOVED lines=16> */
.L_x_167:
[----:B------:R-:W-:Y:S05]  /*6730*/  BSYNC B0 ;  /* 0x0000000000007941 */ /* 0x000fea0003800000 */
.L_x_166:
        /* <DEDUP_REMOVED lines=19> */
.L_x_169:
[----:B------:R-:W-:Y:S05]  /*6870*/  BSYNC B0 ;  /* 0x0000000000007941 */ /* 0x000fea0003800000 */
.L_x_168:
        /* <DEDUP_REMOVED lines=14> */
.L_x_171:
[----:B------:R-:W-:Y:S05]  /*6960*/  BSYNC B0 ;  /* 0x0000000000007941 */ /* 0x000fea0003800000 */
.L_x_170:
        /* <DEDUP_REMOVED lines=14> */
.L_x_173:
[----:B------:R-:W-:Y:S05]  /*6a50*/  BSYNC B0 ;  /* 0x0000000000007941 */ /* 0x000fea0003800000 */
.L_x_172:
        /* <DEDUP_REMOVED lines=14> */
.L_x_175:
[----:B------:R-:W-:Y:S05]  /*6b40*/  BSYNC B0 ;  /* 0x0000000000007941 */ /* 0x000fea0003800000 */
.L_x_174:
        /* <DEDUP_REMOVED lines=14> */
.L_x_177:
[----:B------:R-:W-:Y:S05]  /*6c30*/  BSYNC B0 ;  /* 0x0000000000007941 */ /* 0x000fea0003800000 */
.L_x_176:
        /* <DEDUP_REMOVED lines=14> */
.L_x_154:
        /* <DEDUP_REMOVED lines=19> */
.L_x_178:
        /* <DEDUP_REMOVED lines=38> */
.L_x_180:
[----:B------:R-:W-:Y:S05]  /*70b0*/  BSYNC B0 ;  /* 0x0000000000007941 */ /* 0x000fea0003800000 */
.L_x_179:
        /* <DEDUP_REMOVED lines=16> */
.L_x_182:
[----:B------:R-:W-:Y:S05]  /*71c0*/  BSYNC B0 ;  /* 0x0000000000007941 */ /* 0x000fea0003800000 */
.L_x_181:
        /* <DEDUP_REMOVED lines=16> */
.L_x_184:
[----:B------:R-:W-:Y:S05]  /*72d0*/  BSYNC B0 ;  /* 0x0000000000007941 */ /* 0x000fea0003800000 */
.L_x_183:
        /* <DEDUP_REMOVED lines=16> */
.L_x_186:
[----:B------:R-:W-:Y:S05]  /*73e0*/  BSYNC B0 ;  /* 0x0000000000007941 */ /* 0x000fea0003800000 */
.L_x_185:
        /* <DEDUP_REMOVED lines=16> */
.L_x_188:
[----:B------:R-:W-:Y:S05]  /*74f0*/  BSYNC B0 ;  /* 0x0000000000007941 */ /* 0x000fea0003800000 */
.L_x_187:
        /* <DEDUP_REMOVED lines=15> */
.L_x_190:
[----:B------:R-:W-:Y:S05]  /*75f0*/  BSYNC B0 ;  /* 0x0000000000007941 */ /* 0x000fea0003800000 */
.L_x_189:
        /* <DEDUP_REMOVED lines=19> */
.L_x_192:
[----:B------:R-:W-:Y:S05]  /*7730*/  BSYNC B0 ;  /* 0x0000000000007941 */ /* 0x000fea0003800000 */
.L_x_191:
        /* <DEDUP_REMOVED lines=14> */
.L_x_194:
[----:B------:R-:W-:Y:S05]  /*7820*/  BSYNC B0 ;  /* 0x0000000000007941 */ /* 0x000fea0003800000 */
.L_x_193:
        /* <DEDUP_REMOVED lines=14> */
.L_x_196:
[----:B------:R-:W-:Y:S05]  /*7910*/  BSYNC B0 ;  /* 0x0000000000007941 */ /* 0x000fea0003800000 */
.L_x_195:
        /* <DEDUP_REMOVED lines=14> */
.L_x_198:
[----:B------:R-:W-:Y:S05]  /*7a00*/  BSYNC B0 ;  /* 0x0000000000007941 */ /* 0x000fea0003800000 */
.L_x_197:
        /* <DEDUP_REMOVED lines=14> */
.L_x_200:
[----:B------:R-:W-:Y:S05]  /*7af0*/  BSYNC B0 ;  /* 0x0000000000007941 */ /* 0x000fea0003800000 */
.L_x_199:
        /* <DEDUP_REMOVED lines=13> */
.L_x_201:
        /* <DEDUP_REMOVED lines=11> */
.L_x_2291:


//--------------------- .text._ZN7cutlass13device_kernelIN5flash19enable_sm80_to_sm89INS1_16FlashAttnBwdSm80INS1_25CollectiveMainloopBwdSm80ILi2ELi1EN4cute5tupleIJNS5_1CILi64EEENS7_ILi96EEENS7_ILi128EEEEEENS_10bfloat16_tEfNS_4arch4Sm80ELb0ELb0ELb0ELb1ELb0ELb0ELb0ELb0ELi2ELi2ELi2ELi2ELb1EEENS1_24CollectiveEpilogueBwdGQAISB_fSE_Li256ELb1ELb0EEENS1_19SingleTileSchedulerILb1ELb0ELb0ELi96EEEEEEEEEvNT_6ParamsE --------------------------
	.section	.text._ZN7cutlass13device_kernelIN5flash19enable_sm80_to_sm89INS1_16FlashAttnBwdSm80INS1_25CollectiveMainloopBwdSm80ILi2ELi1EN4cute5tupleIJNS5_1CILi64EEENS7_ILi96EEENS7_ILi128EEEEEENS_10bfloat16_tEfNS_4arch4Sm80ELb0ELb0ELb0ELb1ELb0ELb0ELb0ELb0ELi2ELi2ELi2ELi2ELb1EEENS1_24CollectiveEpilogueBwdGQAISB_fSE_Li256ELb1ELb0EEENS1_19SingleTileSchedulerILb1ELb0ELb0ELi96EEEEEEEEEvNT_6ParamsE,"ax",@progbits
	.sectioninfo	@"SHI_REGISTERS=255"
	.align	128
.text._ZN7cutlass13device_kernelIN5flash19enable_sm80_to_sm89INS1_16FlashAttnBwdSm80INS1_25CollectiveMainloopBwdSm80ILi2ELi1EN4cute5tupleIJNS5_1CILi64EEENS7_ILi96EEENS7_ILi128EEEEEENS_10bfloat16_tEfNS_4arch4Sm80ELb0ELb0ELb0ELb1ELb0ELb0ELb0ELb0ELi2ELi2ELi2ELi2ELb1EEENS1_24CollectiveEpilogueBwdGQAISB_fSE_Li256ELb1ELb0EEENS1_19SingleTileSchedulerILb1ELb0ELb0ELi96EEEEEEEEEvNT_6ParamsE:
        .type           _ZN7cutlass13device_kernelIN5flash19enable_sm80_to_sm89INS1_16FlashAttnBwdSm80INS1_25CollectiveMainloopBwdSm80ILi2ELi1EN4cute5tupleIJNS5_1CILi64EEENS7_ILi96EEENS7_ILi128EEEEEENS_10bfloat16_tEfNS_4arch4Sm80ELb0ELb0ELb0ELb1ELb0ELb0ELb0ELb0ELi2ELi2ELi2ELi2ELb1EEENS1_24CollectiveEpilogueBwdGQAISB_fSE_Li256ELb1ELb0EEENS1_19SingleTileSchedulerILb1ELb0ELb0ELi96EEEEEEEEEvNT_6ParamsE,@function
        .size           _ZN7cutlass13device_kernelIN5flash19enable_sm80_to_sm89INS1_16FlashAttnBwdSm80INS1_25CollectiveMainloopBwdSm80ILi2ELi1EN4cute5tupleIJNS5_1CILi64EEENS7_ILi96EEENS7_ILi128EEEEEENS_10bfloat16_tEfNS_4arch4Sm80ELb0ELb0ELb0ELb1ELb0ELb0ELb0ELb0ELi2ELi2ELi2ELi2ELb1EEENS1_24CollectiveEpilogueBwdGQAISB_fSE_Li256ELb1ELb0EEENS1_19SingleTileSchedulerILb1ELb0ELb0ELi96EEEEEEEEEvNT_6ParamsE,(.L_x_2292 - _ZN7cutlass13device_kernelIN5flash19enable_sm80_to_sm89INS1_16FlashAttnBwdSm80INS1_25CollectiveMainloopBwdSm80ILi2ELi1EN4cute5tupleIJNS5_1CILi64EEENS7_ILi96EEENS7_ILi128EEEEEENS_10bfloat16_tEfNS_4arch4Sm80ELb0ELb0ELb0ELb1ELb0ELb0ELb0ELb0ELi2ELi2ELi2ELi2ELb1EEENS1_24CollectiveEpilogueBwdGQAISB_fSE_Li256ELb1ELb0EEENS1_19SingleTileSchedulerILb1ELb0ELb0ELi96EEEEEEEEEvNT_6ParamsE)
        .other          _ZN7cutlass13device_kernelIN5flash19enable_sm80_to_sm89INS1_16FlashAttnBwdSm80INS1_25CollectiveMainloopBwdSm80ILi2ELi1EN4cute5tupleIJNS5_1CILi64EEENS7_ILi96EEENS7_ILi128EEEEEENS_10bfloat16_tEfNS_4arch4Sm80ELb0ELb0ELb0ELb1ELb0ELb0ELb0ELb0ELi2ELi2ELi2ELi2ELb1EEENS1_24CollectiveEpilogueBwdGQAISB_fSE_Li256ELb1ELb0EEENS1_19SingleTileSchedulerILb1ELb0ELb0ELi96EEEEEEEEEvNT_6ParamsE,@"STO_CUDA_ENTRY STV_DEFAULT"
_ZN7cutlass13device_kernelIN5flash19enable_sm80_to_sm89INS1_16FlashAttnBwdSm80INS1_25CollectiveMainloopBwdSm80ILi2ELi1EN4cute5tupleIJNS5_1CILi64EEENS7_ILi96EEENS7_ILi128EEEEEENS_10bfloat16_tEfNS_4arch4Sm80ELb0ELb0ELb0ELb1ELb0ELb0ELb0ELb0ELi2ELi2ELi2ELi2ELb1EEENS1_24CollectiveEpilogueBwdGQAISB_fSE_Li256ELb1ELb0EEENS1_19SingleTileSchedulerILb1ELb0ELb0ELi96EEEEEEEEEvNT_6ParamsE:
        /* <DEDUP_REMOVED lines=18> */
.L_x_203:
        /* <DEDUP_REMOVED lines=8> */
.L_x_205:
[----:B------:R-:W-:Y:S02]  /*01a0*/  MOV R0, c[0x0][0x3ac] ;  /* 0x0000eb0000007a02 */ /* 0x000fe40000000f00 */
.L_x_204:
[----:B-1----:R-:W-:-:S05]  /*01b0*/  IMAD R2, R17, 0x60, RZ ;  /* 0x0000006011027824 */ /* 0x002fca00078e02ff */
[----:B-----5:R-:W-:-:S04]  /*01c0*/  ISETP.GE.AND P0, PT, R2, R0, PT ;  /* 0x000000000200720c */ /* 0x020fc80003f06270 */
[----:B------:R-:W-:-:S05]  /*01d0*/  SEL R0, R5, 0xffffffff, !P0 ;  /* 0xffffffff05007807 */ /* 0x000fca0004000000 */
[----:B------:R1:W-:Y:S01]  /*01e0*/  STL [R1+0x1c], R0 ;  /* 0x00001c0001007387 */ /* 0x0003e20000100800 */
[----:B------:R-:W-:Y:S05]  /*01f0*/  BRA `(.L_x_206) ;  /* 0x0000012000007947 */ /* 0x000fea0003800000 */
.L_x_202:
[----:B---34-:R-:W-:-:S04]  /*0200*/  ISETP.NE.U32.AND P0, PT, RZ, c[0x0][0x3c8], PT ;  /* 0x0000f200ff007a0c */ /* 0x018fc80003f05070 */
[----:B------:R-:W-:-:S13]  /*0210*/  ISETP.NE.AND.EX P0, PT, RZ, c[0x0][0x3cc], PT, P0 ;  /* 0x0000f300ff007a0c */ /* 0x000fda0003f05300 */
[----:B------:R-:W-:Y:S05]  /*0220*/  @!P0 BRA `(.L_x_207) ;  /* 0x0000002000008947 */ /* 0x000fea0003800000 */
[----:B------:R1:W5:Y:S01]  /*0230*/  LDG.E R0, [R2.64] ;  /* 0x0000000802007981 */ /* 0x000362000c1e1900 */
[----:B------:R-:W-:Y:S05]  /*0240*/  BRA `(.L_x_208) ;  /* 0x0000009000007947 */ /* 0x000fea0003800000 */
.L_x_207:
        /* <DEDUP_REMOVED lines=8> */
.L_x_209:
[----:B------:R-:W-:Y:S02]  /*02d0*/  MOV R0, c[0x0][0x3ac] ;  /* 0x0000eb0000007a02 */ /* 0x000fe40000000f00 */
.L_x_208:
[----:B-1----:R-:W-:-:S05]  /*02e0*/  IMAD R2, R17, 0x60, RZ ;  /* 0x0000006011027824 */ /* 0x002fca00078e02ff */
[----:B-----5:R-:W-:-:S04]  /*02f0*/  ISETP.GE.AND P0, PT, R2, R0, PT ;  /* 0x000000000200720c */ /* 0x020fc80003f06270 */
[----:B------:R-:W-:-:S05]  /*0300*/  SEL R0, R5, 0xffffffff, !P0 ;  /* 0xffffffff05007807 */ /* 0x000fca0004000000 */
[----:B------:R1:W-:Y:S04]  /*0310*/  STL [R1+0x1c], R0 ;  /* 0x00001c0001007387 */ /* 0x0003e80000100800 */
.L_x_206:
[----:B------:R-:W2:Y:S02]  /*0320*/  LDL R23, [R1+0x1c] ;  /* 0x00001c0001177983 */ /* 0x000ea40000100800 */
[----:B--2---:R-:W-:-:S13]  /*0330*/  ISETP.GE.AND P0, PT, R23, RZ, PT ;  /* 0x000000ff1700720c */ /* 0x004fda0003f06270 */
[----:B------:R-:W-:Y:S05]  /*0340*/  @!P0 EXIT ;  /* 0x000000000000894d */ /* 0x000fea0003800000 */
[----:B------:R-:W-:Y:S01]  /*0350*/  ISETP.NE.U32.AND P4, PT, RZ, c[0x0][0x2c8], PT ;  /* 0x0000b200ff007a0c */ /* 0x000fe20003f85070 */
[CC--:B------:R-:W-:Y:S01]  /*0360*/  IMAD.WIDE R4, R23.reuse, R14.reuse, c[0x0][0x2c8] ;  /* 0x0000b20017047625 */ /* 0x0c0fe200078e020e */
[----:B------:R-:W-:Y:S02]  /*0370*/  ISETP.NE.U32.AND P3, PT, RZ, c[0x0][0x2d0], PT ;  /* 0x0000b400ff007a0c */ /* 0x000fe40003f65070 */
[----:B------:R-:W-:Y:S02]  /*0380*/  ISETP.NE.AND.EX P4, PT, RZ, c[0x0][0x2cc], PT, P4 ;  /* 0x0000b300ff007a0c */ /* 0x000fe40003f85340 */
[----:B------:R-:W-:Y:S01]  /*0390*/  ISETP.NE.AND.EX P3, PT, RZ, c[0x0][0x2d4], PT, P3 ;  /* 0x0000b500ff007a0c */ /* 0x000fe20003f65330 */
[----:B------:R-:W-:-:S10]  /*03a0*/  IMAD.WIDE R2, R23, R14, c[0x0][0x2d0] ;  /* 0x0000b40017027625 */ /* 0x000fd400078e020e */
[----:B-1----:R-:W2:Y:S01]  /*03b0*/  @P4 LDG.E R0, [R4.64] ;  /* 0x0000000804004981 */ /* 0x002ea2000c1e1900 */
[----:B------:R-:W-:-:S03]  /*03c0*/  ISETP.NE.U32.AND P0, PT, RZ, c[0x0][0x2d8], PT ;  /* 0x0000b600ff007a0c */ /* 0x000fc60003f05070 */
[----:B------:R-:W3:Y:S01]  /*03d0*/  @P4 LDG.E R9, [R4.64] ;  /* 0x0000000804094981 */ /* 0x000ee2000c1e1900 */
[----:B------:R-:W-:-:S03]  /*03e0*/  ISETP.NE.AND.EX P0, PT, RZ, c[0x0][0x2dc], PT, P0 ;  /* 0x0000b700ff007a0c */ /* 0x000fc60003f05300 */
[----:B------:R-:W4:Y:S01]  /*03f0*/  @P3 LDG.E R8, [R2.64] ;  /* 0x0000000802083981 */ /* 0x000f22000c1e1900 */
[----:B------:R-:W-:-:S09]  /*0400*/  IMAD.MOV.U32 R245, RZ, RZ, c[0x0][0x168] ;  /* 0x00005a00fff57624 */ /* 0x000fd200078e00ff */
[----:B------:R-:W-:-:S05]  /*0410*/  @P0 IMAD.WIDE R6, R23, R14, c[0x0][0x2d8] ;  /* 0x0000b60017060625 */ /* 0x000fca00078e020e */
[----:B------:R1:W5:Y:S01]  /*0420*/  @P0 LDG.E R245, [R6.64] ;  /* 0x0000000806f50981 */ /* 0x000362000c1e1900 */
[----:B------:R-:W-:Y:S01]  /*0430*/  CS2R R10, SRZ ;  /* 0x00000000000a7805 */ /* 0x000fe2000001ff00 */
[----:B------:R-:W-:Y:S02]  /*0440*/  IMAD.MOV.U32 R12, RZ, RZ, RZ ;  /* 0x000000ffff0c7224 */ /* 0x000fe400078e00ff */
[----:B------:R-:W-:Y:S02]  /*0450*/  IMAD.MOV.U32 R13, RZ, RZ, c[0x0][0x198] ;  /* 0x00006600ff0d7624 */ /* 0x000fe400078e00ff */
[----:B--2---:R-:W-:-:S05]  /*0460*/  @P4 IMAD R0, R23, 0x40, R0 ;  /* 0x0000004017004824 */ /* 0x004fca00078e0200 */
[----:B-1----:R-:W-:-:S04]  /*0470*/  @P4 SHF.R.S32.HI R6, RZ, 0x1f, R0 ;  /* 0x0000001fff064819 */ /* 0x002fc80000011400 */
[----:B------:R-:W-:Y:S02]  /*0480*/  @P4 LEA.HI R0, R6, R0, RZ, 0x6 ;  /* 0x0000000006004211 */ /* 0x000fe400078f30ff */
[----:B------:R-:W-:Y:S01]  /*0490*/  CS2R R6, SRZ ;  /* 0x0000000000067805 */ /* 0x000fe2000001ff00 */
[--C-:B----4-:R-:W-:Y:S01]  /*04a0*/  @P3 SHF.R.S32.HI R11, RZ, 0x1f, R8.reuse ;  /* 0x0000001fff0b3819 */ /* 0x110fe20000011408 */
[--C-:B---3--:R-:W-:Y:S01]  /*04b0*/  @P4 IMAD.MOV.U32 R6, RZ, RZ, R9.reuse ;  /* 0x000000ffff064224 */ /* 0x108fe200078e0009 */
[----:B------:R-:W-:Y:S01]  /*04c0*/  @P4 SHF.R.S32.HI R7, RZ, 0x1f, R9 ;  /* 0x0000001fff074819 */ /* 0x000fe20000011409 */
[----:B------:R-:W-:Y:S01]  /*04d0*/  @P3 IMAD.MOV.U32 R10, RZ, RZ, R8 ;  /* 0x000000ffff0a3224 */ /* 0x000fe200078e0008 */
[----:B------:R-:W-:Y:S01]  /*04e0*/  @P4 LOP3.LUT R12, R0, 0xffffffc0, RZ, 0xc0, !PT ;  /* 0xffffffc0000c4812 */ /* 0x000fe200078ec0ff */
[----:B------:R-:W-:Y:S05]  /*04f0*/  @P0 BRA `(.L_x_210) ;  /* 0x0000004000000947 */ /* 0x000fea0003800000 */
[----:B------:R-:W-:Y:S05]  /*0500*/  @!P4 BRA `(.L_x_210) ;  /* 0x000000300000c947 */ /* 0x000fea0003800000 */
[----:B------:R1:W2:Y:S04]  /*0510*/  LDG.E R0, [R4.64] ;  /* 0x0000000804007981 */ /* 0x0002a8000c1e1900 */
[----:B-1----:R-:W2:Y:S02]  /*0520*/  LDG.E R4, [R4.64+0x4] ;  /* 0x0000040804047981 */ /* 0x002ea4000c1e1900 */
[----:B--2--5:R-:W-:-:S02]  /*0530*/  IADD3 R245, -R0, R4, RZ ;  /* 0x0000000400f57210 */ /* 0x024fc40007ffe1ff */
.L_x_210:
[----:B------:R-:W-:-:S04]  /*0540*/  ISETP.NE.U32.AND P0, PT, RZ, c[0x0][0x2e0], PT ;  /* 0x0000b800ff007a0c */ /* 0x000fc80003f05070 */
[----:B------:R-:W-:-:S13]  /*0550*/  ISETP.NE.AND.EX P0, PT, RZ, c[0x0][0x2e4], PT, P0 ;  /* 0x0000b900ff007a0c */ /* 0x000fda0003f05300 */
[----:B------:R-:W-:Y:S05]  /*0560*/  @!P0 BRA `(.L_x_211) ;  /* 0x0000003000008947 */ /* 0x000fea0003800000 */
[----:B------:R-:W-:-:S05]  /*0570*/  IMAD.WIDE R2, R23, R14, c[0x0][0x2e0] ;  /* 0x0000b80017027625 */ /* 0x000fca00078e020e */
[----:B------:R1:W5:Y:S01]  /*0580*/  LDG.E R13, [R2.64] ;  /* 0x00000008020d7981 */ /* 0x000362000c1e1900 */
[----:B------:R-:W-:Y:S05]  /*0590*/  BRA `(.L_x_212) ;  /* 0x0000004000007947 */ /* 0x000fea0003800000 */
.L_x_211:
[----:B------:R-:W-:Y:S05]  /*05a0*/  @!P3 BRA `(.L_x_212) ;  /* 0x000000300000b947 */ /* 0x000fea0003800000 */
[----:B------:R1:W2:Y:S04]  /*05b0*/  LDG.E R0, [R2.64] ;  /* 0x0000000802007981 */ /* 0x0002a8000c1e1900 */
[----:B-1----:R-:W2:Y:S02]  /*05c0*/  LDG.E R2, [R2.64+0x4] ;  /* 0x0000040802027981 */ /* 0x002ea4000c1e1900 */
[----:B--2---:R-:W-:Y:S02]  /*05d0*/  IADD3 R13, -R0, R2, RZ ;  /* 0x00000002000d7210 */ /* 0x004fe40007ffe1ff */
.L_x_212:
[----:B-----5:R-:W-:Y:S01]  /*05e0*/  ISETP.GE.AND P0, PT, R245, 0x1, PT ;  /* 0x00000001f500780c */ /* 0x020fe20003f06270 */
[----:B------:R-:W-:Y:S01]  /*05f0*/  CS2R R138, SRZ ;  /* 0x00000000008a7805 */ /* 0x000fe2000001ff00 */
[----:B------:R-:W-:Y:S01]  /*0600*/  PLOP3.LUT P1, PT, PT, PT, PT, 0x80, 0x0 ;  /* 0x000000000000781c */ /* 0x000fe20003f2f070 */
        /* <DEDUP_REMOVED lines=48> */
[----:B------:R-:W-:Y:S01]  /*0910*/  IMAD.MOV.U32 R0, RZ, RZ, c[0x0][0x248] ;  /* 0x00009200ff007624 */ /* 0x000fe200078e00ff */
[--C-:B------:R-:W-:Y:S01]  /*0920*/  SHF.R.S32.HI R5, RZ, 0x1f, R39.reuse ;  /* 0x0000001fff057819 */ /* 0x100fe20000011427 */
[----:B-1----:R-:W-:Y:S01]  /*0930*/  IMAD.SHL.U32 R3, R39, 0x4, RZ ;  /* 0x0000000427037824 */ /* 0x002fe200078e00ff */
[----:B------:R-:W-:Y:S01]  /*0940*/  SHF.R.S32.HI R36, RZ, 0x1f, R39 ;  /* 0x0000001fff247819 */ /* 0x000fe20000011427 */
[----:B------:R-:W-:Y:S01]  /*0950*/  IMAD.SHL.U32 R4, R12, 0x80, RZ ;  /* 0x000000800c047824 */ /* 0x000fe200078e00ff */
[----:B------:R-:W-:Y:S01]  /*0960*/  ISETP.NE.AND P2, PT, R0, 0x1, PT ;  /* 0x000000010000780c */ /* 0x000fe20003f45270 */
[----:B------:R-:W-:Y:S01]  /*0970*/  IMAD.MOV.U32 R18, RZ, RZ, R38 ;  /* 0x000000ffff127224 */ /* 0x000fe200078e0026 */
[----:B------:R-:W-:Y:S01]  /*0980*/  SHF.R.S32.HI R0, RZ, 0x1f, R12 ;  /* 0x0000001fff007819 */ /* 0x000fe2000001140c */
[----:B------:R-:W-:Y:S01]  /*0990*/  IMAD R35, R17, -0x60, R13 ;  /* 0xffffffa011237824 */ /* 0x000fe200078e020d */
[C---:B------:R-:W-:Y:S01]  /*09a0*/  IADD3 R2, P1, R3.reuse, R12, RZ ;  /* 0x0000000c03027210 */ /* 0x040fe20007f3e0ff */
[----:B------:R-:W-:Y:S01]  /*09b0*/  ULDC.64 UR4, c[0x0][0x1d8] ;  /* 0x0000760000047ab9 */ /* 0x000fe20000000a00 */
[C---:B------:R-:W-:Y:S01]  /*09c0*/  IADD3 R30, P0, R4.reuse, R39, RZ ;  /* 0x00000027041e7210 */ /* 0x040fe20007f1e0ff */
[----:B------:R-:W-:Y:S01]  /*09d0*/  USHF.L.U32 UR7, UR4, 0x6, URZ ;  /* 0x0000000604077899 */ /* 0x000fe2000800063f */
[----:B------:R-:W-:Y:S01]  /*09e0*/  LEA.HI.X.SX32 R3, R3, R0, 0x1, P1 ;  /* 0x0000000003037211 */ /* 0x000fe200008f0eff */
[----:B------:R-:W-:Y:S01]  /*09f0*/  UMOV UR6, 0x6 ;  /* 0x0000000600067882 */ /* 0x000fe20000000000 */
[----:B------:R-:W-:Y:S01]  /*0a00*/  IADD3 R0, R245, 0x3f, RZ ;  /* 0x0000003ff5007810 */ /* 0x000fe20007ffe0ff */
[----:B------:R-:W-:Y:S01]  /*0a10*/  USHF.L.U64.HI UR5, UR4, UR6, UR5 ;  /* 0x0000000604057299 */ /* 0x000fe20008010205 */
[----:B------:R-:W-:Y:S01]  /*0a20*/  LEA.HI.X.SX32 R31, R4, R5, 0x1, P0 ;  /* 0x00000005041f7211 */ /* 0x000fe200000f0eff */
[----:B------:R-:W-:Y:S01]  /*0a30*/  @P2 IMAD.HI.U32 R5, R38, c[0x0][0x24c], RZ ;  /* 0x0000930026052a27 */ /* 0x000fe200078e00ff */
[----:B------:R-:W-:Y:S01]  /*0a40*/  SHF.R.S32.HI R4, RZ, 0x1f, R0 ;  /* 0x0000001fff047819 */ /* 0x000fe20000011400 */
[----:B------:R-:W-:Y:S01]  /*0a50*/  CS2R R146, SRZ ;  /* 0x0000000000927805 */ /* 0x000fe2000001ff00 */
[-C--:B------:R-:W-:Y:S01]  /*0a60*/  LEA.HI R216, R36, R39.reuse, RZ, 0x3 ;  /* 0x0000002724d87211 */ /* 0x080fe200078f18ff */
[----:B------:R-:W-:Y:S01]  /*0a70*/  IMAD.MOV.U32 R222, RZ, RZ, 0x40 ;  /* 0x00000040ffde7424 */ /* 0x000fe200078e00ff */
[----:B------:R-:W-:Y:S01]  /*0a80*/  LEA.HI R251, R4, R0, RZ, 0x6 ;  /* 0x0000000004fb7211 */ /* 0x000fe200078f30ff */
[----:B------:R-:W-:Y:S01]  /*0a90*/  IMAD.WIDE.U32 R30, R38, c[0x0][0x238], R30 ;  /* 0x00008e00261e7a25 */ /* 0x000fe200078e001e */
[----:B------:R-:W-:Y:S01]  /*0aa0*/  LOP3.LUT R0, R216, 0xfffffff8, RZ, 0xc0, !PT ;  /* 0xfffffff8d8007812 */ /* 0x000fe200078ec0ff */
[----:B------:R-:W-:Y:S01]  /*0ab0*/  CS2R R144, SRZ ;  /* 0x0000000000907805 */ /* 0x000fe2000001ff00 */
[----:B------:R-:W-:Y:S01]  /*0ac0*/  SHF.R.S32.HI R252, RZ, 0x3, R216 ;  /* 0x00000003fffc7819 */ /* 0x000fe200000114d8 */
[----:B------:R-:W-:Y:S01]  /*0ad0*/  IMAD.MOV.U32 R223, RZ, RZ, 0x10 ;  /* 0x00000010ffdf7424 */ /* 0x000fe200078e00ff */
[----:B------:R-:W-:Y:S01]  /*0ae0*/  SHF.R.S32.HI R37, RZ, 0x1f, R38 ;  /* 0x0000001fff257819 */ /* 0x000fe20000011426 */
[----:B------:R-:W-:Y:S01]  /*0af0*/  IMAD.IADD R32, R39, 0x1, -R0 ;  /* 0x0000000127207824 */ /* 0x000fe200078e0a00 */
[----:B------:R-:W-:Y:S01]  /*0b00*/  SHF.R.S32.HI R12, RZ, 0x1f, R252 ;  /* 0x0000001fff0c7819 */ /* 0x000fe200000114fc */
[----:B------:R-:W-:Y:S01]  /*0b10*/  IMAD.MOV.U32 R226, RZ, RZ, 0x20 ;  /* 0x00000020ffe27424 */ /* 0x000fe200078e00ff */
[----:B------:R-:W-:Y:S01]  /*0b20*/  IADD3 R16, P0, R252, R6, RZ ;  /* 0x00000006fc107210 */ /* 0x000fe20007f1e0ff */
[C---:B------:R-:W-:Y:S01]  /*0b30*/  IMAD R4, R37.reuse, c[0x0][0x288], RZ ;  /* 0x0000a20025047a24 */ /* 0x040fe200078e02ff */
[----:B------:R-:W-:Y:S01]  /*0b40*/  @P2 SHF.R.U32.HI R18, RZ, c[0x0][0x250], R5 ;  /* 0x00009400ff122a19 */ /* 0x000fe20000011605 */
[----:B------:R-:W-:Y:S01]  /*0b50*/  IMAD R8, R37, c[0x0][0x270], RZ ;  /* 0x00009c0025087a24 */ /* 0x000fe200078e02ff */
[C---:B------:R-:W-:Y:S01]  /*0b60*/  SEL R24, R23.reuse, RZ, !P3 ;  /* 0x000000ff17187207 */ /* 0x040fe20005800000 */
[----:B------:R-:W-:Y:S01]  /*0b70*/  IMAD.SHL.U32 R20, R32, 0x8, RZ ;  /* 0x0000000820147824 */ /* 0x000fe200078e00ff */
[----:B------:R-:W-:Y:S01]  /*0b80*/  SHF.R.S32.HI R14, RZ, 0x1f, R18 ;  /* 0x0000001fff0e7819 */ /* 0x000fe20000011412 */
[----:B------:R-:W-:Y:S01]  /*0b90*/  IMAD.X R15, R12, 0x1, R7, P0 ;  /* 0x000000010c0f7824 */ /* 0x000fe200000e0607 */
[----:B------:R-:W-:Y:S01]  /*0ba0*/  IADD3 R6, P0, R252, R10, RZ ;  /* 0x0000000afc067210 */ /* 0x000fe20007f1e0ff */
[C---:B------:R-:W-:Y:S01]  /*0bb0*/  IMAD R7, R38.reuse, c[0x0][0x28c], R4 ;  /* 0x0000a30026077a24 */ /* 0x040fe200078e0204 */
[----:B------:R-:W-:Y:S01]  /*0bc0*/  SHF.R.S32.HI R21, RZ, 0x1f, R20 ;  /* 0x0000001fff157819 */ /* 0x000fe20000011414 */
[C---:B------:R-:W-:Y:S01]  /*0bd0*/  IMAD R8, R38.reuse, c[0x0][0x274], R8 ;  /* 0x00009d0026087a24 */ /* 0x040fe200078e0208 */
[----:B------:R-:W-:Y:S01]  /*0be0*/  SEL R33, R23, RZ, !P4 ;  /* 0x000000ff17217207 */ /* 0x000fe20006000000 */
[--C-:B------:R-:W-:Y:S01]  /*0bf0*/  IMAD.WIDE.U32 R4, R38, c[0x0][0x270], R2.reuse ;  /* 0x00009c0026047a25 */ /* 0x100fe200078e0002 */
[C---:B------:R-:W-:Y:S01]  /*0c00*/  IADD3 R34, R20.reuse, 0x40, RZ ;  /* 0x0000004014227810 */ /* 0x040fe20007ffe0ff */
[----:B------:R-:W-:Y:S01]  /*0c10*/  CS2R R142, SRZ ;  /* 0x00000000008e7805 */ /* 0x000fe2000001ff00 */
[----:B------:R-:W-:Y:S01]  /*0c20*/  ISETP.GE.AND P6, PT, R20, c[0x0][0x1cc], PT ;  /* 0x0000730014007a0c */ /* 0x000fe20003fc6270 */
[----:B------:R-:W-:Y:S01]  /*0c30*/  IMAD.WIDE.U32 R2, R38, c[0x0][0x288], R2 ;  /* 0x0000a20026027a25 */ /* 0x000fe200078e0002 */
[----:B------:R-:W-:Y:S01]  /*0c40*/  ISETP.GE.AND P2, PT, R34, c[0x0][0x1cc], PT ;  /* 0x0000730022007a0c */ /* 0x000fe20003f46270 */
[----:B------:R-:W-:Y:S01]  /*0c50*/  CS2R R140, SRZ ;  /* 0x00000000008c7805 */ /* 0x000fe2000001ff00 */
[----:B------:R-:W-:Y:S01]  /*0c60*/  CS2R R138, SRZ ;  /* 0x00000000008a7805 */ /* 0x000fe2000001ff00 */
[----:B------:R-:W-:Y:S01]  /*0c70*/  IMAD R0, R14, c[0x0][0x1e0], RZ ;  /* 0x000078000e007a24 */ /* 0x000fe200078e02ff */
[----:B------:R-:W-:Y:S01]  /*0c80*/  CS2R R136, SRZ ;  /* 0x0000000000887805 */ /* 0x000fe2000001ff00 */
[----:B------:R-:W-:Y:S01]  /*0c90*/  IMAD.IADD R9, R5, 0x1, R8 ;  /* 0x0000000105097824 */ /* 0x000fe200078e0208 */
[----:B------:R-:W-:Y:S01]  /*0ca0*/  CS2R R134, SRZ ;  /* 0x0000000000867805 */ /* 0x000fe2000001ff00 */
[----:B------:R-:W-:Y:S01]  /*0cb0*/  IMAD.MOV.U32 R8, RZ, RZ, R4 ;  /* 0x000000ffff087224 */ /* 0x000fe200078e0004 */
[----:B------:R-:W-:Y:S01]  /*0cc0*/  CS2R R132, SRZ ;  /* 0x0000000000847805 */ /* 0x000fe2000001ff00 */
[----:B------:R-:W-:Y:S01]  /*0cd0*/  IMAD.IADD R5, R3, 0x1, R7 ;  /* 0x0000000103057824 */ /* 0x000fe200078e0207 */
[----:B------:R-:W-:Y:S01]  /*0ce0*/  CS2R R130, SRZ ;  /* 0x0000000000827805 */ /* 0x000fe2000001ff00 */
[----:B------:R-:W-:Y:S01]  /*0cf0*/  IMAD.MOV.U32 R4, RZ, RZ, R2 ;  /* 0x000000ffff047224 */ /* 0x000fe200078e0002 */
[----:B------:R-:W-:Y:S01]  /*0d00*/  CS2R R128, SRZ ;  /* 0x0000000000807805 */ /* 0x000fe2000001ff00 */
[C---:B------:R-:W-:Y:S01]  /*0d10*/  IMAD R0, R18.reuse, c[0x0][0x1e4], R0 ;  /* 0x0000790012007a24 */ /* 0x040fe200078e0200 */
[----:B------:R-:W-:Y:S01]  /*0d20*/  CS2R R126, SRZ ;  /* 0x00000000007e7805 */ /* 0x000fe2000001ff00 */
[----:B------:R-:W-:Y:S01]  /*0d30*/  IMAD.WIDE.U32 R2, R18, c[0x0][0x1e0], R20 ;  /* 0x0000780012027a25 */ /* 0x000fe200078e0014 */
[----:B------:R-:W-:Y:S01]  /*0d40*/  CS2R R124, SRZ ;  /* 0x00000000007c7805 */ /* 0x000fe2000001ff00 */
[----:B------:R-:W-:Y:S01]  /*0d50*/  CS2R R122, SRZ ;  /* 0x00000000007a7805 */ /* 0x000fe2000001ff00 */
[----:B------:R-:W-:Y:S01]  /*0d60*/  CS2R R120, SRZ ;  /* 0x0000000000787805 */ /* 0x000fe2000001ff00 */
[----:B------:R-:W-:Y:S01]  /*0d70*/  IMAD.X R7, R12, 0x1, R11, P0 ;  /* 0x000000010c077824 */ /* 0x000fe200000e060b */
[----:B------:R-:W-:Y:S01]  /*0d80*/  SHF.R.S32.HI R11, RZ, 0x1f, R23 ;  /* 0x0000001fff0b7819 */ /* 0x000fe20000011417 */
[----:B------:R-:W-:Y:S01]  /*0d90*/  IMAD.IADD R10, R13, 0x1, -R252 ;  /* 0x000000010d0a7824 */ /* 0x000fe200078e0afc */
[----:B------:R-:W-:Y:S01]  /*0da0*/  CS2R R118, SRZ ;  /* 0x0000000000767805 */ /* 0x000fe2000001ff00 */
[----:B------:R-:W-:Y:S01]  /*0db0*/  IMAD.IADD R3, R3, 0x1, R0 ;  /* 0x0000000103037824 */ /* 0x000fe200078e0200 */
[-C--:B------:R-:W-:Y:S01]  /*0dc0*/  LEA.HI R0, R36, R39.reuse, RZ, 0x6 ;  /* 0x0000002724007211 */ /* 0x080fe200078f30ff */
[----:B------:R-:W-:Y:S01]  /*0dd0*/  IMAD.WIDE R12, R17, 0x60, R6 ;  /* 0x00000060110c7825 */ /* 0x000fe200078e0206 */
[C---:B------:R-:W-:Y:S01]  /*0de0*/  SEL R25, R11.reuse, RZ, !P3 ;  /* 0x000000ff0b197207 */ /* 0x040fe20005800000 */
[----:B------:R-:W-:Y:S01]  /*0df0*/  CS2R R116, SRZ ;  /* 0x0000000000747805 */ /* 0x000fe2000001ff00 */
[----:B------:R-:W-:Y:S01]  /*0e00*/  SHF.R.S32.HI R27, RZ, 0x6, R0 ;  /* 0x00000006ff1b7819 */ /* 0x000fe20000011400 */
[----:B------:R-:W-:Y:S01]  /*0e10*/  IMAD.SHL.U32 R6, R252, 0x40, RZ ;  /* 0x00000040fc067824 */ /* 0x000fe200078e00ff */
[----:B------:R-:W-:Y:S01]  /*0e20*/  SEL R29, R11, RZ, !P4 ;  /* 0x000000ff0b1d7207 */ /* 0x000fe20006000000 */
[----:B------:R-:W-:Y:S01]  /*0e30*/  IMAD R19, R17, -0x60, R10 ;  /* 0xffffffa011137824 */ /* 0x000fe200078e020a */
[----:B------:R-:W-:Y:S01]  /*0e40*/  CS2R R114, SRZ ;  /* 0x0000000000727805 */ /* 0x000fe2000001ff00 */
[----:B------:R-:W-:Y:S01]  /*0e50*/  IMAD.SHL.U32 R17, R32, 0x40, RZ ;  /* 0x0000004020117824 */ /* 0x000fe200078e00ff */
[----:B------:R-:W-:Y:S01]  /*0e60*/  LOP3.LUT R0, R6, 0x1c0, RZ, 0xc0, !PT ;  /* 0x000001c006007812 */ /* 0x000fe200078ec0ff */
[----:B------:R-:W-:Y:S01]  /*0e70*/  IMAD.SHL.U32 R22, R27, 0x200, RZ ;  /* 0x000002001b167824 */ /* 0x000fe200078e00ff */
[----:B------:R-:W-:Y:S01]  /*0e80*/  ISETP.LT.OR P4, PT, R19, 0x1, P6 ;  /* 0x000000011300780c */ /* 0x000fe20003781670 */
[----:B------:R-:W-:Y:S01]  /*0e90*/  IMAD R6, R25, c[0x0][0x1e8], RZ ;  /* 0x00007a0019067a24 */ /* 0x000fe200078e02ff */
[----:B------:R-:W-:Y:S01]  /*0ea0*/  LOP3.LUT R10, R0, 0x38, R20, 0xf8, !PT ;  /* 0x00000038000a7812 */ /* 0x000fe200078ef814 */
[C---:B------:R-:W-:Y:S01]  /*0eb0*/  IMAD.WIDE.U32 R2, R24.reuse, c[0x0][0x1e8], R2 ;  /* 0x00007a0018027a25 */ /* 0x040fe200078e0002 */
[----:B------:R-:W-:Y:S01]  /*0ec0*/  SHF.R.U32.HI R7, RZ, 0x3, R0 ;  /* 0x00000003ff077819 */ /* 0x000fe20000011600 */
[----:B------:R-:W-:Y:S01]  /*0ed0*/  CS2R R112, SRZ ;  /* 0x0000000000707805 */ /* 0x000fe2000001ff00 */
[----:B------:R-:W-:Y:S01]  /*0ee0*/  LOP3.LUT R0, R17, 0x1c0, RZ, 0xc0, !PT ;  /* 0x000001c011007812 */ /* 0x000fe200078ec0ff */
[----:B------:R-:W-:Y:S01]  /*0ef0*/  IMAD R6, R24, c[0x0][0x1ec], R6 ;  /* 0x00007b0018067a24 */ /* 0x000fe200078e0206 */
[----:B------:R-:W-:Y:S01]  /*0f00*/  LOP3.LUT R242, R22, R10, R7, 0xf6, !PT ;  /* 0x0000000a16f27212 */ /* 0x000fe200078ef607 */
[----:B------:R-:W-:Y:S01]  /*0f10*/  IMAD R7, R29, c[0x0][0x278], RZ ;  /* 0x00009e001d077a24 */ /* 0x000fe200078e02ff */
[----:B------:R-:W-:Y:S01]  /*0f20*/  LOP3.LUT R10, R0, 0x8, R216, 0xf8, !PT ;  /* 0x00000008000a7812 */ /* 0x000fe200078ef8d8 */
[----:B------:R-:W-:Y:S01]  /*0f30*/  IMAD.IADD R3, R3, 0x1, R6 ;  /* 0x0000000103037824 */ /* 0x000fe200078e0206 */
[----:B------:R-:W-:Y:S01]  /*0f40*/  SHF.R.U32.HI R0, RZ, 0x3, R0 ;  /* 0x00000003ff007819 */ /* 0x000fe20000011600 */
[----:B------:R-:W-:Y:S01]  /*0f50*/  IMAD R6, R29, c[0x0][0x290], RZ ;  /* 0x0000a4001d067a24 */ /* 0x000fe200078e02ff */
[----:B------:R-:W-:Y:S01]  /*0f60*/  ISETP.LT.OR P3, PT, R19, 0x1, P2 ;  /* 0x000000011300780c */ /* 0x000fe20001761670 */
[----:B------:R-:W-:Y:S01]  /*0f70*/  IMAD R11, R33, c[0x0][0x27c], R7 ;  /* 0x00009f00210b7a24 */ /* 0x000fe200078e0207 */
[----:B------:R-:W-:Y:S01]  /*0f80*/  LOP3.LUT R0, R22, R10, R0, 0xf6, !PT ;  /* 0x0000000a16007212 */ /* 0x000fe200078ef600 */
[----:B------:R-:W-:Y:S01]  /*0f90*/  IMAD R10, R15, c[0x0][0x178], RZ ;  /* 0x00005e000f0a7a24 */ /* 0x000fe200078e02ff */
[----:B------:R-:W-:Y:S01]  /*0fa0*/  ISETP.LT.OR P5, PT, R19, 0x21, P6 ;  /* 0x000000211300780c */ /* 0x000fe200037a1670 */
[----:B------:R-:W-:Y:S01]  /*0fb0*/  IMAD R23, R33, c[0x0][0x294], R6 ;  /* 0x0000a50021177a24 */ /* 0x000fe200078e0206 */
[----:B------:R-:W-:Y:S01]  /*0fc0*/  CS2R R110, SRZ ;  /* 0x00000000006e7805 */ /* 0x000fe2000001ff00 */
[----:B------:R-:W-:Y:S01]  /*0fd0*/  IMAD R7, R15, c[0x0][0x208], RZ ;  /* 0x000082000f077a24 */ /* 0x000fe200078e02ff */
[----:B------:R-:W-:Y:S01]  /*0fe0*/  CS2R R108, SRZ ;  /* 0x00000000006c7805 */ /* 0x000fe2000001ff00 */
[----:B------:R-:W-:Y:S01]  /*0ff0*/  IMAD R6, R14, c[0x0][0x1b0], RZ ;  /* 0x00006c000e067a24 */ /* 0x000fe200078e02ff */
[----:B------:R-:W-:Y:S01]  /*1000*/  CS2R R106, SRZ ;  /* 0x00000000006a7805 */ /* 0x000fe2000001ff00 */
[C---:B------:R-:W-:Y:S01]  /*1010*/  IMAD R26, R16.reuse, c[0x0][0x17c], R10 ;  /* 0x00005f00101a7a24 */ /* 0x040fe200078e020a */
[----:B------:R-:W-:Y:S01]  /*1020*/  CS2R R104, SRZ ;  /* 0x0000000000687805 */ /* 0x000fe2000001ff00 */
[----:B------:R-:W-:Y:S01]  /*1030*/  IMAD R10, R13, c[0x0][0x1d8], RZ ;  /* 0x000076000d0a7a24 */ /* 0x000fe200078e02ff */
[----:B------:R-:W-:Y:S01]  /*1040*/  CS2R R102, SRZ ;  /* 0x0000000000667805 */ /* 0x000fe2000001ff00 */
[----:B------:R-:W-:Y:S01]  /*1050*/  IMAD R28, R16, c[0x0][0x20c], R7 ;  /* 0x00008300101c7a24 */ /* 0x000fe200078e0207 */
[----:B------:R-:W-:Y:S01]  /*1060*/  CS2R R100, SRZ ;  /* 0x0000000000647805 */ /* 0x000fe2000001ff00 */
[----:B------:R-:W-:Y:S01]  /*1070*/  IMAD R22, R18, c[0x0][0x1b4], R6 ;  /* 0x00006d0012167a24 */ /* 0x000fe200078e0206 */
[----:B------:R-:W-:Y:S01]  /*1080*/  CS2R R98, SRZ ;  /* 0x0000000000627805 */ /* 0x000fe2000001ff00 */
[C---:B------:R-:W-:Y:S01]  /*1090*/  IMAD.WIDE.U32 R8, R33.reuse, c[0x0][0x278], R8 ;  /* 0x00009e0021087a25 */ /* 0x040fe200078e0008 */
[----:B------:R-:W-:Y:S01]  /*10a0*/  CS2R R96, SRZ ;  /* 0x0000000000607805 */ /* 0x000fe2000001ff00 */
[----:B------:R-:W-:Y:S01]  /*10b0*/  CS2R R94, SRZ ;  /* 0x00000000005e7805 */ /* 0x000fe2000001ff00 */
[----:B------:R-:W-:Y:S01]  /*10c0*/  CS2R R92, SRZ ;  /* 0x00000000005c7805 */ /* 0x000fe2000001ff00 */
[----:B------:R-:W-:Y:S01]  /*10d0*/  IMAD.WIDE.U32 R6, R33, c[0x0][0x290], R4 ;  /* 0x0000a40021067a25 */ /* 0x000fe200078e0004 */
[----:B------:R-:W-:Y:S01]  /*10e0*/  LEA R44, P1, R8, c[0x0][0x258], 0x2 ;  /* 0x00009600082c7a11 */ /* 0x000fe200078210ff */
[----:B------:R-:W-:Y:S01]  /*10f0*/  CS2R R90, SRZ ;  /* 0x00000000005a7805 */ /* 0x000fe2000001ff00 */
        /* <DEDUP_REMOVED lines=8> */
[----:B------:R-:W-:Y:S01]  /*1180*/  LEA R2, P0, R4, c[0x0][0x1c0], 0x1 ;  /* 0x0000700004027a11 */ /* 0x000fe200078008ff */
[----:B------:R-:W-:Y:S01]  /*1190*/  IMAD.IADD R5, R5, 0x1, R10 ;  /* 0x0000000105057824 */ /* 0x000fe200078e020a */
[----:B------:R-:W-:Y:S01]  /*11a0*/  CS2R R78, SRZ ;  /* 0x00000000004e7805 */ /* 0x000fe2000001ff00 */
[----:B------:R-:W-:Y:S01]  /*11b0*/  IMAD.SHL.U32 R242, R242, 0x2, RZ ;  /* 0x00000002f2f27824 */ /* 0x000fe200078e00ff */
[----:B------:R-:W-:Y:S01]  /*11c0*/  LEA.HI.X R45, R8, c[0x0][0x25c], R3, 0x2, P1 ;  /* 0x00009700082d7a11 */ /* 0x000fe200008f1403 */
[----:B------:R-:W-:Y:S01]  /*11d0*/  IMAD.WIDE.U32 R10, R18, c[0x0][0x1b0], R20 ;  /* 0x00006c00120a7a25 */ /* 0x000fe200078e0014 */
[----:B------:R-:W-:Y:S01]  /*11e0*/  LEA.HI.X R3, R4, c[0x0][0x1c4], R5, 0x1, P0 ;  /* 0x0000710004037a11 */ /* 0x000fe200000f0c05 */
[----:B------:R-:W-:Y:S01]  /*11f0*/  CS2R R76, SRZ ;  /* 0x00000000004c7805 */ /* 0x000fe2000001ff00 */
[C---:B------:R-:W-:Y:S01]  /*1200*/  LEA R42, P0, R6.reuse, c[0x0][0x280], 0x2 ;  /* 0x0000a000062a7a11 */ /* 0x040fe200078010ff */
[----:B------:R-:W-:Y:S01]  /*1210*/  IMAD.IADD R4, R7, 0x1, R23 ;  /* 0x0000000107047824 */ /* 0x000fe200078e0217 */
[----:B------:R-:W-:Y:S01]  /*1220*/  STL.64 [R1+0x8], R44 ;  /* 0x0000082c01007387 */ /* 0x000fe20000100a00 */
[----:B------:R-:W-:Y:S01]  /*1230*/  IMAD.U32 R5, RZ, RZ, UR7 ;  /* 0x00000007ff057e24 */ /* 0x000fe2000f8e00ff */
[----:B------:R-:W-:Y:S01]  /*1240*/  CS2R R74, SRZ ;  /* 0x00000000004a7805 */ /* 0x000fe2000001ff00 */
[----:B------:R-:W-:Y:S01]  /*1250*/  IMAD.IADD R7, R11, 0x1, R22 ;  /* 0x000000010b077824 */ /* 0x000fe200078e0216 */
[----:B------:R-:W-:Y:S01]  /*1260*/  @!PT LDS RZ, [RZ] ;  /* 0x00000000fffff984 */ /* 0x000fe20000000800 */
[----:B------:R-:W-:Y:S01]  /*1270*/  @!PT LDS RZ, [RZ] ;  /* 0x00000000fffff984 */ /* 0x000fe20000000800 */
[----:B------:R-:W-:Y:S01]  /*1280*/  @!PT LDS RZ, [RZ] ;  /* 0x00000000fffff984 */ /* 0x000fe20000000800 */
[----:B------:R1:W-:Y:S01]  /*1290*/  LDGSTS.E.BYPASS.LTC128B.128 [R242+0x6080], [R2.64], !P4 ;  /* 0x0608000002f27fae */ /* 0x0003e2000e101d48 */
[----:B------:R-:W-:Y:S01]  /*12a0*/  LEA.HI.X R43, R6, c[0x0][0x284], R4, 0x2, P0 ;  /* 0x0000a100062b7a11 */ /* 0x000fe200000f1404 */
[----:B------:R-:W-:Y:S01]  /*12b0*/  IMAD R8, R25, c[0x0][0x1b8], RZ ;  /* 0x00006e0019087a24 */ /* 0x000fe200078e02ff */
[----:B------:R-:W-:Y:S01]  /*12c0*/  IADD3 R4, P4, R2, UR7, RZ ;  /* 0x0000000702047c10 */ /* 0x000fe2000ff9e0ff */
[----:B------:R1:W-:Y:S01]  /*12d0*/  LDGSTS.E.BYPASS.LTC128B.128 [R242+0x9080], [R2.64+0x80], !P3 ;  /* 0x0908008002f27fae */ /* 0x0003e2000d901d48 */
[C---:B------:R-:W-:Y:S01]  /*12e0*/  ISETP.LT.OR P3, PT, R19.reuse, 0x21, P2 ;  /* 0x000000211300780c */ /* 0x040fe20001761670 */
[----:B------:R-:W-:Y:S01]  /*12f0*/  IMAD.MOV.U32 R6, RZ, RZ, R10 ;  /* 0x000000ffff067224 */ /* 0x000fe200078e000a */
[----:B------:R-:W-:Y:S01]  /*1300*/  ISETP.LT.OR P2, PT, R19, 0x41, P2 ;  /* 0x000000411300780c */ /* 0x000fe20001741670 */
[C---:B------:R-:W-:Y:S01]  /*1310*/  IMAD R8, R24.reuse, c[0x0][0x1bc], R8 ;  /* 0x00006f0018087a24 */ /* 0x040fe200078e0208 */
[----:B------:R-:W-:Y:S01]  /*1320*/  STL.64 [R1], R42 ;  /* 0x0000002a01007387 */ /* 0x000fe20000100a00 */
[----:B------:R-:W-:Y:S01]  /*1330*/  IMAD.WIDE.U32 R10, R24, c[0x0][0x1b8], R6 ;  /* 0x00006e00180a7a25 */ /* 0x000fe200078e0006 */
[----:B------:R-:W-:Y:S01]  /*1340*/  CS2R R72, SRZ ;  /* 0x0000000000487805 */ /* 0x000fe2000001ff00 */
[----:B------:R-:W-:Y:S01]  /*1350*/  CS2R R70, SRZ ;  /* 0x0000000000467805 */ /* 0x000fe2000001ff00 */
[----:B------:R-:W-:Y:S01]  /*1360*/  CS2R R68, SRZ ;  /* 0x0000000000447805 */ /* 0x000fe2000001ff00 */
[C-C-:B------:R-:W-:Y:S01]  /*1370*/  IMAD.WIDE.U32 R14, R16.reuse, c[0x0][0x178], R20.reuse ;  /* 0x00005e00100e7a25 */ /* 0x140fe200078e0014 */
[----:B------:R-:W-:Y:S01]  /*1380*/  CS2R R66, SRZ ;  /* 0x0000000000427805 */ /* 0x000fe2000001ff00 */
[----:B------:R-:W-:Y:S01]  /*1390*/  CS2R R64, SRZ ;  /* 0x0000000000407805 */ /* 0x000fe2000001ff00 */
[----:B------:R-:W-:Y:S01]  /*13a0*/  CS2R R62, SRZ ;  /* 0x00000000003e7805 */ /* 0x000fe2000001ff00 */
[----:B------:R-:W-:Y:S01]  /*13b0*/  IMAD R13, R13, c[0x0][0x1a8], RZ ;  /* 0x00006a000d0d7a24 */ /* 0x000fe200078e02ff */
[----:B------:R-:W-:Y:S01]  /*13c0*/  CS2R R60, SRZ ;  /* 0x00000000003c7805 */ /* 0x000fe2000001ff00 */
[----:B------:R-:W-:Y:S01]  /*13d0*/  IMAD.WIDE.U32 R16, R16, c[0x0][0x208], R20 ;  /* 0x0000820010107a25 */ /* 0x000fe200078e0014 */
[----:B------:R-:W-:Y:S01]  /*13e0*/  CS2R R58, SRZ ;  /* 0x00000000003a7805 */ /* 0x000fe2000001ff00 */
[----:B------:R-:W-:Y:S01]  /*13f0*/  CS2R R56, SRZ ;  /* 0x0000000000387805 */ /* 0x000fe2000001ff00 */
[----:B------:R-:W-:Y:S01]  /*1400*/  CS2R R54, SRZ ;  /* 0x0000000000367805 */ /* 0x000fe2000001ff00 */
[----:B------:R-:W-:Y:S01]  /*1410*/  IMAD R13, R12, c[0x0][0x1ac], R13 ;  /* 0x00006b000c0d7a24 */ /* 0x000fe200078e020d */
[----:B------:R-:W-:Y:S01]  /*1420*/  CS2R R52, SRZ ;  /* 0x0000000000347805 */ /* 0x000fe2000001ff00 */
[----:B------:R-:W-:Y:S01]  /*1430*/  IMAD.IADD R9, R17, 0x1, R28 ;  /* 0x0000000111097824 */ /* 0x000fe200078e021c */
[----:B------:R-:W-:Y:S01]  /*1440*/  LEA.HI R17, R36, R39, RZ, 0x2 ;  /* 0x0000002724117211 */ /* 0x000fe200078f10ff */
[----:B------:R-:W-:Y:S01]  /*1450*/  IMAD.SHL.U32 R218, R0, 0x2, RZ ;  /* 0x0000000200da7824 */ /* 0x000fe200078e00ff */
[----:B------:R-:W-:Y:S01]  /*1460*/  SHF.R.S32.HI R251, RZ, 0x6, R251 ;  /* 0x00000006fffb7819 */ /* 0x000fe200000114fb */
[----:B------:R-:W-:Y:S01]  /*1470*/  IMAD.MOV.U32 R228, RZ, RZ, 0x10 ;  /* 0x00000010ffe47424 */ /* 0x000fe200078e00ff */
[----:B-1----:R-:W-:Y:S01]  /*1480*/  IADD3 R2, P1, P0, R5, 0x80, R2 ;  /* 0x0000008005027810 */ /* 0x002fe2000783e002 */
[----:B------:R-:W-:Y:S01]  /*1490*/  IMAD.MOV.U32 R209, RZ, RZ, RZ ;  /* 0x000000ffffd17224 */ /* 0x000fe200078e00ff */
[----:B------:R-:W-:Y:S01]  /*14a0*/  IADD3.X R5, R3, UR5, RZ, P4, !PT ;  /* 0x0000000503057c10 */ /* 0x000fe2000a7fe4ff */
[----:B------:R-:W-:Y:S01]  /*14b0*/  UMOV UR11, 0x1 ;  /* 0x00000001000b7882 */ /* 0x000fe20000000000 */
[----:B------:R-:W-:-:S02]  /*14c0*/  IADD3.X R3, RZ, UR5, R3, P1, P0 ;  /* 0x00000005ff037c10 */ /* 0x000fc40008fe0403 */
[----:B------:R-:W-:Y:S01]  /*14d0*/  ISETP.LT.OR P0, PT, R19, 0x41, P6 ;  /* 0x000000411300780c */ /* 0x000fe20003701670 */
[----:B------:R1:W-:Y:S01]  /*14e0*/  LDGSTS.E.BYPASS.LTC128B.128 [R242+0x7080], [R4.64], !P5 ;  /* 0x0708000004f27fae */ /* 0x0003e2000e901d48 */
[----:B------:R-:W-:Y:S02]  /*14f0*/  IADD3 R6, P1, R4, UR7, RZ ;  /* 0x0000000704067c10 */ /* 0x000fe4000ff3e0ff */
[----:B------:R-:W-:Y:S01]  /*1500*/  ISETP.GE.AND P6, PT, R20, c[0x0][0x19c], PT ;  /* 0x0000670014007a0c */ /* 0x000fe20003fc6270 */
[----:B------:R2:W-:Y:S01]  /*1510*/  LDGSTS.E.BYPASS.LTC128B.128 [R242+0xa080], [R2.64], !P3 ;  /* 0x0a08000002f27fae */ /* 0x0005e2000d901d48 */
[----:B------:R-:W-:Y:S01]  /*1520*/  IADD3.X R7, R5, UR5, RZ, P1, !PT ;  /* 0x0000000505077c10 */ /* 0x000fe20008ffe4ff */
[----:B------:R-:W-:Y:S01]  /*1530*/  ULDC.64 UR4, c[0x0][0x1a8] ;  /* 0x00006a0000047ab9 */ /* 0x000fe20000000a00 */
[C---:B------:R-:W-:Y:S01]  /*1540*/  ISETP.LT.OR P3, PT, R19.reuse, 0x1, P6 ;  /* 0x000000011300780c */ /* 0x040fe20003761670 */
[----:B------:R-:W-:Y:S01]  /*1550*/  USHF.L.U32 UR7, UR4, 0x6, URZ ;  /* 0x0000000604077899 */ /* 0x000fe2000800063f */
[----:B------:R-:W-:Y:S01]  /*1560*/  ISETP.GE.AND P5, PT, R34, c[0x0][0x19c], PT ;  /* 0x0000670022007a0c */ /* 0x000fe20003fa6270 */
[----:B------:R-:W-:Y:S01]  /*1570*/  USHF.L.U64.HI UR5, UR4, UR6, UR5 ;  /* 0x0000000604057299 */ /* 0x000fe20008010205 */
[C---:B------:R-:W-:Y:S01]  /*1580*/  ISETP.LT.OR P1, PT, R19.reuse, 0x21, P6 ;  /* 0x000000211300780c */ /* 0x040fe20003721670 */
[----:B------:R3:W-:Y:S01]  /*1590*/  LDGSTS.E.BYPASS.LTC128B.128 [R242+0x8080], [R6.64], !P0 ;  /* 0x0808000006f27fae */ /* 0x0007e2000c101d48 */
[----:B------:R-:W-:-:S02]  /*15a0*/  ISETP.LT.OR P4, PT, R19, 0x1, P5 ;  /* 0x000000011300780c */ /* 0x000fc40002f81670 */
[C---:B------:R-:W-:Y:S01]  /*15b0*/  ISETP.LT.OR P0, PT, R19.reuse, 0x21, P5 ;  /* 0x000000211300780c */ /* 0x040fe20002f01670 */
[----:B------:R3:W-:Y:S01]  /*15c0*/  LDGSTS.E.BYPASS.LTC128B.128 [R242+0xb080], [R6.64+0x80], !P2 ;  /* 0x0b08008006f27fae */ /* 0x0007e2000d101d48 */
[C---:B------:R-:W-:Y:S02]  /*15d0*/  ISETP.LT.OR P6, PT, R19.reuse, 0x41, P6 ;  /* 0x000000411300780c */ /* 0x040fe400037c1670 */
[----:B------:R-:W-:Y:S01]  /*15e0*/  ISETP.LT.OR P5, PT, R19, 0x41, P5 ;  /* 0x000000411300780c */ /* 0x000fe20002fa1670 */
[----:B------:R-:W0:Y:S01]  /*15f0*/  LDGDEPBAR ;  /* 0x00000000000079af */ /* 0x000e220000000000 */
[----:B-1----:R-:W-:Y:S01]  /*1600*/  IMAD.IADD R5, R15, 0x1, R26 ;  /* 0x000000010f057824 */ /* 0x002fe200078e021a */
[----:B------:R-:W-:Y:S01]  /*1610*/  LEA.HI R15, R36, R39, RZ, 0x4 ;  /* 0x00000027240f7211 */ /* 0x000fe200078f20ff */
[----:B------:R-:W-:Y:S02]  /*1620*/  IMAD.MOV.U32 R4, RZ, RZ, R14 ;  /* 0x000000ffff047224 */ /* 0x000fe400078e000e */
[----:B--2---:R-:W-:-:S02]  /*1630*/  IMAD.IADD R3, R11, 0x1, R8 ;  /* 0x000000010b037824 */ /* 0x004fc400078e0208 */
[----:B------:R-:W-:Y:S02]  /*1640*/  IMAD.MOV.U32 R2, RZ, RZ, R10 ;  /* 0x000000ffff027224 */ /* 0x000fe400078e000a */
[----:B------:R-:W-:-:S04]  /*1650*/  IMAD.WIDE.U32 R4, R38, c[0x0][0x180], R4 ;  /* 0x0000600026047a25 */ /* 0x000fc800078e0004 */
[----:B------:R-:W-:-:S04]  /*1660*/  IMAD.WIDE.U32 R10, R12, c[0x0][0x1a8], R2 ;  /* 0x00006a000c0a7a25 */ /* 0x000fc800078e0002 */
[----:B------:R-:W-:Y:S02]  /*1670*/  IMAD R2, R37, c[0x0][0x180], RZ ;  /* 0x0000600025027a24 */ /* 0x000fe400078e02ff */
[----:B------:R-:W-:Y:S02]  /*1680*/  IMAD.IADD R3, R11, 0x1, R13 ;  /* 0x000000010b037824 */ /* 0x000fe400078e020d */
[----:B------:R-:W-:Y:S02]  /*1690*/  IMAD R2, R38, c[0x0][0x184], R2 ;  /* 0x0000610026027a24 */ /* 0x000fe400078e0202 */
[----:B---3--:R-:W-:Y:S02]  /*16a0*/  IMAD R6, R29, c[0x0][0x188], RZ ;  /* 0x000062001d067a24 */ /* 0x008fe400078e02ff */
[----:B------:R-:W-:Y:S01]  /*16b0*/  IMAD.IADD R5, R5, 0x1, R2 ;  /* 0x0000000105057824 */ /* 0x000fe200078e0202 */
[----:B------:R-:W-:Y:S01]  /*16c0*/  LEA R2, P2, R10, c[0x0][0x190], 0x1 ;  /* 0x000064000a027a11 */ /* 0x000fe200078408ff */
[----:B------:R-:W-:-:S02]  /*16d0*/  IMAD.MOV.U32 R8, RZ, RZ, R16 ;  /* 0x000000ffff087224 */ /* 0x000fc400078e0010 */
[----:B------:R-:W-:Y:S01]  /*16e0*/  IMAD R14, R37, c[0x0][0x210], RZ ;  /* 0x00008400250e7a24 */ /* 0x000fe200078e02ff */
[----:B------:R-:W-:Y:S01]  /*16f0*/  LEA.HI.X R3, R10, c[0x0][0x194], R3, 0x1, P2 ;  /* 0x000065000a037a11 */ /* 0x000fe200010f0c03 */
[----:B------:R-:W-:Y:S02]  /*1700*/  IMAD.U32 R10, RZ, RZ, UR7 ;  /* 0x00000007ff0a7e24 */ /* 0x000fe4000f8e00ff */
[C---:B------:R-:W-:Y:S02]  /*1710*/  IMAD R12, R33.reuse, c[0x0][0x18c], R6 ;  /* 0x00006300210c7a24 */ /* 0x040fe400078e0206 */
[----:B------:R1:W-:Y:S01]  /*1720*/  LDGSTS.E.BYPASS.LTC128B.128 [R242+0x80], [R2.64], !P3 ;  /* 0x0008000002f27fae */ /* 0x0003e2000d901d48 */
[----:B------:R-:W-:Y:S01]  /*1730*/  IADD3 R10, P3, P2, R10, 0x80, R2 ;  /* 0x000000800a0a7810 */ /* 0x000fe20007a7e002 */
[----:B------:R-:W-:Y:S02]  /*1740*/  IMAD.WIDE.U32 R6, R33, c[0x0][0x188], R4 ;  /* 0x0000620021067a25 */ /* 0x000fe400078e0004 */
[----:B------:R1:W-:Y:S01]  /*1750*/  LDGSTS.E.BYPASS.LTC128B.128 [R242+0x3080], [R2.64+0x80], !P4 ;  /* 0x0308008002f27fae */ /* 0x0003e2000e101d48 */
[----:B------:R-:W-:Y:S01]  /*1760*/  IADD3.X R11, RZ, UR5, R3, P3, P2 ;  /* 0x00000005ff0b7c10 */ /* 0x000fe20009fe4403 */
[----:B------:R-:W-:Y:S01]  /*1770*/  IMAD R14, R38, c[0x0][0x214], R14 ;  /* 0x00008500260e7a24 */ /* 0x000fe200078e020e */
[----:B------:R-:W-:Y:S01]  /*1780*/  ISETP.GE.AND P4, PT, R20, c[0x0][0x16c], PT ;  /* 0x00005b0014007a0c */ /* 0x000fe20003f86270 */
[----:B------:R-:W-:Y:S01]  /*1790*/  IMAD.WIDE.U32 R8, R38, c[0x0][0x210], R8 ;  /* 0x0000840026087a25 */ /* 0x000fe200078e0008 */
[----:B------:R-:W-:-:S02]  /*17a0*/  ISETP.GE.AND P3, PT, R34, c[0x0][0x16c], PT ;  /* 0x00005b0022007a0c */ /* 0x000fc40003f66270 */
[----:B------:R-:W-:Y:S01]  /*17b0*/  SEL R4, RZ, 0x1, P4 ;  /* 0x00000001ff047807 */ /* 0x000fe20002000000 */
[----:B------:R-:W-:Y:S01]  /*17c0*/  IMAD.IADD R12, R7, 0x1, R12 ;  /* 0x00000001070c7824 */ /* 0x000fe200078e020c */
[----:B------:R-:W-:Y:S01]  /*17d0*/  SEL R13, RZ, 0x2, P3 ;  /* 0x00000002ff0d7807 */ /* 0x000fe20001800000 */
[----:B------:R-:W-:Y:S02]  /*17e0*/  IMAD.IADD R5, R9, 0x1, R14 ;  /* 0x0000000109057824 */ /* 0x000fe400078e020e */
[----:B------:R-:W-:Y:S02]  /*17f0*/  IMAD R9, R29, c[0x0][0x218], RZ ;  /* 0x000086001d097a24 */ /* 0x000fe400078e02ff */
[----:B------:R-:W-:Y:S01]  /*1800*/  IMAD.IADD R7, R13, 0x1, R4 ;  /* 0x000000010d077824 */ /* 0x000fe200078e0204 */
[----:B------:R-:W-:Y:S01]  /*1810*/  SHF.R.S32.HI R13, RZ, 0x4, R15 ;  /* 0x00000004ff0d7819 */ /* 0x000fe2000001140f */
[----:B------:R-:W-:Y:S01]  /*1820*/  IMAD.MOV.U32 R4, RZ, RZ, R8 ;  /* 0x000000ffff047224 */ /* 0x000fe200078e0008 */
[----:B------:R-:W-:Y:S01]  /*1830*/  SHF.R.S32.HI R8, RZ, 0x2, R17 ;  /* 0x00000002ff087819 */ /* 0x000fe20000011411 */
[----:B------:R-:W-:-:S02]  /*1840*/  IMAD.MOV.U32 R14, RZ, RZ, c[0x0][0x208] ;  /* 0x00008200ff0e7624 */ /* 0x000fc400078e00ff */
[----:B------:R-:W-:-:S04]  /*1850*/  IMAD.WIDE.U32 R4, R33, c[0x0][0x218], R4 ;  /* 0x0000860021047a25 */ /* 0x000fc800078e0004 */
[----:B------:R-:W-:Y:S02]  /*1860*/  IMAD R16, R37, c[0x0][0x238], RZ ;  /* 0x00008e0025107a24 */ /* 0x000fe400078e02ff */
[----:B------:R-:W-:Y:S01]  /*1870*/  IMAD R29, R29, c[0x0][0x240], RZ ;  /* 0x000090001d1d7a24 */ /* 0x000fe200078e02ff */
[----:B-1----:R-:W-:Y:S01]  /*1880*/  IADD3 R2, P2, R2, UR7, RZ ;  /* 0x0000000702027c10 */ /* 0x002fe2000ff5e0ff */
[----:B------:R-:W-:Y:S02]  /*1890*/  IMAD R16, R38, c[0x0][0x23c], R16 ;  /* 0x00008f0026107a24 */ /* 0x000fe400078e0210 */
[----:B------:R-:W-:Y:S01]  /*18a0*/  IMAD R29, R33, c[0x0][0x244], R29 ;  /* 0x00009100211d7a24 */ /* 0x000fe200078e021d */
[----:B------:R-:W-:Y:S02]  /*18b0*/  IADD3.X R3, R3, UR5, RZ, P2, !PT ;  /* 0x0000000503037c10 */ /* 0x000fe400097fe4ff */
[----:B------:R-:W-:-:S03]  /*18c0*/  LEA R248, P2, R6, c[0x0][0x160], 0x1 ;  /* 0x0000580006f87a11 */ /* 0x000fc600078408ff */
[----:B------:R1:W-:Y:S01]  /*18d0*/  LDGSTS.E.BYPASS.LTC128B.128 [R242+0x1080], [R2.64], !P1 ;  /* 0x0108000002f27fae */ /* 0x0003e2000c901d48 */
[----:B------:R-:W-:Y:S01]  /*18e0*/  LEA.HI.X R249, R6, c[0x0][0x164], R12, 0x1, P2 ;  /* 0x0000590006f97a11 */ /* 0x000fe200010f0c0c */
[----:B------:R-:W-:Y:S01]  /*18f0*/  IMAD R6, R33, c[0x0][0x21c], R9 ;  /* 0x0000870021067a24 */ /* 0x000fe200078e0209 */
[----:B------:R-:W-:Y:S01]  /*1900*/  LOP3.LUT P2, RZ, R7, 0x2, RZ, 0xc0, !PT ;  /* 0x0000000207ff7812 */ /* 0x000fe2000784c0ff */
[----:B------:R2:W-:Y:S01]  /*1910*/  LDGSTS.E.BYPASS.LTC128B.128 [R242+0x4080], [R10.64], !P0 ;  /* 0x040800000af27fae */ /* 0x0005e2000c101d48 */
[----:B------:R-:W-:Y:S01]  /*1920*/  LEA R246, P0, R4, c[0x0][0x1f0], 0x1 ;  /* 0x00007c0004f67a11 */ /* 0x000fe200078008ff */
[----:B------:R-:W-:-:S05]  /*1930*/  IMAD.IADD R5, R5, 0x1, R6 ;  /* 0x0000000105057824 */ /* 0x000fca00078e0206 */
[----:B------:R-:W-:Y:S01]  /*1940*/  LEA.HI.X R247, R4, c[0x0][0x1f4], R5, 0x1, P0 ;  /* 0x00007d0004f77a11 */ /* 0x000fe200000f0c05 */
[----:B------:R-:W-:Y:S01]  /*1950*/  IMAD.MOV.U32 R4, RZ, RZ, 0x20 ;  /* 0x00000020ff047424 */ /* 0x000fe200078e00ff */
[----:B------:R-:W-:-:S04]  /*1960*/  LOP3.LUT P0, RZ, R32, 0x4, RZ, 0xc0, !PT ;  /* 0x0000000420ff7812 */ /* 0x000fc8000780c0ff */
[----:B------:R-:W-:Y:S02]  /*1970*/  SEL R222, R222, 0xffffffc0, !P0 ;  /* 0xffffffc0dede7807 */ /* 0x000fe40004000000 */
[----:B------:R-:W-:-:S03]  /*1980*/  ISETP.GE.AND P0, PT, R20, c[0x0][0x1fc], PT ;  /* 0x00007f0014007a0c */ /* 0x000fc60003f06270 */
[----:B------:R-:W-:Y:S01]  /*1990*/  IMAD.IADD R219, R218, 0x1, R222 ;  /* 0x00000001dadb7824 */ /* 0x000fe200078e02de */
[----:B------:R-:W-:Y:S02]  /*19a0*/  SEL R18, RZ, 0x1, P0 ;  /* 0x00000001ff127807 */ /* 0x000fe40000000000 */
[----:B-1----:R-:W-:-:S04]  /*19b0*/  IADD3 R2, P1, R2, UR7, RZ ;  /* 0x0000000702027c10 */ /* 0x002fc8000ff3e0ff */
[----:B------:R-:W-:Y:S01]  /*19c0*/  IADD3.X R3, R3, UR5, RZ, P1, !PT ;  /* 0x0000000503037c10 */ /* 0x000fe20008ffe4ff */
[----:B------:R-:W-:Y:S01]  /*19d0*/  ULDC.64 UR4, c[0x0][0x178] ;  /* 0x00005e0000047ab9 */ /* 0x000fe20000000a00 */
[----:B--2---:R-:W-:Y:S01]  /*19e0*/  LEA.HI R11, R36, R39, RZ, 0x5 ;  /* 0x00000027240b7211 */ /* 0x004fe200078f28ff */
[----:B------:R-:W-:Y:S01]  /*19f0*/  USHF.L.U64.HI UR5, UR4, UR6, UR5 ;  /* 0x0000000604057299 */ /* 0x000fe20008010205 */
[----:B------:R-:W-:Y:S01]  /*1a00*/  LOP3.LUT P1, RZ, R7, 0x1, RZ, 0xc0, !PT ;  /* 0x0000000107ff7812 */ /* 0x000fe2000782c0ff */
[----:B------:R1:W-:Y:S01]  /*1a10*/  LDGSTS.E.BYPASS.LTC128B.128 [R242+0x2080], [R2.64], !P6 ;  /* 0x0208000002f27fae */ /* 0x0003e2000f101d48 */
[----:B------:R-:W-:Y:S01]  /*1a20*/  USHF.L.U32 UR6, UR4, 0x6, URZ ;  /* 0x0000000604067899 */ /* 0x000fe2000800063f */
[----:B------:R-:W-:Y:S02]  /*1a30*/  SHF.R.S32.HI R7, RZ, 0x5, R11 ;  /* 0x00000005ff077819 */ /* 0x000fe4000001140b */
[----:B------:R1:W-:Y:S01]  /*1a40*/  LDGSTS.E.BYPASS.LTC128B.128 [R242+0x5080], [R2.64+0x80], !P5 ;  /* 0x0508008002f27fae */ /* 0x0003e2000e901d48 */
[C---:B------:R-:W-:Y:S01]  /*1a50*/  LOP3.LUT P5, RZ, R32.reuse, 0x2, RZ, 0xc0, !PT ;  /* 0x0000000220ff7812 */ /* 0x040fe200078ac0ff */
[----:B------:R-:W-:Y:S01]  /*1a60*/  IMAD.SHL.U32 R32, R32, 0x20, RZ ;  /* 0x0000002020207824 */ /* 0x000fe200078e00ff */
[----:B------:R-:W-:Y:S01]  /*1a70*/  SHF.R.S32.HI R10, RZ, 0x1f, R27 ;  /* 0x0000001fff0a7819 */ /* 0x000fe2000001141b */
[----:B------:R-:W0:Y:S01]  /*1a80*/  LDGDEPBAR ;  /* 0x00000000000079af */ /* 0x000e220000000000 */
[----:B------:R-:W-:Y:S01]  /*1a90*/  SEL R0, R4, 0xffffffe0, !P5 ;  /* 0xffffffe004007807 */ /* 0x000fe20006800000 */
[----:B------:R-:W-:Y:S01]  /*1aa0*/  UMOV UR4, URZ ;  /* 0x0000003f00047c82 */ /* 0x000fe20008000000 */
[----:B------:R-:W-:-:S02]  /*1ab0*/  IADD3 R4, P5, R248, UR6, RZ ;  /* 0x00000006f8047c10 */ /* 0x000fc4000ffbe0ff */
[----:B------:R-:W-:Y:S01]  /*1ac0*/  LEA.HI R10, R10, R27, RZ, 0x2 ;  /* 0x0000001b0a0a7211 */ /* 0x000fe200078f10ff */
[----:B------:R-:W-:Y:S01]  /*1ad0*/  IMAD.IADD R220, R218, 0x1, R0 ;  /* 0x00000001dadc7824 */ /* 0x000fe200078e0200 */
[----:B------:R-:W-:Y:S01]  /*1ae0*/  IADD3.X R5, R249, UR5, RZ, P5, !PT ;  /* 0x00000005f9057c10 */ /* 0x000fe2000affe4ff */
[----:B------:R-:W-:Y:S01]  /*1af0*/  IMAD.IADD R0, R0, 0x1, R219 ;  /* 0x0000000100007824 */ /* 0x000fe200078e02db */
[----:B------:R-:W-:Y:S01]  /*1b00*/  LOP3.LUT R10, R10, 0xfffffffc, RZ, 0xc0, !PT ;  /* 0xfffffffc0a0a7812 */ /* 0x000fe200078ec0ff */
[----:B------:R-:W-:-:S04]  /*1b10*/  IMAD.IADD R222, R222, 0x1, R220 ;  /* 0x00000001dede7824 */ /* 0x000fc800078e02dc */
[C---:B------:R-:W-:Y:S02]  /*1b20*/  IMAD.IADD R10, R27.reuse, 0x1, -R10 ;  /* 0x000000011b0a7824 */ /* 0x040fe400078e0a0a */
[----:B------:R-:W-:Y:S01]  /*1b30*/  IMAD.SHL.U32 R27, R27, 0x8, RZ ;  /* 0x000000081b1b7824 */ /* 0x000fe200078e00ff */
[----:B-1----:R-:W-:Y:S01]  /*1b40*/  SHF.R.S32.HI R2, RZ, 0x1f, R17 ;  /* 0x0000001fff027819 */ /* 0x002fe20000011411 */
[----:B------:R-:W-:-:S04]  /*1b50*/  DEPBAR.LE SB0, 0x1 ;  /* 0x000080400000791a */ /* 0x000fc80000000000 */
[----:B------:R-:W-:Y:S01]  /*1b60*/  BAR.SYNC.DEFER_BLOCKING 0x0 ;  /* 0x0000000000007b1d */ /* 0x000fe20000010000 */
[----:B------:R-:W-:Y:S01]  /*1b70*/  IMAD.IADD R3, R245, 0x1, -R252 ;  /* 0x00000001f5037824 */ /* 0x000fe200078e0afc */
[----:B------:R-:W-:Y:S02]  /*1b80*/  LEA.HI R6, R2, R8, RZ, 0x3 ;  /* 0x0000000802067211 */ /* 0x000fe400078f18ff */
[----:B------:R-:W-:Y:S02]  /*1b90*/  LEA.HI R2, R11, R7, RZ, 0x1 ;  /* 0x000000070b027211 */ /* 0x000fe400078f08ff */
[C---:B------:R-:W-:Y:S02]  /*1ba0*/  ISETP.LT.OR P6, PT, R3.reuse, 0x1, !P1 ;  /* 0x000000010300780c */ /* 0x040fe40004fc1670 */
[C---:B------:R-:W-:Y:S02]  /*1bb0*/  ISETP.LT.OR P5, PT, R3.reuse, 0x1, !P2 ;  /* 0x000000010300780c */ /* 0x040fe400057a1670 */
[----:B------:R-:W-:-:S02]  /*1bc0*/  ISETP.LT.OR P1, PT, R3, 0x21, !P1 ;  /* 0x000000210300780c */ /* 0x000fc40004f21670 */
[----:B------:R-:W-:Y:S02]  /*1bd0*/  LOP3.LUT R2, R2, 0xfffffffe, RZ, 0xc0, !PT ;  /* 0xfffffffe02027812 */ /* 0x000fe400078ec0ff */
[----:B------:R-:W-:-:S03]  /*1be0*/  ISETP.LT.OR P2, PT, R3, 0x21, !P2 ;  /* 0x000000210300780c */ /* 0x000fc60005741670 */
[----:B------:R-:W-:Y:S02]  /*1bf0*/  IMAD.IADD R7, R7, 0x1, -R2 ;  /* 0x0000000107077824 */ /* 0x000fe400078e0a02 */
[----:B------:R-:W-:Y:S02]  /*1c00*/  IMAD.MOV.U32 R2, RZ, RZ, 0x5 ;  /* 0x00000005ff027424 */ /* 0x000fe400078e00ff */
[----:B------:R-:W-:Y:S01]  /*1c10*/  IMAD.SHL.U32 R221, R7, 0x200, RZ ;  /* 0x0000020007dd7824 */ /* 0x000fe200078e00ff */
[----:B------:R-:W1:Y:S02]  /*1c20*/  LDSM.16.M88.2 R178, [R0+0x6080] ;  /* 0x0060800000b2783b */ /* 0x000e640000000100 */
[C---:B------:R-:W-:Y:S01]  /*1c30*/  SHF.L.U64.HI R2, R14.reuse, R2, c[0x0][0x20c] ;  /* 0x000083000e027619 */ /* 0x040fe20000010202 */
[----:B------:R-:W-:Y:S01]  /*1c40*/  IMAD.SHL.U32 R14, R14, 0x20, RZ ;  /* 0x000000200e0e7824 */ /* 0x000fe200078e00ff */
[----:B------:R-:W2:Y:S04]  /*1c50*/  LDSM.16.M88.2 R180, [R0+0x7080] ;  /* 0x0070800000b4783b */ /* 0x000ea80000000100 */
[C---:B------:R-:W-:Y:S01]  /*1c60*/  SHF.L.U64.HI R2, R14.reuse, 0x1, R2 ;  /* 0x000000010e027819 */ /* 0x040fe20000010202 */
[----:B------:R-:W3:Y:S01]  /*1c70*/  LDSM.16.M88.2 R182, [R0+0x8080] ;  /* 0x0080800000b6783b */ /* 0x000ee20000000100 */
[----:B------:R-:W-:-:S03]  /*1c80*/  IMAD.SHL.U32 R14, R14, 0x2, RZ ;  /* 0x000000020e0e7824 */ /* 0x000fc600078e00ff */
        /* <DEDUP_REMOVED lines=13> */
[----:B------:R-:W-:Y:S01]  /*1d60*/  LOP3.LUT R6, R6, 0xfffffffe, RZ, 0xc0, !PT ;  /* 0xfffffffe06067812 */ /* 0x000fe200078ec0ff */
[----:B------:R-:W-:Y:S01]  /*1d70*/  IMAD.U32 R8, RZ, RZ, UR6 ;  /* 0x00000006ff087e24 */ /* 0x000fe2000f8e00ff */
        /* <DEDUP_REMOVED lines=21> */
[C---:B------:R-:W-:Y:S02]  /*1ed0*/  ISETP.LT.OR P0, PT, R3.reuse, 0x1, P6 ;  /* 0x000000010300780c */ /* 0x040fe40003701670 */
[----:B------:R-:W-:Y:S01]  /*1ee0*/  ISETP.LT.OR P6, PT, R3, 0x21, P6 ;  /* 0x000000210300780c */ /* 0x000fe200037c1670 */
[----:B------:R5:W-:Y:S01]  /*1ef0*/  LDGSTS.E.BYPASS.LTC128B.128 [R242+0x7080], [R4.64], !P1 ;  /* 0x0708000004f27fae */ /* 0x000be2000c901d48 */
[----:B------:R-:W-:-:S04]  /*1f00*/  IADD3 R8, P5, P1, R8, 0x80, R248 ;  /* 0x0000008008087810 */ /* 0x000fc800079be0f8 */
[----:B------:R-:W-:Y:S02]  /*1f10*/  IADD3.X R9, RZ, UR5, R249, P5, P1 ;  /* 0x00000005ff097c10 */ /* 0x000fe4000afe24f9 */
[----:B------:R-:W-:-:S03]  /*1f20*/  IADD3 R12, P5, P1, R14, 0x80, R246 ;  /* 0x000000800e0c7810 */ /* 0x000fc600079be0f6 */
[----:B------:R1:W-:Y:S01]  /*1f30*/  LDGSTS.E.BYPASS.LTC128B.128 [R242+0x9080], [R8.64], !P2 ;  /* 0x0908000008f27fae */ /* 0x0003e2000d101d48 */
[----:B------:R-:W-:Y:S02]  /*1f40*/  IADD3.X R13, R2, RZ, R247, P5, P1 ;  /* 0x000000ff020d7210 */ /* 0x000fe40002fe24f7 */
[C---:B------:R-:W-:Y:S02]  /*1f50*/  ISETP.GE.AND P1, PT, R34.reuse, c[0x0][0x1fc], PT ;  /* 0x00007f0022007a0c */ /* 0x040fe40003f26270 */
[----:B------:R-:W-:Y:S02]  /*1f60*/  ISETP.GE.AND P5, PT, R34, c[0x0][0x1fc], PT ;  /* 0x00007f0022007a0c */ /* 0x000fe40003fa6270 */
[----:B------:R-:W-:Y:S02]  /*1f70*/  SEL R250, RZ, 0xffffffff, P1 ;  /* 0xfffffffffffa7807 */ /* 0x000fe40000800000 */
[C---:B------:R-:W-:Y:S02]  /*1f80*/  ISETP.LT.OR P1, PT, R3.reuse, 0x1, P5 ;  /* 0x000000010300780c */ /* 0x040fe40002f21670 */
[----:B------:R-:W-:Y:S01]  /*1f90*/  ISETP.LT.OR P5, PT, R3, 0x21, P5 ;  /* 0x000000210300780c */ /* 0x000fe20002fa1670 */
[----:B------:R-:W-:Y:S01]  /*1fa0*/  IMAD.SHL.U32 R250, R250, 0x2, RZ ;  /* 0x00000002fafa7824 */ /* 0x000fe200078e00ff */
[----:B------:R-:W-:Y:S01]  /*1fb0*/  LOP3.LUT R3, R27, 0x18, RZ, 0xc0, !PT ;  /* 0x000000181b037812 */ /* 0x000fe200078ec0ff */
[----:B-----5:R-:W-:-:S03]  /*1fc0*/  IMAD.IADD R5, R31, 0x1, R16 ;  /* 0x000000011f057824 */ /* 0x020fc600078e0210 */
[----:B------:R-:W-:Y:S01]  /*1fd0*/  LOP3.LUT R250, R250, 0x2, R18, 0xe2, !PT ;  /* 0x00000002fafa7812 */ /* 0x000fe200078ee212 */
[----:B------:R-:W-:-:S04]  /*1fe0*/  IMAD.MOV.U32 R4, RZ, RZ, R30 ;  /* 0x000000ffff047224 */ /* 0x000fc800078e001e */
[----:B------:R-:W-:Y:S01]  /*1ff0*/  IMAD.WIDE.U32 R40, R33, c[0x0][0x240], R4 ;  /* 0x0000900021287a25 */ /* 0x000fe200078e0004 */
[----:B-1----:R-:W-:-:S03]  /*2000*/  IADD3 R8, P2, R14, R246, RZ ;  /* 0x000000f60e087210 */ /* 0x002fc60007f5e0ff */
[----:B------:R-:W-:Y:S01]  /*2010*/  IMAD.SHL.U32 R5, R0, 0x20, RZ ;  /* 0x0000002000057824 */ /* 0x000fe200078e00ff */
[----:B------:R1:W-:Y:S01]  /*2020*/  STL.64 [R1+0x10], R40 ;  /* 0x0000102801007387 */ /* 0x0003e20000100a00 */
[----:B------:R-:W-:Y:S02]  /*2030*/  IMAD.SHL.U32 R4, R6, 0x20, RZ ;  /* 0x0000002006047824 */ /* 0x000fe400078e00ff */
[----:B------:R-:W-:Y:S01]  /*2040*/  IMAD.X R9, R2, 0x1, R247, P2 ;  /* 0x0000000102097824 */ /* 0x000fe200010e06f7 */
[----:B------:R-:W-:Y:S01]  /*2050*/  ISETP.GT.AND P2, PT, R39, 0xf, PT ;  /* 0x0000000f2700780c */ /* 0x000fe20003f44270 */
[----:B------:R-:W-:Y:S01]  /*2060*/  IMAD R14, R10, -0x8, R35 ;  /* 0xfffffff80a0e7824 */ /* 0x000fe200078e0223 */
[----:B------:R-:W-:Y:S01]  /*2070*/  LOP3.LUT R2, R11, 0xffffffe0, RZ, 0xc0, !PT ;  /* 0xffffffe00b027812 */ /* 0x000fe200078ec0ff */
[----:B------:R-:W-:Y:S01]  /*2080*/  IMAD.SHL.U32 R6, R6, 0x100, RZ ;  /* 0x0000010006067824 */ /* 0x000fe200078e00ff */
[C---:B------:R-:W-:Y:S02]  /*2090*/  LOP3.LUT R11, R3.reuse, 0xe0, R5, 0xf8, !PT ;  /* 0x000000e0030b7812 */ /* 0x040fe400078ef805 */
[----:B------:R-:W-:Y:S01]  /*20a0*/  LOP3.LUT R16, R3, 0x20, R4, 0xf8, !PT ;  /* 0x0000002003107812 */ /* 0x000fe200078ef804 */
[----:B------:R-:W-:Y:S01]  /*20b0*/  IMAD.IADD R2, R39, 0x1, -R2 ;  /* 0x0000000127027824 */ /* 0x000fe200078e0a02 */
[----:B------:R-:W-:Y:S01]  /*20c0*/  LOP3.LUT R5, R15, 0xfffffff0, RZ, 0xc0, !PT ;  /* 0xfffffff00f057812 */ /* 0x000fe200078ec0ff */
[----:B------:R-:W-:-:S03]  /*20d0*/  IMAD.SHL.U32 R4, R7, 0x10, RZ ;  /* 0x0000001007047824 */ /* 0x000fc600078e00ff */
        /* <DEDUP_REMOVED lines=16> */
[----:B------:R-:W-:-:S03]  /*21e0*/  ISETP.GE.AND P6, PT, R39, 0x10, PT ;  /* 0x000000102700780c */ /* 0x000fc60003fc6270 */
[----:B------:R1:W-:Y:S01]  /*21f0*/  LDGSTS.E.BYPASS.LTC128B.128 [R242+0x11080], [R12.64], !P5 ;  /* 0x110800000cf27fae */ /* 0x0003e2000e901d48 */
[----:B-----5:R-:W-:Y:S02]  /*2200*/  IMAD.SHL.U32 R10, R0, 0x4, RZ ;  /* 0x00000004000a7824 */ /* 0x020fe400078e00ff */
[C---:B------:R-:W-:Y:S02]  /*2210*/  IMAD.IADD R0, R39.reuse, 0x1, -R5 ;  /* 0x0000000127007824 */ /* 0x040fe400078e0a05 */
[----:B------:R-:W-:Y:S01]  /*2220*/  IMAD.IADD R5, R39, 0x1, -R3 ;  /* 0x0000000127057824 */ /* 0x000fe200078e0a03 */
[----:B------:R-:W-:Y:S01]  /*2230*/  LOP3.LUT R10, R11, 0x18, R10, 0x78, !PT ;  /* 0x000000180b0a7812 */ /* 0x000fe200078e780a */
[C---:B------:R-:W-:Y:S01]  /*2240*/  IMAD.SHL.U32 R3, R0.reuse, 0x20, RZ ;  /* 0x0000002000037824 */ /* 0x040fe200078e00ff */
[----:B------:R-:W-:Y:S01]  /*2250*/  SHF.R.S32.HI R2, RZ, 0x1f, R0 ;  /* 0x0000001fff027819 */ /* 0x000fe20000011400 */
[----:B------:R-:W-:Y:S01]  /*2260*/  IMAD R5, R5, 0x2, R221 ;  /* 0x0000000205057824 */ /* 0x000fe200078e02dd */
[----:B------:R-:W-:-:S02]  /*2270*/  LOP3.LUT P1, RZ, R0, 0x4, RZ, 0xc0, !PT ;  /* 0x0000000400ff7812 */ /* 0x000fc4000782c0ff */
[----:B------:R-:W-:Y:S01]  /*2280*/  LEA.HI R2, R2, R0, RZ, 0x3 ;  /* 0x0000000002027211 */ /* 0x000fe200078f18ff */
[----:B------:R-:W-:Y:S01]  /*2290*/  IMAD.IADD R235, R5, 0x1, R10 ;  /* 0x0000000105eb7824 */ /* 0x000fe200078e020a */
[----:B------:R-:W-:Y:S02]  /*22a0*/  LOP3.LUT R3, R224, 0x1e0, R3, 0xf8, !PT ;  /* 0x000001e0e0037812 */ /* 0x000fe400078ef803 */
[C---:B------:R-:W-:Y:S01]  /*22b0*/  LOP3.LUT R4, R2.reuse, 0xfffffff8, RZ, 0xc0, !PT ;  /* 0xfffffff802047812 */ /* 0x040fe200078ec0ff */
[----:B------:R-:W-:Y:S01]  /*22c0*/  IMAD.SHL.U32 R5, R2, 0x40, RZ ;  /* 0x0000004002057824 */ /* 0x000fe200078e00ff */
[----:B------:R-:W-:Y:S01]  /*22d0*/  SEL R223, R223, 0xfffffff0, !P1 ;  /* 0xfffffff0dfdf7807 */ /* 0x000fe20004800000 */
[----:B------:R-:W-:Y:S02]  /*22e0*/  IMAD.SHL.U32 R235, R235, 0x2, RZ ;  /* 0x00000002ebeb7824 */ /* 0x000fe400078e00ff */
[C---:B------:R-:W-:Y:S02]  /*22f0*/  IMAD.IADD R4, R0.reuse, 0x1, -R4 ;  /* 0x0000000100047824 */ /* 0x040fe400078e0a04 */
[----:B------:R-:W-:Y:S01]  /*2300*/  IMAD.SHL.U32 R0, R0, 0x4, RZ ;  /* 0x0000000400007824 */ /* 0x000fe200078e00ff */
[----:B------:R-:W-:-:S02]  /*2310*/  IADD3 R236, R235, 0x126c0, RZ ;  /* 0x000126c0ebec7810 */ /* 0x000fc40007ffe0ff */
        /* <DEDUP_REMOVED lines=9> */
[--C-:B------:R-:W-:Y:S02]  /*23b0*/  SHF.R.U32.HI R2, RZ, 0x3, R3.reuse ;  /* 0x00000003ff027819 */ /* 0x100fe40000011603 */
        /* <DEDUP_REMOVED lines=10> */
[----:B------:R-:W-:Y:S01]  /*2460*/  IMAD.SHL.U32 R217, R230, 0x2, RZ ;  /* 0x00000002e6d97824 */ /* 0x000fe200078e00ff */
[----:B------:R5:W-:Y:S01]  /*2470*/  @!P6 LDGSTS.E.BYPASS.LTC128B.128 [R0+0x12280], [R42.64] ;  /* 0x122800002a00efae */ /* 0x000be2000b901d48 */
[----:B------:R-:W-:Y:S01]  /*2480*/  SEL R227, R226, 0xffffffe0, !P0 ;  /* 0xffffffe0e2e37807 */ /* 0x000fe20004000000 */
[----:B------:R-:W-:Y:S01]  /*2490*/  IMAD.SHL.U32 R225, R224, 0x2, RZ ;  /* 0x00000002e0e17824 */ /* 0x000fe200078e00ff */
        /* <DEDUP_REMOVED lines=9> */
[----:B------:R-:W-:Y:S02]  /*2530*/  IMAD.IADD R226, R225, 0x1, R226 ;  /* 0x00000001e1e27824 */ /* 0x000fe400078e02e2 */
[----:B------:R-:W-:Y:S02]  /*2540*/  IMAD.IADD R233, R228, 0x1, R227 ;  /* 0x00000001e4e97824 */ /* 0x000fe400078e02e3 */
[----:B------:R-:W-:Y:S02]  /*2550*/  IMAD.IADD R232, R224, 0x1, R228 ;  /* 0x00000001e0e87824 */ /* 0x000fe400078e02e4 */
[----:B------:R-:W-:Y:S02]  /*2560*/  IMAD.IADD R231, R228, 0x1, R229 ;  /* 0x00000001e4e77824 */ /* 0x000fe400078e02e5 */
[----:B-----5:R-:W-:-:S05]  /*2570*/  IMAD.IADD R0, R41, 0x1, R29 ;  /* 0x0000000129007824 */ /* 0x020fca00078e021d */
[----:B--234-:R1:W-:Y:S02]  /*2580*/  STL [R1+0x18], R0 ;  /* 0x0000180001007387 */ /* 0x01c3e40000100800 */
.L_x_216:
[----:B------:R-:W-:Y:S04]  /*2590*/  DEPBAR.LE SB0, 0x1 ;  /* 0x000080400000791a */ /* 0x000fe80000000000 */
[----:B------:R-:W-:Y:S01]  /*25a0*/  BAR.SYNC.DEFER_BLOCKING 0x0 ;  /* 0x0000000000007b1d */ /* 0x000fe20000010000 */
[----:B-1----:R-:W-:Y:S01]  /*25b0*/  IMAD.U32 R0, RZ, RZ, UR4 ;  /* 0x00000004ff007e24 */ /* 0x002fe2000f8e00ff */
[----:B------:R-:W-:Y:S01]  /*25c0*/  IADD3 R234, R209, 0x1, RZ ;  /* 0x00000001d1ea7810 */ /* 0x000fe20007ffe0ff */
[----:B------:R-:W-:Y:S02]  /*25d0*/  IMAD.U32 R46, RZ, RZ, UR4 ;  /* 0x00000004ff2e7e24 */ /* 0x000fe4000f8e00ff */
[----:B------:R-:W-:Y:S01]  /*25e0*/  IMAD R0, R0, 0x2000, R224 ;  /* 0x0000200000007824 */ /* 0x000fe200078e02e0 */
[----:B------:R-:W-:Y:S01]  /*25f0*/  ISETP.GE.AND P1, PT, R234, R251, PT ;  /* 0x000000fbea00720c */ /* 0x000fe20003f26270 */
[----:B------:R-:W-:Y:S01]  /*2600*/  IMAD.U32 R47, RZ, RZ, UR4 ;  /* 0x00000004ff2f7e24 */ /* 0x000fe2000f8e00ff */
[----:B------:R-:W-:Y:S01]  /*2610*/  LEA R46, R46, R228, 0xd ;  /* 0x000000e42e2e7211 */ /* 0x000fe200078e68ff */
[----:B------:R-:W-:Y:S01]  /*2620*/  IMAD.U32 R40, RZ, RZ, UR4 ;  /* 0x00000004ff287e24 */ /* 0x000fe2000f8e00ff */
[----:B------:R-:W-:Y:S01]  /*2630*/  SHF.L.U32 R0, R0, 0x1, RZ ;  /* 0x0000000100007819 */ /* 0x000fe200000006ff */
[----:B------:R-:W-:Y:S01]  /*2640*/  IMAD.MOV.U32 R244, RZ, RZ, R209 ;  /* 0x000000fffff47224 */ /* 0x000fe200078e00d1 */
[C---:B------:R-:W-:Y:S01]  /*2650*/  IADD3 R148, R224.reuse, R46, R227 ;  /* 0x0000002ee0947210 */ /* 0x040fe20007ffe0e3 */
[----:B------:R-:W-:Y:S01]  /*2660*/  IMAD.IADD R152, R224, 0x1, R46 ;  /* 0x00000001e0987824 */ /* 0x000fe200078e022e */
[----:B------:R-:W-:Y:S02]  /*2670*/  LEA R40, R40, R227, 0xd ;  /* 0x000000e328287211 */ /* 0x000fe400078e68ff */
[----:B------:R-:W-:Y:S01]  /*2680*/  LEA R153, R47, R233, 0xd ;  /* 0x000000e92f997211 */ /* 0x000fe200078e68ff */
[----:B------:R-:W-:Y:S01]  /*2690*/  IMAD.SHL.U32 R148, R148, 0x2, RZ ;  /* 0x0000000294947824 */ /* 0x000fe200078e00ff */
[----:B------:R-:W-:Y:S01]  /*26a0*/  SHF.L.U32 R152, R152, 0x1, RZ ;  /* 0x0000000198987819 */ /* 0x000fe200000006ff */
[C---:B------:R-:W-:Y:S01]  /*26b0*/  IMAD.IADD R156, R224.reuse, 0x1, R40 ;  /* 0x00000001e09c7824 */ /* 0x040fe200078e0228 */
[----:B------:R-:W-:Y:S01]  /*26c0*/  IADD3 R153, R224, R153, RZ ;  /* 0x00000099e0997210 */ /* 0x000fe20007ffe0ff */
[----:B------:R-:W-:Y:S03]  /*26d0*/  LDSM.16.M88.2 R2, [R218+0x80] ;  /* 0x00008000da02783b */ /* 0x000fe60000000100 */
[----:B------:R-:W-:Y:S01]  /*26e0*/  SHF.L.U32 R156, R156, 0x1, RZ ;  /* 0x000000019c9c7819 */ /* 0x000fe200000006ff */
[----:B------:R-:W-:Y:S01]  /*26f0*/  IMAD.SHL.U32 R208, R153, 0x2, RZ ;  /* 0x0000000299d07824 */ /* 0x000fe200078e00ff */
        /* <DEDUP_REMOVED lines=31> */
[----:B------:R-:W5:Y:S03]  /*28f0*/  LDSM.16.M88.2 R36, [R222+0x2080] ;  /* 0x00208000de24783b */ /* 0x000f660000000100 */
[-C--:B------:R-:W-:Y:S01]  /*2900*/  HMMA.16816.F32.BF16 R4, R40, R44.reuse, R4 ;  /* 0x0000002c2804723c */ /* 0x080fe20000041804 */
[----:B------:R-:W-:Y:S07]  /*2910*/  LDSM.16.M88.2 R38, [R220+0x3080] ;  /* 0x00308000dc26783b */ /* 0x000fee0000000100 */
[C---:B------:R-:W-:Y:S08]  /*2920*/  HMMA.16816.F32.BF16 R8, R48.reuse, R44, R8 ;  /* 0x0000002c3008723c */ /* 0x040ff00000041808 */
[-C--:B---3--:R-:W-:Y:S08]  /*2930*/  HMMA.16816.F32.BF16 R12, R48, R30.reuse, R12 ;  /* 0x0000001e300c723c */ /* 0x088ff0000004180c */
[C---:B------:R-:W-:Y:S01]  /*2940*/  HMMA.16816.F32.BF16 R16, R40.reuse, R30, R16 ;  /* 0x0000001e2810723c */ /* 0x040fe20000041810 */
[----:B------:R-:W-:Y:S07]  /*2950*/  LDSM.16.M88.2 R30, [R218+0x3080] ;  /* 0x00308000da1e783b */ /* 0x000fee0000000100 */
[-C--:B------:R-:W-:Y:S01]  /*2960*/  HMMA.16816.F32.BF16 R20, R40, R46.reuse, R20 ;  /* 0x0000002e2814723c */ /* 0x080fe20000041814 */
[----:B------:R-:W3:Y:S07]  /*2970*/  LDSM.16.M88.4 R40, [R0+0x8080] ;  /* 0x008080000028783b */ /* 0x000eee0000000200 */
[----:B------:R-:W-:Y:S01]  /*2980*/  HMMA.16816.F32.BF16 R24, R48, R46, R24 ;  /* 0x0000002e3018723c */ /* 0x000fe20000041818 */
[----:B------:R4:W3:Y:S07]  /*2990*/  LDSM.16.M88.4 R44, [R0+0x9080] ;  /* 0x00908000002c783b */ /* 0x0008ee0000000200 */
[-C--:B-1----:R-:W-:Y:S08]  /*29a0*/  HMMA.16816.F32.BF16 R4, R148, R2.reuse, R4 ;  /* 0x000000029404723c */ /* 0x082ff00000041804 */
[C---:B--2---:R-:W-:Y:S01]  /*29b0*/  HMMA.16816.F32.BF16 R8, R32.reuse, R2, R8 ;  /* 0x000000022008723c */ /* 0x044fe20000041808 */
[----:B------:R-:W1:Y:S07]  /*29c0*/  LDSM.16.M88.2 R2, [R218+0x4080] ;  /* 0x00408000da02783b */ /* 0x000e6e0000000100 */
[-C--:B----4-:R-:W-:Y:S01]  /*29d0*/  HMMA.16816.F32.BF16 R12, R32, R28.reuse, R12 ;  /* 0x0000001c200c723c */ /* 0x090fe2000004180c */
[----:B------:R-:W-:Y:S05]  /*29e0*/  MOV R0, UR4 ;  /* 0x0000000400007c02 */ /* 0x000fea0008000f00 */
[----:B------:R-:W-:Y:S02]  /*29f0*/  IMAD R0, R0, 0x2000, R232 ;  /* 0x0000200000007824 */ /* 0x000fe400078e02e8 */
[C---:B------:R-:W-:Y:S01]  /*2a00*/  HMMA.16816.F32.BF16 R16, R148.reuse, R28, R16 ;  /* 0x0000001c9410723c */ /* 0x040fe20000041810 */
[----:B------:R-:W2:Y:S03]  /*2a10*/  LDSM.16.M88.2 R28, [R218+0x5080] ;  /* 0x00508000da1c783b */ /* 0x000ea60000000100 */
[----:B------:R-:W-:Y:S04]  /*2a20*/  SHF.L.U32 R0, R0, 0x1, RZ ;  /* 0x0000000100007819 */ /* 0x000fe800000006ff */
[-C--:B-----5:R-:W-:Y:S01]  /*2a30*/  HMMA.16816.F32.BF16 R20, R148, R36.reuse, R20 ;  /* 0x000000249414723c */ /* 0x0a0fe20000041814 */
[----:B------:R4:W5:Y:S04]  /*2a40*/  LDSM.16.M88.4 R48, [R0+0x8080] ;  /* 0x008080000030783b */ /* 0x0009680000000200 */
[----:B------:R-:W2:Y:S03]  /*2a50*/  LDSM.16.M88.4 R148, [R152+0x9080] ;  /* 0x009080009894783b */ /* 0x000ea60000000200 */
[----:B------:R-:W-:Y:S01]  /*2a60*/  HMMA.16816.F32.BF16 R24, R32, R36, R24 ;  /* 0x000000242018723c */ /* 0x000fe20000041818 */
[----:B------:R-:W5:Y:S04]  /*2a70*/  LDSM.16.M88.2 R32, [R220+0x4080] ;  /* 0x00408000dc20783b */ /* 0x000f680000000100 */
[----:B------:R-:W-:Y:S03]  /*2a80*/  LDSM.16.M88.2 R34, [R219+0x3080] ;  /* 0x00308000db22783b */ /* 0x000fe60000000100 */
[-C--:B---3--:R-:W-:Y:S08]  /*2a90*/  HMMA.16816.F32.BF16 R4, R40, R30.reuse, R4 ;  /* 0x0000001e2804723c */ /* 0x088ff00000041804 */
[C---:B------:R-:W-:Y:S01]  /*2aa0*/  HMMA.16816.F32.BF16 R8, R44.reuse, R30, R8 ;  /* 0x0000001e2c08723c */ /* 0x040fe20000041808 */
[----:B------:R-:W3:Y:S03]  /*2ab0*/  LDSM.16.M88.2 R30, [R220+0x5080] ;  /* 0x00508000dc1e783b */ /* 0x000ee60000000100 */
[----:B----4-:R-:W-:Y:S04]  /*2ac0*/  IMAD.U32 R0, RZ, RZ, UR4 ;  /* 0x00000004ff007e24 */ /* 0x010fe8000f8e00ff */
[-C--:B-1----:R-:W-:Y:S04]  /*2ad0*/  HMMA.16816.F32.BF16 R12, R44, R2.reuse, R12 ;  /* 0x000000022c0c723c */ /* 0x082fe8000004180c */
[----:B------:R-:W-:Y:S04]  /*2ae0*/  LEA R0, R0, R229, 0xd ;  /* 0x000000e500007211 */ /* 0x000fe800078e68ff */
[C---:B------:R-:W-:Y:S01]  /*2af0*/  HMMA.16816.F32.BF16 R16, R40.reuse, R2, R16 ;  /* 0x000000022810723c */ /* 0x040fe20000041810 */
[----:B------:R-:W-:Y:S03]  /*2b00*/  LDSM.16.M88.2 R2, [R219+0x4080] ;  /* 0x00408000db02783b */ /* 0x000fe60000000100 */
[----:B------:R-:W-:Y:S04]  /*2b10*/  IMAD.SHL.U32 R0, R0, 0x2, RZ ;  /* 0x0000000200007824 */ /* 0x000fe800078e00ff */
[-C--:B--2---:R-:W-:Y:S01]  /*2b20*/  HMMA.16816.F32.BF16 R20, R40, R28.reuse, R20 ;  /* 0x0000001c2814723c */ /* 0x084fe20000041814 */
[----:B------:R1:W2:Y:S04]  /*2b30*/  LDSM.16.M88.4 R152, [R0+0x8080] ;  /* 0x008080000098783b */ /* 0x0002a80000000200 */
[----:B------:R-:W-:Y:S03]  /*2b40*/  LDSM.16.M88.2 R40, [R222+0x5080] ;  /* 0x00508000de28783b */ /* 0x000fe60000000100 */
[----:B------:R-:W-:Y:S01]  /*2b50*/  HMMA.16816.F32.BF16 R24, R44, R28, R24 ;  /* 0x0000001c2c18723c */ /* 0x000fe20000041818 */
[----:B------:R-:W4:Y:S07]  /*2b60*/  LDSM.16.M88.2 R28, [R219+0x5080] ;  /* 0x00508000db1c783b */ /* 0x000f2e0000000100 */
[-C--:B-----5:R-:W-:Y:S08]  /*2b70*/  HMMA.16816.F32.BF16 R4, R48, R38.reuse, R4 ;  /* 0x000000263004723c */ /* 0x0a0ff00000041804 */
[C---:B------:R-:W-:Y:S01]  /*2b80*/  HMMA.16816.F32.BF16 R8, R148.reuse, R38, R8 ;  /* 0x000000269408723c */ /* 0x040fe20000041808 */
[----:B------:R-:W-:Y:S03]  /*2b90*/  LDSM.16.M88.4 R36, [R208+0x9080] ;  /* 0x00908000d024783b */ /* 0x000fe60000000200 */
[----:B-1----:R-:W-:Y:S04]  /*2ba0*/  MOV R0, UR4 ;  /* 0x0000000400007c02 */ /* 0x002fe80008000f00 */
[-C--:B------:R-:W-:Y:S04]  /*2bb0*/  HMMA.16816.F32.BF16 R12, R148, R32.reuse, R12 ;  /* 0x00000020940c723c */ /* 0x080fe8000004180c */
[----:B------:R-:W-:Y:S04]  /*2bc0*/  IMAD R0, R0, 0x2000, R231 ;  /* 0x0000200000007824 */ /* 0x000fe800078e02e7 */
[C---:B------:R-:W-:Y:S04]  /*2bd0*/  HMMA.16816.F32.BF16 R16, R48.reuse, R32, R16 ;  /* 0x000000203010723c */ /* 0x040fe80000041810 */
[----:B------:R-:W-:Y:S04]  /*2be0*/  SHF.L.U32 R0, R0, 0x1, RZ ;  /* 0x0000000100007819 */ /* 0x000fe800000006ff */
[-C--:B---3--:R-:W-:Y:S08]  /*2bf0*/  HMMA.16816.F32.BF16 R20, R48, R30.reuse, R20 ;  /* 0x0000001e3014723c */ /* 0x088ff00000041814 */
[----:B------:R-:W-:Y:S01]  /*2c00*/  HMMA.16816.F32.BF16 R24, R148, R30, R24 ;  /* 0x0000001e9418723c */ /* 0x000fe20000041818 */
[----:B------:R-:W-:Y:S07]  /*2c10*/  LDSM.16.M88.2 R30, [R222+0x4080] ;  /* 0x00408000de1e783b */ /* 0x000fee0000000100 */
[-C--:B--2---:R-:W-:Y:S08]  /*2c20*/  HMMA.16816.F32.BF16 R4, R152, R34.reuse, R4 ;  /* 0x000000229804723c */ /* 0x084ff00000041804 */
[C---:B------:R-:W-:Y:S01]  /*2c30*/  HMMA.16816.F32.BF16 R8, R156.reuse, R34, R8 ;  /* 0x000000229c08723c */ /* 0x040fe20000041808 */
[----:B------:R1:W-:Y:S07]  /*2c40*/  LDSM.16.M88.4 R32, [R0+0x8080] ;  /* 0x008080000020783b */ /* 0x0003ee0000000200 */
[-C--:B------:R-:W-:Y:S08]  /*2c50*/  HMMA.16816.F32.BF16 R12, R156, R2.reuse, R12 ;  /* 0x000000029c0c723c */ /* 0x080ff0000004180c */
[C---:B------:R-:W-:Y:S01]  /*2c60*/  HMMA.16816.F32.BF16 R16, R152.reuse, R2, R16 ;  /* 0x000000029810723c */ /* 0x040fe20000041810 */
[----:B------:R-:W2:Y:S07]  /*2c70*/  LDSM.16.M88.2 R2, [R222+0x3080] ;  /* 0x00308000de02783b */ /* 0x000eae0000000100 */
[-C--:B----4-:R-:W-:Y:S01]  /*2c80*/  HMMA.16816.F32.BF16 R20, R152, R28.reuse, R20 ;  /* 0x0000001c9814723c */ /* 0x090fe20000041814 */
[----:B-1----:R-:W-:Y:S05]  /*2c90*/  IMAD.U32 R0, RZ, RZ, UR4 ;  /* 0x00000004ff007e24 */ /* 0x002fea000f8e00ff */
[----:B------:R-:W-:Y:S02]  /*2ca0*/  LEA R0, R0, R243, 0x6 ;  /* 0x000000f300007211 */ /* 0x000fe400078e30ff */
[----:B------:R-:W-:Y:S03]  /*2cb0*/  HMMA.16816.F32.BF16 R24, R156, R28, R24 ;  /* 0x0000001c9c18723c */ /* 0x000fe60000041818 */
[----:B------:R1:W3:Y:S04]  /*2cc0*/  LDS R156, [R0.X4+0x12080] ;  /* 0x01208000009c7984 */ /* 0x0002e80000004800 */
[----:B------:R1:W4:Y:S04]  /*2cd0*/  LDS R157, [R0.X4+0x120a0] ;  /* 0x0120a000009d7984 */ /* 0x0003280000004800 */
[----:B------:R1:W1:Y:S04]  /*2ce0*/  LDS R159, [R0.X4+0x12100] ;  /* 0x01210000009f7984 */ /* 0x0002680000004800 */
[----:B------:R1:W1:Y:S01]  /*2cf0*/  LDS R158, [R0.X4+0x12120] ;  /* 0x01212000009e7984 */ /* 0x0002620000004800 */
[----:B------:R-:W-:Y:S04]  /*2d00*/  DEPBAR.LE SB0, 0x0 ;  /* 0x000080000000791a */ /* 0x000fe80000000000 */
[----:B------:R-:W-:Y:S01]  /*2d10*/  BAR.SYNC.DEFER_BLOCKING 0x0 ;  /* 0x0000000000007b1d */ /* 0x000fe20000010000 */
[-C--:B--2---:R-:W-:Y:S08]  /*2d20*/  HMMA.16816.F32.BF16 R4, R32, R2.reuse, R4 ;  /* 0x000000022004723c */ /* 0x084ff00000041804 */
[C---:B------:R-:W-:Y:S08]  /*2d30*/  HMMA.16816.F32.BF16 R8, R36.reuse, R2, R8 ;  /* 0x000000022408723c */ /* 0x040ff00000041808 */
[-C--:B------:R-:W-:Y:S01]  /*2d40*/  HMMA.16816.F32.BF16 R12, R36, R30.reuse, R12 ;  /* 0x0000001e240c723c */ /* 0x080fe2000004180c */
[----:B------:R2:W1:Y:S04]  /*2d50*/  LDSM.16.M88.4 R44, [R225+0xe080] ;  /* 0x00e08000e12c783b */ /* 0x0004680000000200 */
[----:B------:R2:W1:Y:S03]  /*2d60*/  LDSM.16.M88.4 R48, [R225+0xf080] ;  /* 0x00f08000e130783b */ /* 0x0004660000000200 */
[C---:B------:R-:W-:Y:S01]  /*2d70*/  HMMA.16816.F32.BF16 R16, R32.reuse, R30, R16 ;  /* 0x0000001e2010723c */ /* 0x040fe20000041810 */
[----:B------:R2:W1:Y:S04]  /*2d80*/  LDSM.16.M88.4 R148, [R226+0xe080] ;  /* 0x00e08000e294783b */ /* 0x0004680000000200 */
[----:B------:R2:W1:Y:S03]  /*2d90*/  LDSM.16.M88.4 R152, [R226+0xf080] ;  /* 0x00f08000e298783b */ /* 0x0004660000000200 */
[-C--:B------:R-:W-:Y:S08]  /*2da0*/  HMMA.16816.F32.BF16 R20, R32, R40.reuse, R20 ;  /* 0x000000282014723c */ /* 0x080ff00000041814 */
[----:B------:R-:W-:Y:S01]  /*2db0*/  HMMA.16816.F32.BF16 R24, R36, R40, R24 ;  /* 0x000000282418723c */ /* 0x000fe20000041818 */
[----:B------:R-:W-:-:S07]  /*2dc0*/  @P1 BRA `(.L_x_214) ;  /* 0x0000025000001947 */ /* 0x000fce0003800000 */
[----:B-1-34-:R-:W-:Y:S01]  /*2dd0*/  SHF.R.S32.HI R0, RZ, 0x1f, R234 ;  /* 0x0000001fff007819 */ /* 0x01afe200000114ea */
[----:B------:R-:W3:Y:S01]  /*2de0*/  LDL.64 R210, [R1+0x8] ;  /* 0x0000080001d27983 */ /* 0x000ee20000100a00 */
[----:B------:R-:W-:Y:S03]  /*2df0*/  IMAD.WIDE.U32 R28, R234, c[0x0][0x178], RZ ;  /* 0x00005e00ea1c7a25 */ /* 0x000fe600078e00ff */
[----:B------:R-:W1:Y:S01]  /*2e00*/  S2R R212, SR_TID.X ;  /* 0x0000000000d47919 */ /* 0x000e620000002100 */
[----:B------:R-:W-:Y:S01]  /*2e10*/  IMAD R0, R0, c[0x0][0x178], RZ ;  /* 0x00005e0000007a24 */ /* 0x000fe200078e02ff */
[----:B------:R-:W-:Y:S01]  /*2e20*/  LEA R2, P5, R28, R248, 0x7 ;  /* 0x000000f81c027211 */ /* 0x000fe200078a38ff */
[----:B------:R-:W-:Y:S02]  /*2e30*/  IMAD.U32 R30, RZ, RZ, UR6 ;  /* 0x00000006ff1e7e24 */ /* 0x000fe4000f8e00ff */
[----:B------:R-:W-:Y:S04]  /*2e40*/  IMAD R0, R234, c[0x0][0x17c], R0 ;  /* 0x00005f00ea007a24 */ /* 0x000fe800078e0200 */
[----:B------:R-:W-:Y:S01]  /*2e50*/  IMAD.IADD R3, R29, 0x1, R0 ;  /* 0x000000011d037824 */ /* 0x000fe200078e0200 */
[----:B------:R-:W-:Y:S01]  /*2e60*/  IADD3 R29, R242, 0x6080, RZ ;  /* 0x00006080f21d7810 */ /* 0x000fe20007ffe0ff */
[----:B------:R-:W-:Y:S03]  /*2e70*/  IMAD R0, R234, -0x40, R245 ;  /* 0xffffffc0ea007824 */ /* 0x000fe600078e02f5 */
[----:B------:R-:W-:Y:S01]  /*2e80*/  LEA.HI.X R3, R28, R249, R3, 0x7, P5 ;  /* 0x000000f91c037211 */ /* 0x000fe200028f3c03 */
[----:B------:R-:W-:Y:S01]  /*2e90*/  IMAD.IADD R28, R0, 0x1, -R252 ;  /* 0x00000001001c7824 */ /* 0x000fe200078e0afc */
[----:B------:R-:W-:Y:S01]  /*2ea0*/  IADD3 R30, P6, P5, R30, 0x80, R2 ;  /* 0x000000801e1e7810 */ /* 0x000fe20007dde002 */
[----:B------:R-:W-:Y:S03]  /*2eb0*/  IMAD.U32 R0, RZ, RZ, UR11 ;  /* 0x0000000bff007e24 */ /* 0x000fe6000f8e00ff */
[----:B------:R-:W-:Y:S02]  /*2ec0*/  IADD3.X R31, RZ, UR5, R3, P6, P5 ;  /* 0x00000005ff1f7c10 */ /* 0x000fe4000b7ea403 */
[C---:B------:R-:W-:Y:S02]  /*2ed0*/  ISETP.LT.OR P5, PT, R28.reuse, 0x1, P4 ;  /* 0x000000011c00780c */ /* 0x040fe400027a1670 */
[----:B------:R-:W-:Y:S02]  /*2ee0*/  ISETP.LT.OR P6, PT, R28, 0x1, P3 ;  /* 0x000000011c00780c */ /* 0x000fe40001fc1670 */
[----:B------:R-:W-:Y:S09]  /*2ef0*/  LEA R0, R0, R29, 0xe ;  /* 0x0000001d00007211 */ /* 0x000ff200078e70ff */
[----:B------:R-:W-:Y:S01]  /*2f00*/  @!PT LDS RZ, [RZ] ;  /* 0x00000000fffff984 */ /* 0x000fe20000000800 */
[----:B------:R-:W-:Y:S01]  /*2f10*/  @!PT LDS RZ, [RZ] ;  /* 0x00000000fffff984 */ /* 0x000fe20000000800 */
[----:B------:R-:W-:Y:S01]  /*2f20*/  @!PT LDS RZ, [RZ] ;  /* 0x00000000fffff984 */ /* 0x000fe20000000800 */
[----:B------:R4:W-:Y:S01]  /*2f30*/  LDGSTS.E.BYPASS.LTC128B.128 [R0], [R2.64], !P5 ;  /* 0x0000000002007fae */ /* 0x0009e2000e901d48 */
[----:B------:R-:W-:Y:S03]  /*2f40*/  IADD3 R32, P5, R2, UR6, RZ ;  /* 0x0000000602207c10 */ /* 0x000fe6000ffbe0ff */
[----:B------:R4:W-:Y:S01]  /*2f50*/  LDGSTS.E.BYPASS.LTC128B.128 [R0+0x2000], [R2.64+0x80], !P6 ;  /* 0x0200008002007fae */ /* 0x0009e2000f101d48 */
[C---:B------:R-:W-:Y:S02]  /*2f60*/  ISETP.LT.OR P6, PT, R28.reuse, 0x21, P4 ;  /* 0x000000211c00780c */ /* 0x040fe400027c1670 */
[----:B------:R-:W-:Y:S02]  /*2f70*/  IADD3.X R33, R3, UR5, RZ, P5, !PT ;  /* 0x0000000503217c10 */ /* 0x000fe4000affe4ff */
[----:B------:R-:W-:Y:S09]  /*2f80*/  ISETP.LT.OR P5, PT, R28, 0x21, P3 ;  /* 0x000000211c00780c */ /* 0x000ff20001fa1670 */
[----:B------:R2:W-:Y:S01]  /*2f90*/  LDGSTS.E.BYPASS.LTC128B.128 [R0+0x1000], [R32.64], !P6 ;  /* 0x0100000020007fae */ /* 0x0005e2000f101d48 */
[----:B-1----:R-:W-:Y:S03]  /*2fa0*/  IMAD.SHL.U32 R28, R212, 0x4, RZ ;  /* 0x00000004d41c7824 */ /* 0x002fe600078e00ff */
[----:B------:R2:W-:Y:S01]  /*2fb0*/  LDGSTS.E.BYPASS.LTC128B.128 [R0+0x3000], [R30.64], !P5 ;  /* 0x030000001e007fae */ /* 0x0005e2000e901d48 */
[----:B----4-:R-:W-:Y:S01]  /*2fc0*/  IMAD.U32 R2, RZ, RZ, UR11 ;  /* 0x0000000bff027e24 */ /* 0x010fe2000f8e00ff */
[----:B------:R-:W-:Y:S04]  /*2fd0*/  @!P2 LEA R3, R209, 0x40, 0x6 ;  /* 0x00000040d103a811 */ /* 0x000fe800078e30ff */
[----:B------:R-:W-:Y:S05]  /*2fe0*/  @!P2 LEA R28, R2, R28, 0x6 ;  /* 0x0000001c021ca211 */ /* 0x000fea00078e30ff */
[----:B------:R-:W-:Y:S02]  /*2ff0*/  @!P2 IMAD.SHL.U32 R28, R28, 0x4, RZ ;  /* 0x000000041c1ca824 */ /* 0x000fe400078e00ff */
[----:B---3--:R-:W-:Y:S05]  /*3000*/  @!P2 IMAD.WIDE R2, R3, 0x4, R210 ;  /* 0x000000040302a825 */ /* 0x008fea00078e02d2 */
[----:B------:R2:W-:Y:S02]  /*3010*/  @!P2 LDGSTS.E.BYPASS.LTC128B.128 [R28+0x12080], [R2.64] ;  /* 0x12080000021cafae */ /* 0x0005e4000b901d48 */
.L_x_214:
[-C--:B-1234-:R-:W-:Y:S01]  /*3020*/  HMMA.16816.F32.BF16 R28, R44, R160.reuse, RZ ;  /* 0x000000a02c1c723c */ /* 0x09efe200000418ff */
        /* <DEDUP_REMOVED lines=14> */
[C---:B------:R-:W-:Y:S02]  /*3110*/  HMMA.16816.F32.BF16 R40, R44.reuse, R162, RZ ;  /* 0x000000a22c28723c */ /* 0x040fe400000418ff */
[----:B------:R-:W-:Y:S02]  /*3120*/  ISETP.GT.AND P6, PT, R241, 0x20, PT ;  /* 0x00000020f100780c */ /* 0x000fe40003fc4270 */
[----:B------:R-:W-:Y:S02]  /*3130*/  FSEL R238, R11, -INF , P5 ;  /* 0xff8000000bee7808 */ /* 0x000fe40002800000 */
[----:B------:R-:W-:Y:S02]  /*3140*/  SEL R0, R0, 0xffffffc0, !P0 ;  /* 0xffffffc000007807 */ /* 0x000fe40004000000 */
[-C--:B------:R-:W-:Y:S01]  /*3150*/  HMMA.16816.F32.BF16 R44, R44, R164.reuse, RZ ;  /* 0x000000a42c2c723c */ /* 0x080fe200000418ff */
[----:B------:R-:W-:Y:S03]  /*3160*/  FSEL R18, R18, -INF , P6 ;  /* 0xff80000012127808 */ /* 0x000fe60003000000 */
[----:B------:R-:W-:Y:S02]  /*3170*/  IADD3 R2, R225, R0, RZ ;  /* 0x00000000e1027210 */ /* 0x000fe40007ffe0ff */
[----:B------:R-:W-:Y:S02]  /*3180*/  IADD3 R0, R0, R226, RZ ;  /* 0x000000e200007210 */ /* 0x000fe40007ffe0ff */
[----:B------:R-:W-:Y:S04]  /*3190*/  HMMA.16816.F32.BF16 R48, R48, R164, RZ ;  /* 0x000000a43030723c */ /* 0x000fe800000418ff */
[--C-:B-1----:R-:W-:Y:S01]  /*31a0*/  FFMA.FTZ R3, R5, c[0x0][0x29c], -R156.reuse ;  /* 0x0000a70005037a23 */ /* 0x102fe2000001089c */
[----:B------:R-:W-:Y:S02]  /*31b0*/  FSEL R12, R12, -INF , P6 ;  /* 0xff8000000c0c7808 */ /* 0x000fe40003000000 */
[----:B------:R-:W-:Y:S01]  /*31c0*/  FSEL R16, R16, -INF , P6 ;  /* 0xff80000010107808 */ /* 0x000fe20003000000 */
[-C--:B------:R-:W-:Y:S01]  /*31d0*/  HMMA.16816.F32.BF16 R28, R148, R166.reuse, R28 ;  /* 0x000000a6941c723c */ /* 0x080fe2000004181c */
[----:B------:R1:W-:Y:S04]  /*31e0*/  MUFU.EX2 R214, R3 ;  /* 0x0000000300d67308 */ /* 0x0003e80000000800 */
[----:B------:R-:W-:Y:S02]  /*31f0*/  FSEL R237, R14, -INF , P6 ;  /* 0xff8000000eed7808 */ /* 0x000fe40003000000 */
[----:B------:R-:W-:Y:S01]  /*3200*/  ISETP.GT.AND P6, PT, R241, 0x40, PT ;  /* 0x00000040f100780c */ /* 0x000fe20003fc4270 */
[C---:B------:R-:W-:Y:S04]  /*3210*/  HMMA.16816.F32.BF16 R32, R152.reuse, R166, R32 ;  /* 0x000000a69820723c */ /* 0x040fe80000041820 */
[----:B------:R-:W-:Y:S02]  /*3220*/  FSEL R26, R26, -INF , P6 ;  /* 0xff8000001a1a7808 */ /* 0x000fe40003000000 */
[----:B------:R-:W-:Y:S02]  /*3230*/  FSEL R22, R22, -INF , P6 ;  /* 0xff80000016167808 */ /* 0x000fe40003000000 */
[-C--:B------:R-:W-:Y:S08]  /*3240*/  HMMA.16816.F32.BF16 R36, R152, R168.reuse, R36 ;  /* 0x000000a89824723c */ /* 0x080ff00000041824 */
[C---:B------:R-:W-:Y:S04]  /*3250*/  HMMA.16816.F32.BF16 R40, R148.reuse, R168, R40 ;  /* 0x000000a89428723c */ /* 0x040fe80000041828 */
[----:B-1----:R-:W-:Y:S02]  /*3260*/  FSEL R3, R9, -INF , P5 ;  /* 0xff80000009037808 */ /* 0x002fe40002800000 */
[----:B------:R-:W-:Y:S01]  /*3270*/  LDSM.16.M88.4 R8, [R0+0x11080] ;  /* 0x011080000008783b */ /* 0x000fe20000000200 */
[----:B------:R-:W-:Y:S01]  /*3280*/  ISETP.GT.AND P5, PT, R241, 0x21, PT ;  /* 0x00000021f100780c */ /* 0x000fe20003fa4270 */
[-C--:B------:R-:W-:Y:S04]  /*3290*/  HMMA.16816.F32.BF16 R44, R148, R170.reuse, R44 ;  /* 0x000000aa942c723c */ /* 0x080fe8000004182c */
[----:B------:R-:W-:Y:S02]  /*32a0*/  FSEL R19, R19, -INF , P5 ;  /* 0xff80000013137808 */ /* 0x000fe40002800000 */
[----:B------:R-:W1:Y:S01]  /*32b0*/  LDSM.16.M88.4 R148, [R2+0xe080] ;  /* 0x00e080000294783b */ /* 0x000e620000000200 */
[----:B------:R-:W-:Y:S01]  /*32c0*/  FSEL R13, R13, -INF , P5 ;  /* 0xff8000000d0d7808 */ /* 0x000fe20002800000 */
[----:B------:R-:W-:Y:S04]  /*32d0*/  HMMA.16816.F32.BF16 R48, R152, R170, R48 ;  /* 0x000000aa9830723c */ /* 0x000fe80000041830 */
[----:B------:R-:W-:Y:S02]  /*32e0*/  FSEL R14, R15, -INF , P5 ;  /* 0xff8000000f0e7808 */ /* 0x000fe40002800000 */
[----:B------:R-:W2:Y:S02]  /*32f0*/  LDSM.16.M88.4 R152, [R2+0xf080] ;  /* 0x00f080000298783b */ /* 0x000ea40000000200 */
        /* <DEDUP_REMOVED lines=31> */
[----:B------:R2:W3:Y:S03]  /*34f0*/  LDSM.16.M88.4 R152, [R2+0x11080] ;  /* 0x011080000298783b */ /* 0x0004e60000000200 */
[--C-:B--2---:R-:W-:Y:S04]  /*3500*/  FFMA.FTZ R2, R16, c[0x0][0x29c], -R156.reuse ;  /* 0x0000a70010027a23 */ /* 0x104fe8000001089c */
[----:B------:R2:W-:Y:S01]  /*3510*/  MUFU.EX2 R215, R2 ;  /* 0x0000000200d77308 */ /* 0x0005e20000000800 */
[-C--:B-1----:R-:W-:Y:S08]  /*3520*/  HMMA.16816.F32.BF16 R28, R148, R196.reuse, R28 ;  /* 0x000000c4941c723c */ /* 0x082ff0000004181c */
[C---:B---3--:R-:W-:Y:S08]  /*3530*/  HMMA.16816.F32.BF16 R32, R152.reuse, R196, R32 ;  /* 0x000000c49820723c */ /* 0x048ff00000041820 */
[-C--:B------:R-:W-:Y:S04]  /*3540*/  HMMA.16816.F32.BF16 R36, R152, R198.reuse, R36 ;  /* 0x000000c69824723c */ /* 0x080fe80000041824 */
[----:B--2---:R-:W-:Y:S02]  /*3550*/  FSEL R2, R17, -INF , P5 ;  /* 0xff80000011027808 */ /* 0x004fe40002800000 */
[----:B------:R-:W-:Y:S02]  /*3560*/  ISETP.GT.AND P5, PT, R241, 0x41, PT ;  /* 0x00000041f100780c */ /* 0x000fe40003fa4270 */
[C---:B------:R-:W-:Y:S04]  /*3570*/  HMMA.16816.F32.BF16 R40, R148.reuse, R198, R40 ;  /* 0x000000c69428723c */ /* 0x040fe80000041828 */
[--C-:B------:R-:W-:Y:S01]  /*3580*/  FFMA.FTZ R2, R2, c[0x0][0x29c], -R156.reuse ;  /* 0x0000a70002027a23 */ /* 0x100fe2000001089c */
[----:B------:R-:W-:Y:S02]  /*3590*/  FSEL R21, R21, -INF , P5 ;  /* 0xff80000015157808 */ /* 0x000fe40002800000 */
[----:B------:R-:W-:Y:S01]  /*35a0*/  FSEL R27, R27, -INF , P5 ;  /* 0xff8000001b1b7808 */ /* 0x000fe20002800000 */
[-C--:B------:R-:W-:Y:S01]  /*35b0*/  HMMA.16816.F32.BF16 R44, R148, R200.reuse, R44 ;  /* 0x000000c8942c723c */ /* 0x080fe2000004182c */
[----:B------:R1:W2:Y:S03]  /*35c0*/  MUFU.EX2 R17, R2 ;  /* 0x0000000200117308 */ /* 0x0002a60000000800 */
[----:B------:R-:W-:Y:S02]  /*35d0*/  FSEL R25, R25, -INF , P5 ;  /* 0xff80000019197808 */ /* 0x000fe40002800000 */
[----:B------:R-:W-:Y:S02]  /*35e0*/  FSEL R23, R23, -INF , P5 ;  /* 0xff80000017177808 */ /* 0x000fe40002800000 */
[----:B------:R-:W-:Y:S04]  /*35f0*/  HMMA.16816.F32.BF16 R48, R152, R200, R48 ;  /* 0x000000c89830723c */ /* 0x000fe80000041830 */
[----:B-1----:R-:W-:Y:S02]  /*3600*/  FSEL R2, R20, -INF , P6 ;  /* 0xff80000014027808 */ /* 0x002fe40003000000 */
[----:B--2---:R-:W-:Y:S03]  /*3610*/  F2FP.BF16.PACK_AB R20, R17, R215 ;  /* 0x000000d71114723e */ /* 0x004fe600000010ff */
[--C-:B------:R-:W-:Y:S03]  /*3620*/  FFMA.FTZ R2, R2, c[0x0][0x29c], -R156.reuse ;  /* 0x0000a70002027a23 */ /* 0x100fe6000001089c */
[----:B------:R-:W-:Y:S01]  /*3630*/  FFMA.FTZ R156, R21, c[0x0][0x29c], -R156 ;  /* 0x0000a700159c7a23 */ /* 0x000fe2000001089c */
[----:B------:R-:W-:Y:S01]  /*3640*/  F2FP.BF16.PACK_AB R21, R214, R239 ;  /* 0x000000efd615723e */ /* 0x000fe200000010ff */
[----:B------:R1:W-:Y:S10]  /*3650*/  MUFU.EX2 R213, R2 ;  /* 0x0000000200d57308 */ /* 0x0003f40000000800 */
[----:B------:R-:W-:Y:S01]  /*3660*/  MUFU.EX2 R16, R156 ;  /* 0x0000009c00107308 */ /* 0x000fe20000000800 */
[--C-:B-1----:R-:W-:Y:S09]  /*3670*/  FFMA.FTZ R2, R6, c[0x0][0x29c], -R157.reuse ;  /* 0x0000a70006027a23 */ /* 0x102ff2000001089d */
[----:B------:R1:W-:Y:S02]  /*3680*/  MUFU.EX2 R211, R2 ;  /* 0x0000000200d37308 */ /* 0x0003e40000000800 */
[--C-:B-1----:R-:W-:Y:S02]  /*3690*/  FFMA.FTZ R2, R7, c[0x0][0x29c], -R157.reuse ;  /* 0x0000a70007027a23 */ /* 0x102fe4000001089d */
[----:B------:R1:W2:Y:S06]  /*36a0*/  LDSM.16.M88.4 R4, [R0+0x10080] ;  /* 0x010080000004783b */ /* 0x0002ac0000000200 */
[----:B------:R3:W4:Y:S01]  /*36b0*/  MUFU.EX2 R15, R2 ;  /* 0x00000002000f7308 */ /* 0x0007220000000800 */
[--C-:B-1----:R-:W-:Y:S02]  /*36c0*/  FFMA.FTZ R0, R22, c[0x0][0x29c], -R157.reuse ;  /* 0x0000a70016007a23 */ /* 0x102fe4000001089d */
[--C-:B------:R-:W-:Y:S07]  /*36d0*/  FFMA.FTZ R22, R26, c[0x0][0x29c], -R158.reuse ;  /* 0x0000a7001a167a23 */ /* 0x100fee000001089e */
[----:B------:R1:W-:Y:S01]  /*36e0*/  MUFU.EX2 R156, R0 ;  /* 0x00000000009c7308 */ /* 0x0003e20000000800 */
[----:B---3--:R-:W-:Y:S01]  /*36f0*/  FFMA.FTZ R2, R18, c[0x0][0x29c], -R157 ;  /* 0x0000a70012027a23 */ /* 0x008fe2000001089d */
[----:B----4-:R-:W-:Y:S08]  /*3700*/  F2FP.BF16.PACK_AB R18, R15, R211 ;  /* 0x000000d30f12723e */ /* 0x010ff000000010ff */
[----:B------:R3:W-:Y:S01]  /*3710*/  MUFU.EX2 R212, R2 ;  /* 0x0000000200d47308 */ /* 0x0007e20000000800 */
[-C--:B--2---:R-:W-:Y:S09]  /*3720*/  HMMA.16816.F32.BF16 R28, R4, R202.reuse, R28 ;  /* 0x000000ca041c723c */ /* 0x084ff2000004181c */
[----:B------:R-:W-:Y:S01]  /*3730*/  MUFU.EX2 R22, R22 ;  /* 0x0000001600167308 */ /* 0x000fe20000000800 */
[C---:B------:R-:W-:Y:S04]  /*3740*/  HMMA.16816.F32.BF16 R32, R8.reuse, R202, R32 ;  /* 0x000000ca0820723c */ /* 0x040fe80000041820 */
[----:B-1----:R-:W-:Y:S04]  /*3750*/  FFMA.FTZ R0, R208, c[0x0][0x29c], -R159 ;  /* 0x0000a700d0007a23 */ /* 0x002fe8000001089f */
[-C--:B------:R-:W-:Y:S01]  /*3760*/  HMMA.16816.F32.BF16 R36, R8, R204.reuse, R36 ;  /* 0x000000cc0824723c */ /* 0x080fe20000041824 */
[----:B------:R1:W-:Y:S03]  /*3770*/  MUFU.EX2 R209, R0 ;  /* 0x0000000000d17308 */ /* 0x0003e60000000800 */
[--C-:B---3--:R-:W-:Y:S01]  /*3780*/  FFMA.FTZ R2, R19, c[0x0][0x29c], -R157.reuse ;  /* 0x0000a70013027a23 */ /* 0x108fe2000001089d */
[----:B------:R-:W-:Y:S01]  /*3790*/  F2FP.BF16.PACK_AB R19, R16, R213 ;  /* 0x000000d51013723e */ /* 0x000fe200000010ff */
[----:B------:R-:W-:Y:S02]  /*37a0*/  FFMA.FTZ R157, R23, c[0x0][0x29c], -R157 ;  /* 0x0000a700179d7a23 */ /* 0x000fe4000001089d */
[C---:B------:R-:W-:Y:S03]  /*37b0*/  HMMA.16816.F32.BF16 R40, R4.reuse, R204, R40 ;  /* 0x000000cc0428723c */ /* 0x040fe60000041828 */
[----:B------:R2:W-:Y:S01]  /*37c0*/  MUFU.EX2 R210, R2 ;  /* 0x0000000200d27308 */ /* 0x0005e20000000800 */
[--C-:B------:R-:W-:Y:S04]  /*37d0*/  FFMA.FTZ R23, R14, c[0x0][0x29c], -R158.reuse ;  /* 0x0000a7000e177a23 */ /* 0x100fe8000001089e */
[-C--:B------:R-:W-:Y:S05]  /*37e0*/  HMMA.16816.F32.BF16 R44, R4, R206.reuse, R44 ;  /* 0x000000ce042c723c */ /* 0x080fea000004182c */
[----:B------:R-:W-:Y:S02]  /*37f0*/  MUFU.EX2 R23, R23 ;  /* 0x0000001700177308 */ /* 0x000fe40000000800 */
[--C-:B------:R-:W-:Y:S01]  /*3800*/  FFMA.FTZ R4, R240, c[0x0][0x29c], -R158.reuse ;  /* 0x0000a700f0047a23 */ /* 0x100fe2000001089e */
[----:B------:R-:W-:Y:S04]  /*3810*/  HMMA.16816.F32.BF16 R48, R8, R206, R48 ;  /* 0x000000ce0830723c */ /* 0x000fe80000041830 */
[--C-:B-1----:R-:W-:Y:S02]  /*3820*/  FFMA.FTZ R0, R3, c[0x0][0x29c], -R159.reuse ;  /* 0x0000a70003007a23 */ /* 0x102fe4000001089f */
[----:B------:R-:W1:Y:S01]  /*3830*/  LDS R3, [R243.X4+0x12280] ;  /* 0x01228000f3037984 */ /* 0x000e620000004800 */
[----:B------:R3:W-:Y:S01]  /*3840*/  MUFU.EX2 R148, R4 ;  /* 0x0000000400947308 */ /* 0x0007e20000000800 */
[--C-:B------:R-:W-:Y:S01]  /*3850*/  FFMA.FTZ R5, R238, c[0x0][0x29c], -R158.reuse ;  /* 0x0000a700ee057a23 */ /* 0x100fe2000001089e */
[----:B--2---:R-:W-:Y:S08]  /*3860*/  FSEL R2, R24, -INF , P6 ;  /* 0xff80000018027808 */ /* 0x004ff00003000000 */
[----:B------:R2:W4:Y:S01]  /*3870*/  MUFU.EX2 R208, R0 ;  /* 0x0000000000d07308 */ /* 0x0005220000000800 */
[--C-:B------:R-:W-:Y:S09]  /*3880*/  FFMA.FTZ R2, R2, c[0x0][0x29c], -R159.reuse ;  /* 0x0000a70002027a23 */ /* 0x100ff2000001089f */
[----:B------:R5:W-:Y:S01]  /*3890*/  MUFU.EX2 R149, R2 ;  /* 0x0000000200957308 */ /* 0x000be20000000800 */
[--C-:B---3--:R-:W-:Y:S02]  /*38a0*/  FFMA.FTZ R4, R237, c[0x0][0x29c], -R158.reuse ;  /* 0x0000a700ed047a23 */ /* 0x108fe4000001089e */
[----:B------:R-:W-:Y:S07]  /*38b0*/  FFMA.FTZ R158, R27, c[0x0][0x29c], -R158 ;  /* 0x0000a7001b9e7a23 */ /* 0x000fee000001089e */
[----:B------:R-:W-:Y:S01]  /*38c0*/  MUFU.EX2 R24, R4 ;  /* 0x0000000400187308 */ /* 0x000fe20000000800 */
[----:B--2---:R-:W-:Y:S01]  /*38d0*/  FFMA.FTZ R0, R12, c[0x0][0x29c], -R159 ;  /* 0x0000a7000c007a23 */ /* 0x004fe2000001089f */
[----:B----4-:R-:W-:Y:S01]  /*38e0*/  F2FP.BF16.PACK_AB R7, R208, R209 ;  /* 0x000000d1d007723e */ /* 0x010fe200000010ff */
[--C-:B-1----:R-:W-:Y:S07]  /*38f0*/  FADD.FTZ R29, R29, -R3.reuse ;  /* 0x800000031d1d7221 */ /* 0x102fee0000010000 */
[----:B------:R1:W-:Y:S01]  /*3900*/  MUFU.EX2 R151, R0 ;  /* 0x0000000000977308 */ /* 0x0003e20000000800 */
[--C-:B------:R-:W-:Y:S02]  /*3910*/  FADD.FTZ R41, R41, -R3.reuse ;  /* 0x8000000329297221 */ /* 0x100fe40000010000 */
[--C-:B------:R-:W-:Y:S01]  /*3920*/  FADD.FTZ R45, R45, -R3.reuse ;  /* 0x800000032d2d7221 */ /* 0x100fe20000010000 */
[----:B-----5:R-:W2:Y:S01]  /*3930*/  LDS R2, [R243.X4+0x12300] ;  /* 0x01230000f3027984 */ /* 0x020ea20000004800 */
[--C-:B------:R-:W-:Y:S02]  /*3940*/  FADD.FTZ R28, R28, -R3.reuse ;  /* 0x800000031c1c7221 */ /* 0x100fe40000010000 */
[--C-:B------:R-:W-:Y:S02]  /*3950*/  FADD.FTZ R40, R40, -R3.reuse ;  /* 0x8000000328287221 */ /* 0x100fe40000010000 */
[----:B------:R-:W-:Y:S01]  /*3960*/  FADD.FTZ R44, R44, -R3 ;  /* 0x800000032c2c7221 */ /* 0x000fe20000010000 */
[----:B------:R-:W3:Y:S01]  /*3970*/  MUFU.EX2 R157, R157 ;  /* 0x0000009d009d7308 */ /* 0x000ee20000000800 */
[----:B------:R-:W-:Y:S02]  /*3980*/  FMUL.FTZ R28, R239, R28 ;  /* 0x0000001cef1c7220 */ /* 0x000fe40000410000 */
[----:B------:R-:W-:Y:S02]  /*3990*/  FMUL.FTZ R14, R214, R29 ;  /* 0x0000001dd60e7220 */ /* 0x000fe40000410000 */
[----:B------:R-:W-:Y:S02]  /*39a0*/  FMUL.FTZ R40, R215, R40 ;  /* 0x00000028d7287220 */ /* 0x000fe40000410000 */
[----:B------:R-:W-:Y:S01]  /*39b0*/  FMUL.FTZ R17, R17, R41 ;  /* 0x0000002911117220 */ /* 0x000fe20000410000 */
[----:B------:R-:W-:Y:S01]  /*39c0*/  F2FP.BF16.PACK_AB R14, R14, R28 ;  /* 0x0000001c0e0e723e */ /* 0x000fe200000010ff */
[----:B------:R-:W-:Y:S01]  /*39d0*/  FMUL.FTZ R44, R213, R44 ;  /* 0x0000002cd52c7220 */ /* 0x000fe20000410000 */
[----:B------:R-:W-:Y:S01]  /*39e0*/  MUFU.EX2 R158, R158 ;  /* 0x0000009e009e7308 */ /* 0x000fe20000000800 */
[----:B------:R-:W-:Y:S01]  /*39f0*/  FMUL.FTZ R16, R16, R45 ;  /* 0x0000002d10107220 */ /* 0x000fe20000410000 */
[----:B------:R-:W-:Y:S01]  /*3a00*/  F2FP.BF16.PACK_AB R17, R17, R40 ;  /* 0x000000281111723e */ /* 0x000fe200000010ff */
[--C-:B-1----:R-:W-:Y:S01]  /*3a10*/  FFMA.FTZ R0, R13, c[0x0][0x29c], -R159.reuse ;  /* 0x0000a7000d007a23 */ /* 0x102fe2000001089f */
[----:B------:R-:W-:Y:S01]  /*3a20*/  F2FP.BF16.PACK_AB R13, R210, R212 ;  /* 0x000000d4d20d723e */ /* 0x000fe200000010ff */
[----:B------:R-:W-:Y:S01]  /*3a30*/  FFMA.FTZ R159, R25, c[0x0][0x29c], -R159 ;  /* 0x0000a700199f7a23 */ /* 0x000fe2000001089f */
[----:B------:R-:W-:Y:S04]  /*3a40*/  F2FP.BF16.PACK_AB R16, R16, R44 ;  /* 0x0000002c1010723e */ /* 0x000fe800000010ff */
[----:B------:R1:W4:Y:S01]  /*3a50*/  MUFU.EX2 R150, R0 ;  /* 0x0000000000967308 */ /* 0x0003220000000800 */
[----:B---3--:R-:W-:Y:S09]  /*3a60*/  F2FP.BF16.PACK_AB R12, R157, R156 ;  /* 0x0000009c9d0c723e */ /* 0x008ff200000010ff */
[----:B------:R-:W3:Y:S01]  /*3a70*/  MUFU.EX2 R25, R5 ;  /* 0x0000000500197308 */ /* 0x000ee20000000800 */
[--C-:B--2---:R-:W-:Y:S02]  /*3a80*/  FADD.FTZ R33, R33, -R2.reuse ;  /* 0x8000000221217221 */ /* 0x104fe40000010000 */
[--C-:B------:R-:W-:Y:S02]  /*3a90*/  FADD.FTZ R37, R37, -R2.reuse ;  /* 0x8000000225257221 */ /* 0x100fe40000010000 */
[--C-:B------:R-:W-:Y:S02]  /*3aa0*/  FADD.FTZ R49, R49, -R2.reuse ;  /* 0x8000000231317221 */ /* 0x100fe40000010000 */
[--C-:B------:R-:W-:Y:S03]  /*3ab0*/  FADD.FTZ R32, R32, -R2.reuse ;  /* 0x8000000220207221 */ /* 0x100fe60000010000 */
[----:B------:R-:W2:Y:S01]  /*3ac0*/  MUFU.EX2 R159, R159 ;  /* 0x0000009f009f7308 */ /* 0x000ea20000000800 */
[--C-:B------:R-:W-:Y:S01]  /*3ad0*/  FADD.FTZ R36, R36, -R2.reuse ;  /* 0x8000000224247221 */ /* 0x100fe20000010000 */
[----:B-1----:R-:W1:Y:S01]  /*3ae0*/  LDS R0, [R243.X4+0x122a0] ;  /* 0x0122a000f3007984 */ /* 0x002e620000004800 */
[----:B----4-:R-:W-:Y:S01]  /*3af0*/  F2FP.BF16.PACK_AB R6, R150, R151 ;  /* 0x000000979606723e */ /* 0x010fe200000010ff */
[----:B------:R-:W-:Y:S01]  /*3b00*/  FADD.FTZ R48, R48, -R2 ;  /* 0x8000000230307221 */ /* 0x000fe20000010000 */
[----:B------:R-:W-:Y:S01]  /*3b10*/  F2FP.BF16.PACK_AB R2, R23, R24 ;  /* 0x000000181702723e */ /* 0x000fe200000010ff */
[----:B------:R-:W-:Y:S02]  /*3b20*/  FMUL.FTZ R32, R209, R32 ;  /* 0x00000020d1207220 */ /* 0x000fe40000410000 */
[----:B------:R-:W-:Y:S02]  /*3b30*/  FMUL.FTZ R36, R151, R36 ;  /* 0x0000002497247220 */ /* 0x000fe40000410000 */
[----:B------:R-:W-:Y:S01]  /*3b40*/  FMUL.FTZ R10, R150, R37 ;  /* 0x00000025960a7220 */ /* 0x000fe20000410000 */
[----:B---3--:R-:W-:Y:S01]  /*3b50*/  F2FP.BF16.PACK_AB R3, R25, R148 ;  /* 0x000000941903723e */ /* 0x008fe200000010ff */
[----:B------:R-:W-:Y:S03]  /*3b60*/  FMUL.FTZ R5, R208, R33 ;  /* 0x00000021d0057220 */ /* 0x000fe60000410000 */
[----:B------:R-:W-:Y:S01]  /*3b70*/  F2FP.BF16.PACK_AB R10, R10, R36 ;  /* 0x000000240a0a723e */ /* 0x000fe200000010ff */
[----:B------:R-:W-:Y:S01]  /*3b80*/  FMUL.FTZ R48, R149, R48 ;  /* 0x0000003095307220 */ /* 0x000fe20000410000 */
[----:B------:R-:W-:Y:S02]  /*3b90*/  F2FP.BF16.PACK_AB R5, R5, R32 ;  /* 0x000000200505723e */ /* 0x000fe400000010ff */
[C---:B--2---:R-:W-:Y:S01]  /*3ba0*/  F2FP.BF16.PACK_AB R4, R159.reuse, R149 ;  /* 0x000000959f04723e */ /* 0x044fe200000010ff */
[----:B------:R-:W-:Y:S05]  /*3bb0*/  FMUL.FTZ R8, R159, R49 ;  /* 0x000000319f087220 */ /* 0x000fea0000410000 */
[----:B------:R-:W-:Y:S01]  /*3bc0*/  F2FP.BF16.PACK_AB R8, R8, R48 ;  /* 0x000000300808723e */ /* 0x000fe200000010ff */
        /* <DEDUP_REMOVED lines=9> */
[----:B------:R-:W-:Y:S01]  /*3c60*/  STS [R235+0x12480], R21 ;  /* 0x01248015eb007388 */ /* 0x000fe20000000800 */
[----:B------:R-:W-:Y:S02]  /*3c70*/  FMUL.FTZ R42, R212, R42 ;  /* 0x0000002ad42a7220 */ /* 0x000fe40000410000 */
[----:B------:R-:W-:Y:S01]  /*3c80*/  FMUL.FTZ R11, R210, R43 ;  /* 0x0000002bd20b7220 */ /* 0x000fe20000410000 */
[----:B------:R-:W-:Y:S01]  /*3c90*/  STS [R236], R18 ;  /* 0x00000012ec007388 */ /* 0x000fe20000000800 */
[----:B------:R-:W-:Y:S01]  /*3ca0*/  F2FP.BF16.PACK_AB R15, R15, R30 ;  /* 0x0000001e0f0f723e */ /* 0x000fe200000010ff */
[----:B------:R-:W-:Y:S02]  /*3cb0*/  FMUL.FTZ R46, R156, R46 ;  /* 0x0000002e9c2e7220 */ /* 0x000fe40000410000 */
[----:B------:R-:W-:Y:S01]  /*3cc0*/  STS [R235+0x12c80], R7 ;  /* 0x012c8007eb007388 */ /* 0x000fe20000000800 */
[----:B------:R-:W-:Y:S01]  /*3cd0*/  F2FP.BF16.PACK_AB R11, R11, R42 ;  /* 0x0000002a0b0b723e */ /* 0x000fe200000010ff */
[----:B------:R-:W-:Y:S02]  /*3ce0*/  FMUL.FTZ R9, R157, R47 ;  /* 0x0000002f9d097220 */ /* 0x000fe40000410000 */
[----:B------:R2:W-:Y:S03]  /*3cf0*/  STS [R236+0x800], R3 ;  /* 0x00080003ec007388 */ /* 0x0005e60000000800 */
[----:B------:R-:W-:Y:S01]  /*3d00*/  F2FP.BF16.PACK_AB R9, R9, R46 ;  /* 0x0000002e0909723e */ /* 0x000fe200000010ff */
[----:B------:R-:W-:Y:S04]  /*3d10*/  STS [R235+0x13480], R20 ;  /* 0x01348014eb007388 */ /* 0x000fe80000000800 */
[----:B------:R-:W-:Y:S04]  /*3d20*/  STS [R236+0x1000], R13 ;  /* 0x0010000dec007388 */ /* 0x000fe80000000800 */
[----:B------:R-:W-:Y:S04]  /*3d30*/  STS [R235+0x13c80], R6 ;  /* 0x013c8006eb007388 */ /* 0x000fe80000000800 */
[----:B------:R3:W-:Y:S04]  /*3d40*/  STS [R236+0x1800], R2 ;  /* 0x00180002ec007388 */ /* 0x0007e80000000800 */
[----:B------:R-:W-:Y:S04]  /*3d50*/  STS [R235+0x14480], R19 ;  /* 0x01448013eb007388 */ /* 0x000fe80000000800 */
[----:B------:R-:W-:Y:S01]  /*3d60*/  STS [R236+0x2000], R12 ;  /* 0x0020000cec007388 */ /* 0x000fe20000000800 */
[--C-:B-1----:R-:W-:Y:S02]  /*3d70*/  FADD.FTZ R35, R35, -R0.reuse ;  /* 0x8000000023237221 */ /* 0x102fe40000010000 */
[--C-:B------:R-:W-:Y:S01]  /*3d80*/  FADD.FTZ R34, R34, -R0.reuse ;  /* 0x8000000022227221 */ /* 0x100fe20000010000 */
[----:B------:R-:W-:Y:S01]  /*3d90*/  STS [R235+0x14c80], R4 ;  /* 0x014c8004eb007388 */ /* 0x000fe20000000800 */
[----:B--2---:R-:W-:Y:S02]  /*3da0*/  FMUL.FTZ R3, R25, R35 ;  /* 0x0000002319037220 */ /* 0x004fe40000410000 */
[----:B------:R-:W-:Y:S02]  /*3db0*/  FMUL.FTZ R34, R148, R34 ;  /* 0x0000002294227220 */ /* 0x000fe40000410000 */
[--C-:B------:R-:W-:Y:S02]  /*3dc0*/  FADD.FTZ R39, R39, -R0.reuse ;  /* 0x8000000027277221 */ /* 0x100fe40000010000 */
[--C-:B------:R-:W-:Y:S01]  /*3dd0*/  FADD.FTZ R38, R38, -R0.reuse ;  /* 0x8000000026267221 */ /* 0x100fe20000010000 */
[----:B------:R-:W-:Y:S01]  /*3de0*/  F2FP.BF16.PACK_AB R3, R3, R34 ;  /* 0x000000220303723e */ /* 0x000fe200000010ff */
[--C-:B------:R-:W-:Y:S02]  /*3df0*/  FADD.FTZ R51, R51, -R0.reuse ;  /* 0x8000000033337221 */ /* 0x100fe40000010000 */
[----:B------:R-:W-:Y:S01]  /*3e00*/  FMUL.FTZ R38, R24, R38 ;  /* 0x0000002618267220 */ /* 0x000fe20000410000 */
[----:B---3--:R-:W-:Y:S01]  /*3e10*/  F2FP.BF16.PACK_AB R2, R158, R22 ;  /* 0x000000169e02723e */ /* 0x008fe200000010ff */
[----:B------:R-:W-:Y:S02]  /*3e20*/  FADD.FTZ R50, R50, -R0 ;  /* 0x8000000032327221 */ /* 0x000fe40000010000 */
        /* <DEDUP_REMOVED lines=104> */
[----:B------:R-:W-:Y:S03]  /*44b0*/  IMAD.WIDE.U32 R4, R234, c[0x0][0x208], RZ ;  /* 0x00008200ea047a25 */ /* 0x000fe600078e00ff */
        /* <DEDUP_REMOVED lines=12> */
[----:B------:R-:W-:Y:S03]  /*4580*/  ISETP.LT.OR P6, PT, R0, 0x21, !P6 ;  /* 0x000000210000780c */ /* 0x000fe600077c1670 */
        /* <DEDUP_REMOVED lines=14> */
.L_x_215:
[-C--:B-1234-:R-:W-:Y:S01]  /*4670*/  HMMA.16816.F32.BF16 R4, R32, R16.reuse, RZ ;  /* 0x000000102004723c */ /* 0x09efe200000418ff */
[----:B------:R-:W2:Y:S01]  /*4680*/  LDL.64 R238, [R1+0x10] ;  /* 0x0000100001ee7983 */ /* 0x000ea20000100a00 */
[----:B------:R-:W-:Y:S02]  /*4690*/  UIADD3 UR10, UR4, 0x1, URZ ;  /* 0x00000001040a7890 */ /* 0x000fe4000fffe03f */
[----:B------:R-:W-:Y:S01]  /*46a0*/  IMAD.SHL.U32 R0, R244, 0x2000, RZ ;  /* 0x00002000f4007824 */ /* 0x000fe200078e00ff */
[----:B------:R-:W3:Y:S01]  /*46b0*/  LDL R2, [R1+0x18] ;  /* 0x0000180001027983 */ /* 0x000ee20000100800 */
[----:B------:R-:W-:Y:S02]  /*46c0*/  UISETP.GE.AND UP1, UPT, UR4, 0x1, UPT ;  /* 0x000000010400788c */ /* 0x000fe4000bf26270 */
[C---:B------:R-:W-:Y:S01]  /*46d0*/  HMMA.16816.F32.BF16 R8, R36.reuse, R16, RZ ;  /* 0x000000102408723c */ /* 0x040fe200000418ff */
[----:B------:R-:W-:Y:S01]  /*46e0*/  LDSM.16.MT88.4 R44, [R217+0x1080] ;  /* 0x00108000d92c783b */ /* 0x000fe20000004200 */
[----:B------:R-:W-:Y:S02]  /*46f0*/  UIADD3 UR7, UR11, 0x1, URZ ;  /* 0x000000010b077890 */ /* 0x000fe4000fffe03f */
[----:B------:R-:W-:Y:S01]  /*4700*/  UISETP.GE.AND UP0, UPT, UR11, 0x1, UPT ;  /* 0x000000010b00788c */ /* 0x000fe2000bf06270 */
[----:B------:R-:W-:Y:S03]  /*4710*/  LDSM.16.M88.4 R48, [R221+0x1800] ;  /* 0x00180000dd30783b */ /* 0x000fe60000000200 */
[-C--:B------:R-:W-:Y:S01]  /*4720*/  HMMA.16816.F32.BF16 R12, R36, R18.reuse, RZ ;  /* 0x00000012240c723c */ /* 0x080fe200000418ff */
[----:B------:R-:W-:Y:S01]  /*4730*/  LDSM.16.M88.4 R148, [R223+0x1000] ;  /* 0x00100000df94783b */ /* 0x000fe20000000200 */
[----:B------:R-:W-:Y:S03]  /*4740*/  USEL UR11, UR7, URZ, !UP0 ;  /* 0x0000003f070b7287 */ /* 0x000fe6000c000000 */
[----:B------:R-:W0:Y:S03]  /*4750*/  LDGDEPBAR ;  /* 0x00000000000079af */ /* 0x000e260000000000 */
[C---:B------:R-:W-:Y:S08]  /*4760*/  HMMA.16816.F32.BF16 R16, R32.reuse, R18, RZ ;  /* 0x000000122010723c */ /* 0x040ff000000418ff */
[-C--:B------:R-:W-:Y:S08]  /*4770*/  HMMA.16816.F32.BF16 R20, R32, R40.reuse, RZ ;  /* 0x000000282014723c */ /* 0x080ff000000418ff */
[C---:B------:R-:W-:Y:S08]  /*4780*/  HMMA.16816.F32.BF16 R24, R36.reuse, R40, RZ ;  /* 0x000000282418723c */ /* 0x040ff000000418ff */
[-C--:B------:R-:W-:Y:S01]  /*4790*/  HMMA.16816.F32.BF16 R28, R36, R42.reuse, RZ ;  /* 0x0000002a241c723c */ /* 0x080fe200000418ff */
[----:B------:R-:W1:Y:S07]  /*47a0*/  LDSM.16.M88.4 R36, [R221+0x1000] ;  /* 0x00100000dd24783b */ /* 0x000e6e0000000200 */
[----:B------:R-:W-:Y:S01]  /*47b0*/  HMMA.16816.F32.BF16 R32, R32, R42, RZ ;  /* 0x0000002a2020723c */ /* 0x000fe200000418ff */
[----:B------:R-:W4:Y:S07]  /*47c0*/  LDSM.16.MT88.4 R40, [R217+0x4080] ;  /* 0x00408000d928783b */ /* 0x000f2e0000004200 */
        /* <DEDUP_REMOVED lines=10> */
[----:B------:R-:W5:Y:S07]  /*4870*/  LDSM.16.MT88.4 R152, [R217+0x1880] ;  /* 0x00188000d998783b */ /* 0x000f6e0000004200 */
[-C--:B-1----:R-:W-:Y:S08]  /*4880*/  HMMA.16816.F32.BF16 R4, R36, R44.reuse, R4 ;  /* 0x0000002c2404723c */ /* 0x082ff00000041804 */
[C---:B------:R-:W-:Y:S08]  /*4890*/  HMMA.16816.F32.BF16 R8, R48.reuse, R44, R8 ;  /* 0x0000002c3008723c */ /* 0x040ff00000041808 */
[-C--:B------:R-:W-:Y:S08]  /*48a0*/  HMMA.16816.F32.BF16 R12, R48, R46.reuse, R12 ;  /* 0x0000002e300c723c */ /* 0x080ff0000004180c */
[C---:B------:R-:W-:Y:S01]  /*48b0*/  HMMA.16816.F32.BF16 R16, R36.reuse, R46, R16 ;  /* 0x0000002e2410723c */ /* 0x040fe20000041810 */
[----:B------:R-:W-:Y:S07]  /*48c0*/  LDSM.16.M88.4 R44, [R221+0x2800] ;  /* 0x00280000dd2c783b */ /* 0x000fee0000000200 */
[-C--:B----4-:R-:W-:Y:S08]  /*48d0*/  HMMA.16816.F32.BF16 R20, R36, R40.reuse, R20 ;  /* 0x000000282414723c */ /* 0x090ff00000041814 */
[C---:B------:R-:W-:Y:S08]  /*48e0*/  HMMA.16816.F32.BF16 R24, R48.reuse, R40, R24 ;  /* 0x000000283018723c */ /* 0x040ff00000041818 */
[-C--:B------:R-:W-:Y:S01]  /*48f0*/  HMMA.16816.F32.BF16 R28, R48, R42.reuse, R28 ;  /* 0x0000002a301c723c */ /* 0x080fe2000004181c */
[----:B------:R-:W-:Y:S07]  /*4900*/  LDSM.16.MT88.4 R48, [R217+0x5080] ;  /* 0x00508000d930783b */ /* 0x000fee0000004200 */
[----:B------:R-:W-:Y:S01]  /*4910*/  HMMA.16816.F32.BF16 R32, R36, R42, R32 ;  /* 0x0000002a2420723c */ /* 0x000fe20000041820 */
[----:B------:R-:W-:Y:S04]  /*4920*/  LDSM.16.M88.4 R36, [R221+0x2000] ;  /* 0x00200000dd24783b */ /* 0x000fe80000000200 */
[----:B------:R-:W1:Y:S03]  /*4930*/  LDSM.16.MT88.4 R40, [R217+0x2080] ;  /* 0x00208000d928783b */ /* 0x000e660000004200 */
[-C--:B-----5:R-:W-:Y:S08]  /*4940*/  HMMA.16816.F32.BF16 R4, R148, R152.reuse, R4 ;  /* 0x000000989404723c */ /* 0x0a0ff00000041804 */
[C---:B------:R-:W-:Y:S08]  /*4950*/  HMMA.16816.F32.BF16 R8, R156.reuse, R152, R8 ;  /* 0x000000989c08723c */ /* 0x040ff00000041808 */
[-C--:B------:R-:W-:Y:S08]  /*4960*/  HMMA.16816.F32.BF16 R12, R156, R154.reuse, R12 ;  /* 0x0000009a9c0c723c */ /* 0x080ff0000004180c */
[C---:B------:R-:W-:Y:S01]  /*4970*/  HMMA.16816.F32.BF16 R16, R148.reuse, R154, R16 ;  /* 0x0000009a9410723c */ /* 0x040fe20000041810 */
[----:B------:R-:W-:Y:S07]  /*4980*/  LDSM.16.MT88.4 R152, [R217+0x2880] ;  /* 0x00288000d998783b */ /* 0x000fee0000004200 */
[-C--:B------:R-:W-:Y:S08]  /*4990*/  HMMA.16816.F32.BF16 R20, R148, R208.reuse, R20 ;  /* 0x000000d09414723c */ /* 0x080ff00000041814 */
[C---:B------:R-:W-:Y:S08]  /*49a0*/  HMMA.16816.F32.BF16 R24, R156.reuse, R208, R24 ;  /* 0x000000d09c18723c */ /* 0x040ff00000041818 */
[-C--:B------:R-:W-:Y:S01]  /*49b0*/  HMMA.16816.F32.BF16 R28, R156, R210.reuse, R28 ;  /* 0x000000d29c1c723c */ /* 0x080fe2000004181c */
[----:B------:R-:W-:Y:S07]  /*49c0*/  LDSM.16.M88.4 R156, [R223+0x2800] ;  /* 0x00280000df9c783b */ /* 0x000fee0000000200 */
[----:B------:R-:W-:Y:S01]  /*49d0*/  HMMA.16816.F32.BF16 R32, R148, R210, R32 ;  /* 0x000000d29420723c */ /* 0x000fe20000041820 */
[----:B------:R-:W4:Y:S04]  /*49e0*/  LDSM.16.M88.4 R148, [R223+0x2000] ;  /* 0x00200000df94783b */ /* 0x000f280000000200 */
[----:B------:R-:W5:Y:S03]  /*49f0*/  LDSM.16.MT88.4 R208, [R217+0x5880] ;  /* 0x00588000d9d0783b */ /* 0x000f660000004200 */
[-C--:B-1----:R-:W-:Y:S08]  /*4a00*/  HMMA.16816.F32.BF16 R4, R36, R40.reuse, R4 ;  /* 0x000000282404723c */ /* 0x082ff00000041804 */
[C---:B------:R-:W-:Y:S08]  /*4a10*/  HMMA.16816.F32.BF16 R8, R44.reuse, R40, R8 ;  /* 0x000000282c08723c */ /* 0x040ff00000041808 */
[-C--:B------:R-:W-:Y:S08]  /*4a20*/  HMMA.16816.F32.BF16 R12, R44, R42.reuse, R12 ;  /* 0x0000002a2c0c723c */ /* 0x080ff0000004180c */
[C---:B------:R-:W-:Y:S08]  /*4a30*/  HMMA.16816.F32.BF16 R16, R36.reuse, R42, R16 ;  /* 0x0000002a2410723c */ /* 0x040ff00000041810 */
[-C--:B------:R-:W-:Y:S08]  /*4a40*/  HMMA.16816.F32.BF16 R20, R36, R48.reuse, R20 ;  /* 0x000000302414723c */ /* 0x080ff00000041814 */
[C---:B------:R-:W-:Y:S04]  /*4a50*/  HMMA.16816.F32.BF16 R24, R44.reuse, R48, R24 ;  /* 0x000000302c18723c */ /* 0x040fe80000041818 */
[C---:B--2---:R-:W-:Y:S04]  /*4a60*/  IADD3 R3, P1, R0.reuse, R238, RZ ;  /* 0x000000ee00037210 */ /* 0x044fe80007f3e0ff */
[-C--:B------:R-:W-:Y:S01]  /*4a70*/  HMMA.16816.F32.BF16 R28, R44, R50.reuse, R28 ;  /* 0x000000322c1c723c */ /* 0x080fe2000004181c */
[----:B------:R-:W-:Y:S03]  /*4a80*/  LDSM.16.MT88.4 R44, [R216+0x18080] ;  /* 0x01808000d82c783b */ /* 0x000fe60000004200 */
[----:B---3--:R-:W-:Y:S02]  /*4a90*/  LEA.HI.X.SX32 R0, R0, R2, 0x1, P1 ;  /* 0x0000000200007211 */ /* 0x008fe400008f0eff */
[C---:B------:R-:W-:Y:S02]  /*4aa0*/  LEA R2, P1, R3.reuse, c[0x0][0x220], 0x2 ;  /* 0x0000880003027a11 */ /* 0x040fe400078210ff */
[----:B------:R-:W-:Y:S01]  /*4ab0*/  HMMA.16816.F32.BF16 R32, R36, R50, R32 ;  /* 0x000000322420723c */ /* 0x000fe20000041820 */
[----:B------:R-:W-:Y:S03]  /*4ac0*/  LDSM.16.MT88.4 R36, [R216+0x17880] ;  /* 0x01788000d824783b */ /* 0x000fe60000004200 */
[----:B------:R-:W-:Y:S01]  /*4ad0*/  LEA.HI.X R3, R3, c[0x0][0x224], R0, 0x2, P1 ;  /* 0x0000890003037a11 */ /* 0x000fe200008f1400 */
[----:B------:R-:W-:Y:S01]  /*4ae0*/  IMAD.U32 R0, RZ, RZ, UR4 ;  /* 0x00000004ff007e24 */ /* 0x000fe2000f8e00ff */
[----:B------:R-:W-:Y:S01]  /*4af0*/  ISETP.GE.AND P1, PT, R234, R251, PT ;  /* 0x000000fbea00720c */ /* 0x000fe20003f26270 */
[----:B------:R-:W-:Y:S01]  /*4b00*/  USEL UR4, UR10, URZ, !UP1 ;  /* 0x0000003f0a047287 */ /* 0x000fe2000c800000 */
[-C--:B----4-:R-:W-:Y:S05]  /*4b10*/  HMMA.16816.F32.BF16 R4, R148, R152.reuse, R4 ;  /* 0x000000989404723c */ /* 0x090fea0000041804 */
[----:B------:R-:W-:Y:S03]  /*4b20*/  IMAD R0, R0, 0x2000, R230 ;  /* 0x0000200000007824 */ /* 0x000fe600078e02e6 */
[C---:B------:R-:W-:Y:S04]  /*4b30*/  HMMA.16816.F32.BF16 R8, R156.reuse, R152, R8 ;  /* 0x000000989c08723c */ /* 0x040fe80000041808 */
[----:B------:R-:W-:Y:S04]  /*4b40*/  IMAD.SHL.U32 R0, R0, 0x2, RZ ;  /* 0x0000000200007824 */ /* 0x000fe800078e00ff */
[-C--:B------:R-:W-:Y:S01]  /*4b50*/  HMMA.16816.F32.BF16 R12, R156, R154.reuse, R12 ;  /* 0x0000009a9c0c723c */ /* 0x080fe2000004180c */
[----:B------:R-:W-:Y:S06]  /*4b60*/  LDSM.16.MT88.4 R40, [R0+0x8880] ;  /* 0x008880000028783b */ /* 0x000fec0000004200 */
[----:B------:R-:W-:Y:S01]  /*4b70*/  RED.E.ADD.F32.FTZ.RN.STRONG.GPU [R2.64], R4 ;  /* 0x000000040200798e */ /* 0x000fe2000c10e788 */
[C---:B------:R-:W-:Y:S03]  /*4b80*/  HMMA.16816.F32.BF16 R16, R148.reuse, R154, R16 ;  /* 0x0000009a9410723c */ /* 0x040fe60000041810 */
[----:B------:R-:W-:Y:S04]  /*4b90*/  RED.E.ADD.F32.FTZ.RN.STRONG.GPU [R2.64+0x400], R5 ;  /* 0x000400050200798e */ /* 0x000fe8000c10e788 */
[----:B------:R-:W-:Y:S01]  /*4ba0*/  RED.E.ADD.F32.FTZ.RN.STRONG.GPU [R2.64+0x800], R6 ;  /* 0x000800060200798e */ /* 0x000fe2000c10e788 */
[-C--:B-----5:R-:W-:Y:S03]  /*4bb0*/  HMMA.16816.F32.BF16 R20, R148, R208.reuse, R20 ;  /* 0x000000d09414723c */ /* 0x0a0fe60000041814 */
        /* <DEDUP_REMOVED lines=22> */
[----:B------:R-:W-:Y:S04]  /*4d20*/  RED.E.ADD.F32.FTZ.RN.STRONG.GPU [R2.64+0x4400], R21 ;  /* 0x004400150200798e */ /* 0x000fe8000c10e788 */
[----:B------:R-:W-:Y:S04]  /*4d30*/  RED.E.ADD.F32.FTZ.RN.STRONG.GPU [R2.64+0x4800], R22 ;  /* 0x004800160200798e */ /* 0x000fe8000c10e788 */
[----:B------:R-:W-:Y:S01]  /*4d40*/  RED.E.ADD.F32.FTZ.RN.STRONG.GPU [R2.64+0x4c00], R23 ;  /* 0x004c00170200798e */ /* 0x000fe2000c10e788 */
[-C--:B-1----:R-:W-:Y:S03]  /*4d50*/  HMMA.16816.F32.BF16 R100, R4, R8.reuse, R100 ;  /* 0x000000080464723c */ /* 0x082fe60000041864 */
[----:B------:R-:W1:Y:S04]  /*4d60*/  LDSM.16.MT88.4 R20, [R0+0x8080] ;  /* 0x008080000014783b */ /* 0x000e680000004200 */
[----:B------:R-:W-:Y:S04]  /*4d70*/  RED.E.ADD.F32.FTZ.RN.STRONG.GPU [R2.64+0x5000], R24 ;  /* 0x005000180200798e */ /* 0x000fe8000c10e788 */
[----:B------:R-:W-:Y:S04]  /*4d80*/  RED.E.ADD.F32.FTZ.RN.STRONG.GPU [R2.64+0x5400], R25 ;  /* 0x005400190200798e */ /* 0x000fe8000c10e788 */
[----:B------:R-:W-:Y:S01]  /*4d90*/  RED.E.ADD.F32.FTZ.RN.STRONG.GPU [R2.64+0x5800], R26 ;  /* 0x0058001a0200798e */ /* 0x000fe2000c10e788 */
[-C--:B--2---:R-:W-:Y:S03]  /*4da0*/  HMMA.16816.F32.BF16 R104, R12, R8.reuse, R104 ;  /* 0x000000080c68723c */ /* 0x084fe60000041868 */
[----:B------:R-:W-:Y:S04]  /*4db0*/  RED.E.ADD.F32.FTZ.RN.STRONG.GPU [R2.64+0x5c00], R27 ;  /* 0x005c001b0200798e */ /* 0x000fe8000c10e788 */
[----:B------:R-:W-:Y:S01]  /*4dc0*/  LDSM.16.MT88.4 R24, [R216+0x15880] ;  /* 0x01588000d818783b */ /* 0x000fe20000004200 */
[C---:B---3--:R-:W-:Y:S03]  /*4dd0*/  HMMA.16816.F32.BF16 R108, R16.reuse, R8, R108 ;  /* 0x00000008106c723c */ /* 0x048fe6000004186c */
[----:B------:R-:W-:Y:S04]  /*4de0*/  RED.E.ADD.F32.FTZ.RN.STRONG.GPU [R2.64+0x6000], R32 ;  /* 0x006000200200798e */ /* 0x000fe8000c10e788 */
[----:B------:R-:W-:Y:S01]  /*4df0*/  RED.E.ADD.F32.FTZ.RN.STRONG.GPU [R2.64+0x6400], R33 ;  /* 0x006400210200798e */ /* 0x000fe2000c10e788 */
[-C--:B------:R-:W-:Y:S03]  /*4e00*/  HMMA.16816.F32.BF16 R112, R16, R10.reuse, R112 ;  /* 0x0000000a1070723c */ /* 0x080fe60000041870 */
[----:B------:R-:W-:Y:S04]  /*4e10*/  RED.E.ADD.F32.FTZ.RN.STRONG.GPU [R2.64+0x6800], R34 ;  /* 0x006800220200798e */ /* 0x000fe8000c10e788 */
[----:B------:R-:W-:Y:S01]  /*4e20*/  RED.E.ADD.F32.FTZ.RN.STRONG.GPU [R2.64+0x6c00], R35 ;  /* 0x006c00230200798e */ /* 0x000fe2000c10e788 */
[-C--:B------:R-:W-:Y:S03]  /*4e30*/  HMMA.16816.F32.BF16 R116, R12, R10.reuse, R116 ;  /* 0x0000000a0c74723c */ /* 0x080fe60000041874 */
[----:B------:R-:W-:Y:S04]  /*4e40*/  LDSM.16.MT88.4 R32, [R216+0x16880] ;  /* 0x01688000d820783b */ /* 0x000fe80000004200 */
[----:B------:R-:W-:Y:S01]  /*4e50*/  RED.E.ADD.F32.FTZ.RN.STRONG.GPU [R2.64+0x7000], R28 ;  /* 0x0070001c0200798e */ /* 0x000fe2000c10e788 */
[C---:B------:R-:W-:Y:S03]  /*4e60*/  HMMA.16816.F32.BF16 R120, R4.reuse, R10, R120 ;  /* 0x0000000a0478723c */ /* 0x040fe60000041878 */
[----:B------:R-:W-:Y:S04]  /*4e70*/  LDSM.16.MT88.4 R8, [R0+0x7080] ;  /* 0x007080000008783b */ /* 0x000fe80000004200 */
[----:B------:R-:W-:Y:S01]  /*4e80*/  RED.E.ADD.F32.FTZ.RN.STRONG.GPU [R2.64+0x7400], R29 ;  /* 0x0074001d0200798e */ /* 0x000fe2000c10e788 */
[-C--:B-1----:R-:W-:Y:S03]  /*4e90*/  HMMA.16816.F32.BF16 R124, R4, R20.reuse, R124 ;  /* 0x00000014047c723c */ /* 0x082fe6000004187c */
[----:B------:R-:W-:Y:S04]  /*4ea0*/  RED.E.ADD.F32.FTZ.RN.STRONG.GPU [R2.64+0x7800], R30 ;  /* 0x0078001e0200798e */ /* 0x000fe8000c10e788 */
[----:B------:R-:W-:Y:S01]  /*4eb0*/  RED.E.ADD.F32.FTZ.RN.STRONG.GPU [R2.64+0x7c00], R31 ;  /* 0x007c001f0200798e */ /* 0x000fe2000c10e788 */
[-C--:B------:R-:W-:Y:S03]  /*4ec0*/  HMMA.16816.F32.BF16 R128, R12, R20.reuse, R128 ;  /* 0x000000140c80723c */ /* 0x080fe60000041880 */
[----:B------:R-:W1:Y:S05]  /*4ed0*/  LDSM.16.MT88.4 R28, [R0+0x6880] ;  /* 0x00688000001c783b */ /* 0x000e6a0000004200 */
        /* <DEDUP_REMOVED lines=98> */
.L_x_213:
[----:B------:R-:W-:Y:S05]  /*5500*/  @P1 EXIT ;  /* 0x000000000000194d */ /* 0x000fea0003800000 */
[----:B------:R-:W2:Y:S01]  /*5510*/  LDL.LU R9, [R1+0x1c] ;  /* 0x00001c0001097983 */ /* 0x000ea20000300800 */
[----:B------:R-:W-:-:S04]  /*5520*/  ISETP.NE.U32.AND P2, PT, RZ, c[0x0][0x360], PT ;  /* 0x0000d800ff007a0c */ /* 0x000fc80003f45070 */
[----:B------:R-:W-:-:S13]  /*5530*/  ISETP.NE.AND.EX P2, PT, RZ, c[0x0][0x364], PT, P2 ;  /* 0x0000d900ff007a0c */ /* 0x000fda0003f45320 */
[----:B-1----:R-:W-:-:S04]  /*5540*/  @P2 IMAD.MOV.U32 R2, RZ, RZ, 0x4 ;  /* 0x00000004ff022424 */ /* 0x002fc800078e00ff */
[----:B--2---:R-:W-:-:S05]  /*5550*/  @P2 IMAD.WIDE R2, R9, R2, c[0x0][0x360] ;  /* 0x0000d80009022625 */ /* 0x004fca00078e0202 */
[----:B------:R1:W2:Y:S01]  /*5560*/  @P2 LDG.E R0, [R2.64] ;  /* 0x0000000802002981 */ /* 0x0002a2000c1e1900 */
[----:B------:R-:W3:Y:S03]  /*5570*/  S2UR UR5, SR_CTAID.X ;  /* 0x00000000000579c3 */ /* 0x000ee60000002500 */
[----:B------:R-:W4:Y:S04]  /*5580*/  S2R R5, SR_TID.X ;  /* 0x0000000000057919 */ /* 0x000f280000002100 */
[----:B-1----:R-:W1:Y:S01]  /*5590*/  S2R R3, SR_CTAID.Y ;  /* 0x0000000000037919 */ /* 0x002e620000002600 */
[----:B------:R-:W-:Y:S01]  /*55a0*/  MOV R2, c[0x0][0x338] ;  /* 0x0000ce0000027a02 */ /* 0x000fe20000000f00 */
[----:B---3--:R-:W-:Y:S01]  /*55b0*/  UIMAD UR5, UR5, 0x3000, URZ ;  /* 0x00003000050578a4 */ /* 0x008fe2000f8e023f */
[----:B----4-:R-:W-:Y:S01]  /*55c0*/  SHF.R.S32.HI R6, RZ, 0x1f, R5 ;  /* 0x0000001fff067819 */ /* 0x010fe20000011405 */
[----:B------:R-:W-:Y:S01]  /*55d0*/  BAR.SYNC.DEFER_BLOCKING 0x1, 0x100 ;  /* 0x0044000000007b1d */ /* 0x000fe20000010000 */
[----:B------:R-:W-:Y:S01]  /*55e0*/  ISETP.NE.AND P0, PT, R2, 0x1, PT ;  /* 0x000000010200780c */ /* 0x000fe20003f05270 */
[----:B------:R-:W-:-:S12]  /*55f0*/  USHF.R.S32.HI UR4, URZ, 0x1f, UR5 ;  /* 0x0000001f3f047899 */ /* 0x000fd80008011405 */
[----:B-1----:R-:W-:-:S04]  /*5600*/  @P0 IMAD.HI.U32 R4, R3, c[0x0][0x33c], RZ ;  /* 0x0000cf0003040a27 */ /* 0x002fc800078e00ff */
[----:B--2---:R-:W-:-:S04]  /*5610*/  @P2 IMAD R0, R9, 0x60, R0 ;  /* 0x0000006009002824 */ /* 0x004fc800078e0200 */
[----:B------:R-:W-:-:S05]  /*5620*/  @P2 IMAD.HI R0, R0, 0x2aaaaaab, RZ ;  /* 0x2aaaaaab00002827 */ /* 0x000fca00078e02ff */
[----:B------:R-:W-:-:S04]  /*5630*/  @P2 SHF.R.U32.HI R2, RZ, 0x1f, R0 ;  /* 0x0000001fff022819 */ /* 0x000fc80000011600 */
[----:B------:R-:W-:Y:S01]  /*5640*/  @P2 LEA.HI.SX32 R2, R0, R2, 0x1c ;  /* 0x0000000200022211 */ /* 0x000fe200078fe2ff */
[----:B------:R-:W-:Y:S01]  /*5650*/  IMAD.MOV.U32 R0, RZ, RZ, R3 ;  /* 0x000000ffff007224 */ /* 0x000fe200078e0003 */
[----:B------:R-:W-:-:S03]  /*5660*/  @P0 SHF.R.U32.HI R0, RZ, c[0x0][0x340], R4 ;  /* 0x0000d000ff000a19 */ /* 0x000fc60000011604 */
[----:B------:R-:W-:Y:S01]  /*5670*/  @P2 IMAD R2, R2, 0x3000, RZ ;  /* 0x0000300002022824 */ /* 0x000fe200078e02ff */
[----:B------:R-:W-:-:S04]  /*5680*/  SHF.R.S32.HI R4, RZ, 0x1f, R0 ;  /* 0x0000001fff047819 */ /* 0x000fc80000011400 */
[----:B------:R-:W-:Y:S02]  /*5690*/  @P2 SHF.R.S32.HI R3, RZ, 0x1f, R2 ;  /* 0x0000001fff032819 */ /* 0x000fe40000011402 */
[----:B------:R-:W-:-:S06]  /*56a0*/  @!P2 CS2R R2, SRZ ;  /* 0x000000000002a805 */ /* 0x000fcc000001ff00 */
[----:B------:R-:W-:Y:S01]  /*56b0*/  IADD3 R2, P1, P0, R2, UR5, R5 ;  /* 0x0000000502027c10 */ /* 0x000fe2000f83e005 */
[C---:B------:R-:W-:Y:S02]  /*56c0*/  IMAD R5, R4.reuse, c[0x0][0x328], RZ ;  /* 0x0000ca0004057a24 */ /* 0x040fe400078e02ff */
[----:B------:R-:W-:Y:S01]  /*56d0*/  IMAD R4, R4, c[0x0][0x300], RZ ;  /* 0x0000c00004047a24 */ /* 0x000fe200078e02ff */
[----:B------:R-:W-:Y:S01]  /*56e0*/  IADD3.X R3, R3, UR4, R6, P1, P0 ;  /* 0x0000000403037c10 */ /* 0x000fe20008fe0406 */
[C---:B------:R-:W-:Y:S01]  /*56f0*/  IMAD R7, R0.reuse, c[0x0][0x32c], R5 ;  /* 0x0000cb0000077a24 */ /* 0x040fe200078e0205 */
[----:B------:R-:W-:Y:S01]  /*5700*/  SHF.R.S32.HI R6, RZ, 0x1f, R9 ;  /* 0x0000001fff067819 */ /* 0x000fe20000011409 */
[C---:B------:R-:W-:Y:S02]  /*5710*/  IMAD R8, R0.reuse, c[0x0][0x304], R4 ;  /* 0x0000c10000087a24 */ /* 0x040fe400078e0204 */
[----:B------:R-:W-:-:S04]  /*5720*/  IMAD.WIDE.U32 R4, R0, c[0x0][0x328], R2 ;  /* 0x0000ca0000047a25 */ /* 0x000fc800078e0002 */
[----:B------:R-:W-:Y:S01]  /*5730*/  IMAD.WIDE.U32 R2, R0, c[0x0][0x300], R2 ;  /* 0x0000c00000027a25 */ /* 0x000fe200078e0002 */
[----:B------:R-:W-:Y:S02]  /*5740*/  SEL R0, R6, RZ, !P2 ;  /* 0x000000ff06007207 */ /* 0x000fe40005000000 */
[----:B------:R-:W-:Y:S01]  /*5750*/  IADD3 R5, R5, R7, RZ ;  /* 0x0000000705057210 */ /* 0x000fe20007ffe0ff */
[----:B------:R-:W-:Y:S01]  /*5760*/  IMAD.IADD R3, R3, 0x1, R8 ;  /* 0x0000000103037824 */ /* 0x000fe200078e0208 */
[----:B------:R-:W-:Y:S01]  /*5770*/  SEL R6, R9, RZ, !P2 ;  /* 0x000000ff09067207 */ /* 0x000fe20005000000 */
[C---:B------:R-:W-:Y:S02]  /*5780*/  IMAD R10, R0.reuse, c[0x0][0x330], RZ ;  /* 0x0000cc00000a7a24 */ /* 0x040fe400078e02ff */
[----:B------:R-:W-:Y:S02]  /*5790*/  IMAD R0, R0, c[0x0][0x308], RZ ;  /* 0x0000c20000007a24 */ /* 0x000fe400078e02ff */
[----:B------:R-:W-:-:S02]  /*57a0*/  IMAD R10, R6, c[0x0][0x334], R10 ;  /* 0x0000cd00060a7a24 */ /* 0x000fc400078e020a */
[----:B------:R-:W-:-:S04]  /*57b0*/  IMAD.WIDE.U32 R8, R6, c[0x0][0x330], R4 ;  /* 0x0000cc0006087a25 */ /* 0x000fc800078e0004 */
[----:B------:R-:W-:Y:S01]  /*57c0*/  IMAD R0, R6, c[0x0][0x30c], R0 ;  /* 0x0000c30006007a24 */ /* 0x000fe200078e0200 */
[----:B------:R-:W-:Y:S01]  /*57d0*/  LEA R4, P1, R8, c[0x0][0x310], 0x2 ;  /* 0x0000c40008047a11 */ /* 0x000fe200078210ff */
[----:B------:R-:W-:Y:S01]  /*57e0*/  IMAD.WIDE.U32 R6, R6, c[0x0][0x308], R2 ;  /* 0x0000c20006067a25 */ /* 0x000fe200078e0002 */
[----:B------:R-:W-:-:S03]  /*57f0*/  IADD3 R3, R9, R10, RZ ;  /* 0x0000000a09037210 */ /* 0x000fc60007ffe0ff */
[----:B------:R-:W-:Y:S01]  /*5800*/  IMAD.IADD R0, R7, 0x1, R0 ;  /* 0x0000000107007824 */ /* 0x000fe200078e0200 */
[----:B------:R-:W-:Y:S02]  /*5810*/  LEA.HI.X R5, R8, c[0x0][0x314], R3, 0x2, P1 ;  /* 0x0000c50008057a11 */ /* 0x000fe400008f1403 */
[----:B------:R-:W-:-:S03]  /*5820*/  LEA R2, P0, R6, c[0x0][0x2e8], 0x2 ;  /* 0x0000ba0006027a11 */ /* 0x000fc600078010ff */
        /* <DEDUP_REMOVED lines=49> */
[----:B------:R-:W-:Y:S04]  /*5b40*/  RED.E.ADD.F32.FTZ.RN.STRONG.GPU [R2.64], R100 ;  /* 0x000000640200798e */ /* 0x000fe8000c10e788 */
        /* <DEDUP_REMOVED lines=48> */
.L_x_217:
        /* <DEDUP_REMOVED lines=11> */
.L_x_2292:


//--------------------- .text._ZN7cutlass13device_kernelIN5flash19enable_sm80_to_sm89INS1_16FlashAttnBwdSm80INS1_25CollectiveMainloopBwdSm80ILi2ELi1EN4cute5tupleIJNS5_1CILi64EEENS7_ILi96EEENS7_ILi128EEEEEENS_10bfloat16_tEfNS_4arch4Sm80ELb0ELb0ELb0ELb1ELb1ELb0ELb0ELb0ELi2ELi2ELi2ELi2ELb1EEENS1_24CollectiveEpilogueBwdGQAISB_fSE_Li256ELb1ELb1EEENS1_19SingleTileSchedulerILb1ELb0ELb0ELi96EEEEEEEEEvNT_6ParamsE --------------------------
	.section	.text._ZN7cutlass13device_kernelIN5flash19enable_sm80_to_sm89INS1_16FlashAttnBwdSm80INS1_25CollectiveMainloopBwdSm80ILi2ELi1EN4cute5tupleIJNS5_1CILi64EEENS7_ILi96EEENS7_ILi128EEEEEENS_10bfloat16_tEfNS_4arch4Sm80ELb0ELb0ELb0ELb1ELb1ELb0ELb0ELb0ELi2ELi2ELi2ELi2ELb1EEENS1_24CollectiveEpilogueBwdGQAISB_fSE_Li256ELb1ELb1EEENS1_19SingleTileSchedulerILb1ELb0ELb0ELi96EEEEEEEEEvNT_6ParamsE,"ax",@progbits
	.sectioninfo	@"SHI_REGISTERS=255"
	.align	128
.text._ZN7cutlass13device_kernelIN5flash19enable_sm80_to_sm89INS1_16FlashAttnBwdSm80INS1_25CollectiveMainloopBwdSm80ILi2ELi1EN4cute5tupleIJNS5_1CILi64EEENS7_ILi96EEENS7_ILi128EEEEEENS_10bfloat16_tEfNS_4arch4Sm80ELb0ELb0ELb0ELb1ELb1ELb0ELb0ELb0ELi2ELi2ELi2ELi2ELb1EEENS1_24CollectiveEpilogueBwdGQAISB_fSE_Li256ELb1ELb1EEENS1_19SingleTileSchedulerILb1ELb0ELb0ELi96EEEEEEEEEvNT_6ParamsE:
        .type           _ZN7cutlass13device_kernelIN5flash19enable_sm80_to_sm89INS1_16FlashAttnBwdSm80INS1_25CollectiveMainloopBwdSm80ILi2ELi1EN4cute5tupleIJNS5_1CILi64EEENS7_ILi96EEENS7_ILi128EEEEEENS_10bfloat16_tEfNS_4arch4Sm80ELb0ELb0ELb0ELb1ELb1ELb0ELb0ELb0ELi2ELi2ELi2ELi2ELb1EEENS1_24CollectiveEpilogueBwdGQAISB_fSE_Li256ELb1ELb1EEENS1_19SingleTileSchedulerILb1ELb0ELb0ELi96EEEEEEEEEvNT_6ParamsE,@function
        .size           _ZN7cutlass13device_kernelIN5flash19enable_sm80_to_sm89INS1_16FlashAttnBwdSm80INS1_25CollectiveMainloopBwdSm80ILi2ELi1EN4cute5tupleIJNS5_1CILi64EEENS7_ILi96EEENS7_ILi128EEEEEENS_10bfloat16_tEfNS_4arch4Sm80ELb0ELb0ELb0ELb1ELb1ELb0ELb0ELb0ELi2ELi2ELi2ELi2ELb1EEENS1_24CollectiveEpilogueBwdGQAISB_fSE_Li256ELb1ELb1EEENS1_19SingleTileSchedulerILb1ELb0ELb0ELi96EEEEEEEEEvNT_6ParamsE,(.L_x_2293 - _ZN7cutlass13device_kernelIN5flash19enable_sm80_to_sm89INS1_16FlashAttnBwdSm80INS1_25CollectiveMainloopBwdSm80ILi2ELi1EN4cute5tupleIJNS5_1CILi64EEENS7_ILi96EEENS7_ILi128EEEEEENS_10bfloat16_tEfNS_4arch4Sm80ELb0ELb0ELb0ELb1ELb1ELb0ELb0ELb0ELi2ELi2ELi2ELi2ELb1EEENS1_24CollectiveEpilogueBwdGQAISB_fSE_Li256ELb1ELb1EEENS1_19SingleTileSchedulerILb1ELb0ELb0ELi96EEEEEEEEEvNT_6ParamsE)
        .other          _ZN7cutlass13device_kernelIN5flash19enable_sm80_to_sm89INS1_16FlashAttnBwdSm80INS1_25CollectiveMainloopBwdSm80ILi2ELi1EN4cute5tupleIJNS5_1CILi64EEENS7_ILi96EEENS7_ILi128EEEEEENS_10bfloat16_tEfNS_4arch4Sm80ELb0ELb0ELb0ELb1ELb1ELb0ELb0ELb0ELi2ELi2ELi2ELi2ELb1EEENS1_24CollectiveEpilogueBwdGQAISB_fSE_Li256ELb1ELb1EEENS1_19SingleTileSchedulerILb1ELb0ELb0ELi96EEEEEEEEEvNT_6ParamsE,@"STO_CUDA_ENTRY STV_DEFAULT"
_ZN7cutlass13device_kernelIN5flash19enable_sm80_to_sm89INS1_16FlashAttnBwdSm80INS1_25CollectiveMainloopBwdSm80ILi2ELi1EN4cute5tupleIJNS5_1CILi64EEENS7_ILi96EEENS7_ILi128EEEEEENS_10bfloat16_tEfNS_4arch4Sm80ELb0ELb0ELb0ELb1ELb1ELb0ELb0ELb0ELi2ELi2ELi2ELi2ELb1EEENS1_24CollectiveEpilogueBwdGQAISB_fSE_Li256ELb1ELb1EEENS1_19SingleTileSchedulerILb1ELb0ELb0ELi96EEEEEEEEEvNT_6ParamsE:
        /* <DEDUP_REMOVED lines=18> */
.L_x_219:
        /* <DEDUP_REMOVED lines=8> */
.L_x_221:
[----:B------:R-:W-:Y:S02]  /*01a0*/  MOV R0, c[0x0][0x3ac] ;  /* 0x0000eb0000007a02 */ /* 0x000fe40000000f00 */
.L_x_220:
[----:B-1----:R-:W-:-:S05]  /*01b0*/  IMAD R2, R17, 0x60, RZ ;  /* 0x0000006011027824 */ /* 0x002fca00078e02ff */
[----:B-----5:R-:W-:-:S04]  /*01c0*/  ISETP.GE.AND P0, PT, R2, R0, PT ;  /* 0x000000000200720c */ /* 0x020fc80003f06270 */
[----:B------:R-:W-:-:S05]  /*01d0*/  SEL R0, R5, 0xffffffff, !P0 ;  /* 0xffffffff05007807 */ /* 0x000fca0004000000 */
[----:B------:R1:W-:Y:S01]  /*01e0*/  STL [R1+0x1c], R0 ;  /* 0x00001c0001007387 */ /* 0x0003e20000100800 */
[----:B------:R-:W-:Y:S05]  /*01f0*/  BRA `(.L_x_222) ;  /* 0x0000012000007947 */ /* 0x000fea0003800000 */
.L_x_218:
[----:B---34-:R-:W-:-:S04]  /*0200*/  ISETP.NE.U32.AND P0, PT, RZ, c[0x0][0x3c8], PT ;  /* 0x0000f200ff007a0c */ /* 0x018fc80003f05070 */
[----:B------:R-:W-:-:S13]  /*0210*/  ISETP.NE.AND.EX P0, PT, RZ, c[0x0][0x3cc], PT, P0 ;  /* 0x0000f300ff007a0c */ /* 0x000fda0003f05300 */
[----:B------:R-:W-:Y:S05]  /*0220*/  @!P0 BRA `(.L_x_223) ;  /* 0x0000002000008947 */ /* 0x000fea0003800000 */
[----:B------:R1:W5:Y:S01]  /*0230*/  LDG.E R0, [R2.64] ;  /* 0x0000000802007981 */ /* 0x000362000c1e1900 */
[----:B------:R-:W-:Y:S05]  /*0240*/  BRA `(.L_x_224) ;  /* 0x0000009000007947 */ /* 0x000fea0003800000 */
.L_x_223:
        /* <DEDUP_REMOVED lines=8> */
.L_x_225:
[----:B------:R-:W-:Y:S02]  /*02d0*/  MOV R0, c[0x0][0x3ac] ;  /* 0x0000eb0000007a02 */ /* 0x000fe40000000f00 */
.L_x_224:
[----:B-1----:R-:W-:-:S05]  /*02e0*/  IMAD R2, R17, 0x60, RZ ;  /* 0x0000006011027824 */ /* 0x002fca00078e02ff */
[----:B-----5:R-:W-:-:S04]  /*02f0*/  ISETP.GE.AND P0, PT, R2, R0, PT ;  /* 0x000000000200720c */ /* 0x020fc80003f06270 */
[----:B------:R-:W-:-:S05]  /*0300*/  SEL R0, R5, 0xffffffff, !P0 ;  /* 0xffffffff05007807 */ /* 0x000fca0004000000 */
[----:B------:R1:W-:Y:S04]  /*0310*/  STL [R1+0x1c], R0 ;  /* 0x00001c0001007387 */ /* 0x0003e80000100800 */
.L_x_222:
        /* <DEDUP_REMOVED lines=34> */
.L_x_226:
[----:B------:R-:W-:-:S04]  /*0540*/  ISETP.NE.U32.AND P0, PT, RZ, c[0x0][0x2e0], PT ;  /* 0x0000b800ff007a0c */ /* 0x000fc80003f05070 */
[----:B------:R-:W-:-:S13]  /*0550*/  ISETP.NE.AND.EX P0, PT, RZ, c[0x0][0x2e4], PT, P0 ;  /* 0x0000b900ff007a0c */ /* 0x000fda0003f05300 */
[----:B------:R-:W-:Y:S05]  /*0560*/  @!P0 BRA `(.L_x_227) ;  /* 0x0000003000008947 */ /* 0x000fea0003800000 */
[----:B------:R-:W-:-:S05]  /*0570*/  IMAD.WIDE R2, R23, R14, c[0x0][0x2e0] ;  /* 0x0000b80017027625 */ /* 0x000fca00078e020e */
[----:B------:R1:W5:Y:S01]  /*0580*/  LDG.E R13, [R2.64] ;  /* 0x00000008020d7981 */ /* 0x000362000c1e1900 */
[----:B------:R-:W-:Y:S05]  /*0590*/  BRA `(.L_x_228) ;  /* 0x0000004000007947 */ /* 0x000fea0003800000 */
.L_x_227:
[----:B------:R-:W-:Y:S05]  /*05a0*/  @!P3 BRA `(.L_x_228) ;  /* 0x000000300000b947 */ /* 0x000fea0003800000 */
[----:B------:R1:W2:Y:S04]  /*05b0*/  LDG.E R0, [R2.64] ;  /* 0x0000000802007981 */ /* 0x0002a8000c1e1900 */
[----:B-1----:R-:W2:Y:S02]  /*05c0*/  LDG.E R2, [R2.64+0x4] ;  /* 0x0000040802027981 */ /* 0x002ea4000c1e1900 */
[----:B--2---:R-:W-:Y:S02]  /*05d0*/  IADD3 R13, -R0, R2, RZ ;  /* 0x00000002000d7210 */ /* 0x004fe40007ffe1ff */
.L_x_228:
        /* <DEDUP_REMOVED lines=507> */
.L_x_232:
        /* <DEDUP_REMOVED lines=169> */
.L_x_230:
        /* <DEDUP_REMOVED lines=357> */
.L_x_231:
        /* <DEDUP_REMOVED lines=233> */
.L_x_229:
[----:B------:R-:W-:Y:S05]  /*5500*/  @P1 EXIT ;  /* 0x000000000000194d */ /* 0x000fea0003800000 */
[----:B------:R-:W2:Y:S01]  /*5510*/  LDL.LU R8, [R1+0x1c] ;  /* 0x00001c0001087983 */ /* 0x000ea20000300800 */
[----:B------:R-:W-:-:S04]  /*5520*/  ISETP.NE.U32.AND P1, PT, RZ, c[0x0][0x360], PT ;  /* 0x0000d800ff007a0c */ /* 0x000fc80003f25070 */
[----:B------:R-:W-:-:S13]  /*5530*/  ISETP.NE.AND.EX P1, PT, RZ, c[0x0][0x364], PT, P1 ;  /* 0x0000d900ff007a0c */ /* 0x000fda0003f25310 */
[----:B-1----:R-:W-:Y:S01]  /*5540*/  @P1 IMAD.MOV.U32 R2, RZ, RZ, 0x4 ;  /* 0x00000004ff021424 */ /* 0x002fe200078e00ff */
[----:B------:R-:W1:Y:S01]  /*5550*/  S2UR UR6, SR_CTAID.X ;  /* 0x00000000000679c3 */ /* 0x000e620000002500 */
[----:B------:R-:W3:Y:S02]  /*5560*/  S2R R5, SR_CTAID.Y ;  /* 0x0000000000057919 */ /* 0x000ee40000002600 */
[----:B--2---:R-:W-:-:S06]  /*5570*/  @P1 IMAD.WIDE R2, R8, R2, c[0x0][0x360] ;  /* 0x0000d80008021625 */ /* 0x004fcc00078e0202 */
[----:B------:R2:W4:Y:S01]  /*5580*/  @P1 LDG.E R2, [R2.64] ;  /* 0x0000000802021981 */ /* 0x000522000c1e1900 */
[----:B------:R-:W-:Y:S01]  /*5590*/  IMAD.MOV.U32 R0, RZ, RZ, c[0x0][0x338] ;  /* 0x0000ce00ff007624 */ /* 0x000fe200078e00ff */
[----:B------:R-:W-:Y:S01]  /*55a0*/  ULDC UR5, c[0x0][0x358] ;  /* 0x0000d60000057ab9 */ /* 0x000fe20000000800 */
[----:B---3--:R-:W-:Y:S01]  /*55b0*/  IMAD.MOV.U32 R7, RZ, RZ, R5 ;  /* 0x000000ffff077224 */ /* 0x008fe200078e0005 */
[----:B------:R-:W3:Y:S01]  /*55c0*/  S2R R4, SR_TID.X ;  /* 0x0000000000047919 */ /* 0x000ee20000002100 */
[----:B-1----:R-:W-:-:S03]  /*55d0*/  UIMAD UR5, UR6, UR5, URZ ;  /* 0x00000005060572a4 */ /* 0x002fc6000f8e023f */
[----:B------:R-:W-:Y:S01]  /*55e0*/  BAR.SYNC.DEFER_BLOCKING 0x1, 0x100 ;  /* 0x0044000000007b1d */ /* 0x000fe20000010000 */
[----:B------:R-:W-:Y:S01]  /*55f0*/  ISETP.NE.AND P0, PT, R0, 0x1, PT ;  /* 0x000000010000780c */ /* 0x000fe20003f05270 */
[C---:B------:R-:W-:Y:S01]  /*5600*/  IMAD R0, R8.reuse, c[0x0][0x2f4], RZ ;  /* 0x0000bd0008007a24 */ /* 0x040fe200078e02ff */
[----:B------:R-:W-:Y:S02]  /*5610*/  SHF.R.S32.HI R16, RZ, 0x1f, R8 ;  /* 0x0000001fff107819 */ /* 0x000fe40000011408 */
[----:B------:R-:W-:Y:S01]  /*5620*/  SEL R12, R8, RZ, !P1 ;  /* 0x000000ff080c7207 */ /* 0x000fe20004800000 */
[----:B------:R-:W-:Y:S01]  /*5630*/  ULDC UR4, c[0x0][0x2f4] ;  /* 0x0000bd0000047ab9 */ /* 0x000fe20000000800 */
[----:B------:R-:W-:Y:S01]  /*5640*/  SHF.R.S32.HI R15, RZ, 0x1f, R0 ;  /* 0x0000001fff0f7819 */ /* 0x000fe20000011400 */
[----:B------:R-:W-:Y:S01]  /*5650*/  UIMAD UR5, UR5, UR4, URZ ;  /* 0x00000004050572a4 */ /* 0x000fe2000f8e023f */
[----:B------:R-:W-:Y:S01]  /*5660*/  BSSY B0, `(.L_x_233) ;  /* 0x000001c000007945 */ /* 0x000fe20003800000 */
[----:B------:R-:W-:-:S02]  /*5670*/  SEL R16, R16, RZ, !P1 ;  /* 0x000000ff10107207 */ /* 0x000fc40004800000 */
[----:B------:R-:W-:Y:S02]  /*5680*/  USHF.R.S32.HI UR4, URZ, 0x1f, UR5 ;  /* 0x0000001f3f047899 */ /* 0x000fe40008011405 */
[----:B--2---:R-:W-:-:S05]  /*5690*/  @P0 IMAD.HI.U32 R3, R5, c[0x0][0x33c], RZ ;  /* 0x0000cf0005030a27 */ /* 0x004fca00078e00ff */
[----:B------:R-:W-:-:S04]  /*56a0*/  @P0 SHF.R.U32.HI R7, RZ, c[0x0][0x340], R3 ;  /* 0x0000d000ff070a19 */ /* 0x000fc80000011603 */
[--C-:B------:R-:W-:Y:S01]  /*56b0*/  IADD3 R0, P2, P0, R0, UR5, R7.reuse ;  /* 0x0000000500007c10 */ /* 0x100fe2000f85e007 */
[--C-:B------:R-:W-:Y:S01]  /*56c0*/  IMAD.MOV R6, RZ, RZ, -R7.reuse ;  /* 0x000000ffff067224 */ /* 0x100fe200078e0a07 */
[----:B------:R-:W-:-:S03]  /*56d0*/  SHF.R.S32.HI R13, RZ, 0x1f, R7 ;  /* 0x0000001fff0d7819 */ /* 0x000fc60000011407 */
[----:B------:R-:W-:Y:S01]  /*56e0*/  IMAD.SHL.U32 R14, R0, 0x4, RZ ;  /* 0x00000004000e7824 */ /* 0x000fe200078e00ff */
[----:B------:R-:W-:Y:S01]  /*56f0*/  IADD3.X R15, R15, UR4, R13, P2, P0 ;  /* 0x000000040f0f7c10 */ /* 0x000fe200097e040d */
[----:B------:R-:W-:Y:S01]  /*5700*/  IMAD R6, R6, c[0x0][0x338], R5 ;  /* 0x0000ce0006067a24 */ /* 0x000fe200078e0205 */
[----:B---3--:R-:W-:Y:S02]  /*5710*/  ISETP.NE.AND P2, PT, R4, RZ, PT ;  /* 0x000000ff0400720c */ /* 0x008fe40003f45270 */
[----:B------:R-:W-:Y:S02]  /*5720*/  SHF.L.U64.HI R15, R0, 0x2, R15 ;  /* 0x00000002000f7819 */ /* 0x000fe4000001020f */
[----:B------:R-:W-:-:S04]  /*5730*/  IADD3 R4, P0, R14, c[0x0][0x350], RZ ;  /* 0x0000d4000e047a10 */ /* 0x000fc80007f1e0ff */
[----:B------:R-:W-:Y:S01]  /*5740*/  IADD3.X R5, R15, c[0x0][0x354], RZ, P0, !PT ;  /* 0x0000d5000f057a10 */ /* 0x000fe200007fe4ff */
[----:B----4-:R-:W-:-:S04]  /*5750*/  @P1 IMAD R2, R8, 0x60, R2 ;  /* 0x0000006008021824 */ /* 0x010fc800078e0202 */
[----:B------:R-:W-:-:S05]  /*5760*/  @P1 IMAD.HI R2, R2, 0x2aaaaaab, RZ ;  /* 0x2aaaaaab02021827 */ /* 0x000fca00078e02ff */
[----:B------:R-:W-:-:S04]  /*5770*/  @P1 SHF.R.U32.HI R3, RZ, 0x1f, R2 ;  /* 0x0000001fff031819 */ /* 0x000fc80000011602 */
[----:B------:R-:W-:-:S05]  /*5780*/  @P1 LEA.HI.SX32 R2, R2, R3, 0x1c ;  /* 0x0000000302021211 */ /* 0x000fca00078fe2ff */
[----:B------:R-:W-:-:S05]  /*5790*/  @P1 IMAD R2, R2, 0x3000, RZ ;  /* 0x0000300002021824 */ /* 0x000fca00078e02ff */
[----:B------:R-:W-:Y:S02]  /*57a0*/  @P1 SHF.R.S32.HI R3, RZ, 0x1f, R2 ;  /* 0x0000001fff031819 */ /* 0x000fe40000011402 */
[----:B------:R-:W-:Y:S01]  /*57b0*/  @!P1 CS2R R2, SRZ ;  /* 0x0000000000029805 */ /* 0x000fe2000001ff00 */
[----:B------:R-:W-:Y:S05]  /*57c0*/  @P2 BRA `(.L_x_234) ;  /* 0x0000005000002947 */ /* 0x000fea0003800000 */
.L_x_235:
[----:B------:R-:W2:Y:S01]  /*57d0*/  LDG.E.STRONG.GPU R0, [R4.64] ;  /* 0x0000000804007981 */ /* 0x000ea2000c1ef900 */
[----:B------:R-:W-:Y:S01]  /*57e0*/  YIELD ;  /* 0x0000000000007946 */ /* 0x000fe20003800000 */
[----:B--2---:R-:W-:Y:S01]  /*57f0*/  ISETP.NE.AND P0, PT, R0, R6, PT ;  /* 0x000000060000720c */ /* 0x004fe20003f05270 */
[----:B------:R-:W-:-:S12]  /*5800*/  CCTL.IVALL ;  /* 0x00000000ff00798f */ /* 0x000fd80002000000 */
[----:B------:R-:W-:Y:S05]  /*5810*/  @P0 BRA `(.L_x_235) ;  /* 0xffffffb000000947 */ /* 0x000fea000383ffff */
.L_x_234:
[----:B------:R-:W-:Y:S05]  /*5820*/  BSYNC B0 ;  /* 0x0000000000007941 */ /* 0x000fea0003800000 */
.L_x_233:
[----:B------:R-:W-:Y:S01]  /*5830*/  MOV R17, 0xffffffff ;  /* 0xffffffff00117802 */ /* 0x000fe20000000f00 */
[----:B------:R-:W-:Y:S05]  /*5840*/  BRA.CONV ~URZ, `(.L_x_236) ;  /* 0x000000237f007947 */ /* 0x000fea000b800000 */
[----:B------:R-:W-:Y:S02]  /*5850*/  MOV R8, 0x5870 ;  /* 0x0000587000087802 */ /* 0x000fe40000000f00 */
[----:B------:R-:W-:Y:S05]  /*5860*/  CALL.REL.NOINC `($__internal_1_$__cuda_sm70_warpsync) ;  /* 0x00000aa000007944 */ /* 0x000fea0003c00000 */
.L_x_236:
[----:B------:R-:W1:Y:S01]  /*5870*/  S2R R0, SR_TID.X ;  /* 0x0000000000007919 */ /* 0x000e620000002100 */
[----:B------:R-:W-:Y:S01]  /*5880*/  UIMAD UR5, UR6, 0x3000, URZ ;  /* 0x00003000060578a4 */ /* 0x000fe2000f8e023f */
[----:B------:R-:W-:-:S06]  /*5890*/  NOP ;  /* 0x0000000000007918 */ /* 0x000fcc0000000000 */
[----:B------:R-:W-:Y:S01]  /*58a0*/  USHF.R.S32.HI UR4, URZ, 0x1f, UR5 ;  /* 0x0000001f3f047899 */ /* 0x000fe20008011405 */
[--C-:B-1----:R-:W-:Y:S02]  /*58b0*/  SHF.R.S32.HI R8, RZ, 0x1f, R0.reuse ;  /* 0x0000001fff087819 */ /* 0x102fe40000011400 */
[----:B------:R-:W-:Y:S01]  /*58c0*/  IADD3 R10, P1, P0, R2, UR5, R0 ;  /* 0x00000005020a7c10 */ /* 0x000fe2000f83e000 */
[----:B------:R-:W-:-:S03]  /*58d0*/  IMAD R0, R13, c[0x0][0x328], RZ ;  /* 0x0000ca000d007a24 */ /* 0x000fc600078e02ff */
[----:B------:R-:W-:Y:S01]  /*58e0*/  IADD3.X R11, R3, UR4, R8, P1, P0 ;  /* 0x00000004030b7c10 */ /* 0x000fe20008fe0408 */
[C---:B------:R-:W-:Y:S02]  /*58f0*/  IMAD R0, R7.reuse, c[0x0][0x32c], R0 ;  /* 0x0000cb0007007a24 */ /* 0x040fe400078e0200 */
[----:B------:R-:W-:Y:S02]  /*5900*/  IMAD R8, R16, c[0x0][0x330], RZ ;  /* 0x0000cc0010087a24 */ /* 0x000fe400078e02ff */
[----:B------:R-:W-:-:S05]  /*5910*/  IMAD.WIDE.U32 R2, R7, c[0x0][0x328], R10 ;  /* 0x0000ca0007027a25 */ /* 0x000fca00078e000a */
[----:B------:R-:W-:Y:S01]  /*5920*/  IADD3 R3, R3, R0, RZ ;  /* 0x0000000003037210 */ /* 0x000fe20007ffe0ff */
[----:B------:R-:W-:-:S04]  /*5930*/  IMAD R0, R12, c[0x0][0x334], R8 ;  /* 0x0000cd000c007a24 */ /* 0x000fc800078e0208 */
        /* <DEDUP_REMOVED lines=54> */
[----:B-1----:R-:W-:Y:S05]  /*5ca0*/  CALL.REL.NOINC `($__internal_1_$__cuda_sm70_warpsync) ;  /* 0x0000066000007944 */ /* 0x002fea0003c00000 */
.L_x_237:
        /* <DEDUP_REMOVED lines=12> */
.L_x_239:
[----:B------:R-:W-:Y:S05]  /*5d70*/  BSYNC B0 ;  /* 0x0000000000007941 */ /* 0x000fea0003800000 */
.L_x_238:
[----:B--2---:R-:W-:Y:S01]  /*5d80*/  IADD3 R4, P0, R14, c[0x0][0x348], RZ ;  /* 0x0000d2000e047a10 */ /* 0x004fe20007f1e0ff */
[----:B------:R-:W-:Y:S03]  /*5d90*/  BSSY B0, `(.L_x_240) ;  /* 0x0000008000007945 */ /* 0x000fe60003800000 */
[----:B------:R-:W-:Y:S01]  /*5da0*/  IADD3.X R5, R15, c[0x0][0x34c], RZ, P0, !PT ;  /* 0x0000d3000f057a10 */ /* 0x000fe200007fe4ff */
[----:B------:R-:W-:Y:S05]  /*5db0*/  @P2 BRA `(.L_x_241) ;  /* 0x0000005000002947 */ /* 0x000fea0003800000 */
.L_x_242:
[----:B------:R-:W2:Y:S01]  /*5dc0*/  LDG.E.STRONG.GPU R0, [R4.64] ;  /* 0x0000000804007981 */ /* 0x000ea2000c1ef900 */
[----:B------:R-:W-:Y:S01]  /*5dd0*/  YIELD ;  /* 0x0000000000007946 */ /* 0x000fe20003800000 */
[----:B--2---:R-:W-:Y:S01]  /*5de0*/  ISETP.NE.AND P0, PT, R0, R6, PT ;  /* 0x000000060000720c */ /* 0x004fe20003f05270 */
[----:B------:R-:W-:-:S12]  /*5df0*/  CCTL.IVALL ;  /* 0x00000000ff00798f */ /* 0x000fd80002000000 */
[----:B------:R-:W-:Y:S05]  /*5e00*/  @P0 BRA `(.L_x_242) ;  /* 0xffffffb000000947 */ /* 0x000fea000383ffff */
.L_x_241:
[----:B------:R-:W-:Y:S05]  /*5e10*/  BSYNC B0 ;  /* 0x0000000000007941 */ /* 0x000fea0003800000 */
.L_x_240:
[----:B------:R-:W-:Y:S05]  /*5e20*/  BRA.CONV ~URZ, `(.L_x_243) ;  /* 0x000000237f007947 */ /* 0x000fea000b800000 */
[----:B------:R-:W-:Y:S02]  /*5e30*/  MOV R8, 0x5e50 ;  /* 0x00005e5000087802 */ /* 0x000fe40000000f00 */
[----:B-1----:R-:W-:Y:S05]  /*5e40*/  CALL.REL.NOINC `($__internal_1_$__cuda_sm70_warpsync) ;  /* 0x000004c000007944 */ /* 0x002fea0003c00000 */
.L_x_243:
[----:B-1----:R-:W-:Y:S01]  /*5e50*/  MOV R2, R10 ;  /* 0x0000000a00027202 */ /* 0x002fe20000000f00 */
[----:B------:R-:W-:Y:S01]  /*5e60*/  IMAD R0, R13, c[0x0][0x300], RZ ;  /* 0x0000c0000d007a24 */ /* 0x000fe200078e02ff */
[----:B------:R-:W-:Y:S01]  /*5e70*/  MOV R3, R11 ;  /* 0x0000000b00037202 */ /* 0x000fe20000000f00 */
[----:B------:R-:W-:Y:S01]  /*5e80*/  IMAD R6, R16, c[0x0][0x308], RZ ;  /* 0x0000c20010067a24 */ /* 0x000fe200078e02ff */
[----:B------:R-:W-:-:S06]  /*5e90*/  NOP ;  /* 0x0000000000007918 */ /* 0x000fcc0000000000 */
[----:B------:R-:W-:-:S04]  /*5ea0*/  IMAD.WIDE.U32 R2, R7, c[0x0][0x300], R2 ;  /* 0x0000c00007027a25 */ /* 0x000fc800078e0002 */
[----:B------:R-:W-:-:S05]  /*5eb0*/  IMAD R0, R7, c[0x0][0x304], R0 ;  /* 0x0000c10007007a24 */ /* 0x000fca00078e0200 */
        /* <DEDUP_REMOVED lines=57> */
.L_x_244:
        /* <DEDUP_REMOVED lines=12> */
        .weak           $__internal_1_$__cuda_sm70_warpsync
        .type           $__internal_1_$__cuda_sm70_warpsync,@function
        .size           $__internal_1_$__cuda_sm70_warpsync,(.L_x_2293 - $__internal_1_$__cuda_sm70_warpsync)
$__internal_1_$__cuda_sm70_warpsync:
[----:B------:R-:W-:Y:S01]  /*6310*/  MOV R9, 0x0 ;  /* 0x0000000000097802 */ /* 0x000fe20000000f00 */
[----:B------:R-:W-:Y:S04]  /*6320*/  WARPSYNC R17 ;  /* 0x0000001100007348 */ /* 0x000fe80003800000 */
[----:B------:R-:W-:Y:S05]  /*6330*/  RET.REL.NODEC R8 `(_ZN7cutlass13device_kernelIN5flash19enable_sm80_to_sm89INS1_16FlashAttnBwdSm80INS1_25CollectiveMainloopBwdSm80ILi2ELi1EN4cute5tupleIJNS5_1CILi64EEENS7_ILi96EEENS7_ILi128EEEEEENS_10bfloat16_tEfNS_4arch4Sm80ELb0ELb0ELb0ELb1ELb1ELb0ELb0ELb0ELi2ELi2ELi2ELi2ELb1EEENS1_24CollectiveEpilogueBwdGQAISB_fSE_Li256ELb1ELb1EEENS1_19SingleTileSchedulerILb1ELb0ELb0ELi96EEEEEEEEEvNT_6ParamsE) ;  /* 0xffff9cc008007950 */ /* 0x000fea0003c3ffff */
.L_x_245:
        /* <DEDUP_REMOVED lines=12> */
.L_x_2293:


//--------------------- .text._ZN7cutlass13device_kernelIN5flash19enable_sm80_to_sm89INS1_16FlashAttnBwdSm80INS1_25CollectiveMainloopBwdSm80ILi2ELi1EN4cute5tupleIJNS5_1CILi64EEENS7_ILi96EEENS7_ILi128EEEEEENS_10bfloat16_tEfNS_4arch4Sm80ELb0ELb1ELb0ELb0ELb0ELb0ELb0ELb0ELi2ELi2ELi2ELi2ELb1EEENS1_21CollectiveEpilogueBwdISB_SC_SE_Li256ELb0ELb0ELi4EEENS1_19SingleTileSchedulerILb0ELb0ELb0ELi96EEEEEEEEEvNT_6ParamsE --------------------------
	.section	.text._ZN7cutlass13device_kernelIN5flash19enable_sm80_to_sm89INS1_16FlashAttnBwdSm80INS1_25CollectiveMainloopBwdSm80ILi2ELi1EN4cute5tupleIJNS5_1CILi64EEENS7_ILi96EEENS7_ILi128EEEEEENS_10bfloat16_tEfNS_4arch4Sm80ELb0ELb1ELb0ELb0ELb0ELb0ELb0ELb0ELi2ELi2ELi2ELi2ELb1EEENS1_21CollectiveEpilogueBwdISB_SC_SE_Li256ELb0ELb0ELi4EEENS1_19SingleTileSchedulerILb0ELb0ELb0ELi96EEEEEEEEEvNT_6ParamsE,"ax",@progbits
	.sectioninfo	@"SHI_REGISTERS=255"
	.align	128
.text._ZN7cutlass13device_kernelIN5flash19enable_sm80_to_sm89INS1_16FlashAttnBwdSm80INS1_25CollectiveMainloopBwdSm80ILi2ELi1EN4cute5tupleIJNS5_1CILi64EEENS7_ILi96EEENS7_ILi128EEEEEENS_10bfloat16_tEfNS_4arch4Sm80ELb0ELb1ELb0ELb0ELb0ELb0ELb0ELb0ELi2ELi2ELi2ELi2ELb1EEENS1_21CollectiveEpilogueBwdISB_SC_SE_Li256ELb0ELb0ELi4EEENS1_19SingleTileSchedulerILb0ELb0ELb0ELi96EEEEEEEEEvNT_6ParamsE:
        .type           _ZN7cutlass13device_kernelIN5flash19enable_sm80_to_sm89INS1_16FlashAttnBwdSm80INS1_25CollectiveMainloopBwdSm80ILi2ELi1EN4cute5tupleIJNS5_1CILi64EEENS7_ILi96EEENS7_ILi128EEEEEENS_10bfloat16_tEfNS_4arch4Sm80ELb0ELb1ELb0ELb0ELb0ELb0ELb0ELb0ELi2ELi2ELi2ELi2ELb1EEENS1_21CollectiveEpilogueBwdISB_SC_SE_Li256ELb0ELb0ELi4EEENS1_19SingleTileSchedulerILb0ELb0ELb0ELi96EEEEEEEEEvNT_6ParamsE,@function
        .size           _ZN7cutlass13device_kernelIN5flash19enable_sm80_to_sm89INS1_16FlashAttnBwdSm80INS1_25CollectiveMainloopBwdSm80ILi2ELi1EN4cute5tupleIJNS5_1CILi64EEENS7_ILi96EEENS7_ILi128EEEEEENS_10bfloat16_tEfNS_4arch4Sm80ELb0ELb1ELb0ELb0ELb0ELb0ELb0ELb0ELi2ELi2ELi2ELi2ELb1EEENS1_21CollectiveEpilogueBwdISB_SC_SE_Li256ELb0ELb0ELi4EEENS1_19SingleTileSchedulerILb0ELb0ELb0ELi96EEEEEEEEEvNT_6ParamsE,(.L_x_2295 - _ZN7cutlass13device_kernelIN5flash19enable_sm80_to_sm89INS1_16FlashAttnBwdSm80INS1_25CollectiveMainloopBwdSm80ILi2ELi1EN4cute5tupleIJNS5_1CILi64EEENS7_ILi96EEENS7_ILi128EEEEEENS_10bfloat16_tEfNS_4arch4Sm80ELb0ELb1ELb0ELb0ELb0ELb0ELb0ELb0ELi2ELi2ELi2ELi2ELb1EEENS1_21CollectiveEpilogueBwdISB_SC_SE_Li256ELb0ELb0ELi4EEENS1_19SingleTileSchedulerILb0ELb0ELb0ELi96EEEEEEEEEvNT_6ParamsE)
        .other          _ZN7cutlass13device_kernelIN5flash19enable_sm80_to_sm89INS1_16FlashAttnBwdSm80INS1_25CollectiveMainloopBwdSm80ILi2ELi1EN4cute5tupleIJNS5_1CILi64EEENS7_ILi96EEENS7_ILi128EEEEEENS_10bfloat16_tEfNS_4arch4Sm80ELb0ELb1ELb0ELb0ELb0ELb0ELb0ELb0ELi2ELi2ELi2ELi2ELb1EEENS1_21CollectiveEpilogueBwdISB_SC_SE_Li256ELb0ELb0ELi4EEENS1_19SingleTileSchedulerILb0ELb0ELb0ELi96EEEEEEEEEvNT_6ParamsE,@"STO_CUDA_ENTRY STV_DEFAULT"
_ZN7cutlass13device_kernelIN5flash19enable_sm80_to_sm89INS1_16FlashAttnBwdSm80INS1_25CollectiveMainloopBwdSm80ILi2ELi1EN4cute5tupleIJNS5_1CILi64EEENS7_ILi96EEENS7_ILi128EEEEEENS_10bfloat16_tEfNS_4arch4Sm80ELb0ELb1ELb0ELb0ELb0ELb0ELb0ELb0ELi2ELi2ELi2ELi2ELb1EEENS1_21CollectiveEpilogueBwdISB_SC_SE_Li256ELb0ELb0ELi4EEENS1_19SingleTileSchedulerILb0ELb0ELb0ELi96EEEEEEEEEvNT_6ParamsE:
[----:B------:R-:W-:-:S03]  /*0000*/  MOV R1, c[0x0][0x28] ;  /* 0x00000a0000017a02 */ /* 0x000fc60000000f00 */
[----:B------:R-:W1:Y:S01]  /*0010*/  S2R R31, SR_CTAID.Z ;  /* 0x00000000001f7919 */ /* 0x000e620000002700 */
[----:B------:R-:W-:Y:S02]  /*0020*/  IADD3 R1, R1, -0x18, RZ ;  /* 0xffffffe801017810 */ /* 0x000fe40007ffe0ff */
[----:B-1----:R-:W-:-:S13]  /*0030*/  ISETP.GE.AND P0, PT, R31, RZ, PT ;  /* 0x000000ff1f00720c */ /* 0x002fda0003f06270 */
[----:B------:R-:W-:Y:S05]  /*0040*/  @!P0 EXIT ;  /* 0x000000000000894d */ /* 0x000fea0003800000 */
[----:B------:R-:W1:Y:S01]  /*0050*/  S2UR UR10, SR_CTAID.X ;  /* 0x00000000000a79c3 */ /* 0x000e620000002500 */
[----:B------:R-:W2:Y:S01]  /*0060*/  S2R R242, SR_TID.X ;  /* 0x0000000000f27919 */ /* 0x000ea20000002100 */
[----:B------:R-:W-:Y:S02]  /*0070*/  ULDC UR6, c[0x0][0x168] ;  /* 0x00005a0000067ab9 */ /* 0x000fe40000000800 */
[----:B------:R-:W-:-:S04]  /*0080*/  UIADD3 UR5, UR6, 0x3f, URZ ;  /* 0x0000003f06057890 */ /* 0x000fc8000fffe03f */
[----:B------:R-:W-:Y:S01]  /*0090*/  USHF.R.S32.HI UR4, URZ, 0x1f, UR5 ;  /* 0x0000001f3f047899 */ /* 0x000fe20008011405 */
[----:B------:R-:W3:Y:S03]  /*00a0*/  S2UR UR16, SR_CTAID.Y ;  /* 0x00000000001079c3 */ /* 0x000ee60000002600 */
[----:B------:R-:W-:-:S04]  /*00b0*/  ULEA.HI UR4, UR4, UR5, URZ, 0x6 ;  /* 0x0000000504047291 */ /* 0x000fc8000f8f303f */
[----:B------:R-:W-:Y:S01]  /*00c0*/  USHF.R.S32.HI UR12, URZ, 0x6, UR4 ;  /* 0x000000063f0c7899 */ /* 0x000fe20008011404 */
[----:B-1----:R-:W-:-:S13]  /*00d0*/  ISETP.LE.AND P0, PT, RZ, UR10, PT ;  /* 0x0000000aff007c0c */ /* 0x002fda000bf03270 */
[----:B---3--:R-:W-:Y:S05]  /*00e0*/  @!P0 BRA `(.L_x_246) ;  /* 0x000000b000008947 */ /* 0x008fea0003800000 */
[----:B--2---:R-:W-:Y:S02]  /*00f0*/  UIMAD UR5, UR10, 0x60, UR6 ;  /* 0x000000600a0578a4 */ /* 0x004fe4000f8e0206 */
[----:B------:R-:W-:Y:S02]  /*0100*/  ULDC UR4, c[0x0][0x198] ;  /* 0x0000660000047ab9 */ /* 0x000fe40000000800 */
[----:B------:R-:W-:-:S04]  /*0110*/  UIADD3 UR5, UR5, 0x9f, URZ ;  /* 0x0000009f05057890 */ /* 0x000fc8000fffe03f */
[----:B------:R-:W-:-:S03]  /*0120*/  UIADD3 UR4, UR5, -UR4, URZ ;  /* 0x8000000405047290 */ /* 0x000fc6000fffe03f */
[----:B------:R-:W-:Y:S02]  /*0130*/  ULDC UR5, c[0x0][0x2a0] ;  /* 0x0000a80000057ab9 */ /* 0x000fe40000000800 */
[----:B------:R-:W-:-:S04]  /*0140*/  UIADD3 UR5, UR4, UR5, URZ ;  /* 0x0000000504057290 */ /* 0x000fc8000fffe03f */
[----:B------:R-:W-:-:S04]  /*0150*/  USHF.R.S32.HI UR4, URZ, 0x1f, UR5 ;  /* 0x0000001f3f047899 */ /* 0x000fc80008011405 */
[----:B------:R-:W-:-:S04]  /*0160*/  ULEA.HI UR4, UR4, UR5, URZ, 0x6 ;  /* 0x0000000504047291 */ /* 0x000fc8000f8f303f */
[----:B------:R-:W-:-:S04]  /*0170*/  USHF.R.S32.HI UR4, URZ, 0x6, UR4 ;  /* 0x000000063f047899 */ /* 0x000fc80008011404 */
[----:B------:R-:W-:-:S04]  /*0180*/  UISETP.LT.AND UP0, UPT, UR12, UR4, UPT ;  /* 0x000000040c00728c */ /* 0x000fc8000bf01270 */
[----:B------:R-:W-:Y:S02]  /*0190*/  USEL UR12, UR12, UR4, UP0 ;  /* 0x000000040c0c7287 */ /* 0x000fe40008000000 */
.L_x_246:
[----:B--2---:R-:W-:Y:S01]  /*01a0*/  UIMAD UR6, UR10, 0x60, UR6 ;  /* 0x000000600a0678a4 */ /* 0x004fe2000f8e0206 */
[----:B------:R-:W-:Y:S01]  /*01b0*/  PLOP3.LUT P1, PT, PT, PT, PT, 0x80, 0x0 ;  /* 0x000000000000781c */ /* 0x000fe20003f2f070 */
[----:B------:R-:W-:Y:S01]  /*01c0*/  ULDC UR5, c[0x0][0x198] ;  /* 0x0000660000057ab9 */ /* 0x000fe20000000800 */
[----:B------:R-:W-:Y:S01]  /*01d0*/  CS2R R122, SRZ ;  /* 0x00000000007a7805 */ /* 0x000fe2000001ff00 */
[----:B------:R-:W-:Y:S01]  /*01e0*/  UIADD3 UR5, UR6, -UR5, URZ ;  /* 0x8000000506057290 */ /* 0x000fe2000fffe03f */
[----:B------:R-:W-:Y:S01]  /*01f0*/  CS2R R120, SRZ ;  /* 0x0000000000787805 */ /* 0x000fe2000001ff00 */
[----:B------:R-:W-:Y:S01]  /*0200*/  ULDC UR4, c[0x0][0x2a4] ;  /* 0x0000a90000047ab9 */ /* 0x000fe20000000800 */
[----:B------:R-:W-:Y:S01]  /*0210*/  CS2R R126, SRZ ;  /* 0x00000000007e7805 */ /* 0x000fe2000001ff00 */
[----:B------:R-:W-:Y:S01]  /*0220*/  UIADD3 UR5, UR5, -UR4, URZ ;  /* 0x8000000405057290 */ /* 0x000fe2000fffe03f */
[----:B------:R-:W-:Y:S01]  /*0230*/  IMAD.MOV.U32 R9, RZ, RZ, RZ ;  /* 0x000000ffff097224 */ /* 0x000fe200078e00ff */
[----:B------:R-:W-:Y:S01]  /*0240*/  ULDC.64 UR14, c[0x0][0x118] ;  /* 0x00004600000e7ab9 */ /* 0x000fe20000000a00 */
[----:B------:R-:W-:Y:S01]  /*0250*/  IMAD.MOV.U32 R124, RZ, RZ, RZ ;  /* 0x000000ffff7c7224 */ /* 0x000fe200078e00ff */
[----:B------:R-:W-:Y:S01]  /*0260*/  USHF.R.S32.HI UR4, URZ, 0x1f, UR5 ;  /* 0x0000001f3f047899 */ /* 0x000fe20008011405 */
[----:B------:R-:W-:Y:S01]  /*0270*/  MOV R11, RZ ;  /* 0x000000ff000b7202 */ /* 0x000fe20000000f00 */
[----:B------:R-:W-:Y:S01]  /*0280*/  IMAD.MOV.U32 R130, RZ, RZ, RZ ;  /* 0x000000ffff827224 */ /* 0x000fe200078e00ff */
[----:B------:R-:W-:Y:S01]  /*0290*/  CS2R R12, SRZ ;  /* 0x00000000000c7805 */ /* 0x000fe2000001ff00 */
[----:B------:R-:W-:Y:S01]  /*02a0*/  ULEA.HI UR4, UR4, UR5, URZ, 0x6 ;  /* 0x0000000504047291 */ /* 0x000fe2000f8f303f */
[----:B------:R-:W-:Y:S01]  /*02b0*/  MOV R128, RZ ;  /* 0x000000ff00807202 */ /* 0x000fe20000000f00 */
[----:B------:R-:W-:Y:S01]  /*02c0*/  IMAD.MOV.U32 R118, RZ, RZ, RZ ;  /* 0x000000ffff767224 */ /* 0x000fe200078e00ff */
[----:B------:R-:W-:Y:S01]  /*02d0*/  CS2R R14, SRZ ;  /* 0x00000000000e7805 */ /* 0x000fe2000001ff00 */
[----:B------:R-:W-:Y:S01]  /*02e0*/  USHF.R.S32.HI UR11, URZ, 0x6, UR4 ;  /* 0x000000063f0b7899 */ /* 0x000fe20008011404 */
[----:B------:R-:W-:Y:S01]  /*02f0*/  MOV R116, RZ ;  /* 0x000000ff00747202 */ /* 0x000fe20000000f00 */
[----:B------:R-:W-:Y:S01]  /*0300*/  IMAD.MOV.U32 R114, RZ, RZ, RZ ;  /* 0x000000ffff727224 */ /* 0x000fe200078e00ff */
[----:B------:R-:W-:Y:S01]  /*0310*/  CS2R R16, SRZ ;  /* 0x0000000000107805 */ /* 0x000fe2000001ff00 */
[----:B------:R-:W-:Y:S01]  /*0320*/  UISETP.LT.AND UP0, UPT, URZ, UR11, UPT ;  /* 0x0000000b3f00728c */ /* 0x000fe2000bf01270 */
[----:B------:R-:W-:Y:S01]  /*0330*/  MOV R112, RZ ;  /* 0x000000ff00707202 */ /* 0x000fe20000000f00 */
[----:B------:R-:W-:Y:S01]  /*0340*/  IMAD.MOV.U32 R110, RZ, RZ, RZ ;  /* 0x000000ffff6e7224 */ /* 0x000fe200078e00ff */
[----:B------:R-:W-:Y:S01]  /*0350*/  CS2R R18, SRZ ;  /* 0x0000000000127805 */ /* 0x000fe2000001ff00 */
[----:B------:R-:W-:Y:S01]  /*0360*/  USEL UR11, URZ, UR11, !UP0 ;  /* 0x0000000b3f0b7287 */ /* 0x000fe2000c000000 */
[----:B------:R-:W-:Y:S01]  /*0370*/  MOV R108, RZ ;  /* 0x000000ff006c7202 */ /* 0x000fe20000000f00 */
[----:B------:R-:W-:Y:S01]  /*0380*/  IMAD.MOV.U32 R98, RZ, RZ, RZ ;  /* 0x000000ffff627224 */ /* 0x000fe200078e00ff */
[----:B------:R-:W-:Y:S01]  /*0390*/  CS2R R20, SRZ ;  /* 0x0000000000147805 */ /* 0x000fe2000001ff00 */
[----:B------:R-:W-:Y:S01]  /*03a0*/  UISETP.GT.AND UP0, UPT, UR12, UR11, UPT ;  /* 0x0000000b0c00728c */ /* 0x000fe2000bf04270 */
[----:B------:R-:W-:Y:S01]  /*03b0*/  MOV R96, RZ ;  /* 0x000000ff00607202 */ /* 0x000fe20000000f00 */
[----:B------:R-:W-:Y:S01]  /*03c0*/  IMAD.MOV.U32 R102, RZ, RZ, RZ ;  /* 0x000000ffff667224 */ /* 0x000fe200078e00ff */
[----:B------:R-:W-:Y:S01]  /*03d0*/  CS2R R22, SRZ ;  /* 0x0000000000167805 */ /* 0x000fe2000001ff00 */
[----:B------:R-:W-:Y:S01]  /*03e0*/  MOV R100, RZ ;  /* 0x000000ff00647202 */ /* 0x000fe20000000f00 */
[----:B------:R-:W-:Y:S01]  /*03f0*/  IMAD.MOV.U32 R106, RZ, RZ, RZ ;  /* 0x000000ffff6a7224 */ /* 0x000fe200078e00ff */
[----:B------:R-:W-:Y:S01]  /*0400*/  PLOP3.LUT P0, PT, PT, PT, UP0, 0x80, 0x0 ;  /* 0x000000000000781c */ /* 0x000fe20003f0f008 */
        /* <DEDUP_REMOVED lines=36> */
[--C-:B------:R-:W-:Y:S01]  /*0650*/  SHF.R.S32.HI R26, RZ, 0x1f, R242.reuse ;  /* 0x0000001fff1a7819 */ /* 0x100fe200000114f2 */
[----:B------:R-:W-:Y:S01]  /*0660*/  IMAD.U32 R0, RZ, RZ, UR16 ;  /* 0x00000010ff007e24 */ /* 0x000fe2000f8e00ff */
[--C-:B------:R-:W-:Y:S01]  /*0670*/  SHF.R.S32.HI R243, RZ, 0x1f, R242.reuse ;  /* 0x0000001ffff37819 */ /* 0x100fe200000114f2 */
[----:B------:R-:W-:Y:S01]  /*0680*/  ULDC.64 UR4, c[0x0][0x248] ;  /* 0x0000920000047ab9 */ /* 0x000fe20000000a00 */
[-C--:B------:R-:W-:Y:S01]  /*0690*/  LEA.HI R24, R26, R242.reuse, RZ, 0x3 ;  /* 0x000000f21a187211 */ /* 0x080fe200078f18ff */
[----:B------:R-:W-:Y:S01]  /*06a0*/  UISETP.NE.AND UP0, UPT, UR4, 0x1, UPT ;  /* 0x000000010400788c */ /* 0x000fe2000bf05270 */
[----:B------:R-:W1:Y:S01]  /*06b0*/  S2R R18, SR_CTAID.X ;  /* 0x0000000000127919 */ /* 0x000e620000002500 */
[----:B------:R-:W-:Y:S01]  /*06c0*/  IMAD.WIDE.U32 R22, R0, c[0x0][0x238], R242 ;  /* 0x00008e0000167a25 */ /* 0x000fe200078e00f2 */
[----:B------:R-:W-:Y:S01]  /*06d0*/  LEA.HI R0, R26, R242, RZ, 0x6 ;  /* 0x000000f21a007211 */ /* 0x000fe200078f30ff */
[----:B------:R-:W-:Y:S01]  /*06e0*/  UIMAD.WIDE.U32 UR18, UR16, UR5, URZ ;  /* 0x00000005101272a5 */ /* 0x000fe2000f8e003f */
[----:B------:R-:W-:Y:S01]  /*06f0*/  SHF.R.S32.HI R240, RZ, 0x3, R24 ;  /* 0x00000003fff07819 */ /* 0x000fe20000011418 */
[----:B------:R-:W-:Y:S01]  /*0700*/  ULDC UR9, c[0x0][0x250] ;  /* 0x0000940000097ab9 */ /* 0x000fe20000000800 */
[----:B------:R-:W-:Y:S01]  /*0710*/  LOP3.LUT R2, R24, 0xfffffff8, RZ, 0xc0, !PT ;  /* 0xfffffff818027812 */ /* 0x000fe200078ec0ff */
[----:B------:R-:W-:Y:S01]  /*0720*/  UMOV UR8, UR16 ;  /* 0x0000001000087c82 */ /* 0x000fe20008000000 */
[----:B------:R-:W-:Y:S01]  /*0730*/  SHF.R.S32.HI R20, RZ, 0x6, R0 ;  /* 0x00000006ff147819 */ /* 0x000fe20000011400 */
[----:B------:R-:W-:Y:S01]  /*0740*/  IMAD.SHL.U32 R0, R240, 0x40, RZ ;  /* 0x00000040f0007824 */ /* 0x000fe200078e00ff */
[----:B------:R-:W-:Y:S01]  /*0750*/  @UP0 UMOV UR13, UR19 ;  /* 0x00000013000d0c82 */ /* 0x000fe20008000000 */
[----:B------:R-:W-:Y:S01]  /*0760*/  IMAD.IADD R21, R242, 0x1, -R2 ;  /* 0x00000001f2157824 */ /* 0x000fe200078e0a02 */
[----:B------:R-:W-:Y:S01]  /*0770*/  @UP0 USHF.R.U32.HI UR8, URZ, UR9, UR13 ;  /* 0x000000093f080299 */ /* 0x000fe2000801160d */
[----:B------:R-:W-:Y:S01]  /*0780*/  IMAD.SHL.U32 R12, R20, 0x200, RZ ;  /* 0x00000200140c7824 */ /* 0x000fe200078e00ff */
[----:B------:R-:W-:Y:S01]  /*0790*/  LOP3.LUT R0, R0, 0x1c0, RZ, 0xc0, !PT ;  /* 0x000001c000007812 */ /* 0x000fe200078ec0ff */
[C---:B------:R-:W-:Y:S01]  /*07a0*/  IMAD.SHL.U32 R14, R21.reuse, 0x8, RZ ;  /* 0x00000008150e7824 */ /* 0x040fe200078e00ff */
[----:B------:R-:W-:Y:S01]  /*07b0*/  SHF.R.S32.HI R241, RZ, 0x1f, R240 ;  /* 0x0000001ffff17819 */ /* 0x000fe200000114f0 */
[----:B------:R-:W-:Y:S01]  /*07c0*/  USHF.R.S32.HI UR9, URZ, 0x1f, UR8 ;  /* 0x0000001f3f097899 */ /* 0x000fe20008011408 */
[----:B------:R-:W-:Y:S01]  /*07d0*/  IMAD.SHL.U32 R3, R21, 0x40, RZ ;  /* 0x0000004015037824 */ /* 0x000fe200078e00ff */
[----:B------:R-:W-:Y:S01]  /*07e0*/  ULDC.64 UR6, c[0x0][0x1e0] ;  /* 0x0000780000067ab9 */ /* 0x000fe20000000a00 */
[----:B------:R-:W-:Y:S01]  /*07f0*/  LOP3.LUT R2, R0, 0x38, R14, 0xf8, !PT ;  /* 0x0000003800027812 */ /* 0x000fe200078ef80e */
[----:B------:R-:W-:Y:S01]  /*0800*/  ULDC.64 UR4, c[0x0][0x1b0] ;  /* 0x00006c0000047ab9 */ /* 0x000fe20000000a00 */
[----:B------:R-:W-:Y:S01]  /*0810*/  SHF.R.U32.HI R0, RZ, 0x3, R0 ;  /* 0x00000003ff007819 */ /* 0x000fe20000011600 */
[----:B------:R-:W-:Y:S01]  /*0820*/  UIMAD UR6, UR9, UR6, URZ ;  /* 0x00000006090672a4 */ /* 0x000fe2000f8e023f */
[----:B------:R-:W-:Y:S01]  /*0830*/  SHF.R.S32.HI R15, RZ, 0x1f, R14 ;  /* 0x0000001fff0f7819 */ /* 0x000fe2000001140e */
[----:B------:R-:W-:Y:S01]  /*0840*/  UIMAD UR4, UR9, UR4, URZ ;  /* 0x00000004090472a4 */ /* 0x000fe2000f8e023f */
[----:B------:R-:W-:Y:S01]  /*0850*/  LOP3.LUT R234, R12, R2, R0, 0xf6, !PT ;  /* 0x000000020cea7212 */ /* 0x000fe200078ef600 */
[C---:B------:R-:W-:Y:S01]  /*0860*/  IMAD R0, R241.reuse, c[0x0][0x208], RZ ;  /* 0x00008200f1007a24 */ /* 0x040fe200078e02ff */
[----:B------:R-:W-:Y:S01]  /*0870*/  UIMAD UR6, UR8, UR7, UR6 ;  /* 0x00000007080672a4 */ /* 0x000fe2000f8e0206 */
[----:B------:R-:W-:Y:S01]  /*0880*/  IMAD R2, R241, c[0x0][0x178], RZ ;  /* 0x00005e00f1027a24 */ /* 0x000fe200078e02ff */
[----:B------:R-:W-:Y:S01]  /*0890*/  UIMAD UR4, UR8, UR5, UR4 ;  /* 0x00000005080472a4 */ /* 0x000fe2000f8e0204 */
[----:B------:R-:W-:Y:S01]  /*08a0*/  IMAD.U32 R10, RZ, RZ, UR8 ;  /* 0x00000008ff0a7e24 */ /* 0x000fe2000f8e00ff */
[----:B------:R-:W-:Y:S01]  /*08b0*/  USHF.R.S32.HI UR13, URZ, 0x1f, UR16 ;  /* 0x0000001f3f0d7899 */ /* 0x000fe20008011410 */
[C---:B------:R-:W-:Y:S01]  /*08c0*/  IMAD R11, R240.reuse, c[0x0][0x20c], R0 ;  /* 0x00008300f00b7a24 */ /* 0x040fe200078e0200 */
[----:B------:R-:W-:Y:S01]  /*08d0*/  LOP3.LUT R0, R3, 0x1c0, RZ, 0xc0, !PT ;  /* 0x000001c003007812 */ /* 0x000fe200078ec0ff */
[----:B------:R-:W-:Y:S01]  /*08e0*/  IMAD.WIDE.U32 R8, R240, c[0x0][0x208], R14 ;  /* 0x00008200f0087a25 */ /* 0x000fe200078e000e */
[----:B------:R-:W-:Y:S01]  /*08f0*/  SHF.R.S32.HI R27, RZ, 0x1f, R31 ;  /* 0x0000001fff1b7819 */ /* 0x000fe2000001141f */
[----:B------:R-:W-:Y:S01]  /*0900*/  UIMAD UR10, UR10, -0x60, URZ ;  /* 0xffffffa00a0a78a4 */ /* 0x000fe2000f8e023f */
[----:B------:R-:W-:Y:S01]  /*0910*/  LOP3.LUT R13, R0, 0x8, R24, 0xf8, !PT ;  /* 0x00000008000d7812 */ /* 0x000fe200078ef818 */
[----:B------:R-:W-:Y:S01]  /*0920*/  IMAD R4, R240, c[0x0][0x17c], R2 ;  /* 0x00005f00f0047a24 */ /* 0x000fe200078e0202 */
[----:B------:R-:W-:Y:S01]  /*0930*/  SHF.R.U32.HI R0, RZ, 0x3, R0 ;  /* 0x00000003ff007819 */ /* 0x000fe20000011600 */
[----:B------:R-:W-:Y:S01]  /*0940*/  IMAD.WIDE.U32 R2, R10, c[0x0][0x1e0], R14 ;  /* 0x000078000a027a25 */ /* 0x000fe200078e000e */
[----:B------:R-:W-:Y:S01]  /*0950*/  IADD3 R25, R14, 0x40, RZ ;  /* 0x000000400e197810 */ /* 0x000fe20007ffe0ff */
[----:B------:R-:W-:Y:S01]  /*0960*/  ULDC.64 UR18, c[0x0][0x1a8] ;  /* 0x00006a0000127ab9 */ /* 0x000fe20000000a00 */
[----:B------:R-:W-:Y:S01]  /*0970*/  LOP3.LUT R0, R12, R13, R0, 0xf6, !PT ;  /* 0x0000000d0c007212 */ /* 0x000fe200078ef600 */
[----:B------:R-:W-:Y:S01]  /*0980*/  IMAD.IADD R9, R9, 0x1, R11 ;  /* 0x0000000109097824 */ /* 0x000fe200078e020b */
[----:B------:R-:W-:Y:S01]  /*0990*/  IADD3 R5, R3, UR6, RZ ;  /* 0x0000000603057c10 */ /* 0x000fe2000fffe0ff */
[--C-:B------:R-:W-:Y:S01]  /*09a0*/  IMAD.WIDE.U32 R10, R10, c[0x0][0x1b0], R14.reuse ;  /* 0x00006c000a0a7a25 */ /* 0x100fe200078e000e */
[----:B------:R-:W-:Y:S01]  /*09b0*/  ULDC.64 UR6, c[0x0][0x180] ;  /* 0x0000600000067ab9 */ /* 0x000fe20000000a00 */
[----:B------:R-:W-:Y:S01]  /*09c0*/  ISETP.GE.AND P6, PT, R14, c[0x0][0x1cc], PT ;  /* 0x000073000e007a0c */ /* 0x000fe20003fc6270 */
[----:B------:R-:W-:Y:S01]  /*09d0*/  UIMAD UR6, UR13, UR6, URZ ;  /* 0x000000060d0672a4 */ /* 0x000fe2000f8e023f */
[----:B------:R-:W-:Y:S01]  /*09e0*/  IMAD.WIDE.U32 R6, R240, c[0x0][0x178], R14 ;  /* 0x00005e00f0067a25 */ /* 0x000fe200078e000e */
[----:B------:R-:W-:Y:S01]  /*09f0*/  IADD3 R3, R11, UR4, RZ ;  /* 0x000000040b037c10 */ /* 0x000fe2000fffe0ff */
[----:B------:R-:W-:Y:S01]  /*0a00*/  ULDC.64 UR4, c[0x0][0x210] ;  /* 0x0000840000047ab9 */ /* 0x000fe20000000a00 */
[----:B------:R-:W-:Y:S01]  /*0a10*/  ISETP.GE.AND P5, PT, R25, c[0x0][0x1cc], PT ;  /* 0x0000730019007a0c */ /* 0x000fe20003fa6270 */
[----:B------:R-:W-:Y:S01]  /*0a20*/  IMAD.IADD R7, R7, 0x1, R4 ;  /* 0x0000000107077824 */ /* 0x000fe200078e0204 */
[----:B------:R-:W-:Y:S01]  /*0a30*/  UIMAD UR4, UR13, UR4, URZ ;  /* 0x000000040d0472a4 */ /* 0x000fe2000f8e023f */
[----:B------:R-:W-:Y:S01]  /*0a40*/  IMAD.U32 R11, RZ, RZ, UR16 ;  /* 0x00000010ff0b7e24 */ /* 0x000fe2000f8e00ff */
[----:B------:R-:W-:Y:S01]  /*0a50*/  UIMAD UR7, UR16, UR7, UR6 ;  /* 0x00000007100772a4 */ /* 0x000fe2000f8e0206 */
[----:B------:R-:W-:Y:S01]  /*0a60*/  IMAD.MOV.U32 R4, RZ, RZ, R2 ;  /* 0x000000ffff047224 */ /* 0x000fe200078e0002 */
[----:B------:R-:W-:Y:S01]  /*0a70*/  UIMAD UR6, UR16, UR5, UR4 ;  /* 0x00000005100672a4 */ /* 0x000fe2000f8e0204 */
[----:B------:R-:W-:Y:S01]  /*0a80*/  IMAD.MOV.U32 R2, RZ, RZ, R10 ;  /* 0x000000ffff027224 */ /* 0x000fe200078e000a */
[----:B------:R-:W-:Y:S01]  /*0a90*/  ULDC.64 UR8, c[0x0][0x208] ;  /* 0x0000820000087ab9 */ /* 0x000fe20000000a00 */
[----:B------:R-:W-:Y:S01]  /*0aa0*/  IMAD R10, R27, c[0x0][0x1e8], RZ ;  /* 0x00007a001b0a7a24 */ /* 0x000fe200078e02ff */
[----:B------:R-:W-:Y:S01]  /*0ab0*/  ULDC.64 UR4, c[0x0][0x1d8] ;  /* 0x0000760000047ab9 */ /* 0x000fe20000000a00 */
[----:B------:R-:W-:Y:S01]  /*0ac0*/  IMAD.WIDE.U32 R6, R11, c[0x0][0x180], R6 ;  /* 0x000060000b067a25 */ /* 0x000fe200078e0006 */
[----:B------:R-:W-:Y:S01]  /*0ad0*/  USHF.L.U32 UR20, UR4, 0x6, URZ ;  /* 0x0000000604147899 */ /* 0x000fe2000800063f */
[----:B------:R-:W-:Y:S01]  /*0ae0*/  CS2R R130, SRZ ;  /* 0x0000000000827805 */ /* 0x000fe2000001ff00 */
[----:B------:R-:W-:Y:S01]  /*0af0*/  CS2R R128, SRZ ;  /* 0x0000000000807805 */ /* 0x000fe2000001ff00 */
[----:B------:R-:W-:Y:S01]  /*0b00*/  IMAD R11, R27, c[0x0][0x1b8], RZ ;  /* 0x00006e001b0b7a24 */ /* 0x000fe200078e02ff */
[----:B------:R-:W-:Y:S01]  /*0b10*/  IADD3 R13, R7, UR7, RZ ;  /* 0x00000007070d7c10 */ /* 0x000fe2000fffe0ff */
[----:B------:R-:W-:Y:S01]  /*0b20*/  IMAD.U32 R12, RZ, RZ, UR16 ;  /* 0x00000010ff0c7e24 */ /* 0x000fe2000f8e00ff */
[----:B------:R-:W-:Y:S01]  /*0b30*/  UMOV UR7, 0x6 ;  /* 0x0000000600077882 */ /* 0x000fe20000000000 */
[----:B-1----:R-:W-:Y:S01]  /*0b40*/  IMAD.WIDE R18, R18, 0x60, R240 ;  /* 0x0000006012127825 */ /* 0x002fe200078e02f0 */
[----:B------:R-:W-:Y:S01]  /*0b50*/  USHF.L.U64.HI UR17, UR18, UR7, UR19 ;  /* 0x0000000712117299 */ /* 0x000fe20008010213 */
[----:B------:R-:W-:Y:S01]  /*0b60*/  CS2R R126, SRZ ;  /* 0x00000000007e7805 */ /* 0x000fe2000001ff00 */
[----:B------:R-:W-:Y:S01]  /*0b70*/  USHF.L.U32 UR19, UR8, 0x6, URZ ;  /* 0x0000000608137899 */ /* 0x000fe2000800063f */
[C---:B------:R-:W-:Y:S01]  /*0b80*/  IMAD R10, R31.reuse, c[0x0][0x1ec], R10 ;  /* 0x00007b001f0a7a24 */ /* 0x040fe200078e020a */
[----:B------:R-:W-:Y:S01]  /*0b90*/  USHF.L.U64.HI UR21, UR8, UR7, UR9 ;  /* 0x0000000708157299 */ /* 0x000fe20008010209 */
[C---:B------:R-:W-:Y:S01]  /*0ba0*/  IMAD.WIDE.U32 R4, R31.reuse, c[0x0][0x1e8], R4 ;  /* 0x00007a001f047a25 */ /* 0x040fe200078e0004 */
[----:B------:R-:W-:Y:S01]  /*0bb0*/  USHF.L.U32 UR18, UR18, 0x6, URZ ;  /* 0x0000000612127899 */ /* 0x000fe2000800063f */
[----:B------:R-:W-:Y:S01]  /*0bc0*/  CS2R R124, SRZ ;  /* 0x00000000007c7805 */ /* 0x000fe2000001ff00 */
[----:B------:R-:W-:Y:S01]  /*0bd0*/  UIMAD UR21, UR21, UR11, URZ ;  /* 0x0000000b151572a4 */ /* 0x000fe2000f8e023f */
[C---:B------:R-:W-:Y:S01]  /*0be0*/  IMAD R11, R31.reuse, c[0x0][0x1bc], R11 ;  /* 0x00006f001f0b7a24 */ /* 0x040fe200078e020b */
[----:B------:R-:W-:Y:S01]  /*0bf0*/  CS2R R122, SRZ ;  /* 0x00000000007a7805 */ /* 0x000fe2000001ff00 */
[----:B------:R-:W-:Y:S01]  /*0c00*/  IMAD.WIDE.U32 R2, R31, c[0x0][0x1b8], R2 ;  /* 0x00006e001f027a25 */ /* 0x000fe200078e0002 */
[----:B------:R-:W-:Y:S01]  /*0c10*/  CS2R R120, SRZ ;  /* 0x0000000000787805 */ /* 0x000fe2000001ff00 */
[----:B------:R-:W-:Y:S01]  /*0c20*/  CS2R R118, SRZ ;  /* 0x0000000000767805 */ /* 0x000fe2000001ff00 */
[----:B------:R-:W-:Y:S01]  /*0c30*/  CS2R R116, SRZ ;  /* 0x0000000000747805 */ /* 0x000fe2000001ff00 */
[----:B------:R-:W-:Y:S01]  /*0c40*/  IMAD.U32 R15, RZ, RZ, UR10 ;  /* 0x0000000aff0f7e24 */ /* 0x000fe2000f8e00ff */
[----:B------:R-:W-:Y:S01]  /*0c50*/  CS2R R114, SRZ ;  /* 0x0000000000727805 */ /* 0x000fe2000001ff00 */
[----:B------:R-:W-:Y:S01]  /*0c60*/  IMAD.WIDE.U32 R8, R12, c[0x0][0x210], R8 ;  /* 0x000084000c087a25 */ /* 0x000fe200078e0008 */
[----:B------:R-:W-:Y:S01]  /*0c70*/  CS2R R112, SRZ ;  /* 0x0000000000707805 */ /* 0x000fe2000001ff00 */
[----:B------:R-:W-:Y:S01]  /*0c80*/  CS2R R110, SRZ ;  /* 0x00000000006e7805 */ /* 0x000fe2000001ff00 */
[----:B------:R-:W-:Y:S01]  /*0c90*/  IADD3 R15, R15, c[0x0][0x198], -R240 ;  /* 0x000066000f0f7a10 */ /* 0x000fe20007ffe8f0 */
[----:B------:R-:W-:Y:S01]  /*0ca0*/  IMAD.MOV.U32 R12, RZ, RZ, R6 ;  /* 0x000000ffff0c7224 */ /* 0x000fe200078e0006 */
[----:B------:R-:W-:Y:S01]  /*0cb0*/  CS2R R108, SRZ ;  /* 0x00000000006c7805 */ /* 0x000fe2000001ff00 */
[----:B------:R-:W-:Y:S01]  /*0cc0*/  IMAD.IADD R5, R5, 0x1, R10 ;  /* 0x0000000105057824 */ /* 0x000fe200078e020a */
[----:B------:R-:W-:Y:S01]  /*0cd0*/  ISETP.LT.OR P3, PT, R15, 0x1, P6 ;  /* 0x000000010f00780c */ /* 0x000fe20003761670 */
[----:B------:R-:W-:Y:S01]  /*0ce0*/  IMAD R6, R19, c[0x0][0x1d8], RZ ;  /* 0x0000760013067a24 */ /* 0x000fe200078e02ff */
[----:B------:R-:W-:Y:S01]  /*0cf0*/  ISETP.LT.OR P2, PT, R15, 0x1, P5 ;  /* 0x000000010f00780c */ /* 0x000fe20002f41670 */
[----:B------:R-:W-:Y:S01]  /*0d00*/  IMAD R7, R19, c[0x0][0x1a8], RZ ;  /* 0x00006a0013077a24 */ /* 0x000fe200078e02ff */
[----:B------:R-:W-:Y:S01]  /*0d10*/  CS2R R106, SRZ ;  /* 0x00000000006a7805 */ /* 0x000fe2000001ff00 */
[----:B------:R-:W-:Y:S01]  /*0d20*/  IMAD.IADD R3, R3, 0x1, R11 ;  /* 0x0000000103037824 */ /* 0x000fe200078e020b */
[----:B------:R-:W-:Y:S01]  /*0d30*/  IADD3 R11, R9, UR6, RZ ;  /* 0x00000006090b7c10 */ /* 0x000fe2000fffe0ff */
[----:B------:R-:W-:Y:S01]  /*0d40*/  IMAD.MOV.U32 R10, RZ, RZ, R8 ;  /* 0x000000ffff0a7224 */ /* 0x000fe200078e0008 */
[----:B------:R-:W-:Y:S01]  /*0d50*/  USHF.L.U64.HI UR6, UR4, UR7, UR5 ;  /* 0x0000000704067299 */ /* 0x000fe20008010205 */
[C---:B------:R-:W-:Y:S01]  /*0d60*/  IMAD R16, R18.reuse, c[0x0][0x1dc], R6 ;  /* 0x0000770012107a24 */ /* 0x040fe200078e0206 */
[----:B------:R-:W-:Y:S01]  /*0d70*/  USHF.R.S32.HI UR7, URZ, 0x1f, UR11 ;  /* 0x0000001f3f077899 */ /* 0x000fe2000801140b */
[C---:B------:R-:W-:Y:S01]  /*0d80*/  IMAD R17, R18.reuse, c[0x0][0x1ac], R7 ;  /* 0x00006b0012117a24 */ /* 0x040fe200078e0207 */
[----:B------:R-:W-:Y:S01]  /*0d90*/  ULDC.64 UR4, c[0x0][0x178] ;  /* 0x00005e0000047ab9 */ /* 0x000fe20000000a00 */
[C---:B------:R-:W-:Y:S01]  /*0da0*/  IMAD.WIDE.U32 R8, R18.reuse, c[0x0][0x1d8], R4 ;  /* 0x0000760012087a25 */ /* 0x040fe200078e0004 */
[----:B------:R-:W-:Y:S01]  /*0db0*/  UIMAD UR21, UR7, UR19, UR21 ;  /* 0x00000013071572a4 */ /* 0x000fe2000f8e0215 */
[----:B------:R-:W-:Y:S01]  /*0dc0*/  CS2R R104, SRZ ;  /* 0x0000000000687805 */ /* 0x000fe2000001ff00 */
[----:B------:R-:W-:Y:S01]  /*0dd0*/  CS2R R102, SRZ ;  /* 0x0000000000667805 */ /* 0x000fe2000001ff00 */
[----:B------:R-:W-:Y:S01]  /*0de0*/  IMAD.WIDE.U32 R6, R18, c[0x0][0x1a8], R2 ;  /* 0x00006a0012067a25 */ /* 0x000fe200078e0002 */
[----:B------:R-:W-:Y:S01]  /*0df0*/  LEA R4, P1, R8, c[0x0][0x1c0], 0x1 ;  /* 0x0000700008047a11 */ /* 0x000fe200078208ff */
        /* <DEDUP_REMOVED lines=11> */
[----:B------:R-:W-:Y:S01]  /*0eb0*/  IADD3 R6, P0, R4, UR20, RZ ;  /* 0x0000001404067c10 */ /* 0x000fe2000ff1e0ff */
[----:B------:R-:W-:Y:S01]  /*0ec0*/  IMAD R7, R27, c[0x0][0x218], RZ ;  /* 0x000086001b077a24 */ /* 0x000fe200078e02ff */
[----:B------:R-:W-:Y:S01]  /*0ed0*/  @!PT LDS RZ, [RZ] ;  /* 0x00000000fffff984 */ /* 0x000fe20000000800 */
[----:B------:R-:W-:Y:S01]  /*0ee0*/  @!PT LDS RZ, [RZ] ;  /* 0x00000000fffff984 */ /* 0x000fe20000000800 */
[----:B------:R-:W-:Y:S01]  /*0ef0*/  @!PT LDS RZ, [RZ] ;  /* 0x00000000fffff984 */ /* 0x000fe20000000800 */
[----:B------:R1:W-:Y:S01]  /*0f00*/  LDGSTS.E.BYPASS.LTC128B.128 [R234+0x6080], [R4.64], !P3 ;  /* 0x0608000004ea7fae */ /* 0x0003e2000d901d4e */
[----:B------:R-:W-:Y:S01]  /*0f10*/  IMAD.U32 R8, RZ, RZ, UR20 ;  /* 0x00000014ff087e24 */ /* 0x000fe2000f8e00ff */
[----:B------:R-:W-:Y:S01]  /*0f20*/  ISETP.LT.OR P3, PT, R15, 0x21, P6 ;  /* 0x000000210f00780c */ /* 0x000fe20003761670 */
[----:B------:R-:W-:Y:S01]  /*0f30*/  IMAD R7, R31, c[0x0][0x21c], R7 ;  /* 0x000087001f077a24 */ /* 0x000fe200078e0207 */
[----:B------:R1:W-:Y:S01]  /*0f40*/  LDGSTS.E.BYPASS.LTC128B.128 [R234+0x9080], [R4.64+0x80], !P2 ;  /* 0x0908008004ea7fae */ /* 0x0003e2000d101d4e */
[C---:B------:R-:W-:Y:S01]  /*0f50*/  ISETP.LT.OR P2, PT, R15.reuse, 0x21, P5 ;  /* 0x000000210f00780c */ /* 0x040fe20002f41670 */
[----:B------:R-:W-:Y:S01]  /*0f60*/  IMAD.U32 R9, RZ, RZ, UR19 ;  /* 0x00000013ff097e24 */ /* 0x000fe2000f8e00ff */
[----:B------:R-:W-:Y:S01]  /*0f70*/  ISETP.LT.OR P6, PT, R15, 0x41, P6 ;  /* 0x000000410f00780c */ /* 0x000fe200037c1670 */
[----:B------:R-:W-:Y:S01]  /*0f80*/  IMAD.IADD R245, R249, 0x1, R7 ;  /* 0x00000001f9f57824 */ /* 0x000fe200078e0207 */
[----:B------:R-:W-:Y:S01]  /*0f90*/  IADD3.X R7, R5, UR6, RZ, P0, !PT ;  /* 0x0000000605077c10 */ /* 0x000fe200087fe4ff */
[----:B------:R-:W-:Y:S01]  /*0fa0*/  IMAD.MOV.U32 R244, RZ, RZ, R248 ;  /* 0x000000fffff47224 */ /* 0x000fe200078e00f8 */
[----:B------:R-:W-:Y:S01]  /*0fb0*/  ISETP.LT.OR P5, PT, R15, 0x41, P5 ;  /* 0x000000410f00780c */ /* 0x000fe20002fa1670 */
[----:B------:R-:W-:Y:S01]  /*0fc0*/  IMAD R10, R27, c[0x0][0x188], RZ ;  /* 0x000062001b0a7a24 */ /* 0x000fe200078e02ff */
[----:B------:R-:W-:Y:S01]  /*0fd0*/  UMOV UR19, 0x5 ;  /* 0x0000000500137882 */ /* 0x000fe20000000000 */
[C---:B------:R-:W-:Y:S01]  /*0fe0*/  IMAD.WIDE.U32 R246, R31.reuse, c[0x0][0x188], R12 ;  /* 0x000062001ff67a25 */ /* 0x040fe200078e000c */
[----:B------:R2:W-:Y:S01]  /*0ff0*/  LDGSTS.E.BYPASS.LTC128B.128 [R234+0x7080], [R6.64], !P3 ;  /* 0x0708000006ea7fae */ /* 0x0005e2000d901d4e */
[----:B------:R-:W-:Y:S01]  /*1000*/  ISETP.GE.AND P3, PT, R14, c[0x0][0x19c], PT ;  /* 0x000067000e007a0c */ /* 0x000fe20003f66270 */
[----:B------:R-:W-:Y:S01]  /*1010*/  USHF.L.U64.HI UR9, UR8, UR19, UR9 ;  /* 0x0000001308097299 */ /* 0x000fe20008010209 */
[----:B------:R-:W-:Y:S01]  /*1020*/  IMAD R10, R31, c[0x0][0x18c], R10 ;  /* 0x000063001f0a7a24 */ /* 0x000fe200078e020a */
[----:B------:R-:W-:Y:S01]  /*1030*/  USHF.L.U32 UR8, UR8, 0x5, URZ ;  /* 0x0000000508087899 */ /* 0x000fe2000800063f */
[----:B------:R-:W-:Y:S01]  /*1040*/  ISETP.LT.OR P4, PT, R15, 0x1, P3 ;  /* 0x000000010f00780c */ /* 0x000fe20001f81670 */
[----:B------:R-:W-:Y:S01]  /*1050*/  IMAD.MOV.U32 R218, RZ, RZ, 0x40 ;  /* 0x00000040ffda7424 */ /* 0x000fe200078e00ff */
[----:B------:R-:W-:Y:S01]  /*1060*/  ULDC UR19, c[0x0][0x2a8] ;  /* 0x0000aa0000137ab9 */ /* 0x000fe20000000800 */
[----:B------:R-:W-:Y:S01]  /*1070*/  IMAD.IADD R250, R247, 0x1, R10 ;  /* 0x00000001f7fa7824 */ /* 0x000fe200078e020a */
[----:B------:R-:W-:Y:S01]  /*1080*/  CS2R R92, SRZ ;  /* 0x00000000005c7805 */ /* 0x000fe2000001ff00 */
[----:B------:R-:W-:Y:S01]  /*1090*/  IMAD.MOV.U32 R221, RZ, RZ, 0x20 ;  /* 0x00000020ffdd7424 */ /* 0x000fe200078e00ff */
[----:B------:R-:W-:Y:S01]  /*10a0*/  CS2R R90, SRZ ;  /* 0x00000000005a7805 */ /* 0x000fe2000001ff00 */
[----:B------:R-:W-:Y:S01]  /*10b0*/  IMAD.SHL.U32 R213, R0, 0x2, RZ ;  /* 0x0000000200d57824 */ /* 0x000fe200078e00ff */
[----:B------:R-:W-:Y:S01]  /*10c0*/  CS2R R88, SRZ ;  /* 0x0000000000587805 */ /* 0x000fe2000001ff00 */
[----:B------:R-:W-:Y:S01]  /*10d0*/  IMAD.SHL.U32 R238, R242, 0x4, RZ ;  /* 0x00000004f2ee7824 */ /* 0x000fe200078e00ff */
[----:B------:R-:W-:Y:S01]  /*10e0*/  CS2R R86, SRZ ;  /* 0x0000000000567805 */ /* 0x000fe2000001ff00 */
[----:B-1----:R-:W-:Y:S01]  /*10f0*/  IADD3 R4, P1, P0, R8, 0x80, R4 ;  /* 0x0000008008047810 */ /* 0x002fe2000783e004 */
[----:B------:R-:W-:Y:S01]  /*1100*/  IMAD.WIDE.U32 R8, R9, UR11, R244 ;  /* 0x0000000b09087c25 */ /* 0x000fe2000f8e00f4 */
[----:B------:R-:W-:Y:S01]  /*1110*/  CS2R R84, SRZ ;  /* 0x0000000000547805 */ /* 0x000fe2000001ff00 */
[----:B------:R-:W-:Y:S01]  /*1120*/  SHF.R.S32.HI R239, RZ, 0x1f, R238 ;  /* 0x0000001fffef7819 */ /* 0x000fe200000114ee */
[----:B------:R-:W-:Y:S01]  /*1130*/  CS2R R78, SRZ ;  /* 0x00000000004e7805 */ /* 0x000fe2000001ff00 */
[----:B------:R-:W-:Y:S01]  /*1140*/  IADD3.X R5, RZ, UR6, R5, P1, P0 ;  /* 0x00000006ff057c10 */ /* 0x000fe20008fe0405 */
[----:B------:R-:W-:Y:S01]  /*1150*/  IMAD.U32 R18, RZ, RZ, UR8 ;  /* 0x00000008ff127e24 */ /* 0x000fe2000f8e00ff */
[----:B------:R-:W-:Y:S01]  /*1160*/  LEA R16, P0, R8, c[0x0][0x1f0], 0x1 ;  /* 0x00007c0008107a11 */ /* 0x000fe200078008ff */
[----:B------:R-:W-:Y:S01]  /*1170*/  IMAD.WIDE.U32 R28, R31, c[0x0][0x278], RZ ;  /* 0x00009e001f1c7a25 */ /* 0x000fe200078e00ff */
[----:B------:R-:W-:Y:S01]  /*1180*/  CS2R R76, SRZ ;  /* 0x00000000004c7805 */ /* 0x000fe2000001ff00 */
[----:B------:R1:W-:Y:S01]  /*1190*/  LDGSTS.E.BYPASS.LTC128B.128 [R234+0xa080], [R4.64], !P2 ;  /* 0x0a08000004ea7fae */ /* 0x0003e2000d101d4e */
[----:B------:R-:W-:Y:S01]  /*11a0*/  ISETP.GE.AND P2, PT, R25, c[0x0][0x19c], PT ;  /* 0x0000670019007a0c */ /* 0x000fe20003f46270 */
[----:B------:R-:W-:Y:S01]  /*11b0*/  IMAD.MOV.U32 R223, RZ, RZ, 0x10 ;  /* 0x00000010ffdf7424 */ /* 0x000fe200078e00ff */
        /* <DEDUP_REMOVED lines=22> */
[----:B------:R-:W-:Y:S01]  /*1320*/  UISETP.GE.AND UP6, UPT, UR10, 0x1, UPT ;  /* 0x000000010a00788c */ /* 0x000fe2000bfc6270 */
[----:B-1----:R-:W-:Y:S01]  /*1330*/  IADD3 R4, P1, R6, UR20, RZ ;  /* 0x0000001406047c10 */ /* 0x002fe2000ff3e0ff */
[----:B------:R-:W-:Y:S01]  /*1340*/  UISETP.GE.AND UP5, UPT, UR10, 0x2, UPT ;  /* 0x000000020a00788c */ /* 0x000fe2000bfa6270 */
[----:B--2---:R-:W-:Y:S01]  /*1350*/  IADD3 R6, R9, UR21, RZ ;  /* 0x0000001509067c10 */ /* 0x004fe2000fffe0ff */
[----:B------:R-:W-:Y:S01]  /*1360*/  UIMAD.WIDE.U32 UR20, UR11, UR4, URZ ;  /* 0x000000040b1472a5 */ /* 0x000fe2000f8e003f */
[----:B------:R-:W-:Y:S01]  /*1370*/  IADD3.X R5, R7, UR6, RZ, P1, !PT ;  /* 0x0000000607057c10 */ /* 0x000fe20008ffe4ff */
[----:B------:R-:W-:Y:S01]  /*1380*/  UIMAD UR6, UR7, UR4, URZ ;  /* 0x00000004070672a4 */ /* 0x000fe2000f8e023f */
[C---:B------:R-:W-:Y:S01]  /*1390*/  ISETP.LT.OR P1, PT, R15.reuse, 0x1, P2 ;  /* 0x000000010f00780c */ /* 0x040fe20001721670 */
[----:B------:R-:W-:Y:S01]  /*13a0*/  UISETP.GE.AND UP4, UPT, UR10, 0x21, UPT ;  /* 0x000000210a00788c */ /* 0x000fe2000bf86270 */
[----:B------:R-:W-:Y:S01]  /*13b0*/  LEA.HI.X R17, R8, c[0x0][0x1f4], R6, 0x1, P0 ;  /* 0x00007d0008117a11 */ /* 0x000fe200000f0c06 */
[----:B------:R1:W-:Y:S01]  /*13c0*/  LDGSTS.E.BYPASS.LTC128B.128 [R234+0x8080], [R4.64], !P6 ;  /* 0x0808000004ea7fae */ /* 0x0003e2000f101d4e */
[----:B------:R-:W-:Y:S01]  /*13d0*/  IMAD.U32 R8, RZ, RZ, UR18 ;  /* 0x00000012ff087e24 */ /* 0x000fe2000f8e00ff */
[----:B------:R-:W-:Y:S01]  /*13e0*/  UIMAD UR6, UR11, UR5, UR6 ;  /* 0x000000050b0672a4 */ /* 0x000fe2000f8e0206 */
[----:B------:R-:W-:Y:S01]  /*13f0*/  IMAD.U32 R6, RZ, RZ, UR20 ;  /* 0x00000014ff067e24 */ /* 0x000fe2000f8e00ff */
[----:B------:R1:W-:Y:S01]  /*1400*/  LDGSTS.E.BYPASS.LTC128B.128 [R234+0xb080], [R4.64+0x80], !P5 ;  /* 0x0b08008004ea7fae */ /* 0x0003e2000e901d4e */
[C---:B------:R-:W-:Y:S01]  /*1410*/  ISETP.LT.OR P6, PT, R15.reuse, 0x21, P3 ;  /* 0x000000210f00780c */ /* 0x040fe20001fc1670 */
[----:B------:R-:W-:Y:S01]  /*1420*/  UIADD3 UR6, UR21, UR6, URZ ;  /* 0x0000000615067290 */ /* 0x000fe2000fffe03f */
[----:B------:R-:W-:Y:S01]  /*1430*/  IMAD.U32 R7, RZ, RZ, UR21 ;  /* 0x00000015ff077e24 */ /* 0x000fe2000f8e00ff */
[----:B------:R-:W0:Y:S01]  /*1440*/  LDGDEPBAR ;  /* 0x00000000000079af */ /* 0x000e220000000000 */
[----:B------:R-:W-:Y:S01]  /*1450*/  ISETP.GE.AND P5, PT, R14, c[0x0][0x16c], PT ;  /* 0x00005b000e007a0c */ /* 0x000fe20003fa6270 */
[----:B------:R-:W-:Y:S01]  /*1460*/  ULDC UR21, c[0x0][0x198] ;  /* 0x0000660000157ab9 */ /* 0x000fe20000000800 */
[----:B------:R-:W-:Y:S01]  /*1470*/  ISETP.LT.OR P3, PT, R15, 0x41, P3 ;  /* 0x000000410f00780c */ /* 0x000fe20001f61670 */
[----:B------:R2:W-:Y:S01]  /*1480*/  LDGSTS.E.BYPASS.LTC128B.128 [R234+0x80], [R2.64], !P4 ;  /* 0x0008000002ea7fae */ /* 0x0005e2000e101d4e */
[----:B------:R-:W-:Y:S01]  /*1490*/  IMAD.U32 R7, RZ, RZ, UR6 ;  /* 0x00000006ff077e24 */ /* 0x000fe2000f8e00ff */
[----:B------:R-:W-:-:S02]  /*14a0*/  ULDC.64 UR6, c[0x0][0x270] ;  /* 0x00009c0000067ab9 */ /* 0x000fc40000000a00 */
[----:B------:R2:W-:Y:S01]  /*14b0*/  LDGSTS.E.BYPASS.LTC128B.128 [R234+0x3080], [R2.64+0x80], !P1 ;  /* 0x0308008002ea7fae */ /* 0x0005e2000c901d4e */
[----:B------:R-:W-:Y:S01]  /*14c0*/  IADD3 R8, P1, P0, R8, 0x80, R2 ;  /* 0x0000008008087810 */ /* 0x000fe2000783e002 */
[----:B------:R-:W-:Y:S02]  /*14d0*/  UIMAD UR6, UR13, UR6, URZ ;  /* 0x000000060d0672a4 */ /* 0x000fe4000f8e023f */
[----:B------:R-:W-:Y:S01]  /*14e0*/  UIADD3 UR21, UR10, UR21, URZ ;  /* 0x000000150a157290 */ /* 0x000fe2000fffe03f */
[----:B------:R-:W-:Y:S01]  /*14f0*/  IADD3.X R9, RZ, UR17, R3, P1, P0 ;  /* 0x00000011ff097c10 */ /* 0x000fe20008fe0403 */
[----:B------:R-:W-:Y:S01]  /*1500*/  ULDC UR20, c[0x0][0x2a0] ;  /* 0x0000a80000147ab9 */ /* 0x000fe20000000800 */
[C---:B------:R-:W-:Y:S01]  /*1510*/  ISETP.LT.OR P1, PT, R15.reuse, 0x21, P2 ;  /* 0x000000210f00780c */ /* 0x040fe20001721670 */
[----:B------:R-:W-:Y:S01]  /*1520*/  ULOP3.LUT UR20, URZ, UR20, URZ, 0x33, !UPT ;  /* 0x000000143f147292 */ /* 0x000fe2000f8e333f */
[----:B------:R-:W-:Y:S01]  /*1530*/  ISETP.LT.OR P2, PT, R15, 0x41, P2 ;  /* 0x000000410f00780c */ /* 0x000fe20001741670 */
[----:B------:R-:W-:-:S02]  /*1540*/  UISETP.GE.AND UP3, UPT, UR10, 0x22, UPT ;  /* 0x000000220a00788c */ /* 0x000fc4000bf66270 */
[----:B------:R-:W-:Y:S02]  /*1550*/  UISETP.GE.AND UP2, UPT, UR10, 0x41, UPT ;  /* 0x000000410a00788c */ /* 0x000fe4000bf46270 */
[----:B------:R-:W-:Y:S01]  /*1560*/  UISETP.GE.AND UP1, UPT, UR10, 0x42, UPT ;  /* 0x000000420a00788c */ /* 0x000fe2000bf26270 */
[----:B-1----:R-:W-:-:S04]  /*1570*/  IADD3 R4, P4, R2, UR18, RZ ;  /* 0x0000001202047c10 */ /* 0x002fc8000ff9e0ff */
[----:B------:R-:W-:Y:S02]  /*1580*/  IADD3.X R5, R3, UR17, RZ, P4, !PT ;  /* 0x0000001103057c10 */ /* 0x000fe4000a7fe4ff */
[----:B------:R-:W-:-:S03]  /*1590*/  ISETP.GE.AND P4, PT, R25, c[0x0][0x16c], PT ;  /* 0x00005b0019007a0c */ /* 0x000fc60003f86270 */
[----:B------:R1:W-:Y:S01]  /*15a0*/  LDGSTS.E.BYPASS.LTC128B.128 [R234+0x1080], [R4.64], !P6 ;  /* 0x0108000004ea7fae */ /* 0x0003e2000f101d4e */
[----:B------:R-:W-:Y:S02]  /*15b0*/  SEL R10, RZ, 0x2, P4 ;  /* 0x00000002ff0a7807 */ /* 0x000fe40002000000 */
[C---:B--2---:R-:W-:Y:S01]  /*15c0*/  LEA R2, P0, R6.reuse, R246, 0x6 ;  /* 0x000000f606027211 */ /* 0x044fe200078030ff */
[----:B------:R2:W-:Y:S01]  /*15d0*/  LDGSTS.E.BYPASS.LTC128B.128 [R234+0x4080], [R8.64], !P1 ;  /* 0x0408000008ea7fae */ /* 0x0005e2000c901d4e */
[----:B------:R-:W-:Y:S02]  /*15e0*/  SEL R3, RZ, 0x1, P5 ;  /* 0x00000001ff037807 */ /* 0x000fe40002800000 */
[----:B------:R-:W-:Y:S02]  /*15f0*/  LEA.HI.X R7, R6, R250, R7, 0x6, P0 ;  /* 0x000000fa06077211 */ /* 0x000fe400000f3407 */
[----:B------:R-:W-:Y:S01]  /*1600*/  LEA R12, P0, R2, c[0x0][0x160], 0x1 ;  /* 0x00005800020c7a11 */ /* 0x000fe200078008ff */
[----:B------:R-:W-:-:S02]  /*1610*/  IMAD.IADD R6, R10, 0x1, R3 ;  /* 0x000000010a067824 */ /* 0x000fc400078e0203 */
[----:B------:R-:W-:Y:S01]  /*1620*/  IMAD.U32 R10, RZ, RZ, UR8 ;  /* 0x00000008ff0a7e24 */ /* 0x000fe2000f8e00ff */
[----:B------:R-:W-:Y:S01]  /*1630*/  LEA.HI.X R13, R2, c[0x0][0x164], R7, 0x1, P0 ;  /* 0x00005900020d7a11 */ /* 0x000fe200000f0c07 */
[----:B------:R-:W-:Y:S01]  /*1640*/  IMAD.U32 R7, RZ, RZ, UR4 ;  /* 0x00000004ff077e24 */ /* 0x000fe2000f8e00ff */
[----:B------:R-:W-:Y:S01]  /*1650*/  IADD3 R2, P1, R4, UR18, RZ ;  /* 0x0000001204027c10 */ /* 0x000fe2000ff3e0ff */
[----:B------:R-:W-:Y:S01]  /*1660*/  UIMAD UR18, UR16, UR7, UR6 ;  /* 0x00000007101272a4 */ /* 0x000fe2000f8e0206 */
[C---:B------:R-:W-:Y:S02]  /*1670*/  LOP3.LUT P6, RZ, R6.reuse, 0x2, RZ, 0xc0, !PT ;  /* 0x0000000206ff7812 */ /* 0x040fe400078cc0ff */
[----:B------:R-:W-:Y:S01]  /*1680*/  IADD3.X R3, R5, UR17, RZ, P1, !PT ;  /* 0x0000001105037c10 */ /* 0x000fe20008ffe4ff */
[----:B------:R-:W-:Y:S01]  /*1690*/  USHF.L.U32 UR17, UR11, 0x6, URZ ;  /* 0x000000060b117899 */ /* 0x000fe2000800063f */
[----:B------:R-:W-:Y:S01]  /*16a0*/  LOP3.LUT P1, RZ, R6, 0x1, RZ, 0xc0, !PT ;  /* 0x0000000106ff7812 */ /* 0x000fe2000782c0ff */
[----:B------:R-:W-:-:S02]  /*16b0*/  ULDC.64 UR6, c[0x0][0x238] ;  /* 0x00008e0000067ab9 */ /* 0x000fc40000000a00 */
[----:B------:R3:W-:Y:S01]  /*16c0*/  LDGSTS.E.BYPASS.LTC128B.128 [R234+0x2080], [R2.64], !P3 ;  /* 0x0208000002ea7fae */ /* 0x0007e2000d901d4e */
[----:B------:R-:W-:Y:S01]  /*16d0*/  UIMAD UR6, UR13, UR6, URZ ;  /* 0x000000060d0672a4 */ /* 0x000fe2000f8e023f */
[----:B------:R-:W-:Y:S01]  /*16e0*/  IMAD.U32 R15, RZ, RZ, UR17 ;  /* 0x00000011ff0f7e24 */ /* 0x000fe2000f8e00ff */
[----:B------:R-:W-:Y:S01]  /*16f0*/  ISETP.GT.AND P3, PT, R242, 0xf, PT ;  /* 0x0000000ff200780c */ /* 0x000fe20003f64270 */
[----:B------:R3:W-:Y:S01]  /*1700*/  LDGSTS.E.BYPASS.LTC128B.128 [R234+0x5080], [R2.64+0x80], !P2 ;  /* 0x0508008002ea7fae */ /* 0x0007e2000d101d4e */
[----:B-1----:R-:W-:Y:S01]  /*1710*/  IMAD.U32 R4, RZ, RZ, UR5 ;  /* 0x00000005ff047e24 */ /* 0x002fe2000f8e00ff */
[----:B------:R-:W-:Y:S01]  /*1720*/  LOP3.LUT P2, RZ, R21, 0x2, RZ, 0xc0, !PT ;  /* 0x0000000215ff7812 */ /* 0x000fe2000784c0ff */
[----:B------:R-:W-:Y:S01]  /*1730*/  UIMAD UR7, UR16, UR7, UR6 ;  /* 0x00000007100772a4 */ /* 0x000fe2000f8e0206 */
[----:B------:R-:W0:Y:S01]  /*1740*/  LDGDEPBAR ;  /* 0x00000000000079af */ /* 0x000e220000000000 */
[----:B--2---:R-:W-:Y:S01]  /*1750*/  LEA R8, P0, R7, R12, 0x6 ;  /* 0x0000000c07087211 */ /* 0x004fe200078030ff */
[----:B------:R-:W-:Y:S01]  /*1760*/  USHF.L.U64.HI UR5, UR4, 0x5, UR5 ;  /* 0x0000000504057899 */ /* 0x000fe20008010205 */
[----:B------:R-:W-:-:S02]  /*1770*/  SEL R0, R221, 0xffffffe0, !P2 ;  /* 0xffffffe0dd007807 */ /* 0x000fc40005000000 */
[----:B------:R-:W-:Y:S01]  /*1780*/  LEA.HI.X R9, R7, R13, R4, 0x6, P0 ;  /* 0x0000000d07097211 */ /* 0x000fe200000f3404 */
[----:B------:R-:W-:Y:S01]  /*1790*/  IMAD.U32 R4, RZ, RZ, UR16 ;  /* 0x00000010ff047e24 */ /* 0x000fe2000f8e00ff */
[----:B------:R-:W-:Y:S01]  /*17a0*/  LOP3.LUT P0, RZ, R21, 0x4, RZ, 0xc0, !PT ;  /* 0x0000000415ff7812 */ /* 0x000fe2000780c0ff */
[----:B------:R-:W-:Y:S01]  /*17b0*/  IMAD.IADD R215, R213, 0x1, R0 ;  /* 0x00000001d5d77824 */ /* 0x000fe200078e0200 */
[----:B------:R-:W-:Y:S01]  /*17c0*/  IADD3 R23, R23, UR7, RZ ;  /* 0x0000000717177c10 */ /* 0x000fe2000fffe0ff */
[----:B------:R-:W-:Y:S01]  /*17d0*/  ULDC.64 UR6, c[0x0][0x288] ;  /* 0x0000a20000067ab9 */ /* 0x000fe20000000a00 */
[----:B------:R-:W-:Y:S01]  /*17e0*/  SEL R218, R218, 0xffffffc0, !P0 ;  /* 0xffffffc0dada7807 */ /* 0x000fe20004000000 */
[----:B------:R-:W-:Y:S01]  /*17f0*/  UIMAD UR13, UR13, UR6, URZ ;  /* 0x000000060d0d72a4 */ /* 0x000fe2000f8e023f */
[----:B------:R-:W-:Y:S01]  /*1800*/  IMAD.WIDE.U32 R4, R4, c[0x0][0x288], R238 ;  /* 0x0000a20004047a25 */ /* 0x000fe200078e00ee */
[----:B------:R-:W-:Y:S02]  /*1810*/  USHF.R.S32.HI UR6, URZ, 0x1f, UR17 ;  /* 0x0000001f3f067899 */ /* 0x000fe40008011411 */
[----:B------:R-:W-:Y:S01]  /*1820*/  UIMAD UR7, UR16, UR7, UR13 ;  /* 0x00000007100772a4 */ /* 0x000fe2000f8e020d */
[----:B------:R-:W-:-:S02]  /*1830*/  IMAD.IADD R214, R213, 0x1, R218 ;  /* 0x00000001d5d67824 */ /* 0x000fc400078e02da */
[----:B------:R-:W-:Y:S01]  /*1840*/  IMAD.SHL.U32 R21, R21, 0x20, RZ ;  /* 0x0000002015157824 */ /* 0x000fe200078e00ff */
[----:B------:R-:W-:Y:S01]  /*1850*/  ULDC UR13, c[0x0][0x2a0] ;  /* 0x0000a800000d7ab9 */ /* 0x000fe20000000800 */
[----:B------:R-:W-:Y:S01]  /*1860*/  IMAD.IADD R0, R0, 0x1, R214 ;  /* 0x0000000100007824 */ /* 0x000fe200078e02d6 */
[----:B------:R-:W-:Y:S01]  /*1870*/  ULOP3.LUT UR13, URZ, UR13, URZ, 0x33, !UPT ;  /* 0x0000000d3f0d7292 */ /* 0x000fe2000f8e333f */
[----:B---3--:R-:W-:Y:S01]  /*1880*/  IMAD.U32 R2, RZ, RZ, UR16 ;  /* 0x00000010ff027e24 */ /* 0x008fe2000f8e00ff */
[----:B------:R-:W-:-:S04]  /*1890*/  DEPBAR.LE SB0, 0x1 ;  /* 0x000080400000791a */ /* 0x000fc80000000000 */
[----:B------:R-:W-:Y:S01]  /*18a0*/  BAR.SYNC.DEFER_BLOCKING 0x0 ;  /* 0x0000000000007b1d */ /* 0x000fe20000010000 */
[----:B------:R-:W-:Y:S01]  /*18b0*/  IMAD.WIDE.U32 R6, R2, c[0x0][0x270], R238 ;  /* 0x00009c0002067a25 */ /* 0x000fe200078e00ee */
[----:B------:R-:W-:-:S03]  /*18c0*/  IADD3 R2, -R240, c[0x0][0x168], -R15 ;  /* 0x00005a00f0027a10 */ /* 0x000fc60007ffe90f */
[----:B------:R-:W-:Y:S01]  /*18d0*/  IMAD.U32 R3, RZ, RZ, UR9 ;  /* 0x00000009ff037e24 */ /* 0x000fe2000f8e00ff */
[----:B------:R-:W-:Y:S01]  /*18e0*/  ISETP.LT.OR P0, PT, R2, 0x1, !P1 ;  /* 0x000000010200780c */ /* 0x000fe20004f01670 */
[----:B------:R-:W-:Y:S01]  /*18f0*/  IMAD.IADD R218, R218, 0x1, R215 ;  /* 0x00000001dada7824 */ /* 0x000fe200078e02d7 */
[C---:B------:R-:W-:Y:S01]  /*1900*/  ISETP.LT.OR P2, PT, R2.reuse, 0x1, !P6 ;  /* 0x000000010200780c */ /* 0x040fe20007741670 */
[----:B------:R-:W-:Y:S01]  /*1910*/  ULDC UR16, c[0x0][0x2a0] ;  /* 0x0000a80000107ab9 */ /* 0x000fe20000000800 */
[C---:B------:R-:W-:Y:S01]  /*1920*/  ISETP.LT.OR P1, PT, R2.reuse, 0x21, !P1 ;  /* 0x000000210200780c */ /* 0x040fe20004f21670 */
[----:B------:R-:W-:Y:S01]  /*1930*/  ULOP3.LUT UR16, URZ, UR16, URZ, 0x33, !UPT ;  /* 0x000000103f107292 */ /* 0x000fe2000f8e333f */
[----:B------:R-:W-:Y:S02]  /*1940*/  ISETP.LT.OR P6, PT, R2, 0x21, !P6 ;  /* 0x000000210200780c */ /* 0x000fe400077c1670 */
[----:B------:R-:W-:Y:S01]  /*1950*/  IADD3 R7, R7, UR18, RZ ;  /* 0x0000001207077c10 */ /* 0x000fe2000fffe0ff */
[----:B------:R-:W-:Y:S01]  /*1960*/  UMOV UR18, 0x1 ;  /* 0x0000000100127882 */ /* 0x000fe20000000000 */
[----:B------:R-:W-:Y:S01]  /*1970*/  LEA.HI R2, R26, R242, RZ, 0x5 ;  /* 0x000000f21a027211 */ /* 0x000fe200078f28ff */
[----:B------:R-:W1:Y:S04]  /*1980*/  LDSM.16.M88.2 R170, [R0+0x6080] ;  /* 0x0060800000aa783b */ /* 0x000e680000000100 */
[----:B------:R-:W2:Y:S04]  /*1990*/  LDSM.16.M88.2 R172, [R0+0x7080] ;  /* 0x0070800000ac783b */ /* 0x000ea80000000100 */
[----:B------:R-:W3:Y:S04]  /*19a0*/  LDSM.16.M88.2 R174, [R0+0x8080] ;  /* 0x0080800000ae783b */ /* 0x000ee80000000100 */
[----:B------:R-:W4:Y:S04]  /*19b0*/  LDSM.16.M88.2 R194, [R0+0x9080] ;  /* 0x0090800000c2783b */ /* 0x000f280000000100 */
[----:B------:R-:W1:Y:S04]  /*19c0*/  LDSM.16.M88.2 R196, [R0+0xa080] ;  /* 0x00a0800000c4783b */ /* 0x000e680000000100 */
[----:B------:R5:W1:Y:S04]  /*19d0*/  LDSM.16.M88.2 R198, [R0+0xb080] ;  /* 0x00b0800000c6783b */ /* 0x000a680000000100 */
[----:B------:R-:W1:Y:S04]  /*19e0*/  LDSM.16.M88.2 R152, [R213+0x6080] ;  /* 0x00608000d598783b */ /* 0x000e680000000100 */
[----:B------:R-:W1:Y:S04]  /*19f0*/  LDSM.16.M88.2 R154, [R213+0x7080] ;  /* 0x00708000d59a783b */ /* 0x000e680000000100 */
[----:B------:R-:W1:Y:S04]  /*1a00*/  LDSM.16.M88.2 R156, [R213+0x8080] ;  /* 0x00808000d59c783b */ /* 0x000e680000000100 */
[----:B------:R-:W1:Y:S04]  /*1a10*/  LDSM.16.M88.2 R158, [R215+0x6080] ;  /* 0x00608000d79e783b */ /* 0x000e680000000100 */
[----:B------:R-:W1:Y:S01]  /*1a20*/  LDSM.16.M88.2 R160, [R215+0x7080] ;  /* 0x00708000d7a0783b */ /* 0x000e620000000100 */
[----:B-----5:R-:W-:-:S03]  /*1a30*/  IMAD R0, R27, c[0x0][0x278], RZ ;  /* 0x00009e001b007a24 */ /* 0x020fc600078e02ff */
[----:B------:R-:W1:Y:S01]  /*1a40*/  LDSM.16.M88.2 R162, [R215+0x8080] ;  /* 0x00808000d7a2783b */ /* 0x000e620000000100 */
[----:B------:R-:W-:-:S03]  /*1a50*/  IMAD R0, R31, c[0x0][0x27c], R0 ;  /* 0x00009f001f007a24 */ /* 0x000fc600078e0200 */
[----:B------:R-:W1:Y:S04]  /*1a60*/  LDSM.16.M88.2 R176, [R213+0x9080] ;  /* 0x00908000d5b0783b */ /* 0x000e680000000100 */
        /* <DEDUP_REMOVED lines=11> */
[----:B------:R-:W-:Y:S06]  /*1b20*/  BAR.SYNC.DEFER_BLOCKING 0x0 ;  /* 0x0000000000007b1d */ /* 0x000fec0000010000 */
[----:B------:R-:W-:Y:S01]  /*1b30*/  @!PT LDS RZ, [RZ] ;  /* 0x00000000fffff984 */ /* 0x000fe20000000800 */
[----:B------:R-:W-:Y:S01]  /*1b40*/  @!PT LDS RZ, [RZ] ;  /* 0x00000000fffff984 */ /* 0x000fe20000000800 */
[----:B------:R-:W-:Y:S01]  /*1b50*/  @!PT LDS RZ, [RZ] ;  /* 0x00000000fffff984 */ /* 0x000fe20000000800 */
[----:B------:R5:W-:Y:S01]  /*1b60*/  LDGSTS.E.BYPASS.LTC128B.128 [R234+0x6080], [R12.64], !P0 ;  /* 0x060800000cea7fae */ /* 0x000be2000c101d4e */
[----:B------:R-:W-:-:S03]  /*1b70*/  LEA R18, P0, R18, R16, 0x1 ;  /* 0x0000001012127211 */ /* 0x000fc600078008ff */
[----:B------:R5:W-:Y:S01]  /*1b80*/  LDGSTS.E.BYPASS.LTC128B.128 [R234+0x8080], [R12.64+0x80], !P2 ;  /* 0x080800800cea7fae */ /* 0x000be2000d101d4e */
[----:B------:R-:W-:Y:S01]  /*1b90*/  LEA.HI.X R19, R10, R17, R3, 0x1, P0 ;  /* 0x000000110a137211 */ /* 0x000fe200000f0c03 */
[----:B------:R-:W-:Y:S01]  /*1ba0*/  IMAD R3, R27, c[0x0][0x290], RZ ;  /* 0x0000a4001b037a24 */ /* 0x000fe200078e02ff */
[----:B------:R-:W-:Y:S01]  /*1bb0*/  @!P3 IADD3 R6, P2, P0, R6, UR17, R28 ;  /* 0x000000110606bc10 */ /* 0x000fe2000f85e01c */
[----:B------:R-:W-:Y:S01]  /*1bc0*/  IMAD.IADD R10, R29, 0x1, R0 ;  /* 0x000000011d0a7824 */ /* 0x000fe200078e0200 */
[----:B------:R1:W-:Y:S01]  /*1bd0*/  LDGSTS.E.BYPASS.LTC128B.128 [R234+0x7080], [R8.64], !P1 ;  /* 0x0708000008ea7fae */ /* 0x0003e2000c901d4e */
[----:B------:R-:W-:-:S03]  /*1be0*/  IMAD R3, R31, c[0x0][0x294], R3 ;  /* 0x0000a5001f037a24 */ /* 0x000fc600078e0203 */
[----:B------:R-:W-:Y:S01]  /*1bf0*/  @!P3 IADD3.X R0, R7, UR6, R10, P2, P0 ;  /* 0x000000060700bc10 */ /* 0x000fe200097e040a */
[----:B------:R1:W-:Y:S01]  /*1c00*/  LDGSTS.E.BYPASS.LTC128B.128 [R234+0x9080], [R8.64+0x80], !P6 ;  /* 0x0908008008ea7fae */ /* 0x0003e2000f101d4e */
[----:B------:R-:W-:Y:S02]  /*1c10*/  @!P3 LEA R10, P0, R6, c[0x0][0x258], 0x2 ;  /* 0x00009600060aba11 */ /* 0x000fe400078010ff */
[----:B------:R-:W-:Y:S02]  /*1c20*/  ISETP.GE.AND P6, PT, R14, c[0x0][0x1fc], PT ;  /* 0x00007f000e007a0c */ /* 0x000fe40003fc6270 */
[----:B------:R-:W-:Y:S02]  /*1c30*/  @!P3 LEA.HI.X R11, R6, c[0x0][0x25c], R0, 0x2, P0 ;  /* 0x00009700060bba11 */ /* 0x000fe400000f1400 */
[----:B------:R-:W-:Y:S02]  /*1c40*/  ISETP.GE.AND P0, PT, R14, c[0x0][0x1fc], PT ;  /* 0x00007f000e007a0c */ /* 0x000fe40003f06270 */
[----:B------:R-:W-:Y:S01]  /*1c50*/  LEA.HI R6, R26, R242, RZ, 0x4 ;  /* 0x000000f21a067211 */ /* 0x000fe200078f20ff */
[----:B-----5:R-:W-:-:S04]  /*1c60*/  IMAD.WIDE.U32 R12, R31, c[0x0][0x290], RZ ;  /* 0x0000a4001f0c7a25 */ /* 0x020fc800078e00ff */
[----:B------:R-:W-:Y:S01]  /*1c70*/  IMAD.IADD R28, R13, 0x1, R3 ;  /* 0x000000010d1c7824 */ /* 0x000fe200078e0203 */
[----:B------:R-:W-:Y:S01]  /*1c80*/  IADD3 R13, R5, UR7, RZ ;  /* 0x00000007050d7c10 */ /* 0x000fe2000fffe0ff */
[----:B------:R-:W-:Y:S01]  /*1c90*/  UMOV UR7, 0x1 ;  /* 0x0000000100077882 */ /* 0x000fe20000000000 */
[----:B------:R-:W-:Y:S01]  /*1ca0*/  SHF.R.S32.HI R5, RZ, 0x5, R2 ;  /* 0x00000005ff057819 */ /* 0x000fe20000011402 */
[----:B------:R-:W-:Y:S01]  /*1cb0*/  UISETP.LE.AND UP0, UPT, UR7, UR19, UPT ;  /* 0x000000130700728c */ /* 0x000fe2000bf03270 */
[----:B------:R-:W-:Y:S01]  /*1cc0*/  IADD3 R7, P2, P1, R4, UR17, R12 ;  /* 0x0000001104077c10 */ /* 0x000fe2000f95e00c */
[----:B------:R-:W-:Y:S01]  /*1cd0*/  STL [R1+0x8], R28 ;  /* 0x0000081c01007387 */ /* 0x000fe20000100800 */
[----:B------:R-:W-:Y:S01]  /*1ce0*/  LEA.HI R0, R2, R5, RZ, 0x1 ;  /* 0x0000000502007211 */ /* 0x000fe200078f08ff */
[----:B------:R-:W-:Y:S01]  /*1cf0*/  USHF.L.U32 UR17, UR4, 0x5, URZ ;  /* 0x0000000504117899 */ /* 0x000fe2000800063f */
[----:B-1----:R-:W-:Y:S01]  /*1d00*/  LEA.HI R8, R26, R242, RZ, 0x2 ;  /* 0x000000f21a087211 */ /* 0x002fe200078f10ff */
[----:B------:R-:W-:Y:S01]  /*1d10*/  UP2UR UR19, UPR, URZ, 0x1 ;  /* 0x000000013f137883 */ /* 0x000fe20008000000 */
[----:B------:R-:W-:Y:S01]  /*1d20*/  LOP3.LUT R0, R0, 0xfffffffe, RZ, 0xc0, !PT ;  /* 0xfffffffe00007812 */ /* 0x000fe200078ec0ff */
[----:B------:R-:W-:Y:S01]  /*1d30*/  UMOV UR4, URZ ;  /* 0x0000003f00047c82 */ /* 0x000fe20008000000 */
[----:B------:R-:W-:-:S02]  /*1d40*/  SHF.R.S32.HI R3, RZ, 0x2, R8 ;  /* 0x00000002ff037819 */ /* 0x000fc40000011408 */
[----:B------:R-:W-:Y:S01]  /*1d50*/  SHF.R.S32.HI R9, RZ, 0x1f, R8 ;  /* 0x0000001fff097819 */ /* 0x000fe20000011408 */
[----:B------:R-:W-:Y:S01]  /*1d60*/  IMAD.IADD R5, R5, 0x1, -R0 ;  /* 0x0000000105057824 */ /* 0x000fe200078e0a00 */
[----:B------:R-:W-:Y:S02]  /*1d70*/  IADD3 R0, -R15, c[0x0][0x168], -R240 ;  /* 0x00005a000f007a10 */ /* 0x000fe40007ffe9f0 */
[----:B------:R-:W-:Y:S01]  /*1d80*/  LEA.HI R9, R9, R3, RZ, 0x3 ;  /* 0x0000000309097211 */ /* 0x000fe200078f18ff */
[----:B------:R-:W-:Y:S01]  /*1d90*/  IMAD.SHL.U32 R217, R5, 0x200, RZ ;  /* 0x0000020005d97824 */ /* 0x000fe200078e00ff */
[----:B------:R-:W-:Y:S01]  /*1da0*/  IADD3.X R14, R13, UR6, R28, P2, P1 ;  /* 0x000000060d0e7c10 */ /* 0x000fe200097e241c */
[----:B------:R-:W-:Y:S01]  /*1db0*/  @!P3 IMAD.SHL.U32 R13, R242, 0x10, RZ ;  /* 0x00000010f20db824 */ /* 0x000fe200078e00ff */
[----:B------:R-:W-:Y:S01]  /*1dc0*/  ISETP.GE.AND P2, PT, R25, c[0x0][0x1fc], PT ;  /* 0x00007f0019007a0c */ /* 0x000fe20003f46270 */
[----:B------:R-:W-:Y:S01]  /*1dd0*/  ULDC UR6, c[0x0][0x168] ;  /* 0x00005a0000067ab9 */ /* 0x000fe20000000800 */
[----:B------:R-:W-:Y:S01]  /*1de0*/  LOP3.LUT R9, R9, 0xfffffff8, RZ, 0xc0, !PT ;  /* 0xfffffff809097812 */ /* 0x000fe200078ec0ff */
[----:B------:R-:W-:Y:S01]  /*1df0*/  UIADD3 UR6, UR21, -UR6, UR7 ;  /* 0x8000000615067290 */ /* 0x000fe2000fffe007 */
[C---:B------:R-:W-:Y:S01]  /*1e00*/  ISETP.LT.OR P1, PT, R0.reuse, 0x1, P6 ;  /* 0x000000010000780c */ /* 0x040fe20003721670 */
[----:B------:R1:W-:Y:S01]  /*1e10*/  @!P3 LDGSTS.E.BYPASS.LTC128B.128 [R13+0x12080], [R10.64] ;  /* 0x120800000a0dbfae */ /* 0x0003e2000b901d4e */
[----:B------:R-:W-:Y:S01]  /*1e20*/  SEL R15, RZ, 0x1, P0 ;  /* 0x00000001ff0f7807 */ /* 0x000fe20000000000 */
[----:B------:R-:W-:Y:S01]  /*1e30*/  IMAD.IADD R3, R3, 0x1, -R9 ;  /* 0x0000000103037824 */ /* 0x000fe200078e0a09 */
[----:B------:R-:W-:Y:S01]  /*1e40*/  SHF.R.S32.HI R4, RZ, 0x4, R6 ;  /* 0x00000004ff047819 */ /* 0x000fe20000011406 */
[----:B------:R-:W0:Y:S01]  /*1e50*/  LDGDEPBAR ;  /* 0x00000000000079af */ /* 0x000e220000000000 */
[----:B------:R-:W-:-:S02]  /*1e60*/  ISETP.LT.OR P0, PT, R0, 0x1, P2 ;  /* 0x000000010000780c */ /* 0x000fc40001701670 */
[----:B------:R-:W-:Y:S02]  /*1e70*/  LEA.HI R12, R6, R4, RZ, 0x1 ;  /* 0x00000004060c7211 */ /* 0x000fe400078f08ff */
[----:B------:R-:W-:Y:S02]  /*1e80*/  SHF.R.S32.HI R9, RZ, 0x1f, R20 ;  /* 0x0000001fff097819 */ /* 0x000fe40000011414 */
[----:B------:R-:W-:Y:S01]  /*1e90*/  LOP3.LUT R12, R12, 0xfffffffe, RZ, 0xc0, !PT ;  /* 0xfffffffe0c0c7812 */ /* 0x000fe200078ec0ff */
[----:B------:R2:W-:Y:S01]  /*1ea0*/  LDGSTS.E.BYPASS.LTC128B.128 [R234+0xe080], [R16.64], !P1 ;  /* 0x0e08000010ea7fae */ /* 0x0005e2000c901d4e */
[----:B------:R-:W-:Y:S02]  /*1eb0*/  LEA.HI R9, R9, R20, RZ, 0x2 ;  /* 0x0000001409097211 */ /* 0x000fe400078f10ff */
[----:B------:R-:W-:Y:S01]  /*1ec0*/  LOP3.LUT R2, R2, 0xffffffe0, RZ, 0xc0, !PT ;  /* 0xffffffe002027812 */ /* 0x000fe200078ec0ff */
[----:B------:R-:W-:Y:S01]  /*1ed0*/  IMAD.IADD R4, R4, 0x1, -R12 ;  /* 0x0000000104047824 */ /* 0x000fe200078e0a0c */
[----:B------:R-:W-:Y:S01]  /*1ee0*/  LOP3.LUT R9, R9, 0x1ffffffc, RZ, 0xc0, !PT ;  /* 0x1ffffffc09097812 */ /* 0x000fe200078ec0ff */
[----:B------:R2:W-:Y:S01]  /*1ef0*/  LDGSTS.E.BYPASS.LTC128B.128 [R234+0x10080], [R16.64+0x80], !P0 ;  /* 0x1008008010ea7fae */ /* 0x0005e2000c101d4e */
[----:B------:R-:W-:Y:S01]  /*1f00*/  LEA R12, P0, R7, c[0x0][0x280], 0x2 ;  /* 0x0000a000070c7a11 */ /* 0x000fe200078010ff */
[----:B------:R-:W-:Y:S01]  /*1f10*/  IMAD.IADD R2, R242, 0x1, -R2 ;  /* 0x00000001f2027824 */ /* 0x000fe200078e0a02 */
[----:B------:R-:W-:Y:S01]  /*1f20*/  ISETP.GE.AND P1, PT, R25, c[0x0][0x1fc], PT ;  /* 0x00007f0019007a0c */ /* 0x000fe20003f26270 */
[----:B------:R-:W-:Y:S01]  /*1f30*/  IMAD.SHL.U32 R216, R4, 0x8, RZ ;  /* 0x0000000804d87824 */ /* 0x000fe200078e00ff */
[----:B------:R-:W-:-:S02]  /*1f40*/  ISETP.LT.OR P6, PT, R0, 0x21, P6 ;  /* 0x000000210000780c */ /* 0x000fc400037c1670 */
[----:B------:R-:W-:Y:S01]  /*1f50*/  SHF.R.S32.HI R233, RZ, 0x1f, R2 ;  /* 0x0000001fffe97819 */ /* 0x000fe20000011402 */
[C---:B-1----:R-:W-:Y:S01]  /*1f60*/  IMAD.SHL.U32 R10, R20.reuse, 0x8, RZ ;  /* 0x00000008140a7824 */ /* 0x042fe200078e00ff */
[----:B------:R-:W-:Y:S01]  /*1f70*/  LEA.HI.X R13, R7, c[0x0][0x284], R14, 0x2, P0 ;  /* 0x0000a100070d7a11 */ /* 0x000fe200000f140e */
[----:B------:R-:W-:Y:S01]  /*1f80*/  IMAD.IADD R20, R20, 0x1, -R9 ;  /* 0x0000000114147824 */ /* 0x000fe200078e0a09 */
[----:B------:R-:W-:Y:S01]  /*1f90*/  ISETP.LT.OR P2, PT, R0, 0x21, P2 ;  /* 0x000000210000780c */ /* 0x000fe20001741670 */
[----:B------:R-:W-:Y:S01]  /*1fa0*/  IMAD.SHL.U32 R9, R4, 0x20, RZ ;  /* 0x0000002004097824 */ /* 0x000fe200078e00ff */
[----:B------:R-:W-:Y:S01]  /*1fb0*/  LOP3.LUT R7, R10, 0x18, RZ, 0xc0, !PT ;  /* 0x000000180a077812 */ /* 0x000fe200078ec0ff */
[----:B------:R-:W-:Y:S01]  /*1fc0*/  IMAD.SHL.U32 R10, R3, 0x20, RZ ;  /* 0x00000020030a7824 */ /* 0x000fe200078e00ff */
[----:B------:R-:W-:Y:S01]  /*1fd0*/  LEA.HI R233, R233, R2, RZ, 0x2 ;  /* 0x00000002e9e97211 */ /* 0x000fe200078f10ff */
[----:B------:R-:W-:Y:S01]  /*1fe0*/  IMAD.SHL.U32 R0, R5, 0x10, RZ ;  /* 0x0000001005007824 */ /* 0x000fe200078e00ff */
[----:B------:R-:W-:Y:S01]  /*1ff0*/  LOP3.LUT R11, R7, 0x20, R9, 0xf8, !PT ;  /* 0x00000020070b7812 */ /* 0x000fe200078ef809 */
[----:B------:R1:W-:Y:S01]  /*2000*/  LDGSTS.E.BYPASS.LTC128B.128 [R234+0xf080], [R18.64], !P6 ;  /* 0x0f08000012ea7fae */ /* 0x0003e2000f101d4e */
[----:B------:R-:W-:-:S02]  /*2010*/  LOP3.LUT R9, R6, 0xfffffff0, RZ, 0xc0, !PT ;  /* 0xfffffff006097812 */ /* 0x000fc400078ec0ff */
[----:B------:R-:W-:Y:S01]  /*2020*/  LOP3.LUT R10, R7, 0xe0, R10, 0xf8, !PT ;  /* 0x000000e0070a7812 */ /* 0x000fe200078ef80a */
[C---:B------:R-:W-:Y:S01]  /*2030*/  IMAD.SHL.U32 R7, R3.reuse, 0x4, RZ ;  /* 0x0000000403077824 */ /* 0x040fe200078e00ff */
[----:B------:R-:W-:Y:S01]  /*2040*/  SEL R237, RZ, 0xffffffff, P1 ;  /* 0xffffffffffed7807 */ /* 0x000fe20000800000 */
[----:B------:R1:W-:Y:S01]  /*2050*/  LDGSTS.E.BYPASS.LTC128B.128 [R234+0x11080], [R18.64+0x80], !P2 ;  /* 0x1108008012ea7fae */ /* 0x0003e2000d101d4e */
[----:B------:R-:W-:Y:S02]  /*2060*/  LOP3.LUT P1, RZ, R3, 0x1, RZ, 0xc0, !PT ;  /* 0x0000000103ff7812 */ /* 0x000fe4000782c0ff */
[----:B------:R-:W-:Y:S01]  /*2070*/  LOP3.LUT R6, R233, 0x7ffffffc, RZ, 0xc0, !PT ;  /* 0x7ffffffce9067812 */ /* 0x000fe200078ec0ff */
[----:B------:R-:W-:Y:S01]  /*2080*/  IMAD.SHL.U32 R237, R237, 0x2, RZ ;  /* 0x00000002eded7824 */ /* 0x000fe200078e00ff */
[----:B------:R-:W-:Y:S02]  /*2090*/  LEA.HI.SX32 R233, R233, R0, 0x1e ;  /* 0x00000000e9e97211 */ /* 0x000fe400078ff2ff */
[----:B------:R-:W-:Y:S01]  /*20a0*/  LOP3.LUT R3, R0, 0x10, RZ, 0xc0, !PT ;  /* 0x0000001000037812 */ /* 0x000fe200078ec0ff */
[----:B------:R-:W-:Y:S01]  /*20b0*/  IMAD.IADD R0, R242, 0x1, -R9 ;  /* 0x00000001f2007824 */ /* 0x000fe200078e0a09 */
[----:B------:R-:W-:Y:S01]  /*20c0*/  LOP3.LUT R8, R8, 0x3ffffffc, RZ, 0xc0, !PT ;  /* 0x3ffffffc08087812 */ /* 0x000fe200078ec0ff */
[----:B------:R-:W-:Y:S01]  /*20d0*/  IMAD.IADD R2, R2, 0x1, -R6 ;  /* 0x0000000102027824 */ /* 0x000fe200078e0a06 */
[----:B------:R-:W-:Y:S01]  /*20e0*/  LOP3.LUT R10, R10, 0x18, R7, 0x78, !PT ;  /* 0x000000180a0a7812 */ /* 0x000fe200078e7807 */
[----:B------:R-:W-:Y:S01]  /*20f0*/  IMAD.SHL.U32 R7, R0, 0x20, RZ ;  /* 0x0000002000077824 */ /* 0x000fe200078e00ff */
[----:B------:R-:W-:Y:S01]  /*2100*/  SHF.R.S32.HI R6, RZ, 0x1f, R0 ;  /* 0x0000001fff067819 */ /* 0x000fe20000011400 */
[----:B------:R-:W-:Y:S01]  /*2110*/  IMAD R20, R20, 0x4, R2 ;  /* 0x0000000414147824 */ /* 0x000fe200078e0202 */
[----:B------:R-:W-:Y:S01]  /*2120*/  LOP3.LUT P0, RZ, R0, 0x4, RZ, 0xc0, !PT ;  /* 0x0000000400ff7812 */ /* 0x000fe2000780c0ff */
[----:B------:R-:W-:Y:S01]  /*2130*/  IMAD.IADD R8, R242, 0x1, -R8 ;  /* 0x00000001f2087824 */ /* 0x000fe200078e0a08 */
[----:B------:R-:W-:Y:S01]  /*2140*/  LEA.HI R6, R6, R0, RZ, 0x3 ;  /* 0x0000000006067211 */ /* 0x000fe200078f18ff */
[----:B------:R-:W-:Y:S01]  /*2150*/  IMAD.SHL.U32 R9, R0, 0x4, RZ ;  /* 0x0000000400097824 */ /* 0x000fe200078e00ff */
[----:B------:R-:W-:Y:S01]  /*2160*/  LOP3.LUT R21, R3, 0xe0, R21, 0xf8, !PT ;  /* 0x000000e003157812 */ /* 0x000fe200078ef815 */
[----:B------:R-:W-:Y:S01]  /*2170*/  IMAD.SHL.U32 R236, R20, 0x2, RZ ;  /* 0x0000000214ec7824 */ /* 0x000fe200078e00ff */
[C---:B------:R-:W-:Y:S01]  /*2180*/  LOP3.LUT R2, R6.reuse, 0xfffffff8, RZ, 0xc0, !PT ;  /* 0xfffffff806027812 */ /* 0x040fe200078ec0ff */
[----:B------:R-:W-:Y:S01]  /*2190*/  IMAD.SHL.U32 R6, R6, 0x40, RZ ;  /* 0x0000004006067824 */ /* 0x000fe200078e00ff */
[----:B------:R-:W-:-:S02]  /*21a0*/  LOP3.LUT R216, R216, 0x8, RZ, 0xc0, !PT ;  /* 0x00000008d8d87812 */ /* 0x000fc400078ec0ff */
[----:B------:R-:W-:Y:S01]  /*21b0*/  ISETP.GE.AND P6, PT, R242, 0x10, PT ;  /* 0x00000010f200780c */ /* 0x000fe20003fc6270 */
[----:B------:R-:W-:Y:S01]  /*21c0*/  IMAD.IADD R220, R0, 0x1, -R2 ;  /* 0x0000000100dc7824 */ /* 0x000fe200078e0a02 */
[----:B------:R-:W-:Y:S01]  /*21d0*/  SEL R219, R223, 0xfffffff0, !P0 ;  /* 0xfffffff0dfdb7807 */ /* 0x000fe20004000000 */
[----:B------:R-:W-:Y:S01]  /*21e0*/  IMAD.SHL.U32 R0, R4, 0x100, RZ ;  /* 0x0000010004007824 */ /* 0x000fe200078e00ff */
[----:B------:R-:W-:Y:S01]  /*21f0*/  LOP3.LUT R4, R216, 0x1e0, R7, 0xf8, !PT ;  /* 0x000001e0d8047812 */ /* 0x000fe200078ef807 */
[----:B------:R-:W-:Y:S01]  /*2200*/  IMAD.SHL.U32 R3, R220, 0x40, RZ ;  /* 0x00000040dc037824 */ /* 0x000fe200078e00ff */
[----:B------:R-:W-:Y:S01]  /*2210*/  IADD3 R230, -R236, UR6, RZ ;  /* 0x00000006ece67c10 */ /* 0x000fe2000fffe1ff */
[----:B------:R-:W-:Y:S01]  /*2220*/  IMAD R2, R8, 0x2, R217 ;  /* 0x0000000208027824 */ /* 0x000fe200078e02d9 */
[----:B------:R-:W-:Y:S02]  /*2230*/  LOP3.LUT R0, R21, 0x100, R0, 0xf8, !PT ;  /* 0x0000010015007812 */ /* 0x000fe400078ef800 */
[----:B------:R-:W-:Y:S01]  /*2240*/  LOP3.LUT R3, R3, 0x1c0, RZ, 0xc0, !PT ;  /* 0x000001c003037812 */ /* 0x000fe200078ec0ff */
[----:B------:R-:W-:Y:S01]  /*2250*/  IMAD.IADD R228, R2, 0x1, R10 ;  /* 0x0000000102e47824 */ /* 0x000fe200078e020a */
[----:B------:R-:W-:-:S02]  /*2260*/  LOP3.LUT R2, R4, 0x38, R9, 0x78, !PT ;  /* 0x0000003804027812 */ /* 0x000fc400078e7809 */
[----:B------:R-:W-:Y:S01]  /*2270*/  LOP3.LUT R4, R0, 0x8, R24, 0xf8, !PT ;  /* 0x0000000800047812 */ /* 0x000fe200078ef818 */
[----:B------:R-:W-:Y:S01]  /*2280*/  IMAD.SHL.U32 R228, R228, 0x2, RZ ;  /* 0x00000002e4e47824 */ /* 0x000fe200078e00ff */
[----:B------:R-:W-:Y:S02]  /*2290*/  LOP3.LUT R212, R0, 0x1c0, RZ, 0xc0, !PT ;  /* 0x000001c000d47812 */ /* 0x000fe400078ec0ff */
[--C-:B------:R-:W-:Y:S02]  /*22a0*/  SHF.R.U32.HI R0, RZ, 0x3, R3.reuse ;  /* 0x00000003ff007819 */ /* 0x100fe40000011603 */
[----:B------:R-:W-:Y:S02]  /*22b0*/  LOP3.LUT R217, R2, R217, RZ, 0xfc, !PT ;  /* 0x000000d902d97212 */ /* 0x000fe400078efcff */
[C---:B------:R-:W-:Y:S02]  /*22c0*/  LOP3.LUT R216, R0.reuse, R3, R216, 0x1e, !PT ;  /* 0x0000000300d87212 */ /* 0x040fe400078e1ed8 */
[----:B------:R-:W-:-:S02]  /*22d0*/  LOP3.LUT R3, R0, R11, R3, 0x1e, !PT ;  /* 0x0000000b00037212 */ /* 0x000fc400078e1e03 */
[----:B------:R-:W-:Y:S02]  /*22e0*/  LOP3.LUT R0, R6, 0xfffffe00, RZ, 0xc0, !PT ;  /* 0xfffffe0006007812 */ /* 0x000fe400078ec0ff */
[----:B------:R-:W-:Y:S02]  /*22f0*/  IADD3 R229, R228, 0x126c0, RZ ;  /* 0x000126c0e4e57810 */ /* 0x000fe40007ffe0ff */
[----:B------:R-:W-:Y:S01]  /*2300*/  LOP3.LUT R222, R3, R0, RZ, 0xfc, !PT ;  /* 0x0000000003de7212 */ /* 0x000fe200078efcff */
[----:B------:R-:W-:Y:S01]  /*2310*/  IMAD R2, R5, 0x400, R0 ;  /* 0x0000040005027824 */ /* 0x000fe200078e0200 */
[----:B------:R-:W-:Y:S01]  /*2320*/  SHF.R.U32.HI R212, RZ, 0x3, R212 ;  /* 0x00000003ffd47819 */ /* 0x000fe200000116d4 */
[----:B------:R-:W-:Y:S01]  /*2330*/  @!P6 IMAD.SHL.U32 R0, R242, 0x10, RZ ;  /* 0x00000010f200e824 */ /* 0x000fe200078e00ff */
[----:B------:R-:W-:Y:S01]  /*2340*/  LEA R217, R217, 0x15480, 0x1 ;  /* 0x00015480d9d97811 */ /* 0x000fe200078e08ff */
[----:B------:R-:W-:Y:S01]  /*2350*/  IMAD.IADD R216, R2, 0x1, R216 ;  /* 0x0000000102d87824 */ /* 0x000fe200078e02d8 */
[----:B------:R-:W-:-:S02]  /*2360*/  IADD3 R2, R228, 0x12480, RZ ;  /* 0x00012480e4027810 */ /* 0x000fc40007ffe0ff */
[----:B------:R5:W-:Y:S01]  /*2370*/  @!P6 LDGSTS.E.BYPASS.LTC128B.128 [R0+0x12280], [R12.64] ;  /* 0x122800000c00efae */ /* 0x000be2000b901d4e */
[----:B------:R-:W-:Y:S01]  /*2380*/  LOP3.LUT R212, R212, R4, RZ, 0x3c, !PT ;  /* 0x00000004d4d47212 */ /* 0x000fe200078e3cff */
[----:B------:R-:W-:Y:S01]  /*2390*/  IMAD R219, R219, 0x2, R217 ;  /* 0x00000002dbdb7824 */ /* 0x000fe200078e02d9 */
[----:B------:R-:W-:Y:S01]  /*23a0*/  @P1 IADD3 R229, R2, 0x1c0, RZ ;  /* 0x000001c002e51810 */ /* 0x000fe20007ffe0ff */
[----:B------:R-:W-:Y:S01]  /*23b0*/  IMAD.WIDE.U32 R2, R31, c[0x0][0x240], R22 ;  /* 0x000090001f027a25 */ /* 0x000fe200078e0016 */
[----:B------:R-:W0:Y:S01]  /*23c0*/  LDGDEPBAR ;  /* 0x00000000000079af */ /* 0x000e220000000000 */
[----:B------:R-:W-:Y:S02]  /*23d0*/  R2P PR, R220, 0x6 ;  /* 0x00000006dc007804 */ /* 0x000fe40000000000 */
[----:B------:R-:W-:Y:S01]  /*23e0*/  LOP3.LUT R237, R237, 0x2, R15, 0xe2, !PT ;  /* 0x00000002eded7812 */ /* 0x000fe200078ee20f */
[----:B------:R1:W-:Y:S01]  /*23f0*/  STL.64 [R1], R2 ;  /* 0x0000000201007387 */ /* 0x0003e20000100a00 */
[----:B------:R-:W-:Y:S01]  /*2400*/  IADD3 R251, R230, UR20, RZ ;  /* 0x00000014e6fb7c10 */ /* 0x000fe2000fffe0ff */
[----:B------:R-:W-:Y:S01]  /*2410*/  IMAD.SHL.U32 R212, R212, 0x2, RZ ;  /* 0x00000002d4d47824 */ /* 0x000fe200078e00ff */
[----:B------:R-:W-:Y:S01]  /*2420*/  SEL R221, R221, 0xffffffe0, !P2 ;  /* 0xffffffe0dddd7807 */ /* 0x000fe20005000000 */
[----:B------:R-:W0:Y:S01]  /*2430*/  LDGDEPBAR ;  /* 0x00000000000079af */ /* 0x000e220000000000 */
[----:B------:R-:W-:-:S02]  /*2440*/  SEL R223, R223, 0xfffffff0, !P1 ;  /* 0xfffffff0dfdf7807 */ /* 0x000fc40004800000 */
[----:B------:R-:W-:Y:S01]  /*2450*/  IADD3 R252, R230, c[0x0][0x2a4], RZ ;  /* 0x0000a900e6fc7a10 */ /* 0x000fe20007ffe0ff */
[--C-:B------:R-:W-:Y:S01]  /*2460*/  IMAD.IADD R224, R216, 0x1, R221.reuse ;  /* 0x00000001d8e07824 */ /* 0x100fe200078e02dd */
[C---:B------:R-:W-:Y:S01]  /*2470*/  IADD3 R235, -R236.reuse, UR21, RZ ;  /* 0x00000015eceb7c10 */ /* 0x040fe2000fffe1ff */
[C---:B------:R-:W-:Y:S01]  /*2480*/  IMAD.IADD R227, R223.reuse, 0x1, R221 ;  /* 0x00000001dfe37824 */ /* 0x040fe200078e02dd */
[----:B------:R-:W-:Y:S01]  /*2490*/  IADD3 R236, -R236, UR10, RZ ;  /* 0x0000000aecec7c10 */ /* 0x000fe2000fffe1ff */
[----:B------:R-:W-:Y:S01]  /*24a0*/  IMAD.IADD R226, R216, 0x1, R223 ;  /* 0x00000001d8e27824 */ /* 0x000fe200078e02df */
[----:B------:R-:W-:Y:S01]  /*24b0*/  ULDC UR10, c[0x0][0x168] ;  /* 0x00005a00000a7ab9 */ /* 0x000fe20000000800 */
[----:B------:R-:W-:Y:S02]  /*24c0*/  IMAD.IADD R225, R223, 0x1, R224 ;  /* 0x00000001dfe17824 */ /* 0x000fe400078e02e0 */
[----:B-----5:R-:W-:-:S04]  /*24d0*/  IMAD R0, R27, c[0x0][0x240], RZ ;  /* 0x000090001b007a24 */ /* 0x020fc800078e02ff */
[----:B------:R-:W-:-:S04]  /*24e0*/  IMAD R0, R31, c[0x0][0x244], R0 ;  /* 0x000091001f007a24 */ /* 0x000fc800078e0200 */
[----:B-1----:R-:W-:Y:S01]  /*24f0*/  IMAD.IADD R2, R3, 0x1, R0 ;  /* 0x0000000103027824 */ /* 0x002fe200078e0200 */
[----:B------:R-:W-:-:S04]  /*2500*/  IADD3 R0, R234, 0x6080, RZ ;  /* 0x00006080ea007810 */ /* 0x000fc80007ffe0ff */
[----:B------:R1:W-:Y:S04]  /*2510*/  STL [R1+0xc], R2 ;  /* 0x00000c0201007387 */ /* 0x0003e80000100800 */
[----:B--234-:R1:W-:Y:S02]  /*2520*/  STL [R1+0x10], R0 ;  /* 0x0000100001007387 */ /* 0x01c3e40000100800 */
.L_x_266:
[----:B------:R-:W-:Y:S04]  /*2530*/  DEPBAR.LE SB0, 0x1 ;  /* 0x000080400000791a */ /* 0x000fe80000000000 */
[----:B------:R-:W-:Y:S01]  /*2540*/  BAR.SYNC.DEFER_BLOCKING 0x0 ;  /* 0x0000000000007b1d */ /* 0x000fe20000010000 */
[----:B-1----:R-:W-:Y:S01]  /*2550*/  IMAD.U32 R0, RZ, RZ, UR4 ;  /* 0x00000004ff007e24 */ /* 0x002fe2000f8e00ff */
[----:B------:R-:W-:Y:S01]  /*2560*/  UISETP.NE.AND UP0, UPT, UR19, URZ, UPT ;  /* 0x0000003f1300728c */ /* 0x000fe2000bf05270 */
[----:B------:R-:W-:Y:S02]  /*2570*/  IMAD.U32 R146, RZ, RZ, UR4 ;  /* 0x00000004ff927e24 */ /* 0x000fe4000f8e00ff */
[----:B------:R-:W-:Y:S03]  /*2580*/  IMAD R0, R0, 0x2000, R216 ;  /* 0x0000200000007824 */ /* 0x000fe600078e02d8 */
[----:B------:R-:W-:Y:S02]  /*2590*/  LEA R146, R146, R223, 0xd ;  /* 0x000000df92927211 */ /* 0x000fe400078e68ff */
[----:B------:R-:W-:Y:S02]  /*25a0*/  SHF.L.U32 R0, R0, 0x1, RZ ;  /* 0x0000000100007819 */ /* 0x000fe400000006ff */
[----:B------:R-:W-:Y:S01]  /*25b0*/  PLOP3.LUT P0, PT, PT, PT, UP0, 0x40, 0x0 ;  /* 0x000000000000781c */ /* 0x000fe20003f0e808 */
[C---:B------:R-:W-:Y:S01]  /*25c0*/  IMAD.IADD R147, R216.reuse, 0x1, R146 ;  /* 0x00000001d8937824 */ /* 0x040fe200078e0292 */
[----:B------:R-:W-:Y:S04]  /*25d0*/  IADD3 R146, R216, R146, R221 ;  /* 0x00000092d8927210 */ /* 0x000fe80007ffe0dd */
[----:B------:R-:W-:Y:S01]  /*25e0*/  SHF.L.U32 R147, R147, 0x1, RZ ;  /* 0x0000000193937819 */ /* 0x000fe200000006ff */
[----:B------:R-:W-:Y:S01]  /*25f0*/  IMAD.SHL.U32 R146, R146, 0x2, RZ ;  /* 0x0000000292927824 */ /* 0x000fe200078e00ff */
        /* <DEDUP_REMOVED lines=8> */
[----:B------:R-:W4:Y:S04]  /*2680*/  LDSM.16.M88.2 R136, [R215+0x1080] ;  /* 0x00108000d788783b */ /* 0x000f280000000100 */
[----:B------:R-:W-:Y:S04]  /*2690*/  LDSM.16.M88.2 R138, [R214+0x80] ;  /* 0x00008000d68a783b */ /* 0x000fe80000000100 */
[----:B------:R-:W-:Y:S01]  /*26a0*/  LDSM.16.M88.2 R144, [R214+0x1080] ;  /* 0x00108000d690783b */ /* 0x000fe20000000100 */
[-C--:B-1----:R-:W-:Y:S03]  /*26b0*/  HMMA.16816.F32.BF16 R4, R20, R2.reuse, RZ ;  /* 0x000000021404723c */ /* 0x082fe600000418ff */
[----:B------:R-:W-:Y:S05]  /*26c0*/  LDSM.16.M88.4 R148, [R146+0x6080] ;  /* 0x006080009294783b */ /* 0x000fea0000000200 */
[C---:B--2---:R-:W-:Y:S01]  /*26d0*/  HMMA.16816.F32.BF16 R8, R24.reuse, R2, RZ ;  /* 0x000000021808723c */ /* 0x044fe200000418ff */
[----:B------:R-:W1:Y:S07]  /*26e0*/  LDSM.16.M88.2 R2, [R215+0x2080] ;  /* 0x00208000d702783b */ /* 0x000e6e0000000100 */
[-C--:B---3--:R-:W-:Y:S08]  /*26f0*/  HMMA.16816.F32.BF16 R12, R24, R16.reuse, RZ ;  /* 0x00000010180c723c */ /* 0x088ff000000418ff */
[C---:B------:R-:W-:Y:S08]  /*2700*/  HMMA.16816.F32.BF16 R16, R20.reuse, R16, RZ ;  /* 0x000000101410723c */ /* 0x040ff000000418ff */
[-C--:B----4-:R-:W-:Y:S08]  /*2710*/  HMMA.16816.F32.BF16 R20, R20, R28.reuse, RZ ;  /* 0x0000001c1414723c */ /* 0x090ff000000418ff */
[----:B------:R-:W-:Y:S07]  /*2720*/  HMMA.16816.F32.BF16 R24, R24, R28, RZ ;  /* 0x0000001c1818723c */ /* 0x000fee00000418ff */
[----:B------:R-:W-:Y:S01]  /*2730*/  IMAD.U32 R28, RZ, RZ, UR4 ;  /* 0x00000004ff1c7e24 */ /* 0x000fe2000f8e00ff */
[-C--:B-----5:R-:W-:Y:S05]  /*2740*/  HMMA.16816.F32.BF16 R4, R80, R30.reuse, R4 ;  /* 0x0000001e5004723c */ /* 0x0a0fea0000041804 */
[----:B------:R-:W-:Y:S03]  /*2750*/  LEA R28, R28, R221, 0xd ;  /* 0x000000dd1c1c7211 */ /* 0x000fe600078e68ff */
[C---:B------:R-:W-:Y:S04]  /*2760*/  HMMA.16816.F32.BF16 R8, R132.reuse, R30, R8 ;  /* 0x0000001e8408723c */ /* 0x040fe80000041808 */
[----:B------:R-:W-:Y:S04]  /*2770*/  IMAD.IADD R28, R216, 0x1, R28 ;  /* 0x00000001d81c7824 */ /* 0x000fe800078e021c */
[-C--:B------:R-:W-:Y:S04]  /*2780*/  HMMA.16816.F32.BF16 R12, R132, R136.reuse, R12 ;  /* 0x00000088840c723c */ /* 0x080fe8000004180c */
[----:B------:R-:W-:Y:S04]  /*2790*/  SHF.L.U32 R200, R28, 0x1, RZ ;  /* 0x000000011cc87819 */ /* 0x000fe800000006ff */
[C---:B------:R-:W-:Y:S01]  /*27a0*/  HMMA.16816.F32.BF16 R16, R80.reuse, R136, R16 ;  /* 0x000000885010723c */ /* 0x040fe20000041810 */
[----:B------:R-:W2:Y:S04]  /*27b0*/  LDSM.16.M88.4 R28, [R200+0x6080] ;  /* 0x00608000c81c783b */ /* 0x000ea80000000200 */
[----:B------:R-:W3:Y:S02]  /*27c0*/  LDSM.16.M88.4 R140, [R200+0x7080] ;  /* 0x00708000c88c783b */ /* 0x000ee40000000200 */
[----:B------:R-:W-:Y:S01]  /*27d0*/  IMAD.U32 R136, RZ, RZ, UR4 ;  /* 0x00000004ff887e24 */ /* 0x000fe2000f8e00ff */
[-C--:B-1----:R-:W-:Y:S01]  /*27e0*/  HMMA.16816.F32.BF16 R20, R80, R2.reuse, R20 ;  /* 0x000000025014723c */ /* 0x082fe20000041814 */
[----:B------:R-:W1:Y:S03]  /*27f0*/  LDSM.16.M88.2 R80, [R214+0x2080] ;  /* 0x00208000d650783b */ /* 0x000e660000000100 */
[----:B------:R-:W-:Y:S01]  /*2800*/  LEA R136, R136, R227, 0xd ;  /* 0x000000e388887211 */ /* 0x000fe200078e68ff */
[----:B------:R-:W4:Y:S03]  /*2810*/  LDSM.16.M88.2 R82, [R218+0x80] ;  /* 0x00008000da52783b */ /* 0x000f260000000100 */
[----:B------:R-:W-:Y:S01]  /*2820*/  HMMA.16816.F32.BF16 R24, R132, R2, R24 ;  /* 0x000000028418723c */ /* 0x000fe20000041818 */
[----:B------:R-:W-:Y:S03]  /*2830*/  LDSM.16.M88.2 R2, [R218+0x1080] ;  /* 0x00108000da02783b */ /* 0x000fe60000000100 */
[----:B------:R-:W-:Y:S05]  /*2840*/  IADD3 R136, R216, R136, RZ ;  /* 0x00000088d8887210 */ /* 0x000fea0007ffe0ff */
[----:B------:R-:W-:Y:S02]  /*2850*/  IMAD.SHL.U32 R201, R136, 0x2, RZ ;  /* 0x0000000288c97824 */ /* 0x000fe400078e00ff */
[----:B------:R-:W-:Y:S04]  /*2860*/  LDSM.16.M88.2 R136, [R218+0x2080] ;  /* 0x00208000da88783b */ /* 0x000fe80000000100 */
[----:B------:R-:W5:Y:S01]  /*2870*/  LDSM.16.M88.4 R132, [R201+0x7080] ;  /* 0x00708000c984783b */ /* 0x000f620000000200 */
[-C--:B--2---:R-:W-:Y:S08]  /*2880*/  HMMA.16816.F32.BF16 R4, R28, R138.reuse, R4 ;  /* 0x0000008a1c04723c */ /* 0x084ff00000041804 */
[C---:B---3--:R-:W-:Y:S01]  /*2890*/  HMMA.16816.F32.BF16 R8, R140.reuse, R138, R8 ;  /* 0x0000008a8c08723c */ /* 0x048fe20000041808 */
[----:B------:R-:W-:Y:S07]  /*28a0*/  LDSM.16.M88.2 R138, [R215+0x4080] ;  /* 0x00408000d78a783b */ /* 0x000fee0000000100 */
[-C--:B------:R-:W-:Y:S08]  /*28b0*/  HMMA.16816.F32.BF16 R12, R140, R144.reuse, R12 ;  /* 0x000000908c0c723c */ /* 0x080ff0000004180c */
[C---:B------:R-:W-:Y:S01]  /*28c0*/  HMMA.16816.F32.BF16 R16, R28.reuse, R144, R16 ;  /* 0x000000901c10723c */ /* 0x040fe20000041810 */
[----:B------:R-:W-:Y:S07]  /*28d0*/  LDSM.16.M88.4 R144, [R147+0x9080] ;  /* 0x009080009390783b */ /* 0x000fee0000000200 */
[-C--:B-1----:R-:W-:Y:S01]  /*28e0*/  HMMA.16816.F32.BF16 R20, R28, R80.reuse, R20 ;  /* 0x000000501c14723c */ /* 0x082fe20000041814 */
[----:B------:R-:W-:Y:S07]  /*28f0*/  LDSM.16.M88.4 R28, [R0+0x8080] ;  /* 0x00808000001c783b */ /* 0x000fee0000000200 */
[----:B------:R-:W-:Y:S01]  /*2900*/  HMMA.16816.F32.BF16 R24, R140, R80, R24 ;  /* 0x000000508c18723c */ /* 0x000fe20000041818 */
[----:B------:R-:W1:Y:S04]  /*2910*/  LDSM.16.M88.2 R80, [R213+0x3080] ;  /* 0x00308000d550783b */ /* 0x000e680000000100 */
[----:B------:R2:W3:Y:S03]  /*2920*/  LDSM.16.M88.4 R140, [R0+0x9080] ;  /* 0x00908000008c783b */ /* 0x0004e60000000200 */
[-C--:B----4-:R-:W-:Y:S08]  /*2930*/  HMMA.16816.F32.BF16 R4, R148, R82.reuse, R4 ;  /* 0x000000529404723c */ /* 0x090ff00000041804 */
[C---:B-----5:R-:W-:Y:S01]  /*2940*/  HMMA.16816.F32.BF16 R8, R132.reuse, R82, R8 ;  /* 0x000000528408723c */ /* 0x060fe20000041808 */
[----:B------:R-:W4:Y:S07]  /*2950*/  LDSM.16.M88.2 R82, [R213+0x4080] ;  /* 0x00408000d552783b */ /* 0x000f2e0000000100 */
[-C--:B------:R-:W-:Y:S01]  /*2960*/  HMMA.16816.F32.BF16 R12, R132, R2.reuse, R12 ;  /* 0x00000002840c723c */ /* 0x080fe2000004180c */
[----:B--2---:R-:W-:Y:S07]  /*2970*/  MOV R0, UR4 ;  /* 0x0000000400007c02 */ /* 0x004fee0008000f00 */
[C---:B------:R-:W-:Y:S01]  /*2980*/  HMMA.16816.F32.BF16 R16, R148.reuse, R2, R16 ;  /* 0x000000029410723c */ /* 0x040fe20000041810 */
[----:B------:R-:W2:Y:S03]  /*2990*/  LDSM.16.M88.2 R2, [R213+0x5080] ;  /* 0x00508000d502783b */ /* 0x000ea60000000100 */
[----:B------:R-:W-:Y:S04]  /*29a0*/  IMAD R0, R0, 0x2000, R226 ;  /* 0x0000200000007824 */ /* 0x000fe800078e02e2 */
[-C--:B------:R-:W-:Y:S01]  /*29b0*/  HMMA.16816.F32.BF16 R20, R148, R136.reuse, R20 ;  /* 0x000000889414723c */ /* 0x080fe20000041814 */
[----:B------:R-:W-:Y:S03]  /*29c0*/  LDSM.16.M88.2 R148, [R214+0x5080] ;  /* 0x00508000d694783b */ /* 0x000fe60000000100 */
[----:B------:R-:W-:Y:S04]  /*29d0*/  SHF.L.U32 R0, R0, 0x1, RZ ;  /* 0x0000000100007819 */ /* 0x000fe800000006ff */
[----:B------:R-:W-:Y:S01]  /*29e0*/  HMMA.16816.F32.BF16 R24, R132, R136, R24 ;  /* 0x000000888418723c */ /* 0x000fe20000041818 */
[----:B------:R-:W-:Y:S04]  /*29f0*/  LDSM.16.M88.2 R136, [R215+0x3080] ;  /* 0x00308000d788783b */ /* 0x000fe80000000100 */
[----:B------:R5:W2:Y:S03]  /*2a00*/  LDSM.16.M88.4 R132, [R0+0x8080] ;  /* 0x008080000084783b */ /* 0x000aa60000000200 */
[-C--:B-1----:R-:W-:Y:S08]  /*2a10*/  HMMA.16816.F32.BF16 R4, R28, R80.reuse, R4 ;  /* 0x000000501c04723c */ /* 0x082ff00000041804 */
[C---:B---3--:R-:W-:Y:S01]  /*2a20*/  HMMA.16816.F32.BF16 R8, R140.reuse, R80, R8 ;  /* 0x000000508c08723c */ /* 0x048fe20000041808 */
[----:B------:R-:W1:Y:S07]  /*2a30*/  LDSM.16.M88.2 R80, [R215+0x5080] ;  /* 0x00508000d750783b */ /* 0x000e6e0000000100 */
[-C--:B----4-:R-:W-:Y:S01]  /*2a40*/  HMMA.16816.F32.BF16 R12, R140, R82.reuse, R12 ;  /* 0x000000528c0c723c */ /* 0x090fe2000004180c */
[----:B-----5:R-:W-:Y:S07]  /*2a50*/  IMAD.U32 R0, RZ, RZ, UR4 ;  /* 0x00000004ff007e24 */ /* 0x020fee000f8e00ff */
[C---:B------:R-:W-:Y:S01]  /*2a60*/  HMMA.16816.F32.BF16 R16, R28.reuse, R82, R16 ;  /* 0x000000521c10723c */ /* 0x040fe20000041810 */
[----:B------:R-:W-:Y:S03]  /*2a70*/  LDSM.16.M88.2 R82, [R214+0x4080] ;  /* 0x00408000d652783b */ /* 0x000fe60000000100 */
[----:B------:R-:W-:Y:S04]  /*2a80*/  LEA R0, R0, R224, 0xd ;  /* 0x000000e000007211 */ /* 0x000fe800078e68ff */
[-C--:B--2---:R-:W-:Y:S04]  /*2a90*/  HMMA.16816.F32.BF16 R20, R28, R2.reuse, R20 ;  /* 0x000000021c14723c */ /* 0x084fe80000041814 */
[----:B------:R-:W-:Y:S04]  /*2aa0*/  IMAD.SHL.U32 R0, R0, 0x2, RZ ;  /* 0x0000000200007824 */ /* 0x000fe800078e00ff */
[----:B------:R-:W-:Y:S01]  /*2ab0*/  HMMA.16816.F32.BF16 R24, R140, R2, R24 ;  /* 0x000000028c18723c */ /* 0x000fe20000041818 */
[----:B------:R-:W-:Y:S04]  /*2ac0*/  LDSM.16.M88.2 R2, [R214+0x3080] ;  /* 0x00308000d602783b */ /* 0x000fe80000000100 */
[----:B------:R2:W3:Y:S03]  /*2ad0*/  LDSM.16.M88.4 R28, [R0+0x8080] ;  /* 0x00808000001c783b */ /* 0x0004e60000000200 */
[-C--:B------:R-:W-:Y:S01]  /*2ae0*/  HMMA.16816.F32.BF16 R4, R132, R136.reuse, R4 ;  /* 0x000000888404723c */ /* 0x080fe20000041804 */
[----:B------:R-:W4:Y:S07]  /*2af0*/  LDSM.16.M88.4 R140, [R200+0x9080] ;  /* 0x00908000c88c783b */ /* 0x000f2e0000000200 */
[C---:B------:R-:W-:Y:S08]  /*2b00*/  HMMA.16816.F32.BF16 R8, R144.reuse, R136, R8 ;  /* 0x000000889008723c */ /* 0x040ff00000041808 */
[-C--:B------:R-:W-:Y:S01]  /*2b10*/  HMMA.16816.F32.BF16 R12, R144, R138.reuse, R12 ;  /* 0x0000008a900c723c */ /* 0x080fe2000004180c */
[----:B--2---:R-:W-:Y:S07]  /*2b20*/  MOV R0, UR4 ;  /* 0x0000000400007c02 */ /* 0x004fee0008000f00 */
[C---:B------:R-:W-:Y:S01]  /*2b30*/  HMMA.16816.F32.BF16 R16, R132.reuse, R138, R16 ;  /* 0x0000008a8410723c */ /* 0x040fe20000041810 */
[----:B------:R-:W-:Y:S03]  /*2b40*/  LDSM.16.M88.4 R136, [R201+0x9080] ;  /* 0x00908000c988783b */ /* 0x000fe60000000200 */
[----:B------:R-:W-:Y:S04]  /*2b50*/  IMAD R0, R0, 0x2000, R225 ;  /* 0x0000200000007824 */ /* 0x000fe800078e02e1 */
[-C--:B-1----:R-:W-:Y:S04]  /*2b60*/  HMMA.16816.F32.BF16 R20, R132, R80.reuse, R20 ;  /* 0x000000508414723c */ /* 0x082fe80000041814 */
[----:B------:R-:W-:Y:S04]  /*2b70*/  SHF.L.U32 R0, R0, 0x1, RZ ;  /* 0x0000000100007819 */ /* 0x000fe800000006ff */
[----:B------:R-:W-:Y:S01]  /*2b80*/  HMMA.16816.F32.BF16 R24, R144, R80, R24 ;  /* 0x000000509018723c */ /* 0x000fe20000041818 */
[----:B------:R-:W-:Y:S04]  /*2b90*/  LDSM.16.M88.2 R80, [R218+0x3080] ;  /* 0x00308000da50783b */ /* 0x000fe80000000100 */
[----:B------:R1:W2:Y:S03]  /*2ba0*/  LDSM.16.M88.4 R132, [R0+0x8080] ;  /* 0x008080000084783b */ /* 0x0002a60000000200 */
[-C--:B---3--:R-:W-:Y:S01]  /*2bb0*/  HMMA.16816.F32.BF16 R4, R28, R2.reuse, R4 ;  /* 0x000000021c04723c */ /* 0x088fe20000041804 */
[----:B------:R-:W3:Y:S04]  /*2bc0*/  LDSM.16.M88.2 R144, [R218+0x4080] ;  /* 0x00408000da90783b */ /* 0x000ee80000000100 */
[----:B------:R-:W5:Y:S03]  /*2bd0*/  LDSM.16.M88.2 R146, [R218+0x5080] ;  /* 0x00508000da92783b */ /* 0x000f660000000100 */
[C---:B----4-:R-:W-:Y:S08]  /*2be0*/  HMMA.16816.F32.BF16 R8, R140.reuse, R2, R8 ;  /* 0x000000028c08723c */ /* 0x050ff00000041808 */
[-C--:B------:R-:W-:Y:S01]  /*2bf0*/  HMMA.16816.F32.BF16 R12, R140, R82.reuse, R12 ;  /* 0x000000528c0c723c */ /* 0x080fe2000004180c */
[----:B-1----:R-:W-:Y:S07]  /*2c00*/  IMAD.U32 R0, RZ, RZ, UR4 ;  /* 0x00000004ff007e24 */ /* 0x002fee000f8e00ff */
[C---:B------:R-:W-:Y:S04]  /*2c10*/  HMMA.16816.F32.BF16 R16, R28.reuse, R82, R16 ;  /* 0x000000521c10723c */ /* 0x040fe80000041810 */
[-C--:B------:R-:W-:Y:S04]  /*2c20*/  LEA R0, R0, R233.reuse, 0x6 ;  /* 0x000000e900007211 */ /* 0x080fe800078e30ff */
[-C--:B------:R-:W-:Y:S01]  /*2c30*/  HMMA.16816.F32.BF16 R20, R28, R148.reuse, R20 ;  /* 0x000000941c14723c */ /* 0x080fe20000041814 */
[----:B------:R-:W1:Y:S04]  /*2c40*/  LDS R150, [R0.X4+0x12100] ;  /* 0x0121000000967984 */ /* 0x000e680000004800 */
[----:B------:R-:W4:Y:S03]  /*2c50*/  LDS R200, [R0.X4+0x12120] ;  /* 0x0121200000c87984 */ /* 0x000f260000004800 */
[----:B------:R-:W-:Y:S01]  /*2c60*/  HMMA.16816.F32.BF16 R24, R140, R148, R24 ;  /* 0x000000948c18723c */ /* 0x000fe20000041818 */
[----:B------:R-:W1:Y:S04]  /*2c70*/  LDS R149, [R0.X4+0x12080] ;  /* 0x0120800000957984 */ /* 0x000e680000004800 */
[----:B------:R5:W1:Y:S03]  /*2c80*/  LDS R148, [R0.X4+0x120a0] ;  /* 0x0120a00000947984 */ /* 0x000a660000004800 */
[-C--:B--2---:R-:W-:Y:S08]  /*2c90*/  HMMA.16816.F32.BF16 R4, R132, R80.reuse, R4 ;  /* 0x000000508404723c */ /* 0x084ff00000041804 */
[C---:B------:R-:W-:Y:S08]  /*2ca0*/  HMMA.16816.F32.BF16 R8, R136.reuse, R80, R8 ;  /* 0x000000508808723c */ /* 0x040ff00000041808 */
[-C--:B---3--:R-:W-:Y:S01]  /*2cb0*/  HMMA.16816.F32.BF16 R12, R136, R144.reuse, R12 ;  /* 0x00000090880c723c */ /* 0x088fe2000004180c */
[----:B-----5:R-:W-:Y:S07]  /*2cc0*/  IMAD.U32 R0, RZ, RZ, UR11 ;  /* 0x0000000bff007e24 */ /* 0x020fee000f8e00ff */
[C---:B------:R-:W-:Y:S04]  /*2cd0*/  HMMA.16816.F32.BF16 R16, R132.reuse, R144, R16 ;  /* 0x000000908410723c */ /* 0x040fe80000041810 */
[----:B------:R-:W-:Y:S04]  /*2ce0*/  LEA R0, R0, R233, 0x6 ;  /* 0x000000e900007211 */ /* 0x000fe800078e30ff */
[-C--:B------:R-:W-:Y:S04]  /*2cf0*/  HMMA.16816.F32.BF16 R20, R132, R146.reuse, R20 ;  /* 0x000000928414723c */ /* 0x080fe80000041814 */
[C---:B------:R-:W-:Y:S04]  /*2d00*/  IADD3 R145, R0.reuse, R251, RZ ;  /* 0x000000fb00917210 */ /* 0x040fe80007ffe0ff */
[----:B------:R-:W-:Y:S07]  /*2d10*/  HMMA.16816.F32.BF16 R24, R136, R146, R24 ;  /* 0x000000928818723c */ /* 0x000fee0000041818 */
[----:B------:R-:W-:Y:S05]  /*2d20*/  IMAD.IADD R146, R0, 0x1, R252 ;  /* 0x0000000100927824 */ /* 0x000fea00078e02fc */
[----:B------:R-:W-:Y:S01]  /*2d30*/  IMNMX R146, R235, R146, PT ;  /* 0x00000092eb927217 */ /* 0x000fe20003800200 */
[----:B------:R-:W-:-:S05]  /*2d40*/  @P0 BRA `(.L_x_248) ;  /* 0x000001b000000947 */ /* 0x000fca0003800000 */
[----:B-1--4-:R-:W-:Y:S01]  /*2d50*/  IMAD.MOV.U32 R2, RZ, RZ, c[0x0][0x168] ;  /* 0x00005a00ff027624 */ /* 0x012fe200078e00ff */
[----:B------:R-:W-:Y:S04]  /*2d60*/  BSSY B0, `(.L_x_249) ;  /* 0x0000012000007945 */ /* 0x000fe80003800000 */
[----:B------:R-:W-:Y:S04]  /*2d70*/  IADD3 R2, R0, c[0x0][0x198], -R2 ;  /* 0x0000660000027a10 */ /* 0x000fe80007ffe802 */
[----:B------:R-:W-:Y:S11]  /*2d80*/  ISETP.GT.AND P0, PT, R2, -0x1, PT ;  /* 0xffffffff0200780c */ /* 0x000ff60003f04270 */
[----:B------:R-:W-:Y:S02]  /*2d90*/  @!UPT UIADD3 URZ, URZ, URZ, URZ ;  /* 0x0000003f3f3ff290 */ /* 0x000fe4000fffe03f */
[----:B------:R-:W-:-:S05]  /*2da0*/  @P0 BRA `(.L_x_250) ;  /* 0x0000008000000947 */ /* 0x000fca0003800000 */
[----:B------:R-:W-:Y:S01]  /*2db0*/  LOP3.LUT R2, RZ, R2, RZ, 0x33, !PT ;  /* 0x00000002ff027212 */ /* 0x000fe200078e33ff */
[----:B------:R-:W-:Y:S05]  /*2dc0*/  IMAD.MOV.U32 R3, RZ, RZ, 0x1 ;  /* 0x00000001ff037424 */ /* 0x000fea00078e00ff */
[----:B------:R-:W-:Y:S11]  /*2dd0*/  ISETP.NE.AND P0, PT, R3, c[0x0][0x2a8], PT ;  /* 0x0000aa0003007a0c */ /* 0x000ff60003f05270 */
[----:B------:R-:W-:Y:S02]  /*2de0*/  @!UPT UIADD3 URZ, URZ, URZ, URZ ;  /* 0x0000003f3f3ff290 */ /* 0x000fe4000fffe03f */
[----:B------:R-:W-:Y:S05]  /*2df0*/  @P0 IMAD.HI.U32 R3, R2, c[0x0][0x2ac], RZ ;  /* 0x0000ab0002030a27 */ /* 0x000fea00078e00ff */
[----:B------:R-:W-:Y:S04]  /*2e00*/  @P0 SHF.R.U32.HI R2, RZ, c[0x0][0x2b0], R3 ;  /* 0x0000ac00ff020a19 */ /* 0x000fe80000011603 */
[----:B------:R-:W-:Y:S01]  /*2e10*/  LOP3.LUT R2, RZ, R2, RZ, 0x33, !PT ;  /* 0x00000002ff027212 */ /* 0x000fe200078e33ff */
[----:B------:R-:W-:-:S05]  /*2e20*/  BRA `(.L_x_251) ;  /* 0x0000005000007947 */ /* 0x000fca0003800000 */
.L_x_250:
[----:B------:R-:W-:Y:S04]  /*2e30*/  MOV R3, 0x1 ;  /* 0x0000000100037802 */ /* 0x000fe80000000f00 */
[----:B------:R-:W-:Y:S11]  /*2e40*/  ISETP.NE.AND P0, PT, R3, c[0x0][0x2a8], PT ;  /* 0x0000aa0003007a0c */ /* 0x000ff60003f05270 */
[----:B------:R-:W-:Y:S02]  /*2e50*/  @!UPT UIADD3 URZ, URZ, URZ, URZ ;  /* 0x0000003f3f3ff290 */ /* 0x000fe4000fffe03f */
[----:B------:R-:W-:Y:S05]  /*2e60*/  @P0 IMAD.HI.U32 R3, R2, c[0x0][0x2ac], RZ ;  /* 0x0000ab0002030a27 */ /* 0x000fea00078e00ff */
[----:B------:R-:W-:Y:S02]  /*2e70*/  @P0 SHF.R.U32.HI R2, RZ, c[0x0][0x2b0], R3 ;  /* 0x0000ac00ff020a19 */ /* 0x000fe40000011603 */
.L_x_251:
[----:B------:R-:W-:Y:S05]  /*2e80*/  BSYNC B0 ;  /* 0x0000000000007941 */ /* 0x000fea0003800000 */
.L_x_249:
[----:B------:R-:W-:Y:S01]  /*2e90*/  IADD3 R3, R0, c[0x0][0x2a4], R230 ;  /* 0x0000a90000037a10 */ /* 0x000fe20007ffe0e6 */
[----:B------:R-:W-:Y:S01]  /*2ea0*/  IMAD R2, R2, c[0x0][0x2a8], R236 ;  /* 0x0000aa0002027a24 */ /* 0x000fe200078e02ec */
[----:B------:R-:W-:Y:S02]  /*2eb0*/  IADD3 R145, R0, UR16, R230 ;  /* 0x0000001000917c10 */ /* 0x000fe4000fffe0e6 */
[----:B------:R-:W-:Y:S02]  /*2ec0*/  IMNMX R3, R235, R3, PT ;  /* 0x00000003eb037217 */ /* 0x000fe40003800200 */
[----:B------:R-:W-:Y:S02]  /*2ed0*/  IADD3 R146, R2, c[0x0][0x2a8], RZ ;  /* 0x0000aa0002927a10 */ /* 0x000fe40007ffe0ff */
[----:B------:R-:W-:Y:S02]  /*2ee0*/  IMNMX R145, R145, R2, !PT ;  /* 0x0000000291917217 */ /* 0x000fe40007800200 */
[----:B------:R-:W-:Y:S02]  /*2ef0*/  IMNMX R146, R3, R146, PT ;  /* 0x0000009203927217 */ /* 0x000fe40003800200 */
.L_x_248:
[----:B-1--4-:R-:W-:Y:S01]  /*2f00*/  IADD3 R2, R0, 0x8, RZ ;  /* 0x0000000800027810 */ /* 0x012fe20007ffe0ff */
[----:B------:R-:W-:Y:S03]  /*2f10*/  UISETP.NE.AND UP0, UPT, UR19, URZ, UPT ;  /* 0x0000003f1300728c */ /* 0x000fe6000bf05270 */
[C-C-:B------:R-:W-:Y:S02]  /*2f20*/  IADD3 R140, R2.reuse, c[0x0][0x2a4], R230.reuse ;  /* 0x0000a900028c7a10 */ /* 0x140fe40007ffe0e6 */
[----:B------:R-:W-:Y:S02]  /*2f30*/  IADD3 R3, R2, UR13, R230 ;  /* 0x0000000d02037c10 */ /* 0x000fe4000fffe0e6 */
[----:B------:R-:W-:Y:S02]  /*2f40*/  PLOP3.LUT P0, PT, PT, PT, UP0, 0x40, 0x0 ;  /* 0x000000000000781c */ /* 0x000fe40003f0e808 */
[----:B------:R-:W-:Y:S11]  /*2f50*/  IMNMX R140, R235, R140, PT ;  /* 0x0000008ceb8c7217 */ /* 0x000ff60003800200 */
[----:B------:R-:W-:-:S05]  /*2f60*/  @P0 BRA `(.L_x_252) ;  /* 0x0000018000000947 */ /* 0x000fca0003800000 */
[----:B------:R-:W-:Y:S01]  /*2f70*/  IMAD.MOV.U32 R28, RZ, RZ, c[0x0][0x168] ;  /* 0x00005a00ff1c7624 */ /* 0x000fe200078e00ff */
        /* <DEDUP_REMOVED lines=13> */
.L_x_254:
[----:B------:R-:W-:Y:S04]  /*3050*/  MOV R28, 0x1 ;  /* 0x00000001001c7802 */ /* 0x000fe80000000f00 */
[----:B------:R-:W-:Y:S11]  /*3060*/  ISETP.NE.AND P0, PT, R28, c[0x0][0x2a8], PT ;  /* 0x0000aa001c007a0c */ /* 0x000ff60003f05270 */
[----:B------:R-:W-:Y:S02]  /*3070*/  @!UPT UIADD3 URZ, URZ, URZ, URZ ;  /* 0x0000003f3f3ff290 */ /* 0x000fe4000fffe03f */
[----:B------:R-:W-:Y:S05]  /*3080*/  @P0 IMAD.HI.U32 R28, R2, c[0x0][0x2ac], RZ ;  /* 0x0000ab00021c0a27 */ /* 0x000fea00078e00ff */
[----:B------:R-:W-:Y:S02]  /*3090*/  @P0 SHF.R.U32.HI R2, RZ, c[0x0][0x2b0], R28 ;  /* 0x0000ac00ff020a19 */ /* 0x000fe4000001161c */
.L_x_255:
[----:B------:R-:W-:Y:S05]  /*30a0*/  BSYNC B0 ;  /* 0x0000000000007941 */ /* 0x000fea0003800000 */
.L_x_253:
[----:B------:R-:W-:Y:S05]  /*30b0*/  IMAD R2, R2, c[0x0][0x2a8], R236 ;  /* 0x0000aa0002027a24 */ /* 0x000fea00078e02ec */
[----:B------:R-:W-:Y:S02]  /*30c0*/  IADD3 R28, R2, c[0x0][0x2a8], RZ ;  /* 0x0000aa00021c7a10 */ /* 0x000fe40007ffe0ff */
[----:B------:R-:W-:Y:S02]  /*30d0*/  IMNMX R3, R3, R2, !PT ;  /* 0x0000000203037217 */ /* 0x000fe40007800200 */
[----:B------:R-:W-:Y:S02]  /*30e0*/  IMNMX R140, R140, R28, PT ;  /* 0x0000001c8c8c7217 */ /* 0x000fe40003800200 */
.L_x_252:
[----:B------:R-:W-:Y:S01]  /*30f0*/  IADD3 R2, R0, 0x20, RZ ;  /* 0x0000002000027810 */ /* 0x000fe20007ffe0ff */
        /* <DEDUP_REMOVED lines=20> */
.L_x_258:
[----:B------:R-:W-:Y:S04]  /*3240*/  MOV R28, 0x1 ;  /* 0x00000001001c7802 */ /* 0x000fe80000000f00 */
[----:B------:R-:W-:Y:S11]  /*3250*/  ISETP.NE.AND P0, PT, R28, c[0x0][0x2a8], PT ;  /* 0x0000aa001c007a0c */ /* 0x000ff60003f05270 */
[----:B------:R-:W-:Y:S02]  /*3260*/  @!UPT UIADD3 URZ, URZ, URZ, URZ ;  /* 0x0000003f3f3ff290 */ /* 0x000fe4000fffe03f */
[----:B------:R-:W-:Y:S05]  /*3270*/  @P0 IMAD.HI.U32 R28, R2, c[0x0][0x2ac], RZ ;  /* 0x0000ab00021c0a27 */ /* 0x000fea00078e00ff */
[----:B------:R-:W-:Y:S02]  /*3280*/  @P0 SHF.R.U32.HI R2, RZ, c[0x0][0x2b0], R28 ;  /* 0x0000ac00ff020a19 */ /* 0x000fe4000001161c */
.L_x_259:
[----:B------:R-:W-:Y:S05]  /*3290*/  BSYNC B0 ;  /* 0x0000000000007941 */ /* 0x000fea0003800000 */
.L_x_257:
[----:B------:R-:W-:Y:S05]  /*32a0*/  IMAD R2, R2, c[0x0][0x2a8], R236 ;  /* 0x0000aa0002027a24 */ /* 0x000fea00078e02ec */
[----:B------:R-:W-:Y:S02]  /*32b0*/  IADD3 R28, R2, c[0x0][0x2a8], RZ ;  /* 0x0000aa00021c7a10 */ /* 0x000fe40007ffe0ff */
[----:B------:R-:W-:Y:S02]  /*32c0*/  IMNMX R143, R143, R2, !PT ;  /* 0x000000028f8f7217 */ /* 0x000fe40007800200 */
[----:B------:R-:W-:Y:S02]  /*32d0*/  IMNMX R144, R144, R28, PT ;  /* 0x0000001c90907217 */ /* 0x000fe40003800200 */
.L_x_256:
        /* <DEDUP_REMOVED lines=21> */
.L_x_262:
[----:B------:R-:W-:Y:S04]  /*3430*/  MOV R2, 0x1 ;  /* 0x0000000100027802 */ /* 0x000fe80000000f00 */
[----:B------:R-:W-:Y:S11]  /*3440*/  ISETP.NE.AND P0, PT, R2, c[0x0][0x2a8], PT ;  /* 0x0000aa0002007a0c */ /* 0x000ff60003f05270 */
[----:B------:R-:W-:Y:S02]  /*3450*/  @!UPT UIADD3 URZ, URZ, URZ, URZ ;  /* 0x0000003f3f3ff290 */ /* 0x000fe4000fffe03f */
[----:B------:R-:W-:Y:S05]  /*3460*/  @P0 IMAD.HI.U32 R2, R0, c[0x0][0x2ac], RZ ;  /* 0x0000ab0000020a27 */ /* 0x000fea00078e00ff */
[----:B------:R-:W-:Y:S02]  /*3470*/  @P0 SHF.R.U32.HI R0, RZ, c[0x0][0x2b0], R2 ;  /* 0x0000ac00ff000a19 */ /* 0x000fe40000011602 */
.L_x_263:
[----:B------:R-:W-:Y:S05]  /*3480*/  BSYNC B0 ;  /* 0x0000000000007941 */ /* 0x000fea0003800000 */
.L_x_261:
[----:B------:R-:W-:Y:S05]  /*3490*/  IMAD R0, R0, c[0x0][0x2a8], R236 ;  /* 0x0000aa0000007a24 */ /* 0x000fea00078e02ec */
[----:B------:R-:W-:Y:S02]  /*34a0*/  IADD3 R2, R0, c[0x0][0x2a8], RZ ;  /* 0x0000aa0000027a10 */ /* 0x000fe40007ffe0ff */
[----:B------:R-:W-:Y:S02]  /*34b0*/  IMNMX R141, R141, R0, !PT ;  /* 0x000000008d8d7217 */ /* 0x000fe40007800200 */
[----:B------:R-:W-:Y:S02]  /*34c0*/  IMNMX R142, R142, R2, PT ;  /* 0x000000028e8e7217 */ /* 0x000fe40003800200 */
.L_x_260:
[----:B------:R-:W-:Y:S04]  /*34d0*/  DEPBAR.LE SB0, 0x0 ;  /* 0x000080000000791a */ /* 0x000fe80000000000 */
[----:B------:R-:W-:Y:S01]  /*34e0*/  BAR.SYNC.DEFER_BLOCKING 0x0 ;  /* 0x0000000000007b1d */ /* 0x000fe20000010000 */
[----:B------:R-:W-:Y:S01]  /*34f0*/  IMAD.MOV.U32 R2, RZ, RZ, 0x20 ;  /* 0x00000020ff027424 */ /* 0x000fe200078e00ff */
[----:B------:R-:W-:Y:S01]  /*3500*/  LOP3.LUT P0, RZ, R220, 0x2, RZ, 0xc0, !PT ;  /* 0x00000002dcff7812 */ /* 0x000fe2000780c0ff */
[----:B------:R-:W-:Y:S01]  /*3510*/  IMAD.SHL.U32 R0, R216, 0x2, RZ ;  /* 0x00000002d8007824 */ /* 0x000fe200078e00ff */
[----:B------:R-:W-:Y:S02]  /*3520*/  UIADD3 UR20, UR11, 0x1, URZ ;  /* 0x000000010b147890 */ /* 0x000fe4000fffe03f */
[----:B------:R-:W-:Y:S02]  /*3530*/  SEL R2, R2, 0xffffffe0, !P0 ;  /* 0xffffffe002027807 */ /* 0x000fe40004000000 */
[----:B------:R-:W-:Y:S03]  /*3540*/  UISETP.GE.AND UP0, UPT, UR20, UR12, UPT ;  /* 0x0000000c1400728c */ /* 0x000fe6000bf06270 */
[----:B------:R-:W-:Y:S03]  /*3550*/  IMAD.IADD R2, R0, 0x1, R2 ;  /* 0x0000000100027824 */ /* 0x000fe600078e0202 */
[----:B------:R-:W-:Y:S01]  /*3560*/  PLOP3.LUT P0, PT, PT, PT, UP0, 0x80, 0x0 ;  /* 0x000000000000781c */ /* 0x000fe20003f0f008 */
[----:B------:R1:W2:Y:S04]  /*3570*/  LDSM.16.M88.4 R28, [R0+0xe080] ;  /* 0x00e08000001c783b */ /* 0x0002a80000000200 */
[----:B------:R1:W3:Y:S04]  /*3580*/  LDSM.16.M88.4 R80, [R0+0xf080] ;  /* 0x00f080000050783b */ /* 0x0002e80000000200 */
[----:B------:R1:W4:Y:S04]  /*3590*/  LDSM.16.M88.4 R132, [R2+0xe080] ;  /* 0x00e080000284783b */ /* 0x0003280000000200 */
[----:B------:R1:W1:Y:S01]  /*35a0*/  LDSM.16.M88.4 R136, [R2+0xf080] ;  /* 0x00f080000288783b */ /* 0x0002620000000200 */
[----:B------:R-:W-:-:S05]  /*35b0*/  @P0 BRA `(.L_x_264) ;  /* 0x000003b000000947 */ /* 0x000fca0003800000 */
[----:B------:R-:W5:Y:S01]  /*35c0*/  LDL R204, [R1+0x10] ;  /* 0x0000100001cc7983 */ /* 0x000f620000100800 */
[----:B------:R-:W-:Y:S01]  /*35d0*/  USHF.R.S32.HI UR21, URZ, 0x1f, UR20 ;  /* 0x0000001f3f157899 */ /* 0x000fe20008011414 */
[----:B------:R-:W-:Y:S01]  /*35e0*/  @!P3 IMAD.MOV.U32 R202, RZ, RZ, R238 ;  /* 0x000000ffffcab224 */ /* 0x000fe200078e00ee */
[----:B------:R-:W-:Y:S01]  /*35f0*/  ULDC.64 UR6, c[0x0][0x178] ;  /* 0x00005e0000067ab9 */ /* 0x000fe20000000a00 */
[----:B------:R-:W-:Y:S01]  /*3600*/  @!P3 IMAD.MOV.U32 R203, RZ, RZ, R239 ;  /* 0x000000ffffcbb224 */ /* 0x000fe200078e00ef */
[----:B------:R-:W4:Y:S01]  /*3610*/  @!P3 S2R R147, SR_CTAID.Y ;  /* 0x000000000093b919 */ /* 0x000f220000002600 */
[----:B------:R-:W-:Y:S02]  /*3620*/  UIMAD UR21, UR21, UR6, URZ ;  /* 0x00000006151572a4 */ /* 0x000fe4000f8e023f */
[----:B------:R-:W-:Y:S02]  /*3630*/  UIMAD.WIDE.U32 UR22, UR20, UR6, URZ ;  /* 0x00000006141672a5 */ /* 0x000fe4000f8e003f */
[----:B------:R-:W3:Y:S01]  /*3640*/  S2R R207, SR_CTAID.Z ;  /* 0x0000000000cf7919 */ /* 0x000ee20000002700 */
[----:B------:R-:W-:Y:S02]  /*3650*/  UIMAD UR21, UR20, UR7, UR21 ;  /* 0x00000007141572a4 */ /* 0x000fe4000f8e0215 */
[----:B------:R-:W-:Y:S02]  /*3660*/  UIMAD UR7, UR20, -0x40, UR10 ;  /* 0xffffffc0140778a4 */ /* 0x000fe4000f8e020a */
[----:B------:R-:W-:Y:S02]  /*3670*/  USHF.L.U32 UR6, UR22, 0x6, URZ ;  /* 0x0000000616067899 */ /* 0x000fe4000800063f */
[----:B------:R-:W-:Y:S04]  /*3680*/  UIADD3 UR21, UR23, UR21, URZ ;  /* 0x0000001517157290 */ /* 0x000fe8000fffe03f */
[----:B------:R-:W-:Y:S01]  /*3690*/  USHF.L.U64.HI UR21, UR22, 0x6, UR21 ;  /* 0x0000000616157899 */ /* 0x000fe20008010215 */
[----:B----4-:R-:W-:Y:S01]  /*36a0*/  @!P3 SHF.R.S32.HI R151, RZ, 0x1f, R147 ;  /* 0x0000001fff97b819 */ /* 0x010fe20000011493 */
[----:B------:R-:W-:Y:S01]  /*36b0*/  @!P3 IMAD.WIDE.U32 R202, R147, c[0x0][0x270], R202 ;  /* 0x00009c0093caba25 */ /* 0x000fe200078e00ca */
[----:B---3--:R-:W-:Y:S03]  /*36c0*/  SHF.R.S32.HI R206, RZ, 0x1f, R207 ;  /* 0x0000001fffce7819 */ /* 0x008fe600000114cf */
[----:B------:R-:W-:Y:S02]  /*36d0*/  @!P3 IMAD R151, R151, c[0x0][0x270], RZ ;  /* 0x00009c009797ba24 */ /* 0x000fe400078e02ff */
[----:B------:R-:W-:Y:S04]  /*36e0*/  IMAD.WIDE.U32 R208, R207, c[0x0][0x278], RZ ;  /* 0x00009e00cfd07a25 */ /* 0x000fe800078e00ff */
[----:B------:R-:W-:Y:S02]  /*36f0*/  @!P3 IMAD R151, R147, c[0x0][0x274], R151 ;  /* 0x00009d009397ba24 */ /* 0x000fe400078e0297 */
[----:B------:R-:W-:Y:S02]  /*3700*/  IMAD.U32 R147, RZ, RZ, UR11 ;  /* 0x0000000bff937e24 */ /* 0x000fe4000f8e00ff */
[----:B------:R-:W-:Y:S03]  /*3710*/  IMAD R206, R206, c[0x0][0x278], RZ ;  /* 0x00009e00cece7a24 */ /* 0x000fe600078e02ff */
[----:B------:R-:W-:Y:S01]  /*3720*/  @!P3 LEA R147, R147, 0x40, 0x6 ;  /* 0x000000409393b811 */ /* 0x000fe200078e30ff */
[----:B------:R-:W-:Y:S03]  /*3730*/  IMAD R206, R207, c[0x0][0x27c], R206 ;  /* 0x00009f00cfce7a24 */ /* 0x000fe600078e02ce */
[----:B------:R-:W-:Y:S01]  /*3740*/  @!P3 IADD3 R205, P1, P0, R147, R202, R208 ;  /* 0x000000ca93cdb210 */ /* 0x000fe2000783e0d0 */
[----:B------:R-:W-:Y:S01]  /*3750*/  @!P3 IMAD.IADD R202, R203, 0x1, R151 ;  /* 0x00000001cbcab824 */ /* 0x000fe200078e0297 */
[----:B------:R-:W-:Y:S01]  /*3760*/  @!P3 SHF.R.S32.HI R201, RZ, 0x1f, R147 ;  /* 0x0000001fffc9b819 */ /* 0x000fe20000011493 */
[----:B------:R-:W-:Y:S01]  /*3770*/  IMAD.IADD R206, R209, 0x1, R206 ;  /* 0x00000001d1ce7824 */ /* 0x000fe200078e02ce */
[----:B------:R-:W-:Y:S02]  /*3780*/  IADD3 R147, P2, R246, UR6, RZ ;  /* 0x00000006f6937c10 */ /* 0x000fe4000ff5e0ff */
[----:B------:R-:W-:Y:S02]  /*3790*/  IADD3 R151, -R240, UR7, RZ ;  /* 0x00000007f0977c10 */ /* 0x000fe4000fffe1ff */
[----:B------:R-:W-:Y:S02]  /*37a0*/  @!P3 IADD3.X R206, R201, R202, R206, P1, P0 ;  /* 0x000000cac9ceb210 */ /* 0x000fe40000fe04ce */
[----:B------:R-:W-:Y:S02]  /*37b0*/  LEA R202, P0, R147, c[0x0][0x160], 0x1 ;  /* 0x0000580093ca7a11 */ /* 0x000fe400078008ff */
[----:B------:R-:W-:Y:S02]  /*37c0*/  IADD3.X R201, R250, UR21, RZ, P2, !PT ;  /* 0x00000015fac97c10 */ /* 0x000fe400097fe4ff */
[----:B------:R-:W-:Y:S02]  /*37d0*/  ISETP.LT.OR P2, PT, R151, 0x1, P5 ;  /* 0x000000019700780c */ /* 0x000fe40002f41670 */
[----:B------:R-:W-:Y:S01]  /*37e0*/  LEA.HI.X R203, R147, c[0x0][0x164], R201, 0x1, P0 ;  /* 0x0000590093cb7a11 */ /* 0x000fe200000f0cc9 */
[----:B------:R-:W-:Y:S01]  /*37f0*/  IMAD.U32 R147, RZ, RZ, UR18 ;  /* 0x00000012ff937e24 */ /* 0x000fe2000f8e00ff */
[C---:B------:R-:W-:Y:S01]  /*3800*/  ISETP.LT.OR P1, PT, R151.reuse, 0x1, P4 ;  /* 0x000000019700780c */ /* 0x040fe20002721670 */
[----:B------:R-:W-:Y:S01]  /*3810*/  IMAD.U32 R201, RZ, RZ, UR17 ;  /* 0x00000011ffc97e24 */ /* 0x000fe2000f8e00ff */
[----:B------:R-:W-:Y:S01]  /*3820*/  ISETP.LT.OR P6, PT, R151, 0x21, P5 ;  /* 0x000000219700780c */ /* 0x000fe20002fc1670 */
[----:B-----5:R-:W-:Y:S06]  /*3830*/  IMAD R147, R147, 0x4000, R204 ;  /* 0x0000400093937824 */ /* 0x020fec00078e02cc */
[----:B------:R-:W-:Y:S01]  /*3840*/  @!PT LDS RZ, [RZ] ;  /* 0x00000000fffff984 */ /* 0x000fe20000000800 */
[----:B------:R-:W-:Y:S01]  /*3850*/  @!PT LDS RZ, [RZ] ;  /* 0x00000000fffff984 */ /* 0x000fe20000000800 */
[----:B------:R-:W-:Y:S01]  /*3860*/  @!PT LDS RZ, [RZ] ;  /* 0x00000000fffff984 */ /* 0x000fe20000000800 */
[----:B------:R3:W-:Y:S01]  /*3870*/  LDGSTS.E.BYPASS.LTC128B.128 [R147], [R202.64], !P2 ;  /* 0x00000000ca937fae */ /* 0x0007e2000d101d4e */
[----:B------:R-:W-:Y:S04]  /*3880*/  ISETP.LT.OR P2, PT, R151, 0x21, P4 ;  /* 0x000000219700780c */ /* 0x000fe80002741670 */
[----:B------:R3:W-:Y:S01]  /*3890*/  LDGSTS.E.BYPASS.LTC128B.128 [R147+0x2000], [R202.64+0x80], !P1 ;  /* 0x02000080ca937fae */ /* 0x0007e2000c901d4e */
[----:B------:R-:W-:Y:S01]  /*38a0*/  IADD3 R201, P1, P0, R246, UR6, R201 ;  /* 0x00000006f6c97c10 */ /* 0x000fe2000f83e0c9 */
[----:B---3--:R-:W-:Y:S05]  /*38b0*/  IMAD.U32 R202, RZ, RZ, UR5 ;  /* 0x00000005ffca7e24 */ /* 0x008fea000f8e00ff */
[----:B------:R-:W-:Y:S02]  /*38c0*/  IADD3.X R151, R250, UR21, R202, P1, P0 ;  /* 0x00000015fa977c10 */ /* 0x000fe40008fe04ca */
[C---:B------:R-:W-:Y:S04]  /*38d0*/  LEA R202, P0, R201.reuse, c[0x0][0x160], 0x1 ;  /* 0x00005800c9ca7a11 */ /* 0x040fe800078008ff */
[----:B------:R-:W-:Y:S01]  /*38e0*/  LEA.HI.X R203, R201, c[0x0][0x164], R151, 0x1, P0 ;  /* 0x00005900c9cb7a11 */ /* 0x000fe200000f0c97 */
[----:B------:R-:W-:Y:S01]  /*38f0*/  IMAD.U32 R151, RZ, RZ, UR18 ;  /* 0x00000012ff977e24 */ /* 0x000fe2000f8e00ff */
[----:B------:R-:W-:Y:S03]  /*3900*/  @!P3 LEA R204, P0, R205, c[0x0][0x258], 0x2 ;  /* 0x00009600cdccba11 */ /* 0x000fe600078010ff */
[----:B------:R3:W-:Y:S01]  /*3910*/  LDGSTS.E.BYPASS.LTC128B.128 [R147+0x1000], [R202.64], !P6 ;  /* 0x01000000ca937fae */ /* 0x0007e2000f101d4e */
[----:B------:R-:W-:Y:S01]  /*3920*/  @!P3 IMAD R151, R151, 0x40, R238 ;  /* 0x000000409797b824 */ /* 0x000fe200078e02ee */
[----:B------:R-:W-:Y:S03]  /*3930*/  @!P3 LEA.HI.X R205, R205, c[0x0][0x25c], R206, 0x2, P0 ;  /* 0x00009700cdcdba11 */ /* 0x000fe600000f14ce */
[----:B------:R3:W-:Y:S01]  /*3940*/  LDGSTS.E.BYPASS.LTC128B.128 [R147+0x3000], [R202.64+0x80], !P2 ;  /* 0x03000080ca937fae */ /* 0x0007e2000d101d4e */
[----:B------:R-:W-:Y:S05]  /*3950*/  @!P3 IMAD.SHL.U32 R151, R151, 0x4, RZ ;  /* 0x000000049797b824 */ /* 0x000fea00078e00ff */
[----:B------:R3:W-:Y:S02]  /*3960*/  @!P3 LDGSTS.E.BYPASS.LTC128B.128 [R151+0x12080], [R204.64] ;  /* 0x12080000cc97bfae */ /* 0x0007e4000b901d4e */
.L_x_264:
[----:B------:R-:W-:Y:S01]  /*3970*/  PLOP3.LUT P2, PT, PT, PT, UP6, 0x40, 0x0 ;  /* 0x000000000000781c */ /* 0x000fe20003f4e868 */
[----:B------:R-:W0:Y:S01]  /*3980*/  LDGDEPBAR ;  /* 0x00000000000079af */ /* 0x000e220000000000 */
[----:B------:R-:W-:Y:S02]  /*3990*/  PLOP3.LUT P0, PT, PT, PT, UP5, 0x40, 0x0 ;  /* 0x000000000000781c */ /* 0x000fe40003f0e858 */
[C---:B------:R-:W-:Y:S02]  /*39a0*/  ISETP.GT.AND P2, PT, R145.reuse, RZ, P2 ;  /* 0x000000ff9100720c */ /* 0x040fe40001744270 */
[----:B------:R-:W-:Y:S02]  /*39b0*/  ISETP.GT.AND P0, PT, R145, 0x1, P0 ;  /* 0x000000019100780c */ /* 0x000fe40000704270 */
[----:B------:R-:W-:Y:S02]  /*39c0*/  PLOP3.LUT P6, PT, PT, PT, UP6, 0x40, 0x0 ;  /* 0x000000000000781c */ /* 0x000fe40003fce868 */
[C---:B------:R-:W-:Y:S02]  /*39d0*/  ISETP.LT.OR P2, PT, R146.reuse, 0x1, P2 ;  /* 0x000000019200780c */ /* 0x040fe40001741670 */
[----:B------:R-:W-:Y:S02]  /*39e0*/  ISETP.GT.AND P6, PT, R3, RZ, P6 ;  /* 0x000000ff0300720c */ /* 0x000fe400037c4270 */
[----:B------:R-:W-:Y:S02]  /*39f0*/  ISETP.LT.OR P0, PT, R146, 0x2, P0 ;  /* 0x000000029200780c */ /* 0x000fe40000701670 */
[----:B---3--:R-:W-:Y:S02]  /*3a00*/  FSEL R202, R4, -INF , !P2 ;  /* 0xff80000004ca7808 */ /* 0x008fe40005000000 */
[----:B------:R-:W-:Y:S02]  /*3a10*/  FSEL R201, R5, -INF , !P0 ;  /* 0xff80000005c97808 */ /* 0x000fe40004000000 */
[----:B------:R-:W-:Y:S01]  /*3a20*/  ISETP.LT.OR P6, PT, R140, 0x1, P6 ;  /* 0x000000018c00780c */ /* 0x000fe200037c1670 */
[--C-:B------:R-:W-:Y:S01]  /*3a30*/  FFMA.FTZ R208, R202, c[0x0][0x29c], -R149.reuse ;  /* 0x0000a700cad07a23 */ /* 0x100fe20000010895 */
[----:B------:R-:W-:Y:S01]  /*3a40*/  PLOP3.LUT P2, PT, PT, PT, UP5, 0x40, 0x0 ;  /* 0x000000000000781c */ /* 0x000fe20003f4e858 */
[--C-:B------:R-:W-:Y:S01]  /*3a50*/  FFMA.FTZ R207, R201, c[0x0][0x29c], -R149.reuse ;  /* 0x0000a700c9cf7a23 */ /* 0x100fe20000010895 */
[----:B------:R-:W-:Y:S02]  /*3a60*/  PLOP3.LUT P0, PT, PT, PT, UP4, 0x40, 0x0 ;  /* 0x000000000000781c */ /* 0x000fe40003f0e848 */
[----:B------:R-:W-:Y:S02]  /*3a70*/  ISETP.GT.AND P2, PT, R3, 0x1, P2 ;  /* 0x000000010300780c */ /* 0x000fe40001744270 */
[----:B------:R-:W-:Y:S02]  /*3a80*/  FSEL R151, R6, -INF , !P6 ;  /* 0xff80000006977808 */ /* 0x000fe40007000000 */
[C---:B------:R-:W-:Y:S02]  /*3a90*/  ISETP.GT.AND P0, PT, R145.reuse, 0x20, P0 ;  /* 0x000000209100780c */ /* 0x040fe40000704270 */
[----:B------:R-:W-:Y:S02]  /*3aa0*/  PLOP3.LUT P6, PT, PT, PT, UP3, 0x40, 0x0 ;  /* 0x000000000000781c */ /* 0x000fe40003fce838 */
[----:B------:R-:W-:Y:S02]  /*3ab0*/  ISETP.LT.OR P2, PT, R140, 0x2, P2 ;  /* 0x000000028c00780c */ /* 0x000fe40001741670 */
[----:B------:R-:W-:Y:S02]  /*3ac0*/  ISETP.GT.AND P6, PT, R145, 0x21, P6 ;  /* 0x000000219100780c */ /* 0x000fe400037c4270 */
[----:B------:R-:W-:Y:S02]  /*3ad0*/  ISETP.LT.OR P0, PT, R146, 0x21, P0 ;  /* 0x000000219200780c */ /* 0x000fe40000701670 */
[----:B------:R-:W-:Y:S02]  /*3ae0*/  FSEL R147, R7, -INF , !P2 ;  /* 0xff80000007937808 */ /* 0x000fe40005000000 */
[-C--:B--2---:R-:W-:Y:S01]  /*3af0*/  HMMA.16816.F32.BF16 R4, R28, R152.reuse, RZ ;  /* 0x000000981c04723c */ /* 0x084fe200000418ff */
[----:B------:R-:W-:Y:S02]  /*3b00*/  PLOP3.LUT P2, PT, PT, PT, UP4, 0x40, 0x0 ;  /* 0x000000000000781c */ /* 0x000fe40003f4e848 */
[----:B------:R-:W-:Y:S02]  /*3b10*/  FSEL R16, R16, -INF , !P0 ;  /* 0xff80000010107808 */ /* 0x000fe40004000000 */
[----:B------:R-:W-:Y:S02]  /*3b20*/  ISETP.LT.OR P6, PT, R146, 0x22, P6 ;  /* 0x000000229200780c */ /* 0x000fe400037c1670 */
[----:B------:R-:W-:Y:S01]  /*3b30*/  PLOP3.LUT P0, PT, PT, PT, UP3, 0x40, 0x0 ;  /* 0x000000000000781c */ /* 0x000fe20003f0e838 */
[--C-:B------:R-:W-:Y:S01]  /*3b40*/  FFMA.FTZ R202, R16, c[0x0][0x29c], -R149.reuse ;  /* 0x0000a70010ca7a23 */ /* 0x100fe20000010895 */
[C---:B------:R-:W-:Y:S02]  /*3b50*/  ISETP.GT.AND P2, PT, R3.reuse, 0x20, P2 ;  /* 0x000000200300780c */ /* 0x040fe40001744270 */
[----:B------:R-:W-:Y:S02]  /*3b60*/  ISETP.GT.AND P0, PT, R3, 0x21, P0 ;  /* 0x000000210300780c */ /* 0x000fe40000704270 */
[----:B------:R-:W-:Y:S02]  /*3b70*/  FSEL R17, R17, -INF , !P6 ;  /* 0xff80000011117808 */ /* 0x000fe40007000000 */
[----:B------:R-:W-:Y:S02]  /*3b80*/  PLOP3.LUT P6, PT, PT, PT, UP2, 0x40, 0x0 ;  /* 0x000000000000781c */ /* 0x000fe40003fce828 */
[C---:B------:R-:W-:Y:S02]  /*3b90*/  ISETP.LT.OR P2, PT, R140.reuse, 0x21, P2 ;  /* 0x000000218c00780c */ /* 0x040fe40001741670 */
[----:B------:R-:W-:Y:S02]  /*3ba0*/  ISETP.GT.AND P6, PT, R145, 0x40, P6 ;  /* 0x000000409100780c */ /* 0x000fe400037c4270 */
[----:B------:R-:W-:Y:S02]  /*3bb0*/  ISETP.LT.OR P0, PT, R140, 0x22, P0 ;  /* 0x000000228c00780c */ /* 0x000fe40000701670 */
[----:B------:R-:W-:Y:S02]  /*3bc0*/  FSEL R18, R18, -INF , !P2 ;  /* 0xff80000012127808 */ /* 0x000fe40005000000 */
[----:B------:R-:W-:Y:S02]  /*3bd0*/  ISETP.LT.OR P6, PT, R146, 0x41, P6 ;  /* 0x000000419200780c */ /* 0x000fe400037c1670 */
[----:B------:R-:W-:Y:S01]  /*3be0*/  FSEL R19, R19, -INF , !P0 ;  /* 0xff80000013137808 */ /* 0x000fe20004000000 */
[--C-:B------:R-:W-:Y:S01]  /*3bf0*/  FFMA.FTZ R232, R18, c[0x0][0x29c], -R148.reuse ;  /* 0x0000a70012e87a23 */ /* 0x100fe20000010894 */
[----:B------:R-:W-:Y:S02]  /*3c00*/  PLOP3.LUT P2, PT, PT, PT, UP1, 0x40, 0x0 ;  /* 0x000000000000781c */ /* 0x000fe40003f4e818 */
[----:B------:R-:W-:Y:S01]  /*3c10*/  PLOP3.LUT P0, PT, PT, PT, UP2, 0x40, 0x0 ;  /* 0x000000000000781c */ /* 0x000fe20003f0e828 */
[--C-:B------:R-:W-:Y:S01]  /*3c20*/  FFMA.FTZ R231, R19, c[0x0][0x29c], -R148.reuse ;  /* 0x0000a70013e77a23 */ /* 0x100fe20000010894 */
        /* <DEDUP_REMOVED lines=8> */
[----:B------:R-:W-:Y:S02]  /*3cb0*/  FSEL R22, R22, -INF , !P0 ;  /* 0xff80000016167808 */ /* 0x000fe40004000000 */
[----:B------:R-:W-:Y:S02]  /*3cc0*/  ISETP.LT.OR P6, PT, R140, 0x42, P6 ;  /* 0x000000428c00780c */ /* 0x000fe400037c1670 */
[----:B------:R-:W-:Y:S01]  /*3cd0*/  PLOP3.LUT P2, PT, PT, PT, UP6, 0x40, 0x0 ;  /* 0x000000000000781c */ /* 0x000fe20003f4e868 */
[----:B------:R-:W-:Y:S01]  /*3ce0*/  FFMA.FTZ R211, R22, c[0x0][0x29c], -R148 ;  /* 0x0000a70016d37a23 */ /* 0x000fe20000010894 */
[----:B------:R-:W-:Y:S02]  /*3cf0*/  PLOP3.LUT P0, PT, PT, PT, UP5, 0x40, 0x0 ;  /* 0x000000000000781c */ /* 0x000fe40003f0e858 */
[----:B------:R-:W-:Y:S02]  /*3d00*/  ISETP.GT.AND P2, PT, R143, RZ, P2 ;  /* 0x000000ff8f00720c */ /* 0x000fe40001744270 */
[----:B------:R-:W-:Y:S02]  /*3d10*/  FSEL R23, R23, -INF , !P6 ;  /* 0xff80000017177808 */ /* 0x000fe40007000000 */
[----:B------:R-:W-:Y:S02]  /*3d20*/  ISETP.GT.AND P0, PT, R143, 0x1, P0 ;  /* 0x000000018f00780c */ /* 0x000fe40000704270 */
[----:B------:R-:W-:Y:S02]  /*3d30*/  PLOP3.LUT P6, PT, PT, PT, UP6, 0x40, 0x0 ;  /* 0x000000000000781c */ /* 0x000fe40003fce868 */
[C---:B------:R-:W-:Y:S02]  /*3d40*/  ISETP.LT.OR P2, PT, R144.reuse, 0x1, P2 ;  /* 0x000000019000780c */ /* 0x040fe40001741670 */
[----:B------:R-:W-:Y:S02]  /*3d50*/  ISETP.GT.AND P6, PT, R141, RZ, P6 ;  /* 0x000000ff8d00720c */ /* 0x000fe400037c4270 */
[----:B------:R-:W-:Y:S02]  /*3d60*/  ISETP.LT.OR P0, PT, R144, 0x2, P0 ;  /* 0x000000029000780c */ /* 0x000fe40000701670 */
[----:B------:R-:W-:Y:S02]  /*3d70*/  FSEL R146, R8, -INF , !P2 ;  /* 0xff80000008927808 */ /* 0x000fe40005000000 */
[----:B------:R-:W-:Y:S02]  /*3d80*/  FSEL R145, R9, -INF , !P0 ;  /* 0xff80000009917808 */ /* 0x000fe40004000000 */
[----:B------:R-:W-:Y:S02]  /*3d90*/  ISETP.LT.OR P6, PT, R142, 0x1, P6 ;  /* 0x000000018e00780c */ /* 0x000fe400037c1670 */
[----:B------:R-:W-:Y:S02]  /*3da0*/  PLOP3.LUT P2, PT, PT, PT, UP5, 0x40, 0x0 ;  /* 0x000000000000781c */ /* 0x000fe40003f4e858 */
[----:B------:R-:W-:Y:S02]  /*3db0*/  PLOP3.LUT P0, PT, PT, PT, UP4, 0x40, 0x0 ;  /* 0x000000000000781c */ /* 0x000fe40003f0e848 */
[----:B------:R-:W-:Y:S02]  /*3dc0*/  FSEL R206, R10, -INF , !P6 ;  /* 0xff8000000ace7808 */ /* 0x000fe40007000000 */
[----:B------:R-:W-:Y:S02]  /*3dd0*/  ISETP.GT.AND P2, PT, R141, 0x1, P2 ;  /* 0x000000018d00780c */ /* 0x000fe40001744270 */
[C---:B------:R-:W-:Y:S01]  /*3de0*/  ISETP.GT.AND P0, PT, R143.reuse, 0x20, P0 ;  /* 0x000000208f00780c */ /* 0x040fe20000704270 */
[--C-:B------:R-:W-:Y:S01]  /*3df0*/  FFMA.FTZ R201, R206, c[0x0][0x29c], -R200.reuse ;  /* 0x0000a700cec97a23 */ /* 0x100fe200000108c8 */
[----:B------:R-:W-:Y:S02]  /*3e00*/  PLOP3.LUT P6, PT, PT, PT, UP3, 0x40, 0x0 ;  /* 0x000000000000781c */ /* 0x000fe40003fce838 */
[----:B------:R-:W-:Y:S02]  /*3e10*/  ISETP.LT.OR P2, PT, R142, 0x2, P2 ;  /* 0x000000028e00780c */ /* 0x000fe40001741670 */
[----:B------:R-:W-:Y:S01]  /*3e20*/  ISETP.GT.AND P6, PT, R143, 0x21, P6 ;  /* 0x000000218f00780c */ /* 0x000fe200037c4270 */
[----:B------:R-:W-:Y:S01]  /*3e30*/  MUFU.EX2 R201, R201 ;  /* 0x000000c900c97308 */ /* 0x000fe20000000800 */
[----:B------:R-:W-:Y:S02]  /*3e40*/  ISETP.LT.OR P0, PT, R144, 0x21, P0 ;  /* 0x000000219000780c */ /* 0x000fe40000701670 */
[----:B------:R-:W-:Y:S02]  /*3e50*/  FSEL R205, R11, -INF , !P2 ;  /* 0xff8000000bcd7808 */ /* 0x000fe40005000000 */
[C---:B------:R-:W-:Y:S01]  /*3e60*/  HMMA.16816.F32.BF16 R8, R80.reuse, R152, RZ ;  /* 0x000000985008723c */ /* 0x040fe200000418ff */
[----:B------:R-:W-:Y:S02]  /*3e70*/  PLOP3.LUT P1, PT, PT, PT, UP0, 0x80, 0x0 ;  /* 0x000000000000781c */ /* 0x000fe40003f2f008 */
[----:B------:R-:W-:Y:S01]  /*3e80*/  FSEL R140, R12, -INF , !P0 ;  /* 0xff8000000c8c7808 */ /* 0x000fe20004000000 */
[----:B------:R-:W-:Y:S01]  /*3e90*/  FFMA.FTZ R205, R205, c[0x0][0x29c], -R200 ;  /* 0x0000a700cdcd7a23 */ /* 0x000fe200000108c8 */
[----:B------:R-:W-:Y:S02]  /*3ea0*/  ISETP.LT.OR P2, PT, R144, 0x22, P6 ;  /* 0x000000229000780c */ /* 0x000fe40003741670 */
[----:B------:R-:W-:Y:S01]  /*3eb0*/  PLOP3.LUT P6, PT, PT, PT, UP4, 0x40, 0x0 ;  /* 0x000000000000781c */ /* 0x000fe20003fce848 */
[--C-:B------:R-:W-:Y:S01]  /*3ec0*/  FFMA.FTZ R210, R140, c[0x0][0x29c], -R150.reuse ;  /* 0x0000a7008cd27a23 */ /* 0x100fe20000010896 */
[----:B------:R-:W-:Y:S02]  /*3ed0*/  PLOP3.LUT P0, PT, PT, PT, UP3, 0x40, 0x0 ;  /* 0x000000000000781c */ /* 0x000fe40003f0e838 */
[C---:B------:R-:W-:Y:S01]  /*3ee0*/  ISETP.GT.AND P6, PT, R141.reuse, 0x20, P6 ;  /* 0x000000208d00780c */ /* 0x040fe200037c4270 */
[----:B------:R-:W-:Y:S01]  /*3ef0*/  IMAD.MOV.U32 R140, RZ, RZ, 0x40 ;  /* 0x00000040ff8c7424 */ /* 0x000fe200078e00ff */
[----:B------:R-:W-:Y:S02]  /*3f00*/  ISETP.GT.AND P0, PT, R141, 0x21, P0 ;  /* 0x000000218d00780c */ /* 0x000fe40000704270 */
[----:B------:R-:W-:Y:S02]  /*3f10*/  FSEL R3, R13, -INF , !P2 ;  /* 0xff8000000d037808 */ /* 0x000fe40005000000 */
[C---:B------:R-:W-:Y:S02]  /*3f20*/  ISETP.LT.OR P6, PT, R142.reuse, 0x21, P6 ;  /* 0x000000218e00780c */ /* 0x040fe400037c1670 */
[----:B------:R-:W-:Y:S01]  /*3f30*/  ISETP.LT.OR P0, PT, R142, 0x22, P0 ;  /* 0x000000228e00780c */ /* 0x000fe20000701670 */
[----:B------:R-:W-:Y:S01]  /*3f40*/  FFMA.FTZ R209, R3, c[0x0][0x29c], -R150 ;  /* 0x0000a70003d17a23 */ /* 0x000fe20000010896 */
[----:B------:R-:W-:Y:S02]  /*3f50*/  PLOP3.LUT P2, PT, PT, PT, UP2, 0x40, 0x0 ;  /* 0x000000000000781c */ /* 0x000fe40003f4e828 */
[----:B------:R-:W-:Y:S02]  /*3f60*/  FSEL R204, R14, -INF , !P6 ;  /* 0xff8000000ecc7808 */ /* 0x000fe40007000000 */
[----:B------:R-:W-:Y:S02]  /*3f70*/  FSEL R203, R15, -INF , !P0 ;  /* 0xff8000000fcb7808 */ /* 0x000fe40004000000 */
[-C--:B------:R-:W-:Y:S01]  /*3f80*/  HMMA.16816.F32.BF16 R12, R80, R154.reuse, RZ ;  /* 0x0000009a500c723c */ /* 0x080fe200000418ff */
[----:B------:R-:W-:Y:S01]  /*3f90*/  ISETP.GT.AND P2, PT, R143, 0x40, P2 ;  /* 0x000000408f00780c */ /* 0x000fe20001744270 */
[--C-:B------:R-:W-:Y:S01]  /*3fa0*/  FFMA.FTZ R204, R204, c[0x0][0x29c], -R200.reuse ;  /* 0x0000a700cccc7a23 */ /* 0x100fe200000108c8 */
[----:B------:R-:W-:Y:S01]  /*3fb0*/  PLOP3.LUT P0, PT, PT, PT, UP1, 0x40, 0x0 ;  /* 0x000000000000781c */ /* 0x000fe20003f0e818 */
[----:B------:R-:W-:Y:S01]  /*3fc0*/  FFMA.FTZ R203, R203, c[0x0][0x29c], -R200 ;  /* 0x0000a700cbcb7a23 */ /* 0x000fe200000108c8 */
[----:B------:R-:W-:Y:S02]  /*3fd0*/  ISETP.LT.OR P2, PT, R144, 0x41, P2 ;  /* 0x000000419000780c */ /* 0x000fe40001741670 */
[----:B------:R-:W-:Y:S01]  /*3fe0*/  ISETP.GT.AND P0, PT, R143, 0x41, P0 ;  /* 0x000000418f00780c */ /* 0x000fe20000704270 */
[--C-:B------:R-:W-:Y:S01]  /*3ff0*/  FFMA.FTZ R143, R17, c[0x0][0x29c], -R149.reuse ;  /* 0x0000a700118f7a23 */ /* 0x100fe20000010895 */
[----:B------:R-:W-:Y:S01]  /*4000*/  FSEL R24, R24, -INF , !P2 ;  /* 0xff80000018187808 */ /* 0x000fe20005000000 */
[C---:B------:R-:W-:Y:S01]  /*4010*/  HMMA.16816.F32.BF16 R16, R28.reuse, R154, RZ ;  /* 0x0000009a1c10723c */ /* 0x040fe200000418ff */
[----:B------:R-:W-:Y:S02]  /*4020*/  PLOP3.LUT P6, PT, PT, PT, UP2, 0x40, 0x0 ;  /* 0x000000000000781c */ /* 0x000fe40003fce828 */
[----:B------:R-:W-:Y:S02]  /*4030*/  PLOP3.LUT P2, PT, PT, PT, UP1, 0x40, 0x0 ;  /* 0x000000000000781c */ /* 0x000fe40003f4e818 */
[C---:B------:R-:W-:Y:S02]  /*4040*/  ISETP.GT.AND P6, PT, R141.reuse, 0x40, P6 ;  /* 0x000000408d00780c */ /* 0x040fe400037c4270 */
[----:B------:R-:W-:Y:S01]  /*4050*/  ISETP.GT.AND P2, PT, R141, 0x41, P2 ;  /* 0x000000418d00780c */ /* 0x000fe20001744270 */
[--C-:B------:R-:W-:Y:S01]  /*4060*/  FFMA.FTZ R141, R20, c[0x0][0x29c], -R149.reuse ;  /* 0x0000a700148d7a23 */ /* 0x100fe20000010895 */
[C---:B------:R-:W-:Y:S02]  /*4070*/  ISETP.LT.OR P6, PT, R142.reuse, 0x41, P6 ;  /* 0x000000418e00780c */ /* 0x040fe400037c1670 */
[----:B------:R-:W-:Y:S01]  /*4080*/  ISETP.LT.OR P2, PT, R142, 0x42, P2 ;  /* 0x000000428e00780c */ /* 0x000fe20001741670 */
[----:B------:R-:W-:Y:S01]  /*4090*/  FFMA.FTZ R149, R21, c[0x0][0x29c], -R149 ;  /* 0x0000a70015957a23 */ /* 0x000fe20000010895 */
[----:B------:R-:W-:Y:S01]  /*40a0*/  ISETP.LT.OR P0, PT, R144, 0x42, P0 ;  /* 0x000000429000780c */ /* 0x000fe20000701670 */
[--C-:B------:R-:W-:Y:S01]  /*40b0*/  FFMA.FTZ R142, R151, c[0x0][0x29c], -R148.reuse ;  /* 0x0000a700978e7a23 */ /* 0x100fe20000010894 */
[----:B------:R-:W-:Y:S01]  /*40c0*/  FSEL R26, R26, -INF , !P6 ;  /* 0xff8000001a1a7808 */ /* 0x000fe20007000000 */
[--C-:B------:R-:W-:Y:S01]  /*40d0*/  FFMA.FTZ R151, R147, c[0x0][0x29c], -R148.reuse ;  /* 0x0000a70093977a23 */ /* 0x100fe20000010894 */
[----:B------:R-:W-:Y:S01]  /*40e0*/  FSEL R25, R25, -INF , !P0 ;  /* 0xff80000019197808 */ /* 0x000fe20004000000 */
[----:B------:R-:W-:Y:S01]  /*40f0*/  FFMA.FTZ R148, R23, c[0x0][0x29c], -R148 ;  /* 0x0000a70017947a23 */ /* 0x000fe20000010894 */
[----:B------:R-:W-:Y:S01]  /*4100*/  FSEL R27, R27, -INF , !P2 ;  /* 0xff8000001b1b7808 */ /* 0x000fe20005000000 */
[-C--:B------:R-:W-:Y:S01]  /*4110*/  HMMA.16816.F32.BF16 R20, R28, R156.reuse, RZ ;  /* 0x0000009c1c14723c */ /* 0x080fe200000418ff */
[----:B------:R-:W-:Y:S01]  /*4120*/  FFMA.FTZ R206, R26, c[0x0][0x29c], -R200 ;  /* 0x0000a7001ace7a23 */ /* 0x000fe200000108c8 */
[----:B------:R-:W-:Y:S01]  /*4130*/  MUFU.EX2 R149, R149 ;  /* 0x0000009500957308 */ /* 0x000fe20000000800 */
[----:B------:R-:W-:Y:S01]  /*4140*/  FFMA.FTZ R147, R146, c[0x0][0x29c], -R150 ;  /* 0x0000a70092937a23 */ /* 0x000fe20000010896 */
[----:B------:R-:W-:Y:S01]  /*4150*/  LOP3.LUT P0, RZ, R220, 0x4, RZ, 0xc0, !PT ;  /* 0x00000004dcff7812 */ /* 0x000fe2000780c0ff */
[----:B------:R-:W-:Y:S02]  /*4160*/  FFMA.FTZ R200, R27, c[0x0][0x29c], -R200 ;  /* 0x0000a7001bc87a23 */ /* 0x000fe400000108c8 */
[--C-:B------:R-:W-:Y:S01]  /*4170*/  FFMA.FTZ R144, R145, c[0x0][0x29c], -R150.reuse ;  /* 0x0000a70091907a23 */ /* 0x100fe20000010896 */
[----:B------:R-:W-:Y:S04]  /*4180*/  HMMA.16816.F32.BF16 R28, R80, R156, RZ ;  /* 0x0000009c501c723c */ /* 0x000fe800000418ff */
[----:B------:R-:W-:Y:S01]  /*4190*/  SEL R140, R140, 0xffffffc0, !P0 ;  /* 0xffffffc08c8c7807 */ /* 0x000fe20004000000 */
[--C-:B------:R-:W-:Y:S01]  /*41a0*/  FFMA.FTZ R145, R24, c[0x0][0x29c], -R150.reuse ;  /* 0x0000a70018917a23 */ /* 0x100fe20000010896 */
[----:B------:R-:W-:Y:S01]  /*41b0*/  MUFU.EX2 R142, R142 ;  /* 0x0000008e008e7308 */ /* 0x000fe20000000800 */
[----:B------:R-:W-:Y:S01]  /*41c0*/  FFMA.FTZ R150, R25, c[0x0][0x29c], -R150 ;  /* 0x0000a70019967a23 */ /* 0x000fe20000010896 */
[-C--:B----4-:R-:W-:Y:S05]  /*41d0*/  HMMA.16816.F32.BF16 R4, R132, R158.reuse, R4 ;  /* 0x0000009e8404723c */ /* 0x090fea0000041804 */
[----:B------:R-:W-:Y:S03]  /*41e0*/  IMAD.IADD R3, R0, 0x1, R140 ;  /* 0x0000000100037824 */ /* 0x000fe600078e028c */
[C---:B-1----:R-:W-:Y:S01]  /*41f0*/  HMMA.16816.F32.BF16 R8, R136.reuse, R158, R8 ;  /* 0x0000009e8808723c */ /* 0x042fe20000041808 */
[----:B------:R-:W-:Y:S01]  /*4200*/  MUFU.EX2 R147, R147 ;  /* 0x0000009300937308 */ /* 0x000fe20000000800 */
[----:B------:R-:W1:Y:S06]  /*4210*/  LDSM.16.M88.4 R24, [R3+0xe080] ;  /* 0x00e080000318783b */ /* 0x000e6c0000000200 */
[-C--:B------:R-:W-:Y:S02]  /*4220*/  HMMA.16816.F32.BF16 R12, R136, R160.reuse, R12 ;  /* 0x000000a0880c723c */ /* 0x080fe4000004180c */
[----:B------:R-:W2:Y:S01]  /*4230*/  LDSM.16.M88.4 R80, [R3+0xf080] ;  /* 0x00f080000350783b */ /* 0x000ea20000000200 */
[----:B------:R-:W-:Y:S05]  /*4240*/  MUFU.EX2 R144, R144 ;  /* 0x0000009000907308 */ /* 0x000fea0000000800 */
[C---:B------:R-:W-:Y:S05]  /*4250*/  HMMA.16816.F32.BF16 R16, R132.reuse, R160, R16 ;  /* 0x000000a08410723c */ /* 0x040fea0000041810 */
[----:B------:R-:W-:Y:S03]  /*4260*/  MUFU.EX2 R146, R231 ;  /* 0x000000e700927308 */ /* 0x000fe60000000800 */
[-C--:B------:R-:W-:Y:S07]  /*4270*/  HMMA.16816.F32.BF16 R20, R132, R162.reuse, R20 ;  /* 0x000000a28414723c */ /* 0x080fee0000041814 */
[----:B------:R-:W-:Y:S01]  /*4280*/  IMAD.IADD R132, R140, 0x1, R2 ;  /* 0x000000018c847824 */ /* 0x000fe200078e0202 */
[----:B------:R-:W-:Y:S01]  /*4290*/  HMMA.16816.F32.BF16 R28, R136, R162, R28 ;  /* 0x000000a2881c723c */ /* 0x000fe2000004181c */
[----:B------:R-:W-:Y:S07]  /*42a0*/  MUFU.EX2 R136, R208 ;  /* 0x000000d000887308 */ /* 0x000fee0000000800 */
[-C--:B-1----:R-:W-:Y:S03]  /*42b0*/  HMMA.16816.F32.BF16 R4, R24, R164.reuse, R4 ;  /* 0x000000a41804723c */ /* 0x082fe60000041804 */
[----:B------:R-:W1:Y:S05]  /*42c0*/  MUFU.EX2 R137, R207 ;  /* 0x000000cf00897308 */ /* 0x000e6a0000000800 */
[C---:B--2---:R-:W-:Y:S05]  /*42d0*/  HMMA.16816.F32.BF16 R8, R80.reuse, R164, R8 ;  /* 0x000000a45008723c */ /* 0x044fea0000041808 */
[----:B------:R-:W-:Y:S03]  /*42e0*/  MUFU.EX2 R140, R141 ;  /* 0x0000008d008c7308 */ /* 0x000fe60000000800 */
[-C--:B------:R-:W-:Y:S07]  /*42f0*/  HMMA.16816.F32.BF16 R12, R80, R166.reuse, R12 ;  /* 0x000000a6500c723c */ /* 0x080fee000004180c */
[----:B------:R-:W-:Y:S01]  /*4300*/  MUFU.EX2 R139, R143 ;  /* 0x0000008f008b7308 */ /* 0x000fe20000000800 */
[C---:B------:R-:W-:Y:S09]  /*4310*/  HMMA.16816.F32.BF16 R16, R24.reuse, R166, R16 ;  /* 0x000000a61810723c */ /* 0x040ff20000041810 */
[----:B------:R-:W-:Y:S01]  /*4320*/  MUFU.EX2 R141, R210 ;  /* 0x000000d2008d7308 */ /* 0x000fe20000000800 */
[-C--:B------:R-:W-:Y:S01]  /*4330*/  HMMA.16816.F32.BF16 R20, R24, R168.reuse, R20 ;  /* 0x000000a81814723c */ /* 0x080fe20000041814 */
[----:B------:R-:W2:Y:S07]  /*4340*/  LDSM.16.M88.4 R24, [R132+0xe080] ;  /* 0x00e080008418783b */ /* 0x000eae0000000200 */
[----:B------:R-:W-:Y:S01]  /*4350*/  HMMA.16816.F32.BF16 R28, R80, R168, R28 ;  /* 0x000000a8501c723c */ /* 0x000fe2000004181c */
[----:B------:R-:W3:Y:S01]  /*4360*/  LDSM.16.M88.4 R80, [R132+0xf080] ;  /* 0x00f080008450783b */ /* 0x000ee20000000200 */
[----:B------:R-:W-:Y:S10]  /*4370*/  MUFU.EX2 R143, R209 ;  /* 0x000000d1008f7308 */ /* 0x000ff40000000800 */
[----:B------:R-:W4:Y:S10]  /*4380*/  MUFU.EX2 R138, R202 ;  /* 0x000000ca008a7308 */ /* 0x000f340000000800 */
[----:B------:R-:W-:Y:S10]  /*4390*/  MUFU.EX2 R148, R148 ;  /* 0x0000009400947308 */ /* 0x000ff40000000800 */
[----:B------:R-:W-:Y:S01]  /*43a0*/  MUFU.EX2 R145, R145 ;  /* 0x0000009100917308 */ /* 0x000fe20000000800 */
[-C--:B--2---:R-:W-:Y:S08]  /*43b0*/  HMMA.16816.F32.BF16 R4, R24, R170.reuse, R4 ;  /* 0x000000aa1804723c */ /* 0x084ff00000041804 */
[C---:B---3--:R-:W-:Y:S01]  /*43c0*/  HMMA.16816.F32.BF16 R8, R80.reuse, R170, R8 ;  /* 0x000000aa5008723c */ /* 0x048fe20000041808 */
[----:B------:R-:W-:Y:S07]  /*43d0*/  MUFU.EX2 R150, R150 ;  /* 0x0000009600967308 */ /* 0x000fee0000000800 */
[-C--:B------:R-:W-:Y:S03]  /*43e0*/  HMMA.16816.F32.BF16 R12, R80, R172.reuse, R12 ;  /* 0x000000ac500c723c */ /* 0x080fe6000004180c */
[----:B------:R-:W-:Y:S05]  /*43f0*/  MUFU.EX2 R200, R200 ;  /* 0x000000c800c87308 */ /* 0x000fea0000000800 */
[C---:B------:R-:W-:Y:S08]  /*4400*/  HMMA.16816.F32.BF16 R16, R24.reuse, R172, R16 ;  /* 0x000000ac1810723c */ /* 0x040ff00000041810 */
[-C--:B------:R-:W-:Y:S01]  /*4410*/  HMMA.16816.F32.BF16 R20, R24, R174.reuse, R20 ;  /* 0x000000ae1814723c */ /* 0x080fe20000041814 */
[----:B------:R-:W2:Y:S07]  /*4420*/  LDSM.16.M88.4 R24, [R0+0x10080] ;  /* 0x010080000018783b */ /* 0x000eae0000000200 */
[----:B------:R-:W-:Y:S01]  /*4430*/  HMMA.16816.F32.BF16 R28, R80, R174, R28 ;  /* 0x000000ae501c723c */ /* 0x000fe2000004181c */
[----:B------:R-:W3:Y:S08]  /*4440*/  LDSM.16.M88.4 R80, [R0+0x11080] ;  /* 0x011080000050783b */ /* 0x000ef00000000200 */
[----:B------:R-:W-:Y:S01]  /*4450*/  LDS R0, [R233.X4+0x122a0] ;  /* 0x0122a000e9007984 */ /* 0x000fe20000004800 */
[-C--:B--2---:R-:W-:Y:S08]  /*4460*/  HMMA.16816.F32.BF16 R4, R24, R176.reuse, R4 ;  /* 0x000000b01804723c */ /* 0x084ff00000041804 */
[C---:B---3--:R-:W-:Y:S08]  /*4470*/  HMMA.16816.F32.BF16 R8, R80.reuse, R176, R8 ;  /* 0x000000b05008723c */ /* 0x048ff00000041808 */
[-C--:B------:R-:W-:Y:S08]  /*4480*/  HMMA.16816.F32.BF16 R12, R80, R178.reuse, R12 ;  /* 0x000000b2500c723c */ /* 0x080ff0000004180c */
        /* <DEDUP_REMOVED lines=22> */
[----:B------:R-:W3:Y:S01]  /*45f0*/  LDSM.16.M88.4 R132, [R132+0x11080] ;  /* 0x011080008484783b */ /* 0x000ee20000000200 */
[----:B------:R-:W5:Y:S05]  /*4600*/  MUFU.EX2 R82, R151 ;  /* 0x0000009700527308 */ /* 0x000f6a0000000800 */
[----:B-1----:R-:W-:Y:S02]  /*4610*/  F2FP.BF16.PACK_AB R81, R137, R136 ;  /* 0x000000888951723e */ /* 0x002fe400000010ff */
[----:B----4-:R-:W-:Y:S03]  /*4620*/  F2FP.BF16.PACK_AB R80, R139, R138 ;  /* 0x0000008a8b50723e */ /* 0x010fe600000010ff */
[----:B------:R-:W-:Y:S10]  /*4630*/  MUFU.EX2 R151, R211 ;  /* 0x000000d300977308 */ /* 0x000ff40000000800 */
[----:B------:R-:W1:Y:S01]  /*4640*/  MUFU.EX2 R83, R232 ;  /* 0x000000e800537308 */ /* 0x000e620000000800 */
[-C--:B--2---:R-:W-:Y:S08]  /*4650*/  HMMA.16816.F32.BF16 R4, R24, R194.reuse, R4 ;  /* 0x000000c21804723c */ /* 0x084ff00000041804 */
[C---:B---3--:R-:W-:Y:S08]  /*4660*/  HMMA.16816.F32.BF16 R8, R132.reuse, R194, R8 ;  /* 0x000000c28408723c */ /* 0x048ff00000041808 */
[-C--:B------:R-:W-:Y:S08]  /*4670*/  HMMA.16816.F32.BF16 R12, R132, R196.reuse, R12 ;  /* 0x000000c4840c723c */ /* 0x080ff0000004180c */
[C---:B------:R-:W-:Y:S04]  /*4680*/  HMMA.16816.F32.BF16 R16, R24.reuse, R196, R16 ;  /* 0x000000c41810723c */ /* 0x040fe80000041810 */
[--C-:B------:R-:W-:Y:S02]  /*4690*/  FADD.FTZ R6, R6, -R0.reuse ;  /* 0x8000000006067221 */ /* 0x100fe40000010000 */
[--C-:B------:R-:W-:Y:S02]  /*46a0*/  FADD.FTZ R7, R7, -R0.reuse ;  /* 0x8000000007077221 */ /* 0x100fe40000010000 */
[-C--:B------:R-:W-:Y:S04]  /*46b0*/  HMMA.16816.F32.BF16 R20, R24, R198.reuse, R20 ;  /* 0x000000c61814723c */ /* 0x080fe80000041814 */
[--C-:B------:R-:W-:Y:S02]  /*46c0*/  FADD.FTZ R5, R5, -R3.reuse ;  /* 0x8000000305057221 */ /* 0x100fe40000010000 */
[--C-:B------:R-:W-:Y:S01]  /*46d0*/  FADD.FTZ R4, R4, -R3.reuse ;  /* 0x8000000304047221 */ /* 0x100fe20000010000 */
[----:B-----5:R-:W-:Y:S01]  /*46e0*/  F2FP.BF16.PACK_AB R26, R82, R142 ;  /* 0x0000008e521a723e */ /* 0x020fe200000010ff */
[----:B------:R-:W-:Y:S01]  /*46f0*/  HMMA.16816.F32.BF16 R28, R132, R198, R28 ;  /* 0x000000c6841c723c */ /* 0x000fe2000004181c */
[----:B------:R-:W-:Y:S03]  /*4700*/  MUFU.EX2 R132, R203 ;  /* 0x000000cb00847308 */ /* 0x000fe60000000800 */
[----:B------:R-:W-:Y:S01]  /*4710*/  FMUL.FTZ R5, R137, R5 ;  /* 0x0000000589057220 */ /* 0x000fe20000410000 */
[----:B------:R-:W-:Y:S01]  /*4720*/  F2FP.BF16.PACK_AB R27, R149, R140 ;  /* 0x0000008c951b723e */ /* 0x000fe200000010ff */
[----:B------:R-:W-:Y:S02]  /*4730*/  FMUL.FTZ R4, R136, R4 ;  /* 0x0000000488047220 */ /* 0x000fe40000410000 */
[--C-:B------:R-:W-:Y:S03]  /*4740*/  FADD.FTZ R18, R18, -R0.reuse ;  /* 0x8000000012127221 */ /* 0x100fe60000010000 */
[----:B------:R-:W2:Y:S01]  /*4750*/  MUFU.EX2 R137, R205 ;  /* 0x000000cd00897308 */ /* 0x000ea20000000800 */
[--C-:B------:R-:W-:Y:S02]  /*4760*/  FADD.FTZ R19, R19, -R0.reuse ;  /* 0x8000000013137221 */ /* 0x100fe40000010000 */
[----:B------:R-:W-:Y:S02]  /*4770*/  FMUL.FTZ R6, R142, R6 ;  /* 0x000000068e067220 */ /* 0x000fe40000410000 */
[--C-:B------:R-:W-:Y:S02]  /*4780*/  FADD.FTZ R22, R22, -R0.reuse ;  /* 0x8000000016167221 */ /* 0x100fe40000010000 */
[----:B------:R-:W-:Y:S02]  /*4790*/  FADD.FTZ R23, R23, -R0 ;  /* 0x8000000017177221 */ /* 0x000fe40000010000 */
[--C-:B------:R-:W-:Y:S01]  /*47a0*/  FADD.FTZ R20, R20, -R3.reuse ;  /* 0x8000000314147221 */ /* 0x100fe20000010000 */
[----:B------:R-:W3:Y:S01]  /*47b0*/  LDS R0, [R233.X4+0x12320] ;  /* 0x01232000e9007984 */ /* 0x000ee20000004800 */
[--C-:B------:R-:W-:Y:S01]  /*47c0*/  FADD.FTZ R21, R21, -R3.reuse ;  /* 0x8000000315157221 */ /* 0x100fe20000010000 */
[----:B------:R-:W4:Y:S01]  /*47d0*/  MUFU.EX2 R136, R204 ;  /* 0x000000cc00887308 */ /* 0x000f220000000800 */
[----:B------:R-:W-:Y:S01]  /*47e0*/  FMUL.FTZ R24, R140, R20 ;  /* 0x000000148c187220 */ /* 0x000fe20000410000 */
[----:B------:R-:W-:Y:S01]  /*47f0*/  STS [R228+0x12480], R81 ;  /* 0x01248051e4007388 */ /* 0x000fe20000000800 */
[----:B------:R-:W-:Y:S01]  /*4800*/  FMUL.FTZ R21, R149, R21 ;  /* 0x0000001595157220 */ /* 0x000fe20000410000 */
[----:B------:R-:W-:Y:S01]  /*4810*/  F2FP.BF16.PACK_AB R20, R5, R4 ;  /* 0x000000040514723e */ /* 0x000fe200000010ff */
[----:B------:R-:W-:Y:S01]  /*4820*/  FMUL.FTZ R7, R82, R7 ;  /* 0x0000000752077220 */ /* 0x000fe20000410000 */
[----:B------:R-:W-:Y:S01]  /*4830*/  STS [R229], R26 ;  /* 0x0000001ae5007388 */ /* 0x000fe20000000800 */
[--C-:B------:R-:W-:Y:S01]  /*4840*/  FADD.FTZ R8, R8, -R2.reuse ;  /* 0x8000000208087221 */ /* 0x100fe20000010000 */
[----:B------:R-:W-:Y:S01]  /*4850*/  F2FP.BF16.PACK_AB R24, R21, R24 ;  /* 0x000000181518723e */ /* 0x000fe200000010ff */
[--C-:B------:R-:W-:Y:S01]  /*4860*/  FADD.FTZ R12, R12, -R2.reuse ;  /* 0x800000020c0c7221 */ /* 0x100fe20000010000 */
[----:B------:R-:W-:Y:S01]  /*4870*/  F2FP.BF16.PACK_AB R21, R7, R6 ;  /* 0x000000060715723e */ /* 0x000fe200000010ff */
[--C-:B------:R-:W-:Y:S01]  /*4880*/  FADD.FTZ R13, R13, -R2.reuse ;  /* 0x800000020d0d7221 */ /* 0x100fe20000010000 */
[----:B------:R-:W-:Y:S01]  /*4890*/  F2FP.BF16.PACK_AB R7, R144, R147 ;  /* 0x000000939007723e */ /* 0x000fe200000010ff */
[----:B-1----:R-:W-:Y:S01]  /*48a0*/  FMUL.FTZ R82, R83, R18 ;  /* 0x0000001253527220 */ /* 0x002fe20000410000 */
[----:B------:R-:W-:Y:S01]  /*48b0*/  F2FP.BF16.PACK_AB R6, R143, R141 ;  /* 0x0000008d8f06723e */ /* 0x000fe200000010ff */
[----:B------:R-:W-:Y:S01]  /*48c0*/  FMUL.FTZ R18, R147, R8 ;  /* 0x0000000893127220 */ /* 0x000fe20000410000 */
[----:B------:R-:W-:Y:S01]  /*48d0*/  F2FP.BF16.PACK_AB R4, R150, R145 ;  /* 0x000000919604723e */ /* 0x000fe200000010ff */
[----:B------:R-:W-:Y:S01]  /*48e0*/  FMUL.FTZ R8, R143, R13 ;  /* 0x0000000d8f087220 */ /* 0x000fe20000410000 */
[----:B------:R-:W-:Y:S01]  /*48f0*/  STS [R228+0x12c80], R7 ;  /* 0x012c8007e4007388 */ /* 0x000fe20000000800 */
[--C-:B------:R-:W-:Y:S02]  /*4900*/  FADD.FTZ R16, R16, -R3.reuse ;  /* 0x8000000310107221 */ /* 0x100fe40000010000 */
[----:B------:R-:W-:Y:S02]  /*4910*/  FADD.FTZ R17, R17, -R3 ;  /* 0x8000000311117221 */ /* 0x000fe40000010000 */
[----:B------:R-:W-:Y:S02]  /*4920*/  FMUL.FTZ R3, R141, R12 ;  /* 0x0000000c8d037220 */ /* 0x000fe40000410000 */
[----:B------:R-:W-:Y:S02]  /*4930*/  FMUL.FTZ R16, R138, R16 ;  /* 0x000000108a107220 */ /* 0x000fe40000410000 */
[----:B------:R-:W-:Y:S01]  /*4940*/  FMUL.FTZ R17, R139, R17 ;  /* 0x000000118b117220 */ /* 0x000fe20000410000 */
[----:B------:R-:W-:Y:S01]  /*4950*/  F2FP.BF16.PACK_AB R8, R8, R3 ;  /* 0x000000030808723e */ /* 0x000fe200000010ff */
[--C-:B------:R-:W-:Y:S01]  /*4960*/  FADD.FTZ R29, R29, -R2.reuse ;  /* 0x800000021d1d7221 */ /* 0x100fe20000010000 */
[----:B--2---:R-:W-:Y:S01]  /*4970*/  F2FP.BF16.PACK_AB R3, R137, R201 ;  /* 0x000000c98903723e */ /* 0x004fe200000010ff */
[--C-:B------:R-:W-:Y:S01]  /*4980*/  FADD.FTZ R9, R9, -R2.reuse ;  /* 0x8000000209097221 */ /* 0x100fe20000010000 */
[----:B------:R-:W-:Y:S01]  /*4990*/  F2FP.BF16.PACK_AB R25, R17, R16 ;  /* 0x000000101119723e */ /* 0x000fe200000010ff */
[----:B------:R-:W-:Y:S01]  /*49a0*/  FADD.FTZ R28, R28, -R2 ;  /* 0x800000021c1c7221 */ /* 0x000fe20000010000 */
[----:B------:R-:W-:Y:S01]  /*49b0*/  F2FP.BF16.PACK_AB R17, R146, R83 ;  /* 0x000000539211723e */ /* 0x000fe200000010ff */
[----:B------:R-:W-:Y:S01]  /*49c0*/  STS [R229+0x800], R3 ;  /* 0x00080003e5007388 */ /* 0x000fe20000000800 */
[----:B----4-:R-:W-:Y:S01]  /*49d0*/  F2FP.BF16.PACK_AB R2, R132, R136 ;  /* 0x000000888402723e */ /* 0x010fe200000010ff */
[----:B------:R-:W1:Y:S01]  /*49e0*/  MUFU.EX2 R83, R206 ;  /* 0x000000ce00537308 */ /* 0x000e620000000800 */
[----:B------:R-:W-:Y:S01]  /*49f0*/  F2FP.BF16.PACK_AB R16, R148, R151 ;  /* 0x000000979410723e */ /* 0x000fe200000010ff */
[----:B------:R-:W-:Y:S01]  /*4a00*/  STS [R228+0x13480], R80 ;  /* 0x01348050e4007388 */ /* 0x000fe20000000800 */
[----:B------:R-:W-:Y:S02]  /*4a10*/  FMUL.FTZ R5, R144, R9 ;  /* 0x0000000990057220 */ /* 0x000fe40000410000 */
[--C-:B---3--:R-:W-:Y:S01]  /*4a20*/  FADD.FTZ R10, R10, -R0.reuse ;  /* 0x800000000a0a7221 */ /* 0x108fe20000010000 */
[----:B------:R-:W-:Y:S01]  /*4a30*/  STS [R229+0x1000], R17 ;  /* 0x00100011e5007388 */ /* 0x000fe20000000800 */
[--C-:B------:R-:W-:Y:S01]  /*4a40*/  FADD.FTZ R11, R11, -R0.reuse ;  /* 0x800000000b0b7221 */ /* 0x100fe20000010000 */
[----:B------:R-:W-:Y:S01]  /*4a50*/  F2FP.BF16.PACK_AB R5, R5, R18 ;  /* 0x000000120505723e */ /* 0x000fe200000010ff */
[----:B------:R-:W-:Y:S01]  /*4a60*/  FMUL.FTZ R10, R201, R10 ;  /* 0x0000000ac90a7220 */ /* 0x000fe20000410000 */
[----:B------:R-:W-:Y:S01]  /*4a70*/  STS [R228+0x13c80], R6 ;  /* 0x013c8006e4007388 */ /* 0x000fe20000000800 */
[----:B------:R-:W-:Y:S02]  /*4a80*/  FMUL.FTZ R11, R137, R11 ;  /* 0x0000000b890b7220 */ /* 0x000fe40000410000 */
[----:B------:R-:W-:Y:S01]  /*4a90*/  FMUL.FTZ R19, R146, R19 ;  /* 0x0000001392137220 */ /* 0x000fe20000410000 */
[----:B------:R2:W-:Y:S01]  /*4aa0*/  STS [R229+0x1800], R2 ;  /* 0x00180002e5007388 */ /* 0x0005e20000000800 */
[--C-:B------:R-:W-:Y:S02]  /*4ab0*/  FADD.FTZ R14, R14, -R0.reuse ;  /* 0x800000000e0e7221 */ /* 0x100fe40000010000 */
[--C-:B------:R-:W-:Y:S01]  /*4ac0*/  FADD.FTZ R15, R15, -R0.reuse ;  /* 0x800000000f0f7221 */ /* 0x100fe20000010000 */
[----:B------:R-:W-:Y:S01]  /*4ad0*/  STS [R228+0x14480], R27 ;  /* 0x0144801be4007388 */ /* 0x000fe20000000800 */
[----:B------:R-:W-:Y:S01]  /*4ae0*/  F2FP.BF16.PACK_AB R9, R19, R82 ;  /* 0x000000521309723e */ /* 0x000fe200000010ff */
[----:B------:R-:W-:Y:S02]  /*4af0*/  FMUL.FTZ R14, R136, R14 ;  /* 0x0000000e880e7220 */ /* 0x000fe40000410000 */
[----:B------:R-:W-:Y:S01]  /*4b00*/  STS [R229+0x2000], R16 ;  /* 0x00200010e5007388 */ /* 0x000fe20000000800 */
[----:B------:R-:W-:Y:S02]  /*4b10*/  FMUL.FTZ R15, R132, R15 ;  /* 0x0000000f840f7220 */ /* 0x000fe40000410000 */
[--C-:B------:R-:W-:Y:S01]  /*4b20*/  FADD.FTZ R30, R30, -R0.reuse ;  /* 0x800000001e1e7221 */ /* 0x100fe20000010000 */
[----:B------:R-:W-:Y:S01]  /*4b30*/  STS [R228+0x14c80], R4 ;  /* 0x014c8004e4007388 */ /* 0x000fe20000000800 */
[----:B------:R-:W-:Y:S01]  /*4b40*/  FADD.FTZ R31, R31, -R0 ;  /* 0x800000001f1f7221 */ /* 0x000fe20000010000 */
[----:B------:R-:W-:Y:S01]  /*4b50*/  F2FP.BF16.PACK_AB R0, R15, R14 ;  /* 0x0000000e0f00723e */ /* 0x000fe200000010ff */
[----:B------:R-:W-:Y:S02]  /*4b60*/  FMUL.FTZ R22, R151, R22 ;  /* 0x0000001697167220 */ /* 0x000fe40000410000 */
[----:B------:R-:W-:Y:S02]  /*4b70*/  FMUL.FTZ R23, R148, R23 ;  /* 0x0000001794177220 */ /* 0x000fe40000410000 */
[----:B------:R-:W-:Y:S02]  /*4b80*/  FMUL.FTZ R28, R145, R28 ;  /* 0x0000001c911c7220 */ /* 0x000fe40000410000 */
[----:B------:R-:W-:Y:S01]  /*4b90*/  FMUL.FTZ R12, R150, R29 ;  /* 0x0000001d960c7220 */ /* 0x000fe20000410000 */
[----:B------:R-:W-:Y:S01]  /*4ba0*/  F2FP.BF16.PACK_AB R13, R23, R22 ;  /* 0x00000016170d723e */ /* 0x000fe200000010ff */
[----:B-1----:R-:W-:Y:S01]  /*4bb0*/  FMUL.FTZ R30, R83, R30 ;  /* 0x0000001e531e7220 */ /* 0x002fe20000410000 */
[C---:B--2---:R-:W-:Y:S01]  /*4bc0*/  F2FP.BF16.PACK_AB R2, R200.reuse, R83 ;  /* 0x00000053c802723e */ /* 0x044fe200000010ff */
[----:B------:R-:W-:Y:S01]  /*4bd0*/  FMUL.FTZ R31, R200, R31 ;  /* 0x0000001fc81f7220 */ /* 0x000fe20000410000 */
[----:B------:R-:W-:Y:S03]  /*4be0*/  F2FP.BF16.PACK_AB R12, R12, R28 ;  /* 0x0000001c0c0c723e */ /* 0x000fe600000010ff */
        /* <DEDUP_REMOVED lines=15> */
[----:B------:R-:W-:Y:S04]  /*4ce0*/  STS [R229+0x5800], R2 ;  /* 0x00580002e5007388 */ /* 0x000fe80000000800 */
[----:B------:R-:W-:Y:S01]  /*4cf0*/  LDSM.16.MT88.4 R4, [R212+0x12480] ;  /* 0x01248000d404783b */ /* 0x000fe20000004200 */
[----:B--2---:R-:W-:Y:S07]  /*4d00*/  IMAD.SHL.U32 R0, R222, 0x2, RZ ;  /* 0x00000002de007824 */ /* 0x004fee00078e00ff */
[----:B------:R-:W-:Y:S08]  /*4d10*/  LDSM.16.MT88.4 R12, [R212+0x13480] ;  /* 0x01348000d40c783b */ /* 0x000ff00000004200 */
[----:B------:R-:W1:Y:S08]  /*4d20*/  LDSM.16.MT88.4 R8, [R0+0xe080] ;  /* 0x00e080000008783b */ /* 0x000e700000004200 */
[----:B------:R-:W2:Y:S08]  /*4d30*/  LDSM.16.MT88.4 R16, [R212+0x14480] ;  /* 0x01448000d410783b */ /* 0x000eb00000004200 */
[----:B------:R-:W3:Y:S08]  /*4d40*/  LDSM.16.MT88.4 R20, [R0+0x10080] ;  /* 0x010080000014783b */ /* 0x000ef00000004200 */
[----:B------:R-:W-:Y:S08]  /*4d50*/  LDSM.16.MT88.4 R24, [R212+0x12880] ;  /* 0x01288000d418783b */ /* 0x000ff00000004200 */
[----:B------:R-:W4:Y:S01]  /*4d60*/  LDSM.16.MT88.4 R28, [R0+0xe880] ;  /* 0x00e88000001c783b */ /* 0x000f220000004200 */
[-C--:B-1----:R-:W-:Y:S07]  /*4d70*/  HMMA.16816.F32.BF16 R32, R4, R8.reuse, R32 ;  /* 0x000000080420723c */ /* 0x082fee0000041820 */
[----:B------:R-:W1:Y:S01]  /*4d80*/  LDSM.16.MT88.4 R80, [R212+0x13880] ;  /* 0x01388000d450783b */ /* 0x000e620000004200 */
[-C--:B------:R-:W-:Y:S07]  /*4d90*/  HMMA.16816.F32.BF16 R36, R12, R8.reuse, R36 ;  /* 0x000000080c24723c */ /* 0x080fee0000041824 */
[----:B------:R-:W5:Y:S01]  /*4da0*/  LDSM.16.MT88.4 R132, [R212+0x14880] ;  /* 0x01488000d484783b */ /* 0x000f620000004200 */
[C---:B--2---:R-:W-:Y:S07]  /*4db0*/  HMMA.16816.F32.BF16 R40, R16.reuse, R8, R40 ;  /* 0x000000081028723c */ /* 0x044fee0000041828 */
[----:B------:R-:W-:Y:S01]  /*4dc0*/  LDSM.16.MT88.4 R136, [R0+0xf080] ;  /* 0x00f080000088783b */ /* 0x000fe20000004200 */
[-C--:B------:R-:W-:Y:S07]  /*4dd0*/  HMMA.16816.F32.BF16 R44, R16, R10.reuse, R44 ;  /* 0x0000000a102c723c */ /* 0x080fee000004182c */
[----:B------:R-:W-:Y:S01]  /*4de0*/  LDSM.16.MT88.4 R140, [R212+0x13c80] ;  /* 0x013c8000d48c783b */ /* 0x000fe20000004200 */
[-C--:B------:R-:W-:Y:S07]  /*4df0*/  HMMA.16816.F32.BF16 R48, R12, R10.reuse, R48 ;  /* 0x0000000a0c30723c */ /* 0x080fee0000041830 */
[----:B------:R-:W-:Y:S01]  /*4e00*/  LDSM.16.MT88.4 R144, [R212+0x14080] ;  /* 0x01408000d490783b */ /* 0x000fe20000004200 */
[C---:B------:R-:W-:Y:S07]  /*4e10*/  HMMA.16816.F32.BF16 R52, R4.reuse, R10, R52 ;  /* 0x0000000a0434723c */ /* 0x040fee0000041834 */
[----:B------:R-:W2:Y:S01]  /*4e20*/  LDSM.16.MT88.4 R8, [R0+0x10880] ;  /* 0x010880000008783b */ /* 0x000ea20000004200 */
[-C--:B---3--:R-:W-:Y:S07]  /*4e30*/  HMMA.16816.F32.BF16 R56, R4, R20.reuse, R56 ;  /* 0x000000140438723c */ /* 0x088fee0000041838 */
[----:B------:R-:W-:Y:S01]  /*4e40*/  LDSM.16.MT88.4 R148, [R212+0x15080] ;  /* 0x01508000d494783b */ /* 0x000fe20000004200 */
[-C--:B------:R-:W-:Y:S08]  /*4e50*/  HMMA.16816.F32.BF16 R60, R12, R20.reuse, R60 ;  /* 0x000000140c3c723c */ /* 0x080ff0000004183c */
[C---:B------:R-:W-:Y:S08]  /*4e60*/  HMMA.16816.F32.BF16 R64, R16.reuse, R20, R64 ;  /* 0x000000141040723c */ /* 0x040ff00000041840 */
[-C--:B------:R-:W-:Y:S01]  /*4e70*/  HMMA.16816.F32.BF16 R68, R16, R22.reuse, R68 ;  /* 0x000000161044723c */ /* 0x080fe20000041844 */
[----:B------:R-:W3:Y:S07]  /*4e80*/  LDSM.16.MT88.4 R16, [R212+0x12c80] ;  /* 0x012c8000d410783b */ /* 0x000eee0000004200 */
[-C--:B------:R-:W-:Y:S01]  /*4e90*/  HMMA.16816.F32.BF16 R72, R12, R22.reuse, R72 ;  /* 0x000000160c48723c */ /* 0x080fe20000041848 */
[----:B------:R-:W2:Y:S07]  /*4ea0*/  LDSM.16.MT88.4 R12, [R212+0x14c80] ;  /* 0x014c8000d40c783b */ /* 0x000eae0000004200 */
[----:B------:R-:W-:Y:S01]  /*4eb0*/  HMMA.16816.F32.BF16 R76, R4, R22, R76 ;  /* 0x00000016044c723c */ /* 0x000fe2000004184c */
[----:B------:R-:W2:Y:S07]  /*4ec0*/  LDSM.16.MT88.4 R4, [R0+0x11080] ;  /* 0x011080000004783b */ /* 0x000eae0000004200 */
[-C--:B----4-:R-:W-:Y:S01]  /*4ed0*/  HMMA.16816.F32.BF16 R32, R24, R28.reuse, R32 ;  /* 0x0000001c1820723c */ /* 0x090fe20000041820 */
[----:B------:R-:W-:Y:S07]  /*4ee0*/  LDSM.16.MT88.4 R20, [R212+0x13080] ;  /* 0x01308000d414783b */ /* 0x000fee0000004200 */
[-C--:B-1----:R-:W-:Y:S08]  /*4ef0*/  HMMA.16816.F32.BF16 R36, R80, R28.reuse, R36 ;  /* 0x0000001c5024723c */ /* 0x082ff00000041824 */
[C---:B-----5:R-:W-:Y:S08]  /*4f00*/  HMMA.16816.F32.BF16 R40, R132.reuse, R28, R40 ;  /* 0x0000001c8428723c */ /* 0x060ff00000041828 */
[-C--:B------:R-:W-:Y:S08]  /*4f10*/  HMMA.16816.F32.BF16 R44, R132, R30.reuse, R44 ;  /* 0x0000001e842c723c */ /* 0x080ff0000004182c */
[-C--:B------:R-:W-:Y:S08]  /*4f20*/  HMMA.16816.F32.BF16 R48, R80, R30.reuse, R48 ;  /* 0x0000001e5030723c */ /* 0x080ff00000041830 */
[C---:B------:R-:W-:Y:S01]  /*4f30*/  HMMA.16816.F32.BF16 R52, R24.reuse, R30, R52 ;  /* 0x0000001e1834723c */ /* 0x040fe20000041834 */
[----:B------:R-:W1:Y:S07]  /*4f40*/  LDSM.16.MT88.4 R28, [R0+0xf880] ;  /* 0x00f88000001c783b */ /* 0x000e6e0000004200 */
[-C--:B--2---:R-:W-:Y:S08]  /*4f50*/  HMMA.16816.F32.BF16 R56, R24, R8.reuse, R56 ;  /* 0x000000081838723c */ /* 0x084ff00000041838 */
[-C--:B------:R-:W-:Y:S08]  /*4f60*/  HMMA.16816.F32.BF16 R60, R80, R8.reuse, R60 ;  /* 0x00000008503c723c */ /* 0x080ff0000004183c */
[C---:B------:R-:W-:Y:S08]  /*4f70*/  HMMA.16816.F32.BF16 R64, R132.reuse, R8, R64 ;  /* 0x000000088440723c */ /* 0x040ff00000041840 */
[-C--:B------:R-:W-:Y:S08]  /*4f80*/  HMMA.16816.F32.BF16 R68, R132, R10.reuse, R68 ;  /* 0x0000000a8444723c */ /* 0x080ff00000041844 */
[-C--:B------:R-:W-:Y:S08]  /*4f90*/  HMMA.16816.F32.BF16 R72, R80, R10.reuse, R72 ;  /* 0x0000000a5048723c */ /* 0x080ff00000041848 */
[----:B------:R-:W-:Y:S01]  /*4fa0*/  HMMA.16816.F32.BF16 R76, R24, R10, R76 ;  /* 0x0000000a184c723c */ /* 0x000fe2000004184c */
[----:B------:R-:W2:Y:S07]  /*4fb0*/  LDSM.16.MT88.4 R8, [R0+0x11880] ;  /* 0x011880000008783b */ /* 0x000eae0000004200 */
[-C--:B---3--:R-:W-:Y:S01]  /*4fc0*/  HMMA.16816.F32.BF16 R32, R16, R136.reuse, R32 ;  /* 0x000000881020723c */ /* 0x088fe20000041820 */
[----:B------:R-:W-:Y:S07]  /*4fd0*/  BAR.SYNC.DEFER_BLOCKING 0x0 ;  /* 0x0000000000007b1d */ /* 0x000fee0000010000 */
[-C--:B------:R-:W-:Y:S08]  /*4fe0*/  HMMA.16816.F32.BF16 R36, R140, R136.reuse, R36 ;  /* 0x000000888c24723c */ /* 0x080ff00000041824 */
[C---:B------:R-:W-:Y:S08]  /*4ff0*/  HMMA.16816.F32.BF16 R40, R12.reuse, R136, R40 ;  /* 0x000000880c28723c */ /* 0x040ff00000041828 */
[-C--:B------:R-:W-:Y:S08]  /*5000*/  HMMA.16816.F32.BF16 R44, R12, R138.reuse, R44 ;  /* 0x0000008a0c2c723c */ /* 0x080ff0000004182c */
[-C--:B------:R-:W-:Y:S08]  /*5010*/  HMMA.16816.F32.BF16 R48, R140, R138.reuse, R48 ;  /* 0x0000008a8c30723c */ /* 0x080ff00000041830 */
[C---:B------:R-:W-:Y:S08]  /*5020*/  HMMA.16816.F32.BF16 R52, R16.reuse, R138, R52 ;  /* 0x0000008a1034723c */ /* 0x040ff00000041834 */
[-C--:B------:R-:W-:Y:S08]  /*5030*/  HMMA.16816.F32.BF16 R56, R16, R4.reuse, R56 ;  /* 0x000000041038723c */ /* 0x080ff00000041838 */
[-C--:B------:R-:W-:Y:S01]  /*5040*/  HMMA.16816.F32.BF16 R60, R140, R4.reuse, R60 ;  /* 0x000000048c3c723c */ /* 0x080fe2000004183c */
[----:B------:R3:W4:Y:S07]  /*5050*/  LDSM.16.M88.4 R80, [R217] ;  /* 0x00000000d950783b */ /* 0x00072e0000000200 */
[C---:B------:R-:W-:Y:S01]  /*5060*/  HMMA.16816.F32.BF16 R64, R12.reuse, R4, R64 ;  /* 0x000000040c40723c */ /* 0x040fe20000041840 */
[----:B------:R3:W2:Y:S07]  /*5070*/  LDSM.16.M88.4 R132, [R217+0x800] ;  /* 0x00080000d984783b */ /* 0x0006ae0000000200 */
[-C--:B------:R-:W-:Y:S01]  /*5080*/  HMMA.16816.F32.BF16 R68, R12, R6.reuse, R68 ;  /* 0x000000060c44723c */ /* 0x080fe20000041844 */
[----:B------:R3:W2:Y:S07]  /*5090*/  LDSM.16.MT88.4 R136, [R0+0x3080] ;  /* 0x003080000088783b */ /* 0x0006ae0000004200 */
[-C--:B------:R-:W-:Y:S01]  /*50a0*/  HMMA.16816.F32.BF16 R72, R140, R6.reuse, R72 ;  /* 0x000000068c48723c */ /* 0x080fe20000041848 */
[----:B------:R3:W2:Y:S07]  /*50b0*/  LDSM.16.M88.4 R140, [R219] ;  /* 0x00000000db8c783b */ /* 0x0006ae0000000200 */
[----:B------:R-:W-:Y:S01]  /*50c0*/  HMMA.16816.F32.BF16 R76, R16, R6, R76 ;  /* 0x00000006104c723c */ /* 0x000fe2000004184c */
[----:B------:R3:W2:Y:S07]  /*50d0*/  LDSM.16.MT88.4 R16, [R0+0x80] ;  /* 0x000080000010783b */ /* 0x0006ae0000004200 */
[-C--:B-1----:R-:W-:Y:S01]  /*50e0*/  HMMA.16816.F32.BF16 R32, R20, R28.reuse, R32 ;  /* 0x0000001c1420723c */ /* 0x082fe20000041820 */
        /* <DEDUP_REMOVED lines=14> */
[----:B------:R-:W-:-:S07]  /*51d0*/  @P1 BRA `(.L_x_265) ;  /* 0x0000034000001947 */ /* 0x000fce0003800000 */
[----:B-1-34-:R-:W2:Y:S01]  /*51e0*/  LDL R232, [R1+0x8] ;  /* 0x0000080001e87983 */ /* 0x01aea20000100800 */
[----:B------:R-:W-:Y:S01]  /*51f0*/  USHF.R.S32.HI UR21, URZ, 0x1f, UR20 ;  /* 0x0000001f3f157899 */ /* 0x000fe20008011414 */
[----:B------:R-:W-:Y:S01]  /*5200*/  IMAD.MOV.U32 R2, RZ, RZ, R238 ;  /* 0x000000ffff027224 */ /* 0x000fe200078e00ee */
[----:B------:R-:W-:Y:S01]  /*5210*/  ULDC.64 UR6, c[0x0][0x208] ;  /* 0x0000820000067ab9 */ /* 0x000fe20000000a00 */
[----:B------:R-:W1:Y:S01]  /*5220*/  S2R R5, SR_CTAID.Y ;  /* 0x0000000000057919 */ /* 0x000e620000002600 */
[----:B------:R-:W-:Y:S01]  /*5230*/  UIMAD UR21, UR21, UR6, URZ ;  /* 0x00000006151572a4 */ /* 0x000fe2000f8e023f */
[----:B------:R-:W-:Y:S01]  /*5240*/  IMAD.U32 R9, RZ, RZ, UR8 ;  /* 0x00000008ff097e24 */ /* 0x000fe2000f8e00ff */
[----:B------:R-:W-:Y:S01]  /*5250*/  UIMAD.WIDE.U32 UR22, UR20, UR6, URZ ;  /* 0x00000006141672a5 */ /* 0x000fe2000f8e003f */
[----:B------:R-:W3:Y:S01]  /*5260*/  S2R R231, SR_CTAID.Z ;  /* 0x0000000000e77919 */ /* 0x000ee20000002700 */
[----:B------:R-:W-:Y:S01]  /*5270*/  UIMAD UR21, UR20, UR7, UR21 ;  /* 0x00000007141572a4 */ /* 0x000fe2000f8e0215 */
[----:B------:R-:W-:Y:S01]  /*5280*/  IMAD.U32 R10, RZ, RZ, UR9 ;  /* 0x00000009ff0a7e24 */ /* 0x000fe2000f8e00ff */
[----:B------:R-:W-:Y:S01]  /*5290*/  USHF.L.U32 UR6, UR22, 0x6, URZ ;  /* 0x0000000616067899 */ /* 0x000fe2000800063f */
[----:B------:R-:W-:Y:S01]  /*52a0*/  IMAD.MOV.U32 R3, RZ, RZ, R239 ;  /* 0x000000ffff037224 */ /* 0x000fe200078e00ef */
[----:B------:R-:W-:Y:S02]  /*52b0*/  UIADD3 UR21, UR23, UR21, URZ ;  /* 0x0000001517157290 */ /* 0x000fe4000fffe03f */
[----:B------:R-:W-:Y:S02]  /*52c0*/  USHF.L.U32 UR7, UR20, 0x6, URZ ;  /* 0x0000000614077899 */ /* 0x000fe4000800063f */
[----:B------:R-:W-:Y:S01]  /*52d0*/  IADD3 R4, P1, R248, UR6, RZ ;  /* 0x00000006f8047c10 */ /* 0x000fe2000ff3e0ff */
[----:B------:R-:W-:Y:S03]  /*52e0*/  USHF.L.U64.HI UR21, UR22, 0x6, UR21 ;  /* 0x0000000616157899 */ /* 0x000fe60008010215 */
[----:B------:R-:W-:Y:S02]  /*52f0*/  LEA R6, P0, R4, c[0x0][0x1f0], 0x1 ;  /* 0x00007c0004067a11 */ /* 0x000fe400078008ff */
[----:B-1----:R-:W-:Y:S01]  /*5300*/  SHF.R.S32.HI R8, RZ, 0x1f, R5 ;  /* 0x0000001fff087819 */ /* 0x002fe20000011405 */
[----:B------:R-:W-:Y:S04]  /*5310*/  IMAD.WIDE.U32 R2, R5, c[0x0][0x288], R2 ;  /* 0x0000a20005027a25 */ /* 0x000fe800078e0002 */
[----:B------:R-:W-:Y:S02]  /*5320*/  IMAD R8, R8, c[0x0][0x288], RZ ;  /* 0x0000a20008087a24 */ /* 0x000fe400078e02ff */
[----:B---3--:R-:W-:Y:S02]  /*5330*/  IMAD R11, R231, c[0x0][0x290], RZ ;  /* 0x0000a400e70b7a24 */ /* 0x008fe400078e02ff */
[----:B------:R-:W-:Y:S01]  /*5340*/  IMAD R8, R5, c[0x0][0x28c], R8 ;  /* 0x0000a30005087a24 */ /* 0x000fe200078e0208 */
[----:B------:R-:W-:Y:S04]  /*5350*/  IADD3.X R5, R245, UR21, RZ, P1, !PT ;  /* 0x00000015f5057c10 */ /* 0x000fe80008ffe4ff */
[----:B------:R-:W-:Y:S02]  /*5360*/  LEA.HI.X R7, R4, c[0x0][0x1f4], R5, 0x1, P0 ;  /* 0x00007d0004077a11 */ /* 0x000fe400000f0c05 */
[----:B------:R-:W-:Y:S01]  /*5370*/  IADD3 R5, P6, P2, R248, UR6, R9 ;  /* 0x00000006f8057c10 */ /* 0x000fe2000fade009 */
[----:B------:R-:W-:Y:S01]  /*5380*/  USHF.R.S32.HI UR6, URZ, 0x1f, UR7 ;  /* 0x0000001f3f067899 */ /* 0x000fe20008011407 */
[----:B------:R-:W-:Y:S01]  /*5390*/  IADD3 R9, P1, P0, R2, UR7, R11 ;  /* 0x0000000702097c10 */ /* 0x000fe2000f83e00b */
[----:B------:R-:W-:Y:S01]  /*53a0*/  IMAD.IADD R2, R3, 0x1, R8 ;  /* 0x0000000103027824 */ /* 0x000fe200078e0208 */
[----:B------:R-:W-:Y:S01]  /*53b0*/  IADD3.X R10, R245, UR21, R10, P6, P2 ;  /* 0x00000015f50a7c10 */ /* 0x000fe2000b7e440a */
[----:B------:R-:W-:Y:S01]  /*53c0*/  IMAD.U32 R11, RZ, RZ, UR7 ;  /* 0x00000007ff0b7e24 */ /* 0x000fe2000f8e00ff */
[----:B------:R-:W-:Y:S02]  /*53d0*/  LOP3.LUT P6, RZ, R237, 0x1, RZ, 0xc0, !PT ;  /* 0x00000001edff7812 */ /* 0x000fe400078cc0ff */
[C---:B------:R-:W-:Y:S04]  /*53e0*/  LEA R4, P2, R5.reuse, c[0x0][0x1f0], 0x1 ;  /* 0x00007c0005047a11 */ /* 0x040fe800078408ff */
[----:B------:R-:W-:Y:S02]  /*53f0*/  LEA.HI.X R5, R5, c[0x0][0x1f4], R10, 0x1, P2 ;  /* 0x00007d0005057a11 */ /* 0x000fe400010f0c0a */
[----:B--2---:R-:W-:Y:S02]  /*5400*/  IADD3.X R3, R2, UR6, R232, P1, P0 ;  /* 0x0000000602037c10 */ /* 0x004fe40008fe04e8 */
[----:B------:R-:W-:Y:S02]  /*5410*/  IADD3 R2, -R240, c[0x0][0x168], -R11 ;  /* 0x00005a00f0027a10 */ /* 0x000fe40007ffe90b */
[----:B------:R-:W-:Y:S02]  /*5420*/  LEA R8, P0, R9, c[0x0][0x280], 0x2 ;  /* 0x0000a00009087a11 */ /* 0x000fe400078010ff */
[C---:B------:R-:W-:Y:S02]  /*5430*/  ISETP.LT.OR P2, PT, R2.reuse, 0x1, !P6 ;  /* 0x000000010200780c */ /* 0x040fe40007741670 */
[----:B------:R-:W-:Y:S02]  /*5440*/  LOP3.LUT P1, RZ, R237, 0x2, RZ, 0xc0, !PT ;  /* 0x00000002edff7812 */ /* 0x000fe4000782c0ff */
[----:B------:R-:W-:Y:S02]  /*5450*/  LEA.HI.X R9, R9, c[0x0][0x284], R3, 0x2, P0 ;  /* 0x0000a10009097a11 */ /* 0x000fe400000f1403 */
[C---:B------:R-:W-:Y:S02]  /*5460*/  ISETP.LT.OR P0, PT, R2.reuse, 0x1, !P1 ;  /* 0x000000010200780c */ /* 0x040fe40004f01670 */
[C---:B------:R-:W-:Y:S02]  /*5470*/  ISETP.LT.OR P6, PT, R2.reuse, 0x21, !P6 ;  /* 0x000000210200780c */ /* 0x040fe400077c1670 */
[----:B------:R-:W-:Y:S01]  /*5480*/  ISETP.LT.OR P1, PT, R2, 0x21, !P1 ;  /* 0x000000210200780c */ /* 0x000fe20004f21670 */
[----:B------:R-:W-:Y:S02]  /*5490*/  @!P3 IMAD.SHL.U32 R2, R242, 0x10, RZ ;  /* 0x00000010f202b824 */ /* 0x000fe400078e00ff */
[----:B------:R-:W-:Y:S01]  /*54a0*/  @!PT LDS RZ, [RZ] ;  /* 0x00000000fffff984 */ /* 0x000fe20000000800 */
[----:B------:R-:W-:Y:S01]  /*54b0*/  @!PT LDS RZ, [RZ] ;  /* 0x00000000fffff984 */ /* 0x000fe20000000800 */
[----:B------:R-:W-:Y:S01]  /*54c0*/  @!PT LDS RZ, [RZ] ;  /* 0x00000000fffff984 */ /* 0x000fe20000000800 */
[----:B------:R1:W-:Y:S06]  /*54d0*/  LDGSTS.E.BYPASS.LTC128B.128 [R234+0xe080], [R6.64], !P2 ;  /* 0x0e08000006ea7fae */ /* 0x0003ec000d101d4e */
[----:B------:R1:W-:Y:S04]  /*54e0*/  LDGSTS.E.BYPASS.LTC128B.128 [R234+0x10080], [R6.64+0x80], !P0 ;  /* 0x1008008006ea7fae */ /* 0x0003e8000c101d4e */
[----:B------:R1:W-:Y:S04]  /*54f0*/  LDGSTS.E.BYPASS.LTC128B.128 [R234+0xf080], [R4.64], !P6 ;  /* 0x0f08000004ea7fae */ /* 0x0003e8000f101d4e */
[----:B------:R1:W-:Y:S04]  /*5500*/  LDGSTS.E.BYPASS.LTC128B.128 [R234+0x11080], [R4.64+0x80], !P1 ;  /* 0x1108008004ea7fae */ /* 0x0003e8000c901d4e */
[----:B------:R1:W-:Y:S02]  /*5510*/  @!P3 LDGSTS.E.BYPASS.LTC128B.128 [R2+0x12280], [R8.64] ;  /* 0x122800000802bfae */ /* 0x0003e4000b901d4e */
.L_x_265:
[-C--:B-1-34-:R-:W-:Y:S01]  /*5520*/  HMMA.16816.F32.BF16 R4, R80, R16.reuse, RZ ;  /* 0x000000105004723c */ /* 0x09afe200000418ff */
[----:B------:R-:W2:Y:S01]  /*5530*/  LDL R231, [R1+0xc] ;  /* 0x00000c0001e77983 */ /* 0x000ea20000100800 */
[----:B------:R-:W-:Y:S02]  /*5540*/  USHF.L.U32 UR11, UR11, 0xd, URZ ;  /* 0x0000000d0b0b7899 */ /* 0x000fe4000800063f */
[----:B------:R-:W-:Y:S01]  /*5550*/  IMAD.U32 R2, RZ, RZ, UR4 ;  /* 0x00000004ff027e24 */ /* 0x000fe2000f8e00ff */
[----:B------:R-:W-:Y:S01]  /*5560*/  LDSM.16.M88.4 R144, [R217+0x1800] ;  /* 0x00180000d990783b */ /* 0x000fe20000000200 */
[----:B------:R-:W-:Y:S02]  /*5570*/  UIADD3 UR6, UR4, 0x1, URZ ;  /* 0x0000000104067890 */ /* 0x000fe4000fffe03f */
[C---:B------:R-:W-:Y:S01]  /*5580*/  HMMA.16816.F32.BF16 R8, R132.reuse, R16, RZ ;  /* 0x000000108408723c */ /* 0x040fe200000418ff */
[----:B------:R-:W-:Y:S01]  /*5590*/  LDSM.16.MT88.4 R148, [R0+0x4080] ;  /* 0x004080000094783b */ /* 0x000fe20000004200 */
[----:B------:R-:W-:Y:S02]  /*55a0*/  UISETP.GE.AND UP0, UPT, UR4, 0x1, UPT ;  /* 0x000000010400788c */ /* 0x000fe4000bf06270 */
[----:B------:R-:W-:Y:S01]  /*55b0*/  IMAD.U32 R3, RZ, RZ, UR11 ;  /* 0x0000000bff037e24 */ /* 0x000fe2000f8e00ff */
[----:B------:R-:W0:Y:S01]  /*55c0*/  LDGDEPBAR ;  /* 0x00000000000079af */ /* 0x000e220000000000 */
[----:B------:R-:W-:Y:S02]  /*55d0*/  USEL UR4, UR6, URZ, !UP0 ;  /* 0x0000003f06047287 */ /* 0x000fe4000c000000 */
[-C--:B------:R-:W-:Y:S01]  /*55e0*/  HMMA.16816.F32.BF16 R12, R132, R18.reuse, RZ ;  /* 0x00000012840c723c */ /* 0x080fe200000418ff */
[----:B------:R-:W-:Y:S02]  /*55f0*/  UISETP.GE.AND UP0, UPT, UR20, UR12, UPT ;  /* 0x0000000c1400728c */ /* 0x000fe4000bf06270 */
[----:B------:R-:W-:Y:S04]  /*5600*/  UIADD3 UR6, UR18, 0x1, URZ ;  /* 0x0000000112067890 */ /* 0x000fe8000fffe03f */
[----:B------:R-:W-:Y:S01]  /*5610*/  PLOP3.LUT P0, PT, PT, PT, UP0, 0x80, 0x0 ;  /* 0x000000000000781c */ /* 0x000fe20003f0f008 */
[C---:B------:R-:W-:Y:S01]  /*5620*/  HMMA.16816.F32.BF16 R16, R80.reuse, R18, RZ ;  /* 0x000000125010723c */ /* 0x040fe200000418ff */
[----:B------:R-:W-:Y:S04]  /*5630*/  UISETP.GE.AND UP0, UPT, UR18, 0x1, UPT ;  /* 0x000000011200788c */ /* 0x000fe8000bf06270 */
[----:B------:R-:W-:Y:S03]  /*5640*/  USEL UR18, UR6, URZ, !UP0 ;  /* 0x0000003f06127287 */ /* 0x000fe6000c000000 */
        /* <DEDUP_REMOVED lines=12> */
[C---:B------:R-:W-:Y:S01]  /*5710*/  HMMA.16816.F32.BF16 R24, R204.reuse, R208, R24 ;  /* 0x000000d0cc18723c */ /* 0x040fe20000041818 */
[----:B------:R-:W3:Y:S07]  /*5720*/  LDL.64 R208, [R1] ;  /* 0x0000000001d07983 */ /* 0x000eee0000100a00 */
[-C--:B------:R-:W-:Y:S01]  /*5730*/  HMMA.16816.F32.BF16 R28, R204, R210.reuse, R28 ;  /* 0x000000d2cc1c723c */ /* 0x080fe2000004181c */
[----:B------:R-:W-:Y:S07]  /*5740*/  LDSM.16.MT88.4 R204, [R0+0x4880] ;  /* 0x0048800000cc783b */ /* 0x000fee0000004200 */
[----:B------:R-:W-:Y:S01]  /*5750*/  HMMA.16816.F32.BF16 R80, R140, R210, R80 ;  /* 0x000000d28c50723c */ /* 0x000fe20000041850 */
[----:B------:R-:W-:Y:S07]  /*5760*/  LDSM.16.MT88.4 R140, [R0+0x1880] ;  /* 0x00188000008c783b */ /* 0x000fee0000004200 */
[-C--:B-1----:R-:W-:Y:S08]  /*5770*/  HMMA.16816.F32.BF16 R4, R132, R136.reuse, R4 ;  /* 0x000000888404723c */ /* 0x082ff00000041804 */
[C---:B------:R-:W-:Y:S08]  /*5780*/  HMMA.16816.F32.BF16 R8, R144.reuse, R136, R8 ;  /* 0x000000889008723c */ /* 0x040ff00000041808 */
[-C--:B------:R-:W-:Y:S08]  /*5790*/  HMMA.16816.F32.BF16 R12, R144, R138.reuse, R12 ;  /* 0x0000008a900c723c */ /* 0x080ff0000004180c */
[C---:B------:R-:W-:Y:S01]  /*57a0*/  HMMA.16816.F32.BF16 R16, R132.reuse, R138, R16 ;  /* 0x0000008a8410723c */ /* 0x040fe20000041810 */
[----:B------:R-:W1:Y:S07]  /*57b0*/  LDSM.16.M88.4 R136, [R219+0x1000] ;  /* 0x00100000db88783b */ /* 0x000e6e0000000200 */
[-C--:B------:R-:W-:Y:S08]  /*57c0*/  HMMA.16816.F32.BF16 R20, R132, R148.reuse, R20 ;  /* 0x000000948414723c */ /* 0x080ff00000041814 */
[C---:B------:R-:W-:Y:S08]  /*57d0*/  HMMA.16816.F32.BF16 R24, R144.reuse, R148, R24 ;  /* 0x000000949018723c */ /* 0x040ff00000041818 */
[-C--:B------:R-:W-:Y:S01]  /*57e0*/  HMMA.16816.F32.BF16 R28, R144, R150.reuse, R28 ;  /* 0x00000096901c723c */ /* 0x080fe2000004181c */
[----:B------:R-:W-:Y:S07]  /*57f0*/  LDSM.16.M88.4 R144, [R217+0x2800] ;  /* 0x00280000d990783b */ /* 0x000fee0000000200 */
[----:B------:R-:W-:Y:S01]  /*5800*/  HMMA.16816.F32.BF16 R80, R132, R150, R80 ;  /* 0x000000968450723c */ /* 0x000fe20000041850 */
[----:B------:R-:W-:Y:S04]  /*5810*/  LDSM.16.M88.4 R132, [R217+0x2000] ;  /* 0x00200000d984783b */ /* 0x000fe80000000200 */
[----:B------:R-:W-:Y:S03]  /*5820*/  LDSM.16.MT88.4 R148, [R0+0x5080] ;  /* 0x005080000094783b */ /* 0x000fe60000004200 */
        /* <DEDUP_REMOVED lines=19> */
[-C--:B------:R-:W-:Y:S08]  /*5960*/  HMMA.16816.F32.BF16 R28, R144, R150.reuse, R28 ;  /* 0x00000096901c723c */ /* 0x080ff0000004181c */
[----:B------:R-:W-:Y:S08]  /*5970*/  HMMA.16816.F32.BF16 R80, R132, R150, R80 ;  /* 0x000000968450723c */ /* 0x000ff00000041850 */
[-C--:B-1----:R-:W-:Y:S08]  /*5980*/  HMMA.16816.F32.BF16 R4, R136, R140.reuse, R4 ;  /* 0x0000008c8804723c */ /* 0x082ff00000041804 */
[C---:B------:R-:W-:Y:S08]  /*5990*/  HMMA.16816.F32.BF16 R8, R200.reuse, R140, R8 ;  /* 0x0000008cc808723c */ /* 0x040ff00000041808 */
[-C--:B------:R-:W-:Y:S08]  /*59a0*/  HMMA.16816.F32.BF16 R12, R200, R142.reuse, R12 ;  /* 0x0000008ec80c723c */ /* 0x080ff0000004180c */
[C---:B------:R-:W-:Y:S01]  /*59b0*/  HMMA.16816.F32.BF16 R16, R136.reuse, R142, R16 ;  /* 0x0000008e8810723c */ /* 0x040fe20000041810 */
[----:B------:R-:W-:Y:S07]  /*59c0*/  LDSM.16.MT88.4 R140, [R212+0x18080] ;  /* 0x01808000d48c783b */ /* 0x000fee0000004200 */
[-C--:B------:R-:W-:Y:S08]  /*59d0*/  HMMA.16816.F32.BF16 R20, R136, R204.reuse, R20 ;  /* 0x000000cc8814723c */ /* 0x080ff00000041814 */
[C---:B------:R-:W-:Y:S08]  /*59e0*/  HMMA.16816.F32.BF16 R24, R200.reuse, R204, R24 ;  /* 0x000000ccc818723c */ /* 0x040ff00000041818 */
[-C--:B------:R-:W-:Y:S08]  /*59f0*/  HMMA.16816.F32.BF16 R28, R200, R206.reuse, R28 ;  /* 0x000000cec81c723c */ /* 0x080ff0000004181c */
[----:B------:R-:W-:Y:S04]  /*5a00*/  HMMA.16816.F32.BF16 R80, R136, R206, R80 ;  /* 0x000000ce8850723c */ /* 0x000fe80000041850 */
[----:B---3--:R-:W-:Y:S01]  /*5a10*/  IADD3 R0, P1, R208, UR11, RZ ;  /* 0x0000000bd0007c10 */ /* 0x008fe2000ff3e0ff */
[----:B------:R-:W-:Y:S03]  /*5a20*/  UMOV UR11, UR20 ;  /* 0x00000014000b7c82 */ /* 0x000fe60008000000 */
[----:B--2---:R-:W-:Y:S04]  /*5a30*/  LEA.HI.X.SX32 R3, R3, R231, 0x1, P1 ;  /* 0x000000e703037211 */ /* 0x004fe800008f0eff */
[C---:B------:R-:W-:Y:S04]  /*5a40*/  LEA R132, P1, R0.reuse, c[0x0][0x220], 0x2 ;  /* 0x0000880000847a11 */ /* 0x040fe800078210ff */
[----:B------:R-:W-:Y:S01]  /*5a50*/  LEA.HI.X R133, R0, c[0x0][0x224], R3, 0x2, P1 ;  /* 0x0000890000857a11 */ /* 0x000fe200008f1403 */
[----:B------:R-:W-:Y:S04]  /*5a60*/  IMAD R0, R2, 0x2000, R222 ;  /* 0x0000200002007824 */ /* 0x000fe800078e02de */
[----:B------:R-:W-:Y:S01]  /*5a70*/  RED.E.ADD.F32.FTZ.RN.STRONG.GPU [R132.64], R4 ;  /* 0x000000048400798e */ /* 0x000fe2000c10e78e */
        /* <DEDUP_REMOVED lines=149> */
.L_x_247:
[----:B------:R-:W-:Y:S05]  /*63d0*/  @P1 BRA `(.L_x_267) ;  /* 0x000016e000001947 */ /* 0x000fea0003800000 */
[----:B------:R-:W-:Y:S01]  /*63e0*/  SHF.R.S32.HI R8, RZ, 0x1f, R242 ;  /* 0x0000001fff087819 */ /* 0x000fe200000114f2 */
[----:B------:R-:W-:Y:S01]  /*63f0*/  BAR.SYNC.DEFER_BLOCKING 0x1, 0x100 ;  /* 0x0044000000007b1d */ /* 0x000fe20000010000 */
[----:B------:R-:W-:Y:S02]  /*6400*/  F2FP.BF16.PACK_AB R32, R33, R32 ;  /* 0x000000202120723e */ /* 0x000fe400000010ff */
[----:B------:R-:W-:-:S02]  /*6410*/  LEA.HI R3, R8, R242, RZ, 0x2 ;  /* 0x000000f208037211 */ /* 0x000fc400078f10ff */
[----:B------:R-:W-:Y:S01]  /*6420*/  LEA.HI R0, R8, R242, RZ, 0x5 ;  /* 0x000000f208007211 */ /* 0x000fe200078f28ff */
[----:B------:R-:W-:Y:S01]  /*6430*/  BSSY B0, `(.L_x_268) ;  /* 0x00000b6000007945 */ /* 0x000fe20003800000 */
[--C-:B------:R-:W-:Y:S02]  /*6440*/  SHF.R.S32.HI R5, RZ, 0x2, R3.reuse ;  /* 0x00000002ff057819 */ /* 0x100fe40000011403 */
[----:B------:R-:W-:Y:S02]  /*6450*/  SHF.R.S32.HI R2, RZ, 0x1f, R3 ;  /* 0x0000001fff027819 */ /* 0x000fe40000011403 */
[----:B------:R-:W-:Y:S02]  /*6460*/  SHF.R.S32.HI R4, RZ, 0x5, R0 ;  /* 0x00000005ff047819 */ /* 0x000fe40000011400 */
[----:B------:R-:W-:Y:S02]  /*6470*/  LEA.HI R2, R2, R5, RZ, 0x3 ;  /* 0x0000000502027211 */ /* 0x000fe400078f18ff */
[----:B------:R-:W-:-:S02]  /*6480*/  LEA.HI R0, R0, R4, RZ, 0x1 ;  /* 0x0000000400007211 */ /* 0x000fc400078f08ff */
[----:B------:R-:W-:Y:S02]  /*6490*/  LOP3.LUT R2, R2, 0xfffffff8, RZ, 0xc0, !PT ;  /* 0xfffffff802027812 */ /* 0x000fe400078ec0ff */
[----:B------:R-:W-:Y:S02]  /*64a0*/  LOP3.LUT R0, R0, 0x1ffffe, RZ, 0xc0, !PT ;  /* 0x001ffffe00007812 */ /* 0x000fe400078ec0ff */
[-C--:B------:R-:W-:Y:S01]  /*64b0*/  LEA.HI R10, R8, R242.reuse, RZ, 0x4 ;  /* 0x000000f2080a7211 */ /* 0x080fe200078f20ff */
[----:B------:R-:W-:Y:S01]  /*64c0*/  IMAD.IADD R6, R5, 0x1, -R2 ;  /* 0x0000000105067824 */ /* 0x000fe200078e0a02 */
[----:B------:R-:W-:Y:S01]  /*64d0*/  LOP3.LUT R2, R3, 0x3ffffffc, RZ, 0xc0, !PT ;  /* 0x3ffffffc03027812 */ /* 0x000fe200078ec0ff */
[----:B------:R-:W-:Y:S01]  /*64e0*/  IMAD.IADD R7, R4, 0x1, -R0 ;  /* 0x0000000104077824 */ /* 0x000fe200078e0a00 */
[-C--:B------:R-:W-:Y:S01]  /*64f0*/  LEA.HI R0, R8, R242.reuse, RZ, 0x6 ;  /* 0x000000f208007211 */ /* 0x080fe200078f30ff */
[----:B------:R-:W-:Y:S01]  /*6500*/  IMAD.SHL.U32 R4, R6, 0x40, RZ ;  /* 0x0000004006047824 */ /* 0x000fe200078e00ff */
[----:B------:R-:W-:Y:S01]  /*6510*/  LEA.HI R8, R8, R242, RZ, 0x7 ;  /* 0x000000f208087211 */ /* 0x000fe200078f38ff */
[----:B------:R-:W-:Y:S01]  /*6520*/  IMAD.IADD R3, R242, 0x1, -R2 ;  /* 0x00000001f2037824 */ /* 0x000fe200078e0a02 */
[----:B------:R-:W-:-:S02]  /*6530*/  SHF.R.U32.HI R5, RZ, 0x3, R0 ;  /* 0x00000003ff057819 */ /* 0x000fc40000011600 */
[----:B------:R-:W-:Y:S01]  /*6540*/  LOP3.LUT R0, R10, 0xfffffff0, RZ, 0xc0, !PT ;  /* 0xfffffff00a007812 */ /* 0x000fe200078ec0ff */
[----:B------:R-:W-:Y:S01]  /*6550*/  IMAD R7, R7, 0x200, R3 ;  /* 0x0000020007077824 */ /* 0x000fe200078e0203 */
[----:B------:R-:W-:Y:S01]  /*6560*/  LOP3.LUT R2, R4, 0x1c0, RZ, 0xc0, !PT ;  /* 0x000001c004027812 */ /* 0x000fe200078ec0ff */
[----:B------:R-:W-:Y:S01]  /*6570*/  IMAD.SHL.U32 R8, R8, 0x4, RZ ;  /* 0x0000000408087824 */ /* 0x000fe200078e00ff */
[----:B------:R-:W-:Y:S01]  /*6580*/  LOP3.LUT P0, RZ, R6, 0x4, RZ, 0xc0, !PT ;  /* 0x0000000406ff7812 */ /* 0x000fe2000780c0ff */
[----:B------:R-:W-:Y:S01]  /*6590*/  IMAD.IADD R0, R242, 0x1, -R0 ;  /* 0x00000001f2007824 */ /* 0x000fe200078e0a00 */
[----:B------:R-:W-:Y:S02]  /*65a0*/  LOP3.LUT R4, R2, 0x18, R5, 0xf8, !PT ;  /* 0x0000001802047812 */ /* 0x000fe400078ef805 */
[----:B------:R-:W-:Y:S01]  /*65b0*/  SHF.R.U32.HI R3, RZ, 0x3, R2 ;  /* 0x00000003ff037819 */ /* 0x000fe20000011602 */
[----:B------:R-:W-:Y:S01]  /*65c0*/  IMAD.SHL.U32 R6, R0, 0x8, RZ ;  /* 0x0000000800067824 */ /* 0x000fe200078e00ff */
[----:B------:R-:W-:-:S02]  /*65d0*/  SHF.R.S32.HI R2, RZ, 0x1f, R0 ;  /* 0x0000001fff027819 */ /* 0x000fc40000011400 */
[----:B------:R-:W-:Y:S02]  /*65e0*/  LOP3.LUT R4, R4, R3, RZ, 0x3c, !PT ;  /* 0x0000000304047212 */ /* 0x000fe400078e3cff */
[----:B------:R-:W-:Y:S02]  /*65f0*/  LEA.HI R2, R2, R0, RZ, 0x3 ;  /* 0x0000000002027211 */ /* 0x000fe400078f18ff */
[----:B------:R-:W-:Y:S01]  /*6600*/  F2FP.BF16.PACK_AB R34, R35, R34 ;  /* 0x000000222322723e */ /* 0x000fe200000010ff */
[----:B------:R-:W-:Y:S01]  /*6610*/  IMAD.U32 R0, R7, 0x2, R4 ;  /* 0x0000000207007824 */ /* 0x000fe200078e0004 */
[----:B------:R-:W-:Y:S02]  /*6620*/  LOP3.LUT R7, R8, 0xfffffe00, RZ, 0xc0, !PT ;  /* 0xfffffe0008077812 */ /* 0x000fe400078ec0ff */
[----:B------:R-:W-:Y:S01]  /*6630*/  SHF.R.S32.HI R2, RZ, 0x3, R2 ;  /* 0x00000003ff027819 */ /* 0x000fe20000011402 */
[----:B------:R-:W-:Y:S01]  /*6640*/  IMAD.SHL.U32 R0, R0, 0x2, RZ ;  /* 0x0000000200007824 */ /* 0x000fe200078e00ff */
[----:B------:R-:W-:-:S02]  /*6650*/  F2FP.BF16.PACK_AB R52, R53, R52 ;  /* 0x000000343534723e */ /* 0x000fc400000010ff */
[----:B------:R-:W-:Y:S01]  /*6660*/  F2FP.BF16.PACK_AB R54, R55, R54 ;  /* 0x000000363736723e */ /* 0x000fe200000010ff */
[----:B------:R-:W-:Y:S01]  /*6670*/  IMAD R7, R2, 0x1800, R7 ;  /* 0x0000180002077824 */ /* 0x000fe200078e0207 */
[C---:B------:R-:W-:Y:S01]  /*6680*/  IADD3 R2, R0.reuse, 0x40, RZ ;  /* 0x0000004000027810 */ /* 0x040fe20007ffe0ff */
[----:B------:R-:W-:Y:S01]  /*6690*/  STS [R0+0x6080], R32 ;  /* 0x0060802000007388 */ /* 0x000fe20000000800 */
[----:B------:R-:W-:Y:S02]  /*66a0*/  @P0 IADD3 R2, R0, -0x40, RZ ;  /* 0xffffffc000020810 */ /* 0x000fe40007ffe0ff */
        /* <DEDUP_REMOVED lines=9> */
[----:B------:R-:W-:Y:S01]  /*6740*/  SHF.R.S32.HI R10, RZ, 0x4, R10 ;  /* 0x00000004ff0a7819 */ /* 0x000fe2000001140a */
[----:B------:R-:W-:Y:S01]  /*6750*/  STS [R0+0x7080], R36 ;  /* 0x0070802400007388 */ /* 0x000fe20000000800 */
[----:B------:R-:W-:Y:S02]  /*6760*/  F2FP.BF16.PACK_AB R44, R45, R44 ;  /* 0x0000002c2d2c723e */ /* 0x000fe400000010ff */
[----:B------:R-:W-:Y:S01]  /*6770*/  F2FP.BF16.PACK_AB R46, R47, R46 ;  /* 0x0000002e2f2e723e */ /* 0x000fe200000010ff */
[----:B------:R-:W-:Y:S01]  /*6780*/  STS [R0+0x7480], R38 ;  /* 0x0074802600007388 */ /* 0x000fe20000000800 */
[----:B------:R-:W-:Y:S01]  /*6790*/  F2FP.BF16.PACK_AB R56, R57, R56 ;  /* 0x000000383938723e */ /* 0x000fe200000010ff */
[----:B------:R-:W-:Y:S01]  /*67a0*/  IMAD.SHL.U32 R3, R10, 0x40, RZ ;  /* 0x000000400a037824 */ /* 0x000fe200078e00ff */
        /* <DEDUP_REMOVED lines=26> */
[----:B------:R-:W-:Y:S02]  /*6950*/  LOP3.LUT R5, R3, 0x1c0, RZ, 0xc0, !PT ;  /* 0x000001c003057812 */ /* 0x000fe400078ec0ff */
        /* <DEDUP_REMOVED lines=12> */
[----:B------:R-:W-:Y:S01]  /*6a20*/  LOP3.LUT R3, R5, 0x38, R6, 0xf8, !PT ;  /* 0x0000003805037812 */ /* 0x000fe200078ef806 */
[----:B------:R-:W-:Y:S01]  /*6a30*/  STS [R2+0xa480], R74 ;  /* 0x00a4804a02007388 */ /* 0x000fe20000000800 */
[----:B------:R-:W-:Y:S02]  /*6a40*/  SHF.R.U32.HI R8, RZ, 0x3, R5 ;  /* 0x00000003ff087819 */ /* 0x000fe40000011605 */
        /* <DEDUP_REMOVED lines=12> */
[----:B------:R-:W-:Y:S01]  /*6b10*/  LOP3.LUT R8, R3, R8, RZ, 0x3c, !PT ;  /* 0x0000000803087212 */ /* 0x000fe200078e3cff */
[----:B------:R-:W-:Y:S01]  /*6b20*/  STS [R0+0x80], R30 ;  /* 0x0000801e00007388 */ /* 0x000fe20000000800 */
[----:B------:R-:W-:-:S02]  /*6b30*/  F2FP.BF16.PACK_AB R3, R121, R120 ;  /* 0x000000787903723e */ /* 0x000fc400000010ff */
[----:B------:R-:W-:Y:S01]  /*6b40*/  F2FP.BF16.PACK_AB R5, R123, R122 ;  /* 0x0000007a7b05723e */ /* 0x000fe200000010ff */
[----:B------:R-:W-:Y:S01]  /*6b50*/  STS [R0+0x480], R29 ;  /* 0x0004801d00007388 */ /* 0x000fe20000000800 */
[----:B------:R-:W-:-:S03]  /*6b60*/  IMAD.IADD R7, R7, 0x1, R8 ;  /* 0x0000000107077824 */ /* 0x000fc600078e0208 */
        /* <DEDUP_REMOVED lines=16> */
[----:B------:R-:W-:Y:S04]  /*6c70*/  STS [R2+0x4080], R9 ;  /* 0x0040800902007388 */ /* 0x000fe80000000800 */
[----:B------:R-:W-:Y:S04]  /*6c80*/  STS [R2+0x4480], R4 ;  /* 0x0044800402007388 */ /* 0x000fe80000000800 */
[----:B------:R-:W-:Y:S04]  /*6c90*/  STS [R0+0x5080], R14 ;  /* 0x0050800e00007388 */ /* 0x000fe80000000800 */
[----:B------:R2:W-:Y:S01]  /*6ca0*/  STS [R0+0x5480], R13 ;  /* 0x0054800d00007388 */ /* 0x0005e20000000800 */
[----:B-1----:R-:W-:-:S03]  /*6cb0*/  SHF.R.S32.HI R11, RZ, 0x1f, R10 ;  /* 0x0000001fff0b7819 */ /* 0x002fc6000001140a */
[----:B------:R-:W-:Y:S04]  /*6cc0*/  STS [R2+0x5080], R3 ;  /* 0x0050800302007388 */ /* 0x000fe80000000800 */
[----:B------:R1:W-:Y:S04]  /*6cd0*/  STS [R2+0x5480], R5 ;  /* 0x0054800502007388 */ /* 0x0003e80000000800 */
[----:B------:R-:W3:Y:S04]  /*6ce0*/  S2R R12, SR_CTAID.X ;  /* 0x00000000000c7919 */ /* 0x000ee80000002500 */
[----:B------:R-:W4:Y:S04]  /*6cf0*/  S2R R22, SR_CTAID.Y ;  /* 0x0000000000167919 */ /* 0x000f280000002600 */
[----:B------:R-:W5:Y:S01]  /*6d00*/  S2R R21, SR_CTAID.Z ;  /* 0x0000000000157919 */ /* 0x000f620000002700 */
[----:B--2---:R-:W-:-:S03]  /*6d10*/  IMAD.SHL.U32 R0, R7, 0x2, RZ ;  /* 0x0000000207007824 */ /* 0x004fc600078e00ff */
[----:B------:R-:W-:Y:S01]  /*6d20*/  BAR.SYNC.DEFER_BLOCKING 0x1, 0x100 ;  /* 0x0044000000007b1d */ /* 0x000fe20000010000 */
[----:B------:R-:W-:Y:S01]  /*6d30*/  SHF.R.S32.HI R7, RZ, 0x1f, R6 ;  /* 0x0000001fff077819 */ /* 0x000fe20000011406 */
[----:B-1----:R-:W-:-:S04]  /*6d40*/  IMAD.MOV.U32 R5, RZ, RZ, -0x60 ;  /* 0xffffffa0ff057424 */ /* 0x002fc800078e00ff */
[----:B---3--:R-:W-:Y:S01]  /*6d50*/  IMAD R5, R12, R5, c[0x0][0x2f0] ;  /* 0x0000bc000c057624 */ /* 0x008fe200078e0205 */
[----:B----4-:R-:W-:Y:S01]  /*6d60*/  SHF.R.S32.HI R23, RZ, 0x1f, R22 ;  /* 0x0000001fff177819 */ /* 0x010fe20000011416 */
[----:B------:R-:W-:-:S03]  /*6d70*/  IMAD.WIDE.U32 R2, R22, c[0x0][0x338], R6 ;  /* 0x0000ce0016027a25 */ /* 0x000fc600078e0006 */
[----:B------:R-:W-:Y:S02]  /*6d80*/  IMNMX R20, R5, 0x60, PT ;  /* 0x0000006005147817 */ /* 0x000fe40003800200 */
[----:B-----5:R-:W-:Y:S01]  /*6d90*/  SHF.R.S32.HI R68, RZ, 0x1f, R21 ;  /* 0x0000001fff447819 */ /* 0x020fe20000011415 */
[----:B------:R-:W-:Y:S01]  /*6da0*/  IMAD R4, R23, c[0x0][0x338], RZ ;  /* 0x0000ce0017047a24 */ /* 0x000fe200078e02ff */
[----:B------:R-:W-:-:S03]  /*6db0*/  ISETP.GE.AND P6, PT, R10, R20, PT ;  /* 0x000000140a00720c */ /* 0x000fc60003fc6270 */
[----:B------:R-:W-:Y:S01]  /*6dc0*/  IMAD R4, R22, c[0x0][0x33c], R4 ;  /* 0x0000cf0016047a24 */ /* 0x000fe200078e0204 */
[----:B------:R1:W2:Y:S01]  /*6dd0*/  LDS.128 R24, [R0+0x6880] ;  /* 0x0068800000187984 */ /* 0x0002a20000000c00 */
[----:B------:R-:W-:Y:S02]  /*6de0*/  ISETP.GE.OR P0, PT, R6, c[0x0][0x324], P6 ;  /* 0x0000c90006007a0c */ /* 0x000fe40003706670 */
[----:B------:R-:W-:Y:S01]  /*6df0*/  IMAD.IADD R3, R3, 0x1, R4 ;  /* 0x0000000103037824 */ /* 0x000fe200078e0204 */
[----:B------:R1:W3:Y:S01]  /*6e00*/  LDS.128 R28, [R0+0x7080] ;  /* 0x00708000001c7984 */ /* 0x0002e20000000c00 */
[----:B------:R-:W-:Y:S02]  /*6e10*/  IMAD R4, R68, c[0x0][0x340], RZ ;  /* 0x0000d00044047a24 */ /* 0x000fe400078e02ff */
[C---:B------:R-:W-:Y:S01]  /*6e20*/  IMAD.WIDE.U32 R8, R21.reuse, c[0x0][0x340], R2 ;  /* 0x0000d00015087a25 */ /* 0x040fe200078e0002 */
[----:B------:R1:W4:Y:S03]  /*6e30*/  LDS.128 R32, [R0+0x7880] ;  /* 0x0078800000207984 */ /* 0x0003260000000c00 */
[----:B------:R-:W-:Y:S01]  /*6e40*/  IMAD R4, R21, c[0x0][0x344], R4 ;  /* 0x0000d10015047a24 */ /* 0x000fe200078e0204 */
[----:B------:R1:W1:Y:S01]  /*6e50*/  LDS.128 R36, [R0+0x8080] ;  /* 0x0080800000247984 */ /* 0x0002620000000c00 */
[----:B------:R-:W-:-:S03]  /*6e60*/  IMAD.WIDE R2, R12, 0x60, R10 ;  /* 0x000000600c027825 */ /* 0x000fc600078e020a */
[----:B------:R1:W1:Y:S01]  /*6e70*/  LDS.128 R40, [R0+0x8880] ;  /* 0x0088800000287984 */ /* 0x0002620000000c00 */
[----:B------:R-:W-:-:S03]  /*6e80*/  IMAD.IADD R5, R9, 0x1, R4 ;  /* 0x0000000109057824 */ /* 0x000fc600078e0204 */
        /* <DEDUP_REMOVED lines=16> */
.L_x_269:
[----:B--2---:R-:W-:Y:S05]  /*6f90*/  BSYNC B0 ;  /* 0x0000000000007941 */ /* 0x004fea0003800000 */
.L_x_268:
        /* <DEDUP_REMOVED lines=16> */
.L_x_271:
[----:B------:R-:W-:Y:S05]  /*70a0*/  BSYNC B0 ;  /* 0x0000000000007941 */ /* 0x000fea0003800000 */
.L_x_270:
        /* <DEDUP_REMOVED lines=16> */
.L_x_273:
[----:B------:R-:W-:Y:S05]  /*71b0*/  BSYNC B0 ;  /* 0x0000000000007941 */ /* 0x000fea0003800000 */
.L_x_272:
        /* <DEDUP_REMOVED lines=16> */
.L_x_275:
[----:B------:R-:W-:Y:S05]  /*72c0*/  BSYNC B0 ;  /* 0x0000000000007941 */ /* 0x000fea0003800000 */
.L_x_274:
        /* <DEDUP_REMOVED lines=16> */
.L_x_277:
[----:B------:R-:W-:Y:S05]  /*73d0*/  BSYNC B0 ;  /* 0x0000000000007941 */ /* 0x000fea0003800000 */
.L_x_276:
        /* <DEDUP_REMOVED lines=14> */
[----:B------:R2:W-:Y:S02]  /*74c0*/  STG.E.128 [R4.64], R40 ;  /* 0x0000002804007986 */ /* 0x0005e4000c101d0e */
.L_x_279:
[----:B------:R-:W-:Y:S05]  /*74d0*/  BSYNC B0 ;  /* 0x0000000000007941 */ /* 0x000fea0003800000 */
.L_x_278:
[----:B------:R-:W-:Y:S01]  /*74e0*/  IMAD R0, R23, c[0x0][0x308], RZ ;  /* 0x0000c20017007a24 */ /* 0x000fe200078e02ff */
[----:B------:R-:W-:Y:S01]  /*74f0*/  ISETP.GE.OR P6, PT, R6, c[0x0][0x2f4], P6 ;  /* 0x0000bd0006007a0c */ /* 0x000fe200037c6670 */
[C---:B--2---:R-:W-:Y:S01]  /*7500*/  IMAD.WIDE.U32 R4, R22.reuse, c[0x0][0x308], R6 ;  /* 0x0000c20016047a25 */ /* 0x044fe200078e0006 */
        /* <DEDUP_REMOVED lines=16> */
.L_x_281:
[----:B------:R-:W-:Y:S05]  /*7610*/  BSYNC B0 ;  /* 0x0000000000007941 */ /* 0x000fea0003800000 */
.L_x_280:
[----:B------:R-:W-:Y:S01]  /*7620*/  ISETP.GE.OR P5, PT, R6, c[0x0][0x2f4], P5 ;  /* 0x0000bd0006007a0c */ /* 0x000fe20002fa6670 */
[----:B------:R-:W-:-:S12]  /*7630*/  BSSY B0, `(.L_x_282) ;  /* 0x000000d000007945 */ /* 0x000fd80003800000 */
[----:B------:R-:W-:Y:S05]  /*7640*/  @P5 BRA `(.L_x_283) ;  /* 0x000000b000005947 */ /* 0x000fea0003800000 */
[----:B------:R-:W-:Y:S02]  /*7650*/  IADD3 R0, P0, R2, 0x10, RZ ;  /* 0x0000001002007810 */ /* 0x000fe40007f1e0ff */
[----:B------:R-:W-:-:S03]  /*7660*/  MOV R11, R5 ;  /* 0x00000005000b7202 */ /* 0x000fc60000000f00 */
[----:B------:R-:W-:-:S04]  /*7670*/  IMAD.X R10, RZ, RZ, R3, P0 ;  /* 0x000000ffff0a7224 */ /* 0x000fc800000e0603 */
[----:B--2---:R-:W-:Y:S02]  /*7680*/  IMAD R12, R10, c[0x0][0x300], RZ ;  /* 0x0000c0000a0c7a24 */ /* 0x004fe400078e02ff */
[----:B------:R-:W-:-:S04]  /*7690*/  IMAD.MOV.U32 R10, RZ, RZ, R8 ;  /* 0x000000ffff0a7224 */ /* 0x000fc800078e0008 */
[----:B------:R-:W-:-:S04]  /*76a0*/  IMAD.WIDE.U32 R10, R0, c[0x0][0x300], R10 ;  /* 0x0000c000000a7a25 */ /* 0x000fc800078e000a */
[----:B------:R-:W-:Y:S01]  /*76b0*/  IMAD R0, R0, c[0x0][0x304], R12 ;  /* 0x0000c10000007a24 */ /* 0x000fe200078e020c */
[----:B------:R-:W-:-:S04]  /*76c0*/  LEA R12, P0, R10, c[0x0][0x2e8], 0x1 ;  /* 0x0000ba000a0c7a11 */ /* 0x000fc800078008ff */
[----:B------:R-:W-:-:S04]  /*76d0*/  IADD3 R0, R11, R0, RZ ;  /* 0x000000000b007210 */ /* 0x000fc80007ffe0ff */
[----:B------:R-:W-:-:S05]  /*76e0*/  LEA.HI.X R13, R10, c[0x0][0x2ec], R0, 0x1, P0 ;  /* 0x0000bb000a0d7a11 */ /* 0x000fca00000f0c00 */
[----:B------:R2:W-:Y:S02]  /*76f0*/  STG.E.128 [R12.64], R48 ;  /* 0x000000300c007986 */ /* 0x0005e4000c101d0e */
.L_x_283:
[----:B------:R-:W-:Y:S05]  /*7700*/  BSYNC B0 ;  /* 0x0000000000007941 */ /* 0x000fea0003800000 */
.L_x_282:
        /* <DEDUP_REMOVED lines=14> */
.L_x_285:
[----:B------:R-:W-:Y:S05]  /*77f0*/  BSYNC B0 ;  /* 0x0000000000007941 */ /* 0x000fea0003800000 */
.L_x_284:
        /* <DEDUP_REMOVED lines=14> */
.L_x_287:
[----:B------:R-:W-:Y:S05]  /*78e0*/  BSYNC B0 ;  /* 0x0000000000007941 */ /* 0x000fea0003800000 */
.L_x_286:
        /* <DEDUP_REMOVED lines=14> */
.L_x_289:
[----:B------:R-:W-:Y:S05]  /*79d0*/  BSYNC B0 ;  /* 0x0000000000007941 */ /* 0x000fea0003800000 */
.L_x_288:
        /* <DEDUP_REMOVED lines=14> */
.L_x_267:
[----:B------:R-:W1:Y:S01]  /*7ac0*/  S2R R3, SR_CTAID.X ;  /* 0x0000000000037919 */ /* 0x000e620000002500 */
[----:B------:R-:W-:Y:S01]  /*7ad0*/  SHF.R.S32.HI R0, RZ, 0x1f, R242 ;  /* 0x0000001fff007819 */ /* 0x000fe200000114f2 */
[----:B------:R-:W-:Y:S01]  /*7ae0*/  IMAD.MOV.U32 R16, RZ, RZ, -0x60 ;  /* 0xffffffa0ff107424 */ /* 0x000fe200078e00ff */
[----:B------:R-:W-:Y:S01]  /*7af0*/  BSSY B0, `(.L_x_290) ;  /* 0x0000021000007945 */ /* 0x000fe20003800000 */
[----:B------:R-:W2:Y:S01]  /*7b00*/  S2R R17, SR_CTAID.Y ;  /* 0x0000000000117919 */ /* 0x000ea20000002600 */
[----:B------:R-:W-:-:S03]  /*7b10*/  LEA.HI R0, R0, R242, RZ, 0x4 ;  /* 0x000000f200007211 */ /* 0x000fc600078f20ff */
[----:B------:R-:W3:Y:S01]  /*7b20*/  S2R R18, SR_CTAID.Z ;  /* 0x0000000000127919 */ /* 0x000ee20000002700 */
[----:B------:R-:W-:Y:S02]  /*7b30*/  LOP3.LUT R4, R0, 0x1ffffff0, RZ, 0xc0, !PT ;  /* 0x1ffffff000047812 */ /* 0x000fe400078ec0ff */
[----:B------:R-:W-:-:S03]  /*7b40*/  SHF.R.S32.HI R6, RZ, 0x4, R0 ;  /* 0x00000004ff067819 */ /* 0x000fc60000011400 */
[----:B------:R-:W-:Y:S01]  /*7b50*/  IMAD.IADD R4, R242, 0x1, -R4 ;  /* 0x00000001f2047824 */ /* 0x000fe200078e0a04 */
[----:B------:R-:W-:-:S04]  /*7b60*/  SHF.R.S32.HI R7, RZ, 0x1f, R6 ;  /* 0x0000001fff077819 */ /* 0x000fc80000011406 */
[----:B------:R-:W-:-:S04]  /*7b70*/  SHF.L.U32 R4, R4, 0x3, RZ ;  /* 0x0000000304047819 */ /* 0x000fc800000006ff */
[----:B------:R-:W-:Y:S01]  /*7b80*/  SHF.R.S32.HI R5, RZ, 0x1f, R4 ;  /* 0x0000001fff057819 */ /* 0x000fe20000011404 */
[----:B-1----:R-:W-:Y:S01]  /*7b90*/  IMAD R16, R3, R16, c[0x0][0x2f0] ;  /* 0x0000bc0003107624 */ /* 0x002fe200078e0210 */
[----:B--2---:R-:W-:-:S03]  /*7ba0*/  SHF.R.S32.HI R19, RZ, 0x1f, R17 ;  /* 0x0000001fff137819 */ /* 0x004fc60000011411 */
[----:B------:R-:W-:Y:S01]  /*7bb0*/  IMAD.WIDE.U32 R10, R17, c[0x0][0x308], R4 ;  /* 0x0000c200110a7a25 */ /* 0x000fe200078e0004 */
[----:B------:R-:W-:Y:S02]  /*7bc0*/  ISETP.GE.AND P6, PT, R6, R16, PT ;  /* 0x000000100600720c */ /* 0x000fe40003fc6270 */
[----:B---3--:R-:W-:Y:S01]  /*7bd0*/  SHF.R.S32.HI R20, RZ, 0x1f, R18 ;  /* 0x0000001fff147819 */ /* 0x008fe20000011412 */
[----:B------:R-:W-:Y:S01]  /*7be0*/  IMAD R2, R19, c[0x0][0x308], RZ ;  /* 0x0000c20013027a24 */ /* 0x000fe200078e02ff */
[----:B------:R-:W-:-:S03]  /*7bf0*/  ISETP.GE.OR P0, PT, R4, c[0x0][0x2f4], P6 ;  /* 0x0000bd0004007a0c */ /* 0x000fc60003706670 */
[----:B------:R-:W-:Y:S02]  /*7c00*/  IMAD R2, R17, c[0x0][0x30c], R2 ;  /* 0x0000c30011027a24 */ /* 0x000fe400078e0202 */
[----:B------:R-:W-:-:S03]  /*7c10*/  IMAD R8, R20, c[0x0][0x310], RZ ;  /* 0x0000c40014087a24 */ /* 0x000fc600078e02ff */
[----:B------:R-:W-:Y:S01]  /*7c20*/  IADD3 R11, R2, R11, RZ ;  /* 0x0000000b020b7210 */ /* 0x000fe20007ffe0ff */
[----:B------:R-:W-:Y:S02]  /*7c30*/  IMAD R8, R18, c[0x0][0x314], R8 ;  /* 0x0000c50012087a24 */ /* 0x000fe400078e0208 */
[----:B------:R-:W-:-:S04]  /*7c40*/  IMAD.WIDE R2, R3, 0x60, R6 ;  /* 0x0000006003027825 */ /* 0x000fc800078e0206 */
[----:B------:R-:W-:-:S04]  /*7c50*/  IMAD.WIDE.U32 R10, R18, c[0x0][0x310], R10 ;  /* 0x0000c400120a7a25 */ /* 0x000fc800078e000a */
        /* <DEDUP_REMOVED lines=10> */
.L_x_291:
[----:B------:R-:W-:Y:S05]  /*7d00*/  BSYNC B0 ;  /* 0x0000000000007941 */ /* 0x000fea0003800000 */
.L_x_290:
        /* <DEDUP_REMOVED lines=16> */
.L_x_293:
[----:B------:R-:W-:Y:S05]  /*7e10*/  BSYNC B0 ;  /* 0x0000000000007941 */ /* 0x000fea0003800000 */
.L_x_292:
        /* <DEDUP_REMOVED lines=16> */
.L_x_295:
[----:B------:R-:W-:Y:S05]  /*7f20*/  BSYNC B0 ;  /* 0x0000000000007941 */ /* 0x000fea0003800000 */
.L_x_294:
        /* <DEDUP_REMOVED lines=16> */
.L_x_297:
[----:B------:R-:W-:Y:S05]  /*8030*/  BSYNC B0 ;  /* 0x0000000000007941 */ /* 0x000fea0003800000 */
.L_x_296:
        /* <DEDUP_REMOVED lines=16> */
.L_x_299:
[----:B------:R-:W-:Y:S05]  /*8140*/  BSYNC B0 ;  /* 0x0000000000007941 */ /* 0x000fea0003800000 */
.L_x_298:
        /* <DEDUP_REMOVED lines=14> */
[----:B------:R2:W-:Y:S02]  /*8230*/  STG.E.128 [R6.64], RZ ;  /* 0x000000ff06007986 */ /* 0x0005e4000c101d0e */
.L_x_301:
[----:B------:R-:W-:Y:S05]  /*8240*/  BSYNC B0 ;  /* 0x0000000000007941 */ /* 0x000fea0003800000 */
.L_x_300:
        /* <DEDUP_REMOVED lines=19> */
.L_x_303:
[----:B------:R-:W-:Y:S05]  /*8380*/  BSYNC B0 ;  /* 0x0000000000007941 */ /* 0x000fea0003800000 */
.L_x_302:
        /* <DEDUP_REMOVED lines=13> */
[----:B------:R2:W-:Y:S02]  /*8460*/  STG.E.128 [R12.64], RZ ;  /* 0x000000ff0c007986 */ /* 0x0005e4000c101d0e */
.L_x_305:
[----:B------:R-:W-:Y:S05]  /*8470*/  BSYNC B0 ;  /* 0x0000000000007941 */ /* 0x000fea0003800000 */
.L_x_304:
        /* <DEDUP_REMOVED lines=14> */
.L_x_307:
[----:B------:R-:W-:Y:S05]  /*8560*/  BSYNC B0 ;  /* 0x0000000000007941 */ /* 0x000fea0003800000 */
.L_x_306:
        /* <DEDUP_REMOVED lines=14> */
.L_x_309:
[----:B------:R-:W-:Y:S05]  /*8650*/  BSYNC B0 ;  /* 0x0000000000007941 */ /* 0x000fea0003800000 */
.L_x_308:
        /* <DEDUP_REMOVED lines=14> */
.L_x_311:
[----:B------:R-:W-:Y:S05]  /*8740*/  BSYNC B0 ;  /* 0x0000000000007941 */ /* 0x000fea0003800000 */
.L_x_310:
        /* <DEDUP_REMOVED lines=13> */
.L_x_312:
        /* <DEDUP_REMOVED lines=14> */
.L_x_2295:


//--------------------- .text._ZN7cutlass13device_kernelIN5flash19enable_sm80_to_sm89INS1_16FlashAttnBwdSm80INS1_25CollectiveMainloopBwdSm80ILi2ELi1EN4cute5tupleIJNS5_1CILi64EEENS7_ILi96EEENS7_ILi128EEEEEENS_10bfloat16_tEfNS_4arch4Sm80ELb0ELb1ELb0ELb0ELb1ELb0ELb0ELb0ELi2ELi2ELi2ELi2ELb1EEENS1_21CollectiveEpilogueBwdISB_SC_SE_Li256ELb0ELb0ELi4EEENS1_19SingleTileSchedulerILb0ELb0ELb0ELi96EEEEEEEEEvNT_6ParamsE --------------------------
	.section	.text._ZN7cutlass13device_kernelIN5flash19enable_sm80_to_sm89INS1_16FlashAttnBwdSm80INS1_25CollectiveMainloopBwdSm80ILi2ELi1EN4cute5tupleIJNS5_1CILi64EEENS7_ILi96EEENS7_ILi128EEEEEENS_10bfloat16_tEfNS_4arch4Sm80ELb0ELb1ELb0ELb0ELb1ELb0ELb0ELb0ELi2ELi2ELi2ELi2ELb1EEENS1_21CollectiveEpilogueBwdISB_SC_SE_Li256ELb0ELb0ELi4EEENS1_19SingleTileSchedulerILb0ELb0ELb0ELi96EEEEEEEEEvNT_6ParamsE,"ax",@progbits
	.sectioninfo	@"SHI_REGISTERS=255"
	.align	128
.text._ZN7cutlass13device_kernelIN5flash19enable_sm80_to_sm89INS1_16FlashAttnBwdSm80INS1_25CollectiveMainloopBwdSm80ILi2ELi1EN4cute5tupleIJNS5_1CILi64EEENS7_ILi96EEENS7_ILi128EEEEEENS_10bfloat16_tEfNS_4arch4Sm80ELb0ELb1ELb0ELb0ELb1ELb0ELb0ELb0ELi2ELi2ELi2ELi2ELb1EEENS1_21CollectiveEpilogueBwdISB_SC_SE_Li256ELb0ELb0ELi4EEENS1_19SingleTileSchedulerILb0ELb0ELb0ELi96EEEEEEEEEvNT_6ParamsE:
        .type           _ZN7cutlass13device_kernelIN5flash19enable_sm80_to_sm89INS1_16FlashAttnBwdSm80INS1_25CollectiveMainloopBwdSm80ILi2ELi1EN4cute5tupleIJNS5_1CILi64EEENS7_ILi96EEENS7_ILi128EEEEEENS_10bfloat16_tEfNS_4arch4Sm80ELb0ELb1ELb0ELb0ELb1ELb0ELb0ELb0ELi2ELi2ELi2ELi2ELb1EEENS1_21CollectiveEpilogueBwdISB_SC_SE_Li256ELb0ELb0ELi4EEENS1_19SingleTileSchedulerILb0ELb0ELb0ELi96EEEEEEEEEvNT_6ParamsE,@function
        .size           _ZN7cutlass13device_kernelIN5flash19enable_sm80_to_sm89INS1_16FlashAttnBwdSm80INS1_25CollectiveMainloopBwdSm80ILi2ELi1EN4cute5tupleIJNS5_1CILi64EEENS7_ILi96EEENS7_ILi128EEEEEENS_10bfloat16_tEfNS_4arch4Sm80ELb0ELb1ELb0ELb0ELb1ELb0ELb0ELb0ELi2ELi2ELi2ELi2ELb1EEENS1_21CollectiveEpilogueBwdISB_SC_SE_Li256ELb0ELb0ELi4EEENS1_19SingleTileSchedulerILb0ELb0ELb0ELi96EEEEEEEEEvNT_6ParamsE,(.L_x_2296 - _ZN7cutlass13device_kernelIN5flash19enable_sm80_to_sm89INS1_16FlashAttnBwdSm80INS1_25CollectiveMainloopBwdSm80ILi2ELi1EN4cute5tupleIJNS5_1CILi64EEENS7_ILi96EEENS7_ILi128EEEEEENS_10bfloat16_tEfNS_4arch4Sm80ELb0ELb1ELb0ELb0ELb1ELb0ELb0ELb0ELi2ELi2ELi2ELi2ELb1EEENS1_21CollectiveEpilogueBwdISB_SC_SE_Li256ELb0ELb0ELi4EEENS1_19SingleTileSchedulerILb0ELb0ELb0ELi96EEEEEEEEEvNT_6ParamsE)
        .other          _ZN7cutlass13device_kernelIN5flash19enable_sm80_to_sm89INS1_16FlashAttnBwdSm80INS1_25CollectiveMainloopBwdSm80ILi2ELi1EN4cute5tupleIJNS5_1CILi64EEENS7_ILi96EEENS7_ILi128EEEEEENS_10bfloat16_tEfNS_4arch4Sm80ELb0ELb1ELb0ELb0ELb1ELb0ELb0ELb0ELi2ELi2ELi2ELi2ELb1EEENS1_21CollectiveEpilogueBwdISB_SC_SE_Li256ELb0ELb0ELi4EEENS1_19SingleTileSchedulerILb0ELb0ELb0ELi96EEEEEEEEEvNT_6ParamsE,@"STO_CUDA_ENTRY STV_DEFAULT"
_ZN7cutlass13device_kernelIN5flash19enable_sm80_to_sm89INS1_16FlashAttnBwdSm80INS1_25CollectiveMainloopBwdSm80ILi2ELi1EN4cute5tupleIJNS5_1CILi64EEENS7_ILi96EEENS7_ILi128EEEEEENS_10bfloat16_tEfNS_4arch4Sm80ELb0ELb1ELb0ELb0ELb1ELb0ELb0ELb0ELi2ELi2ELi2ELi2ELb1EEENS1_21CollectiveEpilogueBwdISB_SC_SE_Li256ELb0ELb0ELi4EEENS1_19SingleTileSchedulerILb0ELb0ELb0ELi96EEEEEEEEEvNT_6ParamsE:
        /* <DEDUP_REMOVED lines=26> */
.L_x_313:
        /* <DEDUP_REMOVED lines=569> */
.L_x_333:
        /* <DEDUP_REMOVED lines=144> */
.L_x_317:
[----:B------:R-:W-:Y:S04]  /*2e30*/  MOV R3, 0x1 ;  /* 0x0000000100037802 */ /* 0x000fe80000000f00 */
[----:B------:R-:W-:Y:S11]  /*2e40*/  ISETP.NE.AND P0, PT, R3, c[0x0][0x2a8], PT ;  /* 0x0000aa0003007a0c */ /* 0x000ff60003f05270 */
[----:B------:R-:W-:Y:S02]  /*2e50*/  @!UPT UIADD3 URZ, URZ, URZ, URZ ;  /* 0x0000003f3f3ff290 */ /* 0x000fe4000fffe03f */
[----:B------:R-:W-:Y:S05]  /*2e60*/  @P0 IMAD.HI.U32 R3, R2, c[0x0][0x2ac], RZ ;  /* 0x0000ab0002030a27 */ /* 0x000fea00078e00ff */
[----:B------:R-:W-:Y:S02]  /*2e70*/  @P0 SHF.R.U32.HI R2, RZ, c[0x0][0x2b0], R3 ;  /* 0x0000ac00ff020a19 */ /* 0x000fe40000011603 */
.L_x_318:
[----:B------:R-:W-:Y:S05]  /*2e80*/  BSYNC B0 ;  /* 0x0000000000007941 */ /* 0x000fea0003800000 */
.L_x_316:
[----:B------:R-:W-:Y:S01]  /*2e90*/  IADD3 R3, R0, c[0x0][0x2a4], R230 ;  /* 0x0000a90000037a10 */ /* 0x000fe20007ffe0e6 */
[----:B------:R-:W-:Y:S01]  /*2ea0*/  IMAD R2, R2, c[0x0][0x2a8], R236 ;  /* 0x0000aa0002027a24 */ /* 0x000fe200078e02ec */
[----:B------:R-:W-:Y:S02]  /*2eb0*/  IADD3 R145, R0, UR16, R230 ;  /* 0x0000001000917c10 */ /* 0x000fe4000fffe0e6 */
[----:B------:R-:W-:Y:S02]  /*2ec0*/  IMNMX R3, R235, R3, PT ;  /* 0x00000003eb037217 */ /* 0x000fe40003800200 */
[----:B------:R-:W-:Y:S02]  /*2ed0*/  IADD3 R146, R2, c[0x0][0x2a8], RZ ;  /* 0x0000aa0002927a10 */ /* 0x000fe40007ffe0ff */
[----:B------:R-:W-:Y:S02]  /*2ee0*/  IMNMX R145, R145, R2, !PT ;  /* 0x0000000291917217 */ /* 0x000fe40007800200 */
[----:B------:R-:W-:Y:S02]  /*2ef0*/  IMNMX R146, R3, R146, PT ;  /* 0x0000009203927217 */ /* 0x000fe40003800200 */
.L_x_315:
        /* <DEDUP_REMOVED lines=21> */
.L_x_321:
[----:B------:R-:W-:Y:S04]  /*3050*/  MOV R28, 0x1 ;  /* 0x00000001001c7802 */ /* 0x000fe80000000f00 */
[----:B------:R-:W-:Y:S11]  /*3060*/  ISETP.NE.AND P0, PT, R28, c[0x0][0x2a8], PT ;  /* 0x0000aa001c007a0c */ /* 0x000ff60003f05270 */
[----:B------:R-:W-:Y:S02]  /*3070*/  @!UPT UIADD3 URZ, URZ, URZ, URZ ;  /* 0x0000003f3f3ff290 */ /* 0x000fe4000fffe03f */
[----:B------:R-:W-:Y:S05]  /*3080*/  @P0 IMAD.HI.U32 R28, R2, c[0x0][0x2ac], RZ ;  /* 0x0000ab00021c0a27 */ /* 0x000fea00078e00ff */
[----:B------:R-:W-:Y:S02]  /*3090*/  @P0 SHF.R.U32.HI R2, RZ, c[0x0][0x2b0], R28 ;  /* 0x0000ac00ff020a19 */ /* 0x000fe4000001161c */
.L_x_322:
[----:B------:R-:W-:Y:S05]  /*30a0*/  BSYNC B0 ;  /* 0x0000000000007941 */ /* 0x000fea0003800000 */
.L_x_320:
[----:B------:R-:W-:Y:S05]  /*30b0*/  IMAD R2, R2, c[0x0][0x2a8], R236 ;  /* 0x0000aa0002027a24 */ /* 0x000fea00078e02ec */
[----:B------:R-:W-:Y:S02]  /*30c0*/  IADD3 R28, R2, c[0x0][0x2a8], RZ ;  /* 0x0000aa00021c7a10 */ /* 0x000fe40007ffe0ff */
[----:B------:R-:W-:Y:S02]  /*30d0*/  IMNMX R3, R3, R2, !PT ;  /* 0x0000000203037217 */ /* 0x000fe40007800200 */
[----:B------:R-:W-:Y:S02]  /*30e0*/  IMNMX R140, R140, R28, PT ;  /* 0x0000001c8c8c7217 */ /* 0x000fe40003800200 */
.L_x_319:
        /* <DEDUP_REMOVED lines=21> */
.L_x_325:
[----:B------:R-:W-:Y:S04]  /*3240*/  MOV R28, 0x1 ;  /* 0x00000001001c7802 */ /* 0x000fe80000000f00 */
[----:B------:R-:W-:Y:S11]  /*3250*/  ISETP.NE.AND P0, PT, R28, c[0x0][0x2a8], PT ;  /* 0x0000aa001c007a0c */ /* 0x000ff60003f05270 */
[----:B------:R-:W-:Y:S02]  /*3260*/  @!UPT UIADD3 URZ, URZ, URZ, URZ ;  /* 0x0000003f3f3ff290 */ /* 0x000fe4000fffe03f */
[----:B------:R-:W-:Y:S05]  /*3270*/  @P0 IMAD.HI.U32 R28, R2, c[0x0][0x2ac], RZ ;  /* 0x0000ab00021c0a27 */ /* 0x000fea00078e00ff */
[----:B------:R-:W-:Y:S02]  /*3280*/  @P0 SHF.R.U32.HI R2, RZ, c[0x0][0x2b0], R28 ;  /* 0x0000ac00ff020a19 */ /* 0x000fe4000001161c */
.L_x_326:
[----:B------:R-:W-:Y:S05]  /*3290*/  BSYNC B0 ;  /* 0x0000000000007941 */ /* 0x000fea0003800000 */
.L_x_324:
[----:B------:R-:W-:Y:S05]  /*32a0*/  IMAD R2, R2, c[0x0][0x2a8], R236 ;  /* 0x0000aa0002027a24 */ /* 0x000fea00078e02ec */
[----:B------:R-:W-:Y:S02]  /*32b0*/  IADD3 R28, R2, c[0x0][0x2a8], RZ ;  /* 0x0000aa00021c7a10 */ /* 0x000fe40007ffe0ff */
[----:B------:R-:W-:Y:S02]  /*32c0*/  IMNMX R143, R143, R2, !PT ;  /* 0x000000028f8f7217 */ /* 0x000fe40007800200 */
[----:B------:R-:W-:Y:S02]  /*32d0*/  IMNMX R144, R144, R28, PT ;  /* 0x0000001c90907217 */ /* 0x000fe40003800200 */
.L_x_323:
        /* <DEDUP_REMOVED lines=21> */
.L_x_329:
[----:B------:R-:W-:Y:S04]  /*3430*/  MOV R2, 0x1 ;  /* 0x0000000100027802 */ /* 0x000fe80000000f00 */
[----:B------:R-:W-:Y:S11]  /*3440*/  ISETP.NE.AND P0, PT, R2, c[0x0][0x2a8], PT ;  /* 0x0000aa0002007a0c */ /* 0x000ff60003f05270 */
[----:B------:R-:W-:Y:S02]  /*3450*/  @!UPT UIADD3 URZ, URZ, URZ, URZ ;  /* 0x0000003f3f3ff290 */ /* 0x000fe4000fffe03f */
[----:B------:R-:W-:Y:S05]  /*3460*/  @P0 IMAD.HI.U32 R2, R0, c[0x0][0x2ac], RZ ;  /* 0x0000ab0000020a27 */ /* 0x000fea00078e00ff */
[----:B------:R-:W-:Y:S02]  /*3470*/  @P0 SHF.R.U32.HI R0, RZ, c[0x0][0x2b0], R2 ;  /* 0x0000ac00ff000a19 */ /* 0x000fe40000011602 */
.L_x_330:
[----:B------:R-:W-:Y:S05]  /*3480*/  BSYNC B0 ;  /* 0x0000000000007941 */ /* 0x000fea0003800000 */
.L_x_328:
[----:B------:R-:W-:Y:S05]  /*3490*/  IMAD R0, R0, c[0x0][0x2a8], R236 ;  /* 0x0000aa0000007a24 */ /* 0x000fea00078e02ec */
[----:B------:R-:W-:Y:S02]  /*34a0*/  IADD3 R2, R0, c[0x0][0x2a8], RZ ;  /* 0x0000aa0000027a10 */ /* 0x000fe40007ffe0ff */
[----:B------:R-:W-:Y:S02]  /*34b0*/  IMNMX R141, R141, R0, !PT ;  /* 0x000000008d8d7217 */ /* 0x000fe40007800200 */
[----:B------:R-:W-:Y:S02]  /*34c0*/  IMNMX R142, R142, R2, PT ;  /* 0x000000028e8e7217 */ /* 0x000fe40003800200 */
.L_x_327:
        /* <DEDUP_REMOVED lines=74> */
.L_x_331:
        /* <DEDUP_REMOVED lines=443> */
.L_x_332:
        /* <DEDUP_REMOVED lines=235> */
.L_x_314:
        /* <DEDUP_REMOVED lines=188> */
.L_x_336:
[----:B--2---:R-:W-:Y:S05]  /*6f90*/  BSYNC B0 ;  /* 0x0000000000007941 */ /* 0x004fea0003800000 */
.L_x_335:
        /* <DEDUP_REMOVED lines=16> */
.L_x_338:
[----:B------:R-:W-:Y:S05]  /*70a0*/  BSYNC B0 ;  /* 0x0000000000007941 */ /* 0x000fea0003800000 */
.L_x_337:
        /* <DEDUP_REMOVED lines=16> */
.L_x_340:
[----:B------:R-:W-:Y:S05]  /*71b0*/  BSYNC B0 ;  /* 0x0000000000007941 */ /* 0x000fea0003800000 */
.L_x_339:
        /* <DEDUP_REMOVED lines=16> */
.L_x_342:
[----:B------:R-:W-:Y:S05]  /*72c0*/  BSYNC B0 ;  /* 0x0000000000007941 */ /* 0x000fea0003800000 */
.L_x_341:
        /* <DEDUP_REMOVED lines=16> */
.L_x_344:
[----:B------:R-:W-:Y:S05]  /*73d0*/  BSYNC B0 ;  /* 0x0000000000007941 */ /* 0x000fea0003800000 */
.L_x_343:
        /* <DEDUP_REMOVED lines=15> */
.L_x_346:
[----:B------:R-:W-:Y:S05]  /*74d0*/  BSYNC B0 ;  /* 0x0000000000007941 */ /* 0x000fea0003800000 */
.L_x_345:
        /* <DEDUP_REMOVED lines=19> */
.L_x_348:
[----:B------:R-:W-:Y:S05]  /*7610*/  BSYNC B0 ;  /* 0x0000000000007941 */ /* 0x000fea0003800000 */
.L_x_347:
        /* <DEDUP_REMOVED lines=14> */
.L_x_350:
[----:B------:R-:W-:Y:S05]  /*7700*/  BSYNC B0 ;  /* 0x0000000000007941 */ /* 0x000fea0003800000 */
.L_x_349:
        /* <DEDUP_REMOVED lines=14> */
.L_x_352:
[----:B------:R-:W-:Y:S05]  /*77f0*/  BSYNC B0 ;  /* 0x0000000000007941 */ /* 0x000fea0003800000 */
.L_x_351:
        /* <DEDUP_REMOVED lines=14> */
.L_x_354:
[----:B------:R-:W-:Y:S05]  /*78e0*/  BSYNC B0 ;  /* 0x0000000000007941 */ /* 0x000fea0003800000 */
.L_x_353:
        /* <DEDUP_REMOVED lines=14> */
.L_x_356:
[----:B------:R-:W-:Y:S05]  /*79d0*/  BSYNC B0 ;  /* 0x0000000000007941 */ /* 0x000fea0003800000 */
.L_x_355:
        /* <DEDUP_REMOVED lines=14> */
.L_x_334:
        /* <DEDUP_REMOVED lines=36> */
.L_x_358:
[----:B------:R-:W-:Y:S05]  /*7d00*/  BSYNC B0 ;  /* 0x0000000000007941 */ /* 0x000fea0003800000 */
.L_x_357:
        /* <DEDUP_REMOVED lines=16> */
.L_x_360:
[----:B------:R-:W-:Y:S05]  /*7e10*/  BSYNC B0 ;  /* 0x0000000000007941 */ /* 0x000fea0003800000 */
.L_x_359:
        /* <DEDUP_REMOVED lines=16> */
.L_x_362:
[----:B------:R-:W-:Y:S05]  /*7f20*/  BSYNC B0 ;  /* 0x0000000000007941 */ /* 0x000fea0003800000 */
.L_x_361:
        /* <DEDUP_REMOVED lines=16> */
.L_x_364:
[----:B------:R-:W-:Y:S05]  /*8030*/  BSYNC B0 ;  /* 0x0000000000007941 */ /* 0x000fea0003800000 */
.L_x_363:
        /* <DEDUP_REMOVED lines=16> */
.L_x_366:
[----:B------:R-:W-:Y:S05]  /*8140*/  BSYNC B0 ;  /* 0x0000000000007941 */ /* 0x000fea0003800000 */
.L_x_365:
        /* <DEDUP_REMOVED lines=15> */
.L_x_368:
[----:B------:R-:W-:Y:S05]  /*8240*/  BSYNC B0 ;  /* 0x0000000000007941 */ /* 0x000fea0003800000 */
.L_x_367:
        /* <DEDUP_REMOVED lines=19> */
.L_x_370:
[----:B------:R-:W-:Y:S05]  /*8380*/  BSYNC B0 ;  /* 0x0000000000007941 */ /* 0x000fea0003800000 */
.L_x_369:
        /* <DEDUP_REMOVED lines=14> */
.L_x_372:
[----:B------:R-:W-:Y:S05]  /*8470*/  BSYNC B0 ;  /* 0x0000000000007941 */ /* 0x000fea0003800000 */
.L_x_371:
        /* <DEDUP_REMOVED lines=14> */
.L_x_374:
[----:B------:R-:W-:Y:S05]  /*8560*/  BSYNC B0 ;  /* 0x0000000000007941 */ /* 0x000fea0003800000 */
.L_x_373:
        /* <DEDUP_REMOVED lines=14> */
.L_x_376:
[----:B------:R-:W-:Y:S05]  /*8650*/  BSYNC B0 ;  /* 0x0000000000007941 */ /* 0x000fea0003800000 */
.L_x_375:
        /* <DEDUP_REMOVED lines=14> */
.L_x_378:
[----:B------:R-:W-:Y:S05]  /*8740*/  BSYNC B0 ;  /* 0x0000000000007941 */ /* 0x000fea0003800000 */
.L_x_377:
        /* <DEDUP_REMOVED lines=13> */
.L_x_379:
        /* <DEDUP_REMOVED lines=14> */
.L_x_2296:


//--------------------- .text._ZN7cutlass13device_kernelIN5flash19enable_sm80_to_sm89INS1_16FlashAttnBwdSm80INS1_25CollectiveMainloopBwdSm80ILi2ELi1EN4cute5tupleIJNS5_1CILi64EEENS7_ILi96EEENS7_ILi128EEEEEENS_10bfloat16_tEfNS_4arch4Sm80ELb0ELb1ELb0ELb0ELb0ELb0ELb0ELb0ELi2ELi2ELi2ELi2ELb1EEENS1_24CollectiveEpilogueBwdGQAISB_fSE_Li256ELb0ELb0EEENS1_19SingleTileSchedulerILb0ELb0ELb0ELi96EEEEEEEEEvNT_6ParamsE --------------------------
	.section	.text._ZN7cutlass13device_kernelIN5flash19enable_sm80_to_sm89INS1_16FlashAttnBwdSm80INS1_25CollectiveMainloopBwdSm80ILi2ELi1EN4cute5tupleIJNS5_1CILi64EEENS7_ILi96EEENS7_ILi128EEEEEENS_10bfloat16_tEfNS_4arch4Sm80ELb0ELb1ELb0ELb0ELb0ELb0ELb0ELb0ELi2ELi2ELi2ELi2ELb1EEENS1_24CollectiveEpilogueBwdGQAISB_fSE_Li256ELb0ELb0EEENS1_19SingleTileSchedulerILb0ELb0ELb0ELi96EEEEEEEEEvNT_6ParamsE,"ax",@progbits
	.sectioninfo	@"SHI_REGISTERS=255"
	.align	128
.text._ZN7cutlass13device_kernelIN5flash19enable_sm80_to_sm89INS1_16FlashAttnBwdSm80INS1_25CollectiveMainloopBwdSm80ILi2ELi1EN4cute5tupleIJNS5_1CILi64EEENS7_ILi96EEENS7_ILi128EEEEEENS_10bfloat16_tEfNS_4arch4Sm80ELb0ELb1ELb0ELb0ELb0ELb0ELb0ELb0ELi2ELi2ELi2ELi2ELb1EEENS1_24CollectiveEpilogueBwdGQAISB_fSE_Li256ELb0ELb0EEENS1_19SingleTileSchedulerILb0ELb0ELb0ELi96EEEEEEEEEvNT_6ParamsE:
        .type           _ZN7cutlass13device_kernelIN5flash19enable_sm80_to_sm89INS1_16FlashAttnBwdSm80INS1_25CollectiveMainloopBwdSm80ILi2ELi1EN4cute5tupleIJNS5_1CILi64EEENS7_ILi96EEENS7_ILi128EEEEEENS_10bfloat16_tEfNS_4arch4Sm80ELb0ELb1ELb0ELb0ELb0ELb0ELb0ELb0ELi2ELi2ELi2ELi2ELb1EEENS1_24CollectiveEpilogueBwdGQAISB_fSE_Li256ELb0ELb0EEENS1_19SingleTileSchedulerILb0ELb0ELb0ELi96EEEEEEEEEvNT_6ParamsE,@function
        .size           _ZN7cutlass13device_kernelIN5flash19enable_sm80_to_sm89INS1_16FlashAttnBwdSm80INS1_25CollectiveMainloopBwdSm80ILi2ELi1EN4cute5tupleIJNS5_1CILi64EEENS7_ILi96EEENS7_ILi128EEEEEENS_10bfloat16_tEfNS_4arch4Sm80ELb0ELb1ELb0ELb0ELb0ELb0ELb0ELb0ELi2ELi2ELi2ELi2ELb1EEENS1_24CollectiveEpilogueBwdGQAISB_fSE_Li256ELb0ELb0EEENS1_19SingleTileSchedulerILb0ELb0ELb0ELi96EEEEEEEEEvNT_6ParamsE,(.L_x_2297 - _ZN7cutlass13device_kernelIN5flash19enable_sm80_to_sm89INS1_16FlashAttnBwdSm80INS1_25CollectiveMainloopBwdSm80ILi2ELi1EN4cute5tupleIJNS5_1CILi64EEENS7_ILi96EEENS7_ILi128EEEEEENS_10bfloat16_tEfNS_4arch4Sm80ELb0ELb1ELb0ELb0ELb0ELb0ELb0ELb0ELi2ELi2ELi2ELi2ELb1EEENS1_24CollectiveEpilogueBwdGQAISB_fSE_Li256ELb0ELb0EEENS1_19SingleTileSchedulerILb0ELb0ELb0ELi96EEEEEEEEEvNT_6ParamsE)
        .other          _ZN7cutlass13device_kernelIN5flash19enable_sm80_to_sm89INS1_16FlashAttnBwdSm80INS1_25CollectiveMainloopBwdSm80ILi2ELi1EN4cute5tupleIJNS5_1CILi64EEENS7_ILi96EEENS7_ILi128EEEEEENS_10bfloat16_tEfNS_4arch4Sm80ELb0ELb1ELb0ELb0ELb0ELb0ELb0ELb0ELi2ELi2ELi2ELi2ELb1EEENS1_24CollectiveEpilogueBwdGQAISB_fSE_Li256ELb0ELb0EEENS1_19SingleTileSchedulerILb0ELb0ELb0ELi96EEEEEEEEEvNT_6ParamsE,@"STO_CUDA_ENTRY STV_DEFAULT"
_ZN7cutlass13device_kernelIN5flash19enable_sm80_to_sm89INS1_16FlashAttnBwdSm80INS1_25CollectiveMainloopBwdSm80ILi2ELi1EN4cute5tupleIJNS5_1CILi64EEENS7_ILi96EEENS7_ILi128EEEEEENS_10bfloat16_tEfNS_4arch4Sm80ELb0ELb1ELb0ELb0ELb0ELb0ELb0ELb0ELi2ELi2ELi2ELi2ELb1EEENS1_24CollectiveEpilogueBwdGQAISB_fSE_Li256ELb0ELb0EEENS1_19SingleTileSchedulerILb0ELb0ELb0ELi96EEEEEEEEEvNT_6ParamsE:
[----:B------:R-:W-:-:S03]  /*0000*/  MOV R1, c[0x0][0x28] ;  /* 0x00000a0000017a02 */ /* 0x000fc60000000f00 */
[----:B------:R-:W1:Y:S01]  /*0010*/  S2UR UR20, SR_CTAID.Z ;  /* 0x00000000001479c3 */ /* 0x000e620000002700 */
[----:B------:R-:W-:Y:S02]  /*0020*/  IADD3 R1, R1, -0x28, RZ ;  /* 0xffffffd801017810 */ /* 0x000fe40007ffe0ff */
[----:B-1----:R-:W-:-:S13]  /*0030*/  ISETP.LE.AND P0, PT, RZ, UR20, PT ;  /* 0x00000014ff007c0c */ /* 0x002fda000bf03270 */
        /* <DEDUP_REMOVED lines=22> */
.L_x_380:
        /* <DEDUP_REMOVED lines=9> */
[----:B------:R-:W-:Y:S01]  /*0230*/  CS2R R140, SRZ ;  /* 0x00000000008c7805 */ /* 0x000fe2000001ff00 */
[----:B------:R-:W-:Y:S01]  /*0240*/  ULDC.64 UR24, c[0x0][0x118] ;  /* 0x0000460000187ab9 */ /* 0x000fe20000000a00 */
[----:B------:R-:W-:Y:S01]  /*0250*/  CS2R R146, SRZ ;  /* 0x0000000000927805 */ /* 0x000fe2000001ff00 */
[----:B------:R-:W-:Y:S01]  /*0260*/  USHF.R.S32.HI UR4, URZ, 0x1f, UR5 ;  /* 0x0000001f3f047899 */ /* 0x000fe20008011405 */
[----:B------:R-:W-:Y:S01]  /*0270*/  CS2R R144, SRZ ;  /* 0x0000000000907805 */ /* 0x000fe2000001ff00 */
[----:B------:R-:W-:Y:S01]  /*0280*/  CS2R R134, SRZ ;  /* 0x0000000000867805 */ /* 0x000fe2000001ff00 */
[----:B------:R-:W-:Y:S01]  /*0290*/  CS2R R132, SRZ ;  /* 0x0000000000847805 */ /* 0x000fe2000001ff00 */
[----:B------:R-:W-:Y:S01]  /*02a0*/  ULEA.HI UR4, UR4, UR5, URZ, 0x6 ;  /* 0x0000000504047291 */ /* 0x000fe2000f8f303f */
[----:B------:R-:W-:Y:S01]  /*02b0*/  CS2R R130, SRZ ;  /* 0x0000000000827805 */ /* 0x000fe2000001ff00 */
[----:B------:R-:W-:Y:S01]  /*02c0*/  CS2R R128, SRZ ;  /* 0x0000000000807805 */ /* 0x000fe2000001ff00 */
[----:B------:R-:W-:Y:S01]  /*02d0*/  CS2R R126, SRZ ;  /* 0x00000000007e7805 */ /* 0x000fe2000001ff00 */
[----:B------:R-:W-:Y:S01]  /*02e0*/  USHF.R.S32.HI UR12, URZ, 0x6, UR4 ;  /* 0x000000063f0c7899 */ /* 0x000fe20008011404 */
[----:B------:R-:W-:Y:S01]  /*02f0*/  CS2R R124, SRZ ;  /* 0x00000000007c7805 */ /* 0x000fe2000001ff00 */
[----:B------:R-:W-:Y:S01]  /*0300*/  CS2R R114, SRZ ;  /* 0x0000000000727805 */ /* 0x000fe2000001ff00 */
[----:B------:R-:W-:Y:S01]  /*0310*/  CS2R R112, SRZ ;  /* 0x0000000000707805 */ /* 0x000fe2000001ff00 */
[----:B------:R-:W-:Y:S01]  /*0320*/  UISETP.LT.AND UP0, UPT, URZ, UR12, UPT ;  /* 0x0000000c3f00728c */ /* 0x000fe2000bf01270 */
[----:B------:R-:W-:Y:S01]  /*0330*/  CS2R R118, SRZ ;  /* 0x0000000000767805 */ /* 0x000fe2000001ff00 */
[----:B------:R-:W-:Y:S01]  /*0340*/  CS2R R116, SRZ ;  /* 0x0000000000747805 */ /* 0x000fe2000001ff00 */
[----:B------:R-:W-:Y:S01]  /*0350*/  CS2R R122, SRZ ;  /* 0x00000000007a7805 */ /* 0x000fe2000001ff00 */
[----:B------:R-:W-:Y:S01]  /*0360*/  USEL UR12, URZ, UR12, !UP0 ;  /* 0x0000000c3f0c7287 */ /* 0x000fe2000c000000 */
[----:B------:R-:W-:Y:S01]  /*0370*/  CS2R R120, SRZ ;  /* 0x0000000000787805 */ /* 0x000fe2000001ff00 */
[----:B------:R-:W-:Y:S01]  /*0380*/  CS2R R110, SRZ ;  /* 0x00000000006e7805 */ /* 0x000fe2000001ff00 */
[----:B------:R-:W-:Y:S01]  /*0390*/  CS2R R108, SRZ ;  /* 0x00000000006c7805 */ /* 0x000fe2000001ff00 */
[----:B------:R-:W-:Y:S01]  /*03a0*/  UISETP.GT.AND UP0, UPT, UR13, UR12, UPT ;  /* 0x0000000c0d00728c */ /* 0x000fe2000bf04270 */
[----:B------:R-:W-:Y:S01]  /*03b0*/  CS2R R106, SRZ ;  /* 0x00000000006a7805 */ /* 0x000fe2000001ff00 */
[----:B------:R-:W-:Y:S01]  /*03c0*/  CS2R R104, SRZ ;  /* 0x0000000000687805 */ /* 0x000fe2000001ff00 */
[----:B------:R-:W-:Y:S01]  /*03d0*/  CS2R R102, SRZ ;  /* 0x0000000000667805 */ /* 0x000fe2000001ff00 */
[----:B------:R-:W-:Y:S01]  /*03e0*/  CS2R R100, SRZ ;  /* 0x0000000000647805 */ /* 0x000fe2000001ff00 */
[----:B------:R-:W-:Y:S01]  /*03f0*/  CS2R R90, SRZ ;  /* 0x00000000005a7805 */ /* 0x000fe2000001ff00 */
[----:B------:R-:W-:Y:S01]  /*0400*/  PLOP3.LUT P0, PT, PT, PT, UP0, 0x80, 0x0 ;  /* 0x000000000000781c */ /* 0x000fe20003f0f008 */
        /* <DEDUP_REMOVED lines=24> */
[----:B------:R-:W-:Y:S01]  /*0590*/  USHF.R.S32.HI UR15, URZ, 0x1f, UR19 ;  /* 0x0000001f3f0f7899 */ /* 0x000fe20008011413 */
[C---:B------:R-:W-:Y:S01]  /*05a0*/  IMAD.SHL.U32 R250, R246.reuse, 0x4, RZ ;  /* 0x00000004f6fa7824 */ /* 0x040fe200078e00ff */
[----:B------:R-:W-:Y:S01]  /*05b0*/  ULDC.64 UR4, c[0x0][0x288] ;  /* 0x0000a20000047ab9 */ /* 0x000fe20000000a00 */
[----:B------:R-:W-:Y:S01]  /*05c0*/  ISETP.GT.AND P2, PT, R246, 0xf, PT ;  /* 0x0000000ff600780c */ /* 0x000fe20003f44270 */
[----:B------:R-:W-:Y:S01]  /*05d0*/  ULDC.64 UR6, c[0x0][0x270] ;  /* 0x00009c0000067ab9 */ /* 0x000fe20000000a00 */
[----:B------:R-:W-:Y:S01]  /*05e0*/  IMAD.U32 R2, RZ, RZ, UR19 ;  /* 0x00000013ff027e24 */ /* 0x000fe2000f8e00ff */
[----:B------:R-:W-:Y:S01]  /*05f0*/  UIMAD UR4, UR15, UR4, URZ ;  /* 0x000000040f0472a4 */ /* 0x000fe2000f8e023f */
[----:B------:R-:W-:Y:S01]  /*0600*/  SHF.R.S32.HI R251, RZ, 0x1f, R250 ;  /* 0x0000001ffffb7819 */ /* 0x000fe200000114fa */
[----:B------:R-:W-:Y:S01]  /*0610*/  UIMAD UR6, UR15, UR6, URZ ;  /* 0x000000060f0672a4 */ /* 0x000fe2000f8e023f */
[----:B------:R-:W-:Y:S01]  /*0620*/  SHF.R.S32.HI R247, RZ, 0x1f, R246 ;  /* 0x0000001ffff77819 */ /* 0x000fe200000114f6 */
[----:B------:R-:W-:Y:S01]  /*0630*/  USHF.R.S32.HI UR18, URZ, 0x1f, UR20 ;  /* 0x0000001f3f127899 */ /* 0x000fe20008011414 */
[----:B------:R-:W-:Y:S01]  /*0640*/  IMAD.U32 R4, RZ, RZ, UR19 ;  /* 0x00000013ff047e24 */ /* 0x000fe2000f8e00ff */
[----:B------:R-:W-:Y:S01]  /*0650*/  UIMAD UR6, UR19, UR7, UR6 ;  /* 0x00000007130672a4 */ /* 0x000fe2000f8e0206 */
[----:B------:R-:W-:Y:S01]  /*0660*/  IMAD.U32 R0, RZ, RZ, UR19 ;  /* 0x00000013ff007e24 */ /* 0x000fe2000f8e00ff */
[----:B------:R-:W-:Y:S01]  /*0670*/  UIMAD UR7, UR19, UR5, UR4 ;  /* 0x00000005130772a4 */ /* 0x000fe2000f8e0204 */
[----:B------:R-:W-:Y:S01]  /*0680*/  IMAD.WIDE.U32 R2, R2, c[0x0][0x288], R250 ;  /* 0x0000a20002027a25 */ /* 0x000fe200078e00fa */
[----:B------:R-:W-:Y:S01]  /*0690*/  ULDC.64 UR8, c[0x0][0x248] ;  /* 0x0000920000087ab9 */ /* 0x000fe20000000a00 */
[----:B------:R-:W-:Y:S01]  /*06a0*/  SHF.R.S32.HI R29, RZ, 0x1f, R246 ;  /* 0x0000001fff1d7819 */ /* 0x000fe200000114f6 */
[----:B------:R-:W-:Y:S01]  /*06b0*/  ULDC.64 UR4, c[0x0][0x278] ;  /* 0x00009e0000047ab9 */ /* 0x000fe20000000a00 */
[----:B------:R-:W-:Y:S01]  /*06c0*/  IMAD.WIDE.U32 R4, R4, c[0x0][0x270], R250 ;  /* 0x00009c0004047a25 */ /* 0x000fe200078e00fa */
[----:B------:R-:W-:Y:S01]  /*06d0*/  UIMAD UR10, UR18, UR4, URZ ;  /* 0x00000004120a72a4 */ /* 0x000fe2000f8e023f */
[-C--:B------:R-:W-:Y:S01]  /*06e0*/  LEA.HI R27, R29, R246.reuse, RZ, 0x3 ;  /* 0x000000f61d1b7211 */ /* 0x080fe200078f18ff */
[----:B------:R-:W-:Y:S01]  /*06f0*/  UISETP.NE.AND UP0, UPT, UR8, 0x1, UPT ;  /* 0x000000010800788c */ /* 0x000fe2000bf05270 */
[----:B------:R-:W-:Y:S01]  /*0700*/  IMAD.WIDE.U32 R24, R0, c[0x0][0x238], R246 ;  /* 0x00008e0000187a25 */ /* 0x000fe200078e00f6 */
[----:B------:R-:W-:Y:S01]  /*0710*/  USHF.L.U32 UR14, UR12, 0x6, URZ ;  /* 0x000000060c0e7899 */ /* 0x000fe2000800063f */
[----:B------:R-:W-:Y:S01]  /*0720*/  IADD3 R8, R3, UR7, RZ ;  /* 0x0000000703087c10 */ /* 0x000fe2000fffe0ff */
[----:B------:R-:W-:Y:S01]  /*0730*/  UIMAD.WIDE.U32 UR22, UR20, UR4, URZ ;  /* 0x00000004141672a5 */ /* 0x000fe2000f8e003f */
[----:B------:R-:W-:Y:S01]  /*0740*/  IADD3 R9, R5, UR6, RZ ;  /* 0x0000000605097c10 */ /* 0x000fe2000fffe0ff */
[----:B------:R-:W-:Y:S01]  /*0750*/  UIMAD UR10, UR20, UR5, UR10 ;  /* 0x00000005140a72a4 */ /* 0x000fe2000f8e020a */
[--C-:B------:R-:W-:Y:S01]  /*0760*/  SHF.R.S32.HI R248, RZ, 0x3, R27.reuse ;  /* 0x00000003fff87819 */ /* 0x100fe2000001141b */
[----:B------:R-:W-:Y:S01]  /*0770*/  IMAD.U32 R0, RZ, RZ, UR14 ;  /* 0x0000000eff007e24 */ /* 0x000fe2000f8e00ff */
[----:B------:R-:W-:Y:S01]  /*0780*/  ULDC.64 UR4, c[0x0][0x290] ;  /* 0x0000a40000047ab9 */ /* 0x000fe20000000a00 */
[----:B------:R-:W1:Y:S01]  /*0790*/  S2R R20, SR_CTAID.X ;  /* 0x0000000000147919 */ /* 0x000e620000002500 */
[----:B------:R-:W-:Y:S01]  /*07a0*/  UIMAD.WIDE.U32 UR16, UR20, UR4, URZ ;  /* 0x00000004141072a5 */ /* 0x000fe2000f8e003f */
[----:B------:R-:W-:Y:S01]  /*07b0*/  SHF.R.S32.HI R249, RZ, 0x1f, R248 ;  /* 0x0000001ffff97819 */ /* 0x000fe200000114f8 */
[----:B------:R-:W-:Y:S01]  /*07c0*/  UIMAD.WIDE.U32 UR8, UR19, UR9, URZ ;  /* 0x00000009130872a5 */ /* 0x000fe2000f8e003f */
[C---:B------:R-:W-:Y:S01]  /*07d0*/  @!P2 IADD3 R26, P4, P3, R0.reuse, UR22, R4 ;  /* 0x00000016001aac10 */ /* 0x040fe2000fb9e004 */
[----:B------:R-:W-:Y:S01]  /*07e0*/  ULDC UR7, c[0x0][0x250] ;  /* 0x0000940000077ab9 */ /* 0x000fe20000000800 */
[----:B------:R-:W-:Y:S01]  /*07f0*/  IMAD.MOV.U32 R222, RZ, RZ, 0x40 ;  /* 0x00000040ffde7424 */ /* 0x000fe200078e00ff */
[----:B------:R-:W-:Y:S01]  /*0800*/  UMOV UR6, UR19 ;  /* 0x0000001300067c82 */ /* 0x000fe20008000000 */
[----:B------:R-:W-:Y:S01]  /*0810*/  IADD3 R28, P1, P0, R0, UR16, R2 ;  /* 0x00000010001c7c10 */ /* 0x000fe2000f83e002 */
[----:B------:R-:W-:Y:S01]  /*0820*/  @UP0 USHF.R.U32.HI UR6, URZ, UR7, UR9 ;  /* 0x000000073f060299 */ /* 0x000fe20008011609 */
[----:B------:R-:W-:Y:S01]  /*0830*/  LEA.HI R0, R29, R246, RZ, 0x6 ;  /* 0x000000f61d007211 */ /* 0x000fe200078f30ff */
[----:B------:R-:W-:Y:S01]  /*0840*/  UIMAD UR11, UR18, UR4, URZ ;  /* 0x00000004120b72a4 */ /* 0x000fe2000f8e023f */
[----:B------:R-:W-:Y:S01]  /*0850*/  LOP3.LUT R2, R27, 0xfffffff8, RZ, 0xc0, !PT ;  /* 0xfffffff81b027812 */ /* 0x000fe200078ec0ff */
[----:B------:R-:W-:Y:S01]  /*0860*/  USHF.R.S32.HI UR7, URZ, 0x1f, UR6 ;  /* 0x0000001f3f077899 */ /* 0x000fe20008011406 */
[----:B------:R-:W-:Y:S01]  /*0870*/  SHF.R.S32.HI R22, RZ, 0x6, R0 ;  /* 0x00000006ff167819 */ /* 0x000fe20000011400 */
[----:B------:R-:W-:Y:S01]  /*0880*/  UIMAD UR11, UR20, UR5, UR11 ;  /* 0x00000005140b72a4 */ /* 0x000fe2000f8e020b */
[----:B------:R-:W-:Y:S01]  /*0890*/  IMAD.SHL.U32 R0, R248, 0x40, RZ ;  /* 0x00000040f8007824 */ /* 0x000fe200078e00ff */
[----:B------:R-:W-:Y:S01]  /*08a0*/  USHF.R.S32.HI UR8, URZ, 0x1f, UR14 ;  /* 0x0000001f3f087899 */ /* 0x000fe2000801140e */
[----:B------:R-:W-:Y:S01]  /*08b0*/  IMAD.IADD R23, R246, 0x1, -R2 ;  /* 0x00000001f6177824 */ /* 0x000fe200078e0a02 */
[----:B------:R-:W-:Y:S01]  /*08c0*/  ULDC.64 UR4, c[0x0][0x1e0] ;  /* 0x0000780000047ab9 */ /* 0x000fe20000000a00 */
[----:B------:R-:W-:Y:S01]  /*08d0*/  IMAD.SHL.U32 R5, R22, 0x200, RZ ;  /* 0x0000020016057824 */ /* 0x000fe200078e00ff */
[----:B------:R-:W-:Y:S01]  /*08e0*/  UIMAD UR4, UR7, UR4, URZ ;  /* 0x00000004070472a4 */ /* 0x000fe2000f8e023f */
[----:B------:R-:W-:Y:S01]  /*08f0*/  LOP3.LUT R2, R0, 0x1c0, RZ, 0xc0, !PT ;  /* 0x000001c000027812 */ /* 0x000fe200078ec0ff */
[C---:B------:R-:W-:Y:S01]  /*0900*/  IMAD.SHL.U32 R0, R23.reuse, 0x40, RZ ;  /* 0x0000004017007824 */ /* 0x040fe200078e00ff */
[----:B------:R-:W-:Y:S01]  /*0910*/  UIADD3 UR10, UR23, UR10, URZ ;  /* 0x0000000a170a7290 */ /* 0x000fe2000fffe03f */
[----:B------:R-:W-:Y:S01]  /*0920*/  IMAD.U32 R6, RZ, RZ, UR8 ;  /* 0x00000008ff067e24 */ /* 0x000fe2000f8e00ff */
[----:B------:R-:W-:Y:S01]  /*0930*/  UIMAD UR8, UR6, UR5, UR4 ;  /* 0x00000005060872a4 */ /* 0x000fe2000f8e0204 */
[----:B------:R-:W-:Y:S01]  /*0940*/  IMAD.SHL.U32 R18, R23, 0x8, RZ ;  /* 0x0000000817127824 */ /* 0x000fe200078e00ff */
[----:B------:R-:W-:Y:S01]  /*0950*/  LOP3.LUT R0, R0, 0x1c0, RZ, 0xc0, !PT ;  /* 0x000001c000007812 */ /* 0x000fe200078ec0ff */
[----:B------:R-:W-:Y:S01]  /*0960*/  ULDC.64 UR4, c[0x0][0x1b0] ;  /* 0x00006c0000047ab9 */ /* 0x000fe20000000a00 */
[----:B------:R-:W-:Y:S01]  /*0970*/  SHF.R.U32.HI R4, RZ, 0x3, R2 ;  /* 0x00000003ff047819 */ /* 0x000fe20000011602 */
[----:B------:R-:W-:Y:S01]  /*0980*/  UIMAD UR4, UR7, UR4, URZ ;  /* 0x00000004070472a4 */ /* 0x000fe2000f8e023f */
[----:B------:R-:W-:Y:S01]  /*0990*/  LOP3.LUT R7, R2, 0x38, R18, 0xf8, !PT ;  /* 0x0000003802077812 */ /* 0x000fe200078ef812 */
[----:B------:R-:W-:Y:S01]  /*09a0*/  IMAD.U32 R10, RZ, RZ, UR6 ;  /* 0x00000006ff0a7e24 */ /* 0x000fe2000f8e00ff */
[----:B------:R-:W-:Y:S01]  /*09b0*/  LOP3.LUT R3, R0, 0x8, R27, 0xf8, !PT ;  /* 0x0000000800037812 */ /* 0x000fe200078ef81b */
[----:B------:R-:W-:Y:S01]  /*09c0*/  UIMAD UR6, UR6, UR5, UR4 ;  /* 0x00000005060672a4 */ /* 0x000fe2000f8e0204 */
[----:B------:R-:W-:Y:S01]  /*09d0*/  SHF.R.U32.HI R2, RZ, 0x3, R0 ;  /* 0x00000003ff027819 */ /* 0x000fe20000011600 */
[----:B------:R-:W-:Y:S01]  /*09e0*/  UIADD3 UR11, UR17, UR11, URZ ;  /* 0x0000000b110b7290 */ /* 0x000fe2000fffe03f */
[----:B------:R-:W-:Y:S01]  /*09f0*/  SHF.R.S32.HI R19, RZ, 0x1f, R18 ;  /* 0x0000001fff137819 */ /* 0x000fe20000011412 */
[----:B------:R-:W-:Y:S01]  /*0a00*/  ULDC.64 UR4, c[0x0][0x1e8] ;  /* 0x00007a0000047ab9 */ /* 0x000fe20000000a00 */
[C---:B------:R-:W-:Y:S01]  /*0a10*/  LOP3.LUT R240, R5.reuse, R7, R4, 0xf6, !PT ;  /* 0x0000000705f07212 */ /* 0x040fe200078ef604 */
[----:B------:R-:W-:Y:S01]  /*0a20*/  UIMAD UR4, UR18, UR4, URZ ;  /* 0x00000004120472a4 */ /* 0x000fe2000f8e023f */
[----:B------:R-:W-:Y:S01]  /*0a30*/  LOP3.LUT R2, R5, R3, R2, 0xf6, !PT ;  /* 0x0000000305027212 */ /* 0x000fe200078ef602 */
[----:B------:R-:W-:Y:S01]  /*0a40*/  IMAD.WIDE.U32 R4, R10, c[0x0][0x1e0], R18 ;  /* 0x000078000a047a25 */ /* 0x000fe200078e0012 */
[C---:B------:R-:W-:Y:S01]  /*0a50*/  @!P2 IADD3.X R30, R6.reuse, UR10, R9, P4, P3 ;  /* 0x0000000a061eac10 */ /* 0x040fe2000a7e6409 */
[----:B------:R-:W-:Y:S01]  /*0a60*/  UIMAD UR21, UR21, -0x60, URZ ;  /* 0xffffffa0151578a4 */ /* 0x000fe2000f8e023f */
[----:B------:R-:W-:Y:S01]  /*0a70*/  IADD3.X R31, R6, UR11, R8, P1, P0 ;  /* 0x0000000b061f7c10 */ /* 0x000fe20008fe0408 */
[----:B------:R-:W-:Y:S01]  /*0a80*/  IMAD R0, R249, c[0x0][0x208], RZ ;  /* 0x00008200f9007a24 */ /* 0x000fe200078e02ff */
[----:B------:R-:W-:Y:S01]  /*0a90*/  IADD3 R7, R5, UR8, RZ ;  /* 0x0000000805077c10 */ /* 0x000fe2000fffe0ff */
[----:B------:R-:W-:Y:S01]  /*0aa0*/  IMAD.WIDE.U32 R10, R10, c[0x0][0x1b0], R18 ;  /* 0x00006c000a0a7a25 */ /* 0x000fe200078e0012 */
[----:B------:R-:W-:Y:S01]  /*0ab0*/  UIMAD UR8, UR20, UR5, UR4 ;  /* 0x00000005140872a4 */ /* 0x000fe2000f8e0204 */
[----:B------:R-:W-:Y:S01]  /*0ac0*/  ISETP.GE.AND P6, PT, R18, c[0x0][0x1cc], PT ;  /* 0x0000730012007a0c */ /* 0x000fe20003fc6270 */
[----:B------:R-:W-:Y:S01]  /*0ad0*/  UMOV UR26, 0x6 ;  /* 0x00000006001a7882 */ /* 0x000fe20000000000 */
[C---:B------:R-:W-:Y:S01]  /*0ae0*/  IMAD R0, R248.reuse, c[0x0][0x20c], R0 ;  /* 0x00008300f8007a24 */ /* 0x040fe200078e0200 */
[----:B------:R-:W-:Y:S01]  /*0af0*/  ULDC.64 UR4, c[0x0][0x1b8] ;  /* 0x00006e0000047ab9 */ /* 0x000fe20000000a00 */
[----:B------:R-:W-:Y:S01]  /*0b00*/  IMAD.WIDE.U32 R12, R248, c[0x0][0x208], R18 ;  /* 0x00008200f80c7a25 */ /* 0x000fe200078e0012 */
[----:B------:R-:W-:Y:S01]  /*0b10*/  UIMAD UR4, UR18, UR4, URZ ;  /* 0x00000004120472a4 */ /* 0x000fe2000f8e023f */
[----:B------:R-:W-:Y:S01]  /*0b20*/  IADD3 R5, R11, UR6, RZ ;  /* 0x000000060b057c10 */ /* 0x000fe2000fffe0ff */
[----:B------:R-:W-:Y:S01]  /*0b30*/  ULDC.64 UR6, c[0x0][0x180] ;  /* 0x0000600000067ab9 */ /* 0x000fe20000000a00 */
[----:B------:R-:W-:Y:S01]  /*0b40*/  IMAD.MOV.U32 R6, RZ, RZ, R4 ;  /* 0x000000ffff067224 */ /* 0x000fe200078e0004 */
[----:B------:R-:W-:Y:S01]  /*0b50*/  UIMAD UR9, UR15, UR6, URZ ;  /* 0x000000060f0972a4 */ /* 0x000fe2000f8e023f */
[----:B------:R-:W-:Y:S01]  /*0b60*/  IMAD.MOV.U32 R4, RZ, RZ, R10 ;  /* 0x000000ffff047224 */ /* 0x000fe200078e000a */
[----:B------:R-:W-:Y:S01]  /*0b70*/  UIMAD UR6, UR20, UR5, UR4 ;  /* 0x00000005140672a4 */ /* 0x000fe2000f8e0204 */
[----:B------:R-:W-:Y:S01]  /*0b80*/  IMAD.IADD R15, R13, 0x1, R0 ;  /* 0x000000010d0f7824 */ /* 0x000fe200078e0200 */
[----:B------:R-:W-:Y:S01]  /*0b90*/  UIMAD UR7, UR19, UR7, UR9 ;  /* 0x00000007130772a4 */ /* 0x000fe2000f8e0209 */
[----:B------:R-:W-:Y:S01]  /*0ba0*/  IMAD.U32 R10, RZ, RZ, UR20 ;  /* 0x00000014ff0a7e24 */ /* 0x000fe2000f8e00ff */
[----:B------:R-:W-:Y:S01]  /*0bb0*/  ULDC.64 UR4, c[0x0][0x210] ;  /* 0x0000840000047ab9 */ /* 0x000fe20000000a00 */
[----:B------:R-:W-:Y:S01]  /*0bc0*/  IMAD R3, R249, c[0x0][0x178], RZ ;  /* 0x00005e00f9037a24 */ /* 0x000fe200078e02ff */
[----:B------:R-:W-:Y:S01]  /*0bd0*/  UIMAD UR4, UR15, UR4, URZ ;  /* 0x000000040f0472a4 */ /* 0x000fe2000f8e023f */
[----:B------:R-:W-:Y:S01]  /*0be0*/  IMAD.U32 R0, RZ, RZ, UR20 ;  /* 0x00000014ff007e24 */ /* 0x000fe2000f8e00ff */
[----:B------:R-:W-:Y:S01]  /*0bf0*/  CS2R R146, SRZ ;  /* 0x0000000000927805 */ /* 0x000fe2000001ff00 */
[----:B------:R-:W-:Y:S01]  /*0c00*/  IMAD.WIDE.U32 R10, R10, c[0x0][0x1e8], R6 ;  /* 0x00007a000a0a7a25 */ /* 0x000fe200078e0006 */
[----:B------:R-:W-:Y:S01]  /*0c10*/  UIMAD UR4, UR19, UR5, UR4 ;  /* 0x00000005130472a4 */ /* 0x000fe2000f8e0204 */
[----:B------:R-:W-:Y:S01]  /*0c20*/  CS2R R144, SRZ ;  /* 0x0000000000907805 */ /* 0x000fe2000001ff00 */
[----:B------:R-:W-:Y:S01]  /*0c30*/  CS2R R142, SRZ ;  /* 0x00000000008e7805 */ /* 0x000fe2000001ff00 */
[C---:B------:R-:W-:Y:S01]  /*0c40*/  IMAD R3, R248.reuse, c[0x0][0x17c], R3 ;  /* 0x00005f00f8037a24 */ /* 0x040fe200078e0203 */
[----:B------:R-:W-:Y:S01]  /*0c50*/  CS2R R140, SRZ ;  /* 0x00000000008c7805 */ /* 0x000fe2000001ff00 */
[----:B------:R-:W-:Y:S01]  /*0c60*/  IMAD.WIDE.U32 R8, R248, c[0x0][0x178], R18 ;  /* 0x00005e00f8087a25 */ /* 0x000fe200078e0012 */
[----:B------:R-:W-:Y:S01]  /*0c70*/  IADD3 R19, R18, 0x40, RZ ;  /* 0x0000004012137810 */ /* 0x000fe20007ffe0ff */
[----:B------:R-:W-:Y:S01]  /*0c80*/  CS2R R138, SRZ ;  /* 0x00000000008a7805 */ /* 0x000fe2000001ff00 */
[----:B------:R-:W-:Y:S01]  /*0c90*/  CS2R R136, SRZ ;  /* 0x0000000000887805 */ /* 0x000fe2000001ff00 */
[----:B------:R-:W-:Y:S01]  /*0ca0*/  IMAD.WIDE.U32 R6, R0, c[0x0][0x1b8], R4 ;  /* 0x00006e0000067a25 */ /* 0x000fe200078e0004 */
[----:B------:R-:W-:Y:S01]  /*0cb0*/  IADD3 R5, R11, UR8, RZ ;  /* 0x000000080b057c10 */ /* 0x000fe2000fffe0ff */
[----:B------:R-:W-:Y:S01]  /*0cc0*/  ULDC.64 UR8, c[0x0][0x208] ;  /* 0x0000820000087ab9 */ /* 0x000fe20000000a00 */
[----:B------:R-:W-:Y:S01]  /*0cd0*/  ISETP.GE.AND P5, PT, R19, c[0x0][0x1cc], PT ;  /* 0x0000730013007a0c */ /* 0x000fe20003fa6270 */
[----:B------:R-:W-:Y:S01]  /*0ce0*/  IMAD.MOV.U32 R14, RZ, RZ, R12 ;  /* 0x000000ffff0e7224 */ /* 0x000fe200078e000c */
[----:B------:R-:W-:Y:S01]  /*0cf0*/  CS2R R134, SRZ ;  /* 0x0000000000867805 */ /* 0x000fe2000001ff00 */
[----:B------:R-:W-:Y:S01]  /*0d00*/  IMAD.U32 R0, RZ, RZ, UR19 ;  /* 0x00000013ff007e24 */ /* 0x000fe2000f8e00ff */
[----:B------:R-:W-:Y:S01]  /*0d10*/  CS2R R132, SRZ ;  /* 0x0000000000847805 */ /* 0x000fe2000001ff00 */
[----:B-1----:R-:W-:Y:S01]  /*0d20*/  IMAD.WIDE R20, R20, 0x60, R248 ;  /* 0x0000006014147825 */ /* 0x002fe200078e02f8 */
[----:B------:R-:W-:Y:S01]  /*0d30*/  CS2R R130, SRZ ;  /* 0x0000000000827805 */ /* 0x000fe2000001ff00 */
[----:B------:R-:W-:Y:S01]  /*0d40*/  CS2R R128, SRZ ;  /* 0x0000000000807805 */ /* 0x000fe2000001ff00 */
[----:B------:R-:W-:Y:S01]  /*0d50*/  CS2R R126, SRZ ;  /* 0x00000000007e7805 */ /* 0x000fe2000001ff00 */
[----:B------:R-:W-:Y:S01]  /*0d60*/  IMAD.IADD R9, R9, 0x1, R3 ;  /* 0x0000000109097824 */ /* 0x000fe200078e0203 */
[----:B------:R-:W-:Y:S01]  /*0d70*/  CS2R R124, SRZ ;  /* 0x00000000007c7805 */ /* 0x000fe2000001ff00 */
[----:B------:R-:W-:Y:S01]  /*0d80*/  IMAD.U32 R12, RZ, RZ, UR19 ;  /* 0x00000013ff0c7e24 */ /* 0x000fe2000f8e00ff */
[----:B------:R-:W-:Y:S01]  /*0d90*/  CS2R R122, SRZ ;  /* 0x00000000007a7805 */ /* 0x000fe2000001ff00 */
[----:B------:R-:W-:Y:S01]  /*0da0*/  IMAD.WIDE.U32 R14, R0, c[0x0][0x210], R14 ;  /* 0x00008400000e7a25 */ /* 0x000fe200078e000e */
[----:B------:R-:W-:Y:S01]  /*0db0*/  CS2R R120, SRZ ;  /* 0x0000000000787805 */ /* 0x000fe2000001ff00 */
[----:B------:R-:W-:Y:S01]  /*0dc0*/  CS2R R118, SRZ ;  /* 0x0000000000767805 */ /* 0x000fe2000001ff00 */
[----:B------:R-:W-:Y:S01]  /*0dd0*/  CS2R R116, SRZ ;  /* 0x0000000000747805 */ /* 0x000fe2000001ff00 */
[----:B------:R-:W-:Y:S01]  /*0de0*/  IMAD.MOV.U32 R4, RZ, RZ, R10 ;  /* 0x000000ffff047224 */ /* 0x000fe200078e000a */
[----:B------:R-:W-:Y:S01]  /*0df0*/  IADD3 R11, R15, UR4, RZ ;  /* 0x000000040f0b7c10 */ /* 0x000fe2000fffe0ff */
[----:B------:R-:W-:Y:S01]  /*0e00*/  IMAD R0, R21, c[0x0][0x1d8], RZ ;  /* 0x0000760015007a24 */ /* 0x000fe200078e02ff */
[----:B------:R-:W-:Y:S01]  /*0e10*/  ULDC.64 UR4, c[0x0][0x1d8] ;  /* 0x0000760000047ab9 */ /* 0x000fe20000000a00 */
[----:B------:R-:W-:Y:S01]  /*0e20*/  IMAD.WIDE.U32 R12, R12, c[0x0][0x180], R8 ;  /* 0x000060000c0c7a25 */ /* 0x000fe200078e0008 */
[----:B------:R-:W-:Y:S01]  /*0e30*/  IADD3 R9, R7, UR6, RZ ;  /* 0x0000000607097c10 */ /* 0x000fe2000fffe0ff */
[----:B------:R-:W-:Y:S01]  /*0e40*/  USHF.L.U32 UR27, UR4, 0x6, URZ ;  /* 0x00000006041b7899 */ /* 0x000fe2000800063f */
[----:B------:R-:W-:Y:S01]  /*0e50*/  CS2R R114, SRZ ;  /* 0x0000000000727805 */ /* 0x000fe2000001ff00 */
[----:B------:R-:W-:Y:S01]  /*0e60*/  IMAD.MOV.U32 R8, RZ, RZ, R6 ;  /* 0x000000ffff087224 */ /* 0x000fe200078e0006 */
[----:B------:R-:W-:Y:S01]  /*0e70*/  IADD3 R17, R13, UR7, RZ ;  /* 0x000000070d117c10 */ /* 0x000fe2000fffe0ff */
[C---:B------:R-:W-:Y:S01]  /*0e80*/  IMAD R0, R20.reuse, c[0x0][0x1dc], R0 ;  /* 0x0000770014007a24 */ /* 0x040fe200078e0200 */
[----:B------:R-:W-:Y:S01]  /*0e90*/  USHF.L.U64.HI UR28, UR4, UR26, UR5 ;  /* 0x0000001a041c7299 */ /* 0x000fe20008010205 */
[----:B------:R-:W-:Y:S01]  /*0ea0*/  IMAD.WIDE.U32 R6, R20, c[0x0][0x1d8], R4 ;  /* 0x0000760014067a25 */ /* 0x000fe200078e0004 */
[----:B------:R-:W-:Y:S01]  /*0eb0*/  ULDC.64 UR6, c[0x0][0x1a8] ;  /* 0x00006a0000067ab9 */ /* 0x000fe20000000a00 */
[----:B------:R-:W-:Y:S01]  /*0ec0*/  CS2R R112, SRZ ;  /* 0x0000000000707805 */ /* 0x000fe2000001ff00 */
[----:B------:R-:W-:Y:S01]  /*0ed0*/  USHF.L.U32 UR30, UR6, 0x6, URZ ;  /* 0x00000006061e7899 */ /* 0x000fe2000800063f */
[----:B------:R-:W-:Y:S01]  /*0ee0*/  IMAD.MOV.U32 R10, RZ, RZ, R14 ;  /* 0x000000ffff0a7224 */ /* 0x000fe200078e000e */
[----:B------:R-:W-:Y:S01]  /*0ef0*/  LEA R4, P0, R6, c[0x0][0x1c0], 0x1 ;  /* 0x0000700006047a11 */ /* 0x000fe200078008ff */
[----:B------:R-:W-:Y:S01]  /*0f00*/  IMAD.U32 R14, RZ, RZ, UR21 ;  /* 0x00000015ff0e7e24 */ /* 0x000fe2000f8e00ff */
[----:B------:R-:W-:Y:S01]  /*0f10*/  USHF.L.U64.HI UR29, UR6, UR26, UR7 ;  /* 0x0000001a061d7299 */ /* 0x000fe20008010207 */
[----:B------:R-:W-:Y:S01]  /*0f20*/  IMAD.IADD R0, R7, 0x1, R0 ;  /* 0x0000000107007824 */ /* 0x000fe200078e0200 */
[----:B------:R-:W-:Y:S01]  /*0f30*/  ULDC.64 UR4, c[0x0][0x218] ;  /* 0x0000860000047ab9 */ /* 0x000fe20000000a00 */
[----:B------:R-:W-:Y:S01]  /*0f40*/  IMAD.MOV.U32 R16, RZ, RZ, R12 ;  /* 0x000000ffff107224 */ /* 0x000fe200078e000c */
[----:B------:R-:W-:Y:S01]  /*0f50*/  IADD3 R14, R14, c[0x0][0x198], -R248 ;  /* 0x000066000e0e7a10 */ /* 0x000fe20007ffe8f8 */
[----:B------:R-:W-:Y:S01]  /*0f60*/  IMAD.WIDE.U32 R12, R20, c[0x0][0x1a8], R8 ;  /* 0x00006a00140c7a25 */ /* 0x000fe200078e0008 */
[----:B------:R-:W-:Y:S01]  /*0f70*/  LEA.HI.X R5, R6, c[0x0][0x1c4], R0, 0x1, P0 ;  /* 0x0000710006057a11 */ /* 0x000fe200000f0c00 */
[----:B------:R-:W-:Y:S01]  /*0f80*/  UIMAD UR4, UR18, UR4, URZ ;  /* 0x00000004120472a4 */ /* 0x000fe2000f8e023f */
[C---:B------:R-:W-:Y:S01]  /*0f90*/  ISETP.LT.OR P0, PT, R14.reuse, 0x1, P6 ;  /* 0x000000010e00780c */ /* 0x040fe20003701670 */
[----:B------:R-:W-:Y:S01]  /*0fa0*/  IMAD.U32 R8, RZ, RZ, UR27 ;  /* 0x0000001bff087e24 */ /* 0x000fe2000f8e00ff */
[----:B------:R-:W-:Y:S01]  /*0fb0*/  ISETP.LT.OR P4, PT, R14, 0x1, P5 ;  /* 0x000000010e00780c */ /* 0x000fe20002f81670 */
[----:B------:R-:W-:Y:S01]  /*0fc0*/  IMAD.SHL.U32 R240, R240, 0x2, RZ ;  /* 0x00000002f0f07824 */ /* 0x000fe200078e00ff */
[----:B------:R-:W-:Y:S01]  /*0fd0*/  UIMAD UR31, UR20, UR5, UR4 ;  /* 0x00000005141f72a4 */ /* 0x000fe2000f8e0204 */
[----:B------:R-:W-:Y:S01]  /*0fe0*/  IMAD.U32 R7, RZ, RZ, UR20 ;  /* 0x00000014ff077e24 */ /* 0x000fe2000f8e00ff */
[----:B------:R-:W-:Y:S01]  /*0ff0*/  IADD3 R8, P3, P1, R8, 0x80, R4 ;  /* 0x0000008008087810 */ /* 0x000fe2000797e004 */
[----:B------:R-:W-:Y:S01]  /*1000*/  IMAD R3, R21, c[0x0][0x1a8], RZ ;  /* 0x00006a0015037a24 */ /* 0x000fe200078e02ff */
[----:B------:R-:W-:Y:S01]  /*1010*/  USHF.L.U64.HI UR26, UR8, UR26, UR9 ;  /* 0x0000001a081a7299 */ /* 0x000fe20008010209 */
[----:B------:R-:W-:Y:S01]  /*1020*/  IMAD.WIDE.U32 R32, R7, c[0x0][0x188], R16 ;  /* 0x0000620007207a25 */ /* 0x000fe200078e0010 */
[----:B------:R-:W-:Y:S01]  /*1030*/  IADD3.X R9, RZ, UR28, R5, P3, P1 ;  /* 0x0000001cff097c10 */ /* 0x000fe20009fe2405 */
[----:B------:R-:W-:Y:S01]  /*1040*/  USHF.R.S32.HI UR9, URZ, 0x1f, UR12 ;  /* 0x0000001f3f097899 */ /* 0x000fe2000801140c */
[----:B------:R-:W-:Y:S01]  /*1050*/  ISETP.LT.OR P3, PT, R14, 0x21, P6 ;  /* 0x000000210e00780c */ /* 0x000fe20003761670 */
[----:B------:R-:W-:Y:S01]  /*1060*/  @!PT LDS RZ, [RZ] ;  /* 0x00000000fffff984 */ /* 0x000fe20000000800 */
[----:B------:R-:W-:Y:S01]  /*1070*/  @!PT LDS RZ, [RZ] ;  /* 0x00000000fffff984 */ /* 0x000fe20000000800 */
[----:B------:R-:W-:Y:S01]  /*1080*/  @!PT LDS RZ, [RZ] ;  /* 0x00000000fffff984 */ /* 0x000fe20000000800 */
[----:B------:R1:W-:Y:S01]  /*1090*/  LDGSTS.E.BYPASS.LTC128B.128 [R240+0x6080], [R4.64], !P0 ;  /* 0x0608000004f07fae */ /* 0x0003e2000c101d58 */
[----:B------:R-:W-:Y:S01]  /*10a0*/  IADD3 R6, P1, R4, UR27, RZ ;  /* 0x0000001b04067c10 */ /* 0x000fe2000ff3e0ff */
[----:B------:R-:W-:Y:S01]  /*10b0*/  IMAD.U32 R0, RZ, RZ, UR20 ;  /* 0x00000014ff007e24 */ /* 0x000fe2000f8e00ff */
[----:B------:R-:W-:Y:S01]  /*10c0*/  ISETP.LT.OR P0, PT, R14, 0x21, P5 ;  /* 0x000000210e00780c */ /* 0x000fe20002f01670 */
[----:B------:R1:W-:Y:S01]  /*10d0*/  LDGSTS.E.BYPASS.LTC128B.128 [R240+0x9080], [R4.64+0x80], !P4 ;  /* 0x0908008004f07fae */ /* 0x0003e2000e101d58 */
[----:B------:R-:W-:Y:S01]  /*10e0*/  IADD3.X R7, R5, UR28, RZ, P1, !PT ;  /* 0x0000001c05077c10 */ /* 0x000fe20008ffe4ff */
[----:B------:R-:W-:Y:S01]  /*10f0*/  IMAD R3, R20, c[0x0][0x1ac], R3 ;  /* 0x00006b0014037a24 */ /* 0x000fe200078e0203 */
[----:B------:R-:W-:Y:S01]  /*1100*/  ISETP.LT.OR P1, PT, R14, 0x41, P6 ;  /* 0x000000410e00780c */ /* 0x000fe20003721670 */
[----:B------:R-:W-:Y:S01]  /*1110*/  IMAD.WIDE.U32 R36, R0, c[0x0][0x218], R10 ;  /* 0x0000860000247a25 */ /* 0x000fe200078e000a */
[----:B------:R-:W-:Y:S01]  /*1120*/  ISETP.LT.OR P5, PT, R14, 0x41, P5 ;  /* 0x000000410e00780c */ /* 0x000fe20002fa1670 */
[----:B------:R-:W-:Y:S01]  /*1130*/  UIMAD UR26, UR26, UR12, URZ ;  /* 0x0000000c1a1a72a4 */ /* 0x000fe2000f8e023f */
[----:B------:R-:W-:Y:S01]  /*1140*/  ISETP.GE.AND P6, PT, R19, c[0x0][0x19c], PT ;  /* 0x0000670013007a0c */ /* 0x000fe20003fc6270 */
[----:B------:R2:W-:Y:S01]  /*1150*/  LDGSTS.E.BYPASS.LTC128B.128 [R240+0x7080], [R6.64], !P3 ;  /* 0x0708000006f07fae */ /* 0x0005e2000d901d58 */
[----:B------:R-:W-:Y:S01]  /*1160*/  IMAD.IADD R0, R13, 0x1, R3 ;  /* 0x000000010d007824 */ /* 0x000fe200078e0203 */
[----:B------:R-:W-:Y:S01]  /*1170*/  IADD3 R35, R37, UR31, RZ ;  /* 0x0000001f25237c10 */ /* 0x000fe2000fffe0ff */
[----:B------:R-:W-:Y:S01]  /*1180*/  IMAD.U32 R10, RZ, RZ, UR30 ;  /* 0x0000001eff0a7e24 */ /* 0x000fe2000f8e00ff */
[----:B------:R3:W-:Y:S01]  /*1190*/  LDGSTS.E.BYPASS.LTC128B.128 [R240+0xa080], [R8.64], !P0 ;  /* 0x0a08000008f07fae */ /* 0x0007e2000c101d58 */
[----:B------:R-:W-:Y:S01]  /*11a0*/  ISETP.GE.AND P0, PT, R18, c[0x0][0x19c], PT ;  /* 0x0000670012007a0c */ /* 0x000fe20003f06270 */
[----:B------:R-:W-:Y:S01]  /*11b0*/  IMAD.MOV.U32 R34, RZ, RZ, R36 ;  /* 0x000000ffff227224 */ /* 0x000fe200078e0024 */
[----:B------:R-:W-:Y:S01]  /*11c0*/  ULDC.64 UR4, c[0x0][0x178] ;  /* 0x00005e0000047ab9 */ /* 0x000fe20000000a00 */
[----:B------:R-:W-:Y:S01]  /*11d0*/  IMAD.MOV.U32 R226, RZ, RZ, 0x20 ;  /* 0x00000020ffe27424 */ /* 0x000fe200078e00ff */
[----:B------:R-:W-:Y:S01]  /*11e0*/  ISETP.LT.OR P4, PT, R14, 0x1, P0 ;  /* 0x000000010e00780c */ /* 0x000fe20000781670 */
[----:B------:R-:W-:Y:S01]  /*11f0*/  ULDC.64 UR6, c[0x0][0x188] ;  /* 0x0000620000067ab9 */ /* 0x000fe20000000a00 */
[----:B------:R-:W-:Y:S01]  /*1200*/  IMAD.SHL.U32 R218, R2, 0x2, RZ ;  /* 0x0000000202da7824 */ /* 0x000fe200078e00ff */
[----:B------:R-:W-:Y:S01]  /*1210*/  UIMAD.WIDE.U32 UR32, UR12, UR4, URZ ;  /* 0x000000040c2072a5 */ /* 0x000fe2000f8e003f */
[----:B------:R4:W-:Y:S01]  /*1220*/  STL.64 [R1+0x10], R32 ;  /* 0x0000102001007387 */ /* 0x0009e20000100a00 */
[----:B------:R-:W-:Y:S01]  /*1230*/  UIMAD UR6, UR18, UR6, URZ ;  /* 0x00000006120672a4 */ /* 0x000fe2000f8e023f */
[----:B------:R-:W-:Y:S01]  /*1240*/  IMAD.MOV.U32 R228, RZ, RZ, 0x10 ;  /* 0x00000010ffe47424 */ /* 0x000fe200078e00ff */
[----:B------:R-:W-:Y:S01]  /*1250*/  CS2R R110, SRZ ;  /* 0x00000000006e7805 */ /* 0x000fe2000001ff00 */
[----:B------:R-:W-:Y:S01]  /*1260*/  STL.64 [R1+0x8], R36 ;  /* 0x0000082401007387 */ /* 0x000fe20000100a00 */
[----:B------:R-:W-:Y:S01]  /*1270*/  UIMAD UR6, UR20, UR7, UR6 ;  /* 0x00000007140672a4 */ /* 0x000fe2000f8e0206 */
[----:B------:R-:W-:Y:S01]  /*1280*/  CS2R R108, SRZ ;  /* 0x00000000006c7805 */ /* 0x000fe2000001ff00 */
[----:B------:R-:W-:Y:S01]  /*1290*/  CS2R R106, SRZ ;  /* 0x00000000006a7805 */ /* 0x000fe2000001ff00 */
[----:B------:R-:W-:Y:S01]  /*12a0*/  STL.64 [R1], R34 ;  /* 0x0000002201007387 */ /* 0x000fe20000100a00 */
[----:B------:R-:W-:Y:S01]  /*12b0*/  CS2R R104, SRZ ;  /* 0x0000000000687805 */ /* 0x000fe2000001ff00 */
[----:B------:R-:W-:Y:S01]  /*12c0*/  CS2R R102, SRZ ;  /* 0x0000000000667805 */ /* 0x000fe2000001ff00 */
[----:B------:R-:W-:Y:S01]  /*12d0*/  IADD3 R252, R33, UR6, RZ ;  /* 0x0000000621fc7c10 */ /* 0x000fe2000fffe0ff */
[----:B------:R-:W-:Y:S01]  /*12e0*/  ULDC.64 UR6, c[0x0][0x238] ;  /* 0x00008e0000067ab9 */ /* 0x000fe20000000a00 */
[----:B------:R-:W-:Y:S01]  /*12f0*/  CS2R R100, SRZ ;  /* 0x0000000000647805 */ /* 0x000fe2000001ff00 */
[----:B--2---:R-:W-:Y:S01]  /*1300*/  IADD3 R6, P3, R6, UR27, RZ ;  /* 0x0000001b06067c10 */ /* 0x004fe2000ff7e0ff */
[----:B------:R-:W-:Y:S01]  /*1310*/  USHF.L.U32 UR27, UR8, 0x6, URZ ;  /* 0x00000006081b7899 */ /* 0x000fe2000800063f */
[----:B------:R-:W-:Y:S01]  /*1320*/  CS2R R98, SRZ ;  /* 0x0000000000627805 */ /* 0x000fe2000001ff00 */
[----:B------:R-:W-:Y:S01]  /*1330*/  UIMAD UR6, UR15, UR6, URZ ;  /* 0x000000060f0672a4 */ /* 0x000fe2000f8e023f */
[----:B------:R-:W-:Y:S01]  /*1340*/  IADD3.X R7, R7, UR28, RZ, P3, !PT ;  /* 0x0000001c07077c10 */ /* 0x000fe20009ffe4ff */
[----:B------:R-:W-:Y:S01]  /*1350*/  UIMAD UR26, UR9, UR27, UR26 ;  /* 0x0000001b091a72a4 */ /* 0x000fe2000f8e021a */
[----:B------:R-:W-:Y:S01]  /*1360*/  ISETP.LT.OR P3, PT, R14, 0x1, P6 ;  /* 0x000000010e00780c */ /* 0x000fe20003761670 */
[----:B---3--:R-:W-:Y:S01]  /*1370*/  IMAD.U32 R8, RZ, RZ, UR27 ;  /* 0x0000001bff087e24 */ /* 0x008fe2000f8e00ff */
[----:B------:R-:W-:Y:S01]  /*1380*/  UIMAD UR28, UR9, UR4, URZ ;  /* 0x00000004091c72a4 */ /* 0x000fe2000f8e023f */
[----:B------:R2:W-:Y:S01]  /*1390*/  LDGSTS.E.BYPASS.LTC128B.128 [R240+0x8080], [R6.64], !P1 ;  /* 0x0808000006f07fae */ /* 0x0005e2000c901d58 */
[----:B-1----:R-:W-:Y:S01]  /*13a0*/  LEA R4, P1, R12, c[0x0][0x190], 0x1 ;  /* 0x000064000c047a11 */ /* 0x002fe200078208ff */
[----:B------:R-:W-:Y:S01]  /*13b0*/  IMAD.WIDE.U32 R8, R8, UR12, R34 ;  /* 0x0000000c08087c25 */ /* 0x000fe2000f8e0022 */
[----:B------:R-:W-:Y:S01]  /*13c0*/  UIMAD UR28, UR12, UR5, UR28 ;  /* 0x000000050c1c72a4 */ /* 0x000fe2000f8e021c */
[----:B------:R2:W-:Y:S01]  /*13d0*/  LDGSTS.E.BYPASS.LTC128B.128 [R240+0xb080], [R6.64+0x80], !P5 ;  /* 0x0b08008006f07fae */ /* 0x0005e2000e901d58 */
[----:B------:R-:W-:Y:S01]  /*13e0*/  ISETP.LT.OR P5, PT, R14, 0x21, P0 ;  /* 0x000000210e00780c */ /* 0x000fe200007a1670 */
[----:B------:R-:W-:Y:S01]  /*13f0*/  ULDC UR9, c[0x0][0x20c] ;  /* 0x0000830000097ab9 */ /* 0x000fe20000000800 */
[----:B------:R-:W-:Y:S01]  /*1400*/  LEA.HI.X R5, R12, c[0x0][0x194], R0, 0x1, P1 ;  /* 0x000065000c057a11 */ /* 0x000fe200008f0c00 */
[----:B------:R-:W0:Y:S01]  /*1410*/  LDGDEPBAR ;  /* 0x00000000000079af */ /* 0x000e220000000000 */
[----:B------:R-:W-:Y:S01]  /*1420*/  ISETP.LT.OR P0, PT, R14, 0x41, P0 ;  /* 0x000000410e00780c */ /* 0x000fe20000701670 */
[----:B------:R-:W-:Y:S01]  /*1430*/  UIADD3 UR28, UR33, UR28, URZ ;  /* 0x0000001c211c7290 */ /* 0x000fe2000fffe03f */
[----:B------:R-:W-:Y:S01]  /*1440*/  IADD3 R0, R9, UR26, RZ ;  /* 0x0000001a09007c10 */ /* 0x000fe2000fffe0ff */
[----:B------:R1:W-:Y:S01]  /*1450*/  LDGSTS.E.BYPASS.LTC128B.128 [R240+0x80], [R4.64], !P4 ;  /* 0x0008000004f07fae */ /* 0x0003e2000e101d58 */
[C---:B------:R-:W-:Y:S01]  /*1460*/  LEA R16, P4, R8.reuse, c[0x0][0x1f0], 0x1 ;  /* 0x00007c0008107a11 */ /* 0x040fe200078808ff */
[----:B------:R-:W-:Y:S01]  /*1470*/  IMAD.U32 R9, RZ, RZ, UR33 ;  /* 0x00000021ff097e24 */ /* 0x000fe2000f8e00ff */
[----:B------:R-:W-:Y:S01]  /*1480*/  UMOV UR26, 0x5 ;  /* 0x00000005001a7882 */ /* 0x000fe20000000000 */
[----:B------:R1:W-:Y:S01]  /*1490*/  LDGSTS.E.BYPASS.LTC128B.128 [R240+0x3080], [R4.64+0x80], !P3 ;  /* 0x0308008004f07fae */ /* 0x0003e2000d901d58 */
[----:B------:R-:W-:Y:S01]  /*14a0*/  LEA.HI.X R17, R8, c[0x0][0x1f4], R0, 0x1, P4 ;  /* 0x00007d0008117a11 */ /* 0x000fe200020f0c00 */
[----:B------:R-:W-:Y:S01]  /*14b0*/  IMAD.U32 R8, RZ, RZ, UR32 ;  /* 0x00000020ff087e24 */ /* 0x000fe2000f8e00ff */
[----:B------:R-:W-:Y:S01]  /*14c0*/  ISETP.GE.AND P4, PT, R18, c[0x0][0x16c], PT ;  /* 0x00005b0012007a0c */ /* 0x000fe20003f86270 */
[----:B------:R-:W-:Y:S01]  /*14d0*/  IMAD.U32 R9, RZ, RZ, UR28 ;  /* 0x0000001cff097e24 */ /* 0x000fe2000f8e00ff */
[----:B------:R-:W-:Y:S01]  /*14e0*/  USHF.L.U64.HI UR9, UR8, UR26, UR9 ;  /* 0x0000001a08097299 */ /* 0x000fe20008010209 */
[----:B------:R-:W-:Y:S01]  /*14f0*/  CS2R R96, SRZ ;  /* 0x0000000000607805 */ /* 0x000fe2000001ff00 */
[----:B------:R-:W-:Y:S01]  /*1500*/  SEL R0, RZ, 0x1, P4 ;  /* 0x00000001ff007807 */ /* 0x000fe20002000000 */
[----:B------:R-:W-:Y:S01]  /*1510*/  USHF.L.U32 UR8, UR8, 0x5, URZ ;  /* 0x0000000508087899 */ /* 0x000fe2000800063f */
[----:B------:R-:W-:Y:S01]  /*1520*/  CS2R R94, SRZ ;  /* 0x00000000005e7805 */ /* 0x000fe2000001ff00 */
[----:B------:R-:W-:Y:S01]  /*1530*/  UIMAD UR6, UR19, UR7, UR6 ;  /* 0x00000007130672a4 */ /* 0x000fe2000f8e0206 */
[----:B------:R-:W-:Y:S01]  /*1540*/  CS2R R92, SRZ ;  /* 0x00000000005c7805 */ /* 0x000fe2000001ff00 */
[----:B------:R-:W-:Y:S01]  /*1550*/  ULDC UR26, c[0x0][0x198] ;  /* 0x00006600001a7ab9 */ /* 0x000fe20000000800 */
[----:B------:R-:W-:Y:S01]  /*1560*/  CS2R R90, SRZ ;  /* 0x00000000005a7805 */ /* 0x000fe2000001ff00 */
[----:B------:R-:W-:Y:S01]  /*1570*/  UIADD3 UR26, UR21, UR26, URZ ;  /* 0x0000001a151a7290 */ /* 0x000fe2000fffe03f */
[----:B--2---:R-:W-:Y:S01]  /*1580*/  IADD3 R6, P1, R4, UR30, RZ ;  /* 0x0000001e04067c10 */ /* 0x004fe2000ff3e0ff */
[----:B------:R-:W-:Y:S01]  /*1590*/  ULDC UR19, c[0x0][0x2a0] ;  /* 0x0000a80000137ab9 */ /* 0x000fe20000000800 */
[----:B------:R-:W-:Y:S01]  /*15a0*/  CS2R R88, SRZ ;  /* 0x0000000000587805 */ /* 0x000fe2000001ff00 */
[----:B------:R-:W-:Y:S01]  /*15b0*/  ULOP3.LUT UR19, URZ, UR19, URZ, 0x33, !UPT ;  /* 0x000000133f137292 */ /* 0x000fe2000f8e333f */
[----:B------:R-:W-:Y:S01]  /*15c0*/  IADD3.X R7, R5, UR29, RZ, P1, !PT ;  /* 0x0000001d05077c10 */ /* 0x000fe20008ffe4ff */
[----:B------:R-:W-:Y:S01]  /*15d0*/  CS2R R86, SRZ ;  /* 0x0000000000567805 */ /* 0x000fe2000001ff00 */
[----:B------:R-:W-:Y:S01]  /*15e0*/  IADD3 R10, P3, P1, R10, 0x80, R4 ;  /* 0x000000800a0a7810 */ /* 0x000fe2000797e004 */
[----:B------:R-:W-:Y:S01]  /*15f0*/  CS2R R84, SRZ ;  /* 0x0000000000547805 */ /* 0x000fe2000001ff00 */
[----:B------:R-:W-:Y:S01]  /*1600*/  CS2R R82, SRZ ;  /* 0x0000000000527805 */ /* 0x000fe2000001ff00 */
[----:B------:R2:W-:Y:S01]  /*1610*/  LDGSTS.E.BYPASS.LTC128B.128 [R240+0x1080], [R6.64], !P5 ;  /* 0x0108000006f07fae */ /* 0x0005e2000e901d58 */
[C---:B------:R-:W-:Y:S01]  /*1620*/  ISETP.LT.OR P5, PT, R14.reuse, 0x21, P6 ;  /* 0x000000210e00780c */ /* 0x040fe200037a1670 */
[----:B------:R-:W-:Y:S01]  /*1630*/  CS2R R80, SRZ ;  /* 0x0000000000507805 */ /* 0x000fe2000001ff00 */
[----:B------:R-:W-:Y:S01]  /*1640*/  ISETP.LT.OR P6, PT, R14, 0x41, P6 ;  /* 0x000000410e00780c */ /* 0x000fe200037c1670 */
[----:B------:R-:W-:Y:S01]  /*1650*/  IMAD.U32 R14, RZ, RZ, UR14 ;  /* 0x0000000eff0e7e24 */ /* 0x000fe2000f8e00ff */
[----:B------:R-:W-:Y:S01]  /*1660*/  IADD3.X R11, RZ, UR29, R5, P3, P1 ;  /* 0x0000001dff0b7c10 */ /* 0x000fe20009fe2405 */
[----:B------:R-:W-:Y:S01]  /*1670*/  CS2R R78, SRZ ;  /* 0x00000000004e7805 */ /* 0x000fe2000001ff00 */
[----:B-1----:R-:W-:Y:S01]  /*1680*/  IADD3 R4, P1, R6, UR30, RZ ;  /* 0x0000001e06047c10 */ /* 0x002fe2000ff3e0ff */
[----:B------:R-:W-:Y:S01]  /*1690*/  CS2R R76, SRZ ;  /* 0x00000000004c7805 */ /* 0x000fe2000001ff00 */
[----:B------:R-:W-:Y:S01]  /*16a0*/  ISETP.GE.AND P3, PT, R19, c[0x0][0x16c], PT ;  /* 0x00005b0013007a0c */ /* 0x000fe20003f66270 */
[----:B------:R-:W-:Y:S01]  /*16b0*/  CS2R R74, SRZ ;  /* 0x00000000004a7805 */ /* 0x000fe2000001ff00 */
[----:B------:R-:W-:Y:S01]  /*16c0*/  IADD3.X R5, R7, UR29, RZ, P1, !PT ;  /* 0x0000001d07057c10 */ /* 0x000fe20008ffe4ff */
[----:B------:R-:W-:Y:S01]  /*16d0*/  CS2R R72, SRZ ;  /* 0x0000000000487805 */ /* 0x000fe2000001ff00 */
[----:B------:R-:W-:Y:S01]  /*16e0*/  LEA R3, P1, R8, R32, 0x6 ;  /* 0x0000002008037211 */ /* 0x000fe200078230ff */
[----:B------:R1:W-:Y:S01]  /*16f0*/  LDGSTS.E.BYPASS.LTC128B.128 [R240+0x4080], [R10.64], !P5 ;  /* 0x040800000af07fae */ /* 0x0003e2000e901d58 */
[----:B------:R-:W-:Y:S01]  /*1700*/  IADD3 R2, -R248, c[0x0][0x168], -R14 ;  /* 0x00005a00f8027a10 */ /* 0x000fe20007ffe90e */
[----:B------:R-:W-:Y:S01]  /*1710*/  CS2R R70, SRZ ;  /* 0x0000000000467805 */ /* 0x000fe2000001ff00 */
[----:B------:R-:W-:Y:S01]  /*1720*/  LEA.HI.X R8, R8, R252, R9, 0x6, P1 ;  /* 0x000000fc08087211 */ /* 0x000fe200008f3409 */
[----:B------:R3:W-:Y:S01]  /*1730*/  LDGSTS.E.BYPASS.LTC128B.128 [R240+0x2080], [R4.64], !P0 ;  /* 0x0208000004f07fae */ /* 0x0007e2000c101d58 */
[C---:B------:R-:W-:Y:S01]  /*1740*/  LEA R12, P1, R3.reuse, c[0x0][0x160], 0x1 ;  /* 0x00005800030c7a11 */ /* 0x040fe200078208ff */
[----:B------:R-:W-:Y:S01]  /*1750*/  CS2R R68, SRZ ;  /* 0x0000000000447805 */ /* 0x000fe2000001ff00 */
[----:B------:R-:W-:Y:S01]  /*1760*/  CS2R R66, SRZ ;  /* 0x0000000000427805 */ /* 0x000fe2000001ff00 */
[----:B------:R3:W-:Y:S01]  /*1770*/  LDGSTS.E.BYPASS.LTC128B.128 [R240+0x5080], [R4.64+0x80], !P6 ;  /* 0x0508008004f07fae */ /* 0x0007e2000f101d58 */
[----:B------:R-:W-:Y:S01]  /*1780*/  LEA.HI.X R13, R3, c[0x0][0x164], R8, 0x1, P1 ;  /* 0x00005900030d7a11 */ /* 0x000fe200008f0c08 */
[----:B------:R-:W-:Y:S01]  /*1790*/  IMAD.U32 R3, RZ, RZ, UR5 ;  /* 0x00000005ff037e24 */ /* 0x000fe2000f8e00ff */
[C---:B------:R-:W-:Y:S01]  /*17a0*/  LOP3.LUT P6, RZ, R23.reuse, 0x2, RZ, 0xc0, !PT ;  /* 0x0000000217ff7812 */ /* 0x040fe200078cc0ff */
[----:B------:R-:W0:Y:S01]  /*17b0*/  LDGDEPBAR ;  /* 0x00000000000079af */ /* 0x000e220000000000 */
[----:B--2---:R-:W-:Y:S01]  /*17c0*/  SEL R6, RZ, 0x2, P3 ;  /* 0x00000002ff067807 */ /* 0x004fe20001800000 */
[----:B------:R-:W-:Y:S01]  /*17d0*/  IMAD.U32 R7, RZ, RZ, UR20 ;  /* 0x00000014ff077e24 */ /* 0x000fe2000f8e00ff */
[----:B------:R-:W-:Y:S01]  /*17e0*/  CS2R R64, SRZ ;  /* 0x0000000000407805 */ /* 0x000fe2000001ff00 */
[----:B------:R-:W-:Y:S01]  /*17f0*/  CS2R R62, SRZ ;  /* 0x00000000003e7805 */ /* 0x000fe2000001ff00 */
[----:B------:R-:W-:Y:S01]  /*1800*/  CS2R R60, SRZ ;  /* 0x00000000003c7805 */ /* 0x000fe2000001ff00 */
[----:B------:R-:W-:Y:S01]  /*1810*/  IMAD.IADD R0, R6, 0x1, R0 ;  /* 0x0000000106007824 */ /* 0x000fe200078e0200 */
[----:B------:R-:W-:Y:S01]  /*1820*/  CS2R R58, SRZ ;  /* 0x00000000003a7805 */ /* 0x000fe2000001ff00 */
[----:B------:R-:W-:Y:S01]  /*1830*/  IMAD.U32 R6, RZ, RZ, UR4 ;  /* 0x00000004ff067e24 */ /* 0x000fe2000f8e00ff */
[----:B------:R-:W-:Y:S01]  /*1840*/  CS2R R56, SRZ ;  /* 0x0000000000387805 */ /* 0x000fe2000001ff00 */
[----:B------:R-:W-:Y:S01]  /*1850*/  CS2R R54, SRZ ;  /* 0x0000000000367805 */ /* 0x000fe2000001ff00 */
[----:B------:R-:W-:Y:S01]  /*1860*/  LOP3.LUT P0, RZ, R0, 0x1, RZ, 0xc0, !PT ;  /* 0x0000000100ff7812 */ /* 0x000fe2000780c0ff */
[----:B------:R-:W-:Y:S01]  /*1870*/  CS2R R52, SRZ ;  /* 0x0000000000347805 */ /* 0x000fe2000001ff00 */
[----:B------:R-:W-:Y:S01]  /*1880*/  LEA R8, P1, R6, R12, 0x6 ;  /* 0x0000000c06087211 */ /* 0x000fe200078230ff */
[----:B------:R-:W-:Y:S01]  /*1890*/  USHF.L.U64.HI UR5, UR4, 0x5, UR5 ;  /* 0x0000000504057899 */ /* 0x000fe20008010205 */
[----:B------:R-:W-:Y:S01]  /*18a0*/  LOP3.LUT P5, RZ, R0, 0x2, RZ, 0xc0, !PT ;  /* 0x0000000200ff7812 */ /* 0x000fe200078ac0ff */
[----:B------:R-:W-:Y:S01]  /*18b0*/  USHF.L.U32 UR14, UR4, 0x5, URZ ;  /* 0x00000005040e7899 */ /* 0x000fe2000800063f */
[----:B------:R-:W-:Y:S01]  /*18c0*/  LEA.HI.X R9, R6, R13, R3, 0x6, P1 ;  /* 0x0000000d06097211 */ /* 0x000fe200008f3403 */
[----:B------:R-:W-:Y:S01]  /*18d0*/  IMAD.U32 R6, RZ, RZ, UR8 ;  /* 0x00000008ff067e24 */ /* 0x000fe2000f8e00ff */
[C---:B------:R-:W-:Y:S01]  /*18e0*/  LOP3.LUT P1, RZ, R23.reuse, 0x4, RZ, 0xc0, !PT ;  /* 0x0000000417ff7812 */ /* 0x040fe2000782c0ff */
[----:B------:R-:W-:Y:S01]  /*18f0*/  IMAD.SHL.U32 R23, R23, 0x20, RZ ;  /* 0x0000002017177824 */ /* 0x000fe200078e00ff */
[----:B------:R-:W-:Y:S01]  /*1900*/  SEL R0, R226, 0xffffffe0, !P6 ;  /* 0xffffffe0e2007807 */ /* 0x000fe20007000000 */
[----:B------:R-:W-:Y:S01]  /*1910*/  UMOV UR4, URZ ;  /* 0x0000003f00047c82 */ /* 0x000fe20008000000 */
[----:B------:R-:W-:Y:S01]  /*1920*/  SEL R222, R222, 0xffffffc0, !P1 ;  /* 0xffffffc0dede7807 */ /* 0x000fe20004800000 */
[----:B------:R-:W-:-:S04]  /*1930*/  DEPBAR.LE SB0, 0x1 ;  /* 0x000080400000791a */ /* 0x000fc80000000000 */
[----:B------:R-:W-:Y:S01]  /*1940*/  BAR.SYNC.DEFER_BLOCKING 0x0 ;  /* 0x0000000000007b1d */ /* 0x000fe20000010000 */
[----:B------:R-:W-:Y:S01]  /*1950*/  IMAD.IADD R219, R218, 0x1, R222 ;  /* 0x00000001dadb7824 */ /* 0x000fe200078e02de */
[----:B------:R-:W-:Y:S01]  /*1960*/  ISETP.LT.OR P1, PT, R2, 0x1, !P0 ;  /* 0x000000010200780c */ /* 0x000fe20004721670 */
[----:B------:R-:W-:Y:S01]  /*1970*/  IMAD.IADD R220, R218, 0x1, R0 ;  /* 0x00000001dadc7824 */ /* 0x000fe200078e0200 */
[----:B------:R-:W-:Y:S01]  /*1980*/  ISETP.LT.OR P6, PT, R2, 0x1, !P5 ;  /* 0x000000010200780c */ /* 0x000fe20006fc1670 */
[----:B------:R-:W-:Y:S01]  /*1990*/  IMAD.IADD R0, R0, 0x1, R219 ;  /* 0x0000000100007824 */ /* 0x000fe200078e02db */
[C---:B------:R-:W-:Y:S01]  /*19a0*/  ISETP.LT.OR P0, PT, R2.reuse, 0x21, !P0 ;  /* 0x000000210200780c */ /* 0x040fe20004701670 */
[----:B---3--:R-:W-:Y:S01]  /*19b0*/  IMAD.U32 R4, RZ, RZ, UR8 ;  /* 0x00000008ff047e24 */ /* 0x008fe2000f8e00ff */
[----:B------:R-:W-:Y:S01]  /*19c0*/  ISETP.LT.OR P5, PT, R2, 0x21, !P5 ;  /* 0x000000210200780c */ /* 0x000fe20006fa1670 */
[----:B------:R-:W-:Y:S01]  /*19d0*/  IMAD.U32 R5, RZ, RZ, UR9 ;  /* 0x00000009ff057e24 */ /* 0x000fe2000f8e00ff */
[----:B------:R-:W-:Y:S01]  /*19e0*/  IADD3 R3, R25, UR6, RZ ;  /* 0x0000000619037c10 */ /* 0x000fe2000fffe0ff */
[----:B------:R-:W-:Y:S01]  /*19f0*/  IMAD.MOV.U32 R2, RZ, RZ, R24 ;  /* 0x000000ffff027224 */ /* 0x000fe200078e0018 */
[----:B------:R-:W-:Y:S01]  /*1a00*/  ULDC.64 UR6, c[0x0][0x240] ;  /* 0x0000900000067ab9 */ /* 0x000fe20000000a00 */
[----:B------:R-:W-:Y:S01]  /*1a10*/  IMAD.IADD R222, R222, 0x1, R220 ;  /* 0x00000001dede7824 */ /* 0x000fe200078e02dc */
[----:B------:R-:W-:Y:S01]  /*1a20*/  UIMAD UR6, UR18, UR6, URZ ;  /* 0x00000006120672a4 */ /* 0x000fe2000f8e023f */
[----:B----4-:R-:W-:Y:S01]  /*1a30*/  IMAD.WIDE.U32 R32, R7, c[0x0][0x240], R2 ;  /* 0x0000900007207a25 */ /* 0x010fe200078e0002 */
[----:B------:R-:W-:Y:S01]  /*1a40*/  LEA.HI R2, R29, R246, RZ, 0x5 ;  /* 0x000000f61d027211 */ /* 0x000fe200078f28ff */
[----:B------:R-:W-:-:S02]  /*1a50*/  ULDC UR18, c[0x0][0x2a8] ;  /* 0x0000aa0000127ab9 */ /* 0x000fc40000000800 */
[----:B------:R-:W-:Y:S01]  /*1a60*/  UIMAD UR20, UR20, UR7, UR6 ;  /* 0x00000007141472a4 */ /* 0x000fe2000f8e0206 */
[----:B------:R-:W-:Y:S01]  /*1a70*/  SHF.R.S32.HI R7, RZ, 0x5, R2 ;  /* 0x00000005ff077819 */ /* 0x000fe20000011402 */
[----:B------:R-:W-:Y:S01]  /*1a80*/  STL.64 [R1+0x18], R32 ;  /* 0x0000182001007387 */ /* 0x000fe20000100a00 */
[----:B------:R-:W-:Y:S02]  /*1a90*/  UMOV UR7, 0x1 ;  /* 0x0000000100077882 */ /* 0x000fe40000000000 */
[----:B------:R-:W-:Y:S01]  /*1aa0*/  ULDC UR6, c[0x0][0x168] ;  /* 0x00005a0000067ab9 */ /* 0x000fe20000000800 */
[----:B------:R-:W2:Y:S01]  /*1ab0*/  LDSM.16.M88.2 R174, [R0+0x6080] ;  /* 0x0060800000ae783b */ /* 0x000ea20000000100 */
[----:B------:R-:W-:Y:S02]  /*1ac0*/  UIADD3 UR6, UR26, -UR6, UR7 ;  /* 0x800000061a067290 */ /* 0x000fe4000fffe007 */
[----:B------:R-:W-:Y:S01]  /*1ad0*/  UISETP.LE.AND UP0, UPT, UR7, UR18, UPT ;  /* 0x000000120700728c */ /* 0x000fe2000bf03270 */
[----:B------:R-:W3:Y:S01]  /*1ae0*/  LDSM.16.M88.2 R176, [R0+0x7080] ;  /* 0x0070800000b0783b */ /* 0x000ee20000000100 */
[----:B------:R-:W-:-:S02]  /*1af0*/  UMOV UR15, 0x1 ;  /* 0x00000001000f7882 */ /* 0x000fc40000000000 */
[----:B------:R-:W-:Y:S01]  /*1b00*/  UISETP.GE.AND UP6, UPT, UR21, 0x1, UPT ;  /* 0x000000011500788c */ /* 0x000fe2000bfc6270 */
[----:B------:R-:W4:Y:S01]  /*1b10*/  LDSM.16.M88.2 R178, [R0+0x8080] ;  /* 0x0080800000b2783b */ /* 0x000f220000000100 */
[----:B------:R-:W-:Y:S02]  /*1b20*/  UP2UR UR18, UPR, URZ, 0x1 ;  /* 0x000000013f127883 */ /* 0x000fe40008000000 */
[----:B------:R-:W-:Y:S01]  /*1b30*/  UISETP.GE.AND UP5, UPT, UR21, 0x2, UPT ;  /* 0x000000021500788c */ /* 0x000fe2000bfa6270 */
[----:B------:R-:W1:Y:S01]  /*1b40*/  LDSM.16.M88.2 R198, [R0+0x9080] ;  /* 0x0090800000c6783b */ /* 0x000e620000000100 */
[----:B------:R-:W-:Y:S02]  /*1b50*/  UISETP.GE.AND UP4, UPT, UR21, 0x21, UPT ;  /* 0x000000211500788c */ /* 0x000fe4000bf86270 */
[----:B------:R-:W-:Y:S01]  /*1b60*/  UISETP.GE.AND UP3, UPT, UR21, 0x22, UPT ;  /* 0x000000221500788c */ /* 0x000fe2000bf66270 */
[----:B------:R-:W1:Y:S01]  /*1b70*/  LDSM.16.M88.2 R200, [R0+0xa080] ;  /* 0x00a0800000c8783b */ /* 0x000e620000000100 */
[----:B------:R-:W-:-:S02]  /*1b80*/  UISETP.GE.AND UP2, UPT, UR21, 0x41, UPT ;  /* 0x000000411500788c */ /* 0x000fc4000bf46270 */
[----:B------:R-:W-:Y:S01]  /*1b90*/  UISETP.GE.AND UP1, UPT, UR21, 0x42, UPT ;  /* 0x000000421500788c */ /* 0x000fe2000bf26270 */
[----:B------:R5:W1:Y:S04]  /*1ba0*/  LDSM.16.M88.2 R202, [R0+0xb080] ;  /* 0x00b0800000ca783b */ /* 0x000a680000000100 */
[----:B------:R1:W1:Y:S04]  /*1bb0*/  LDSM.16.M88.2 R152, [R218+0x6080] ;  /* 0x00608000da98783b */ /* 0x0002680000000100 */
[----:B------:R1:W1:Y:S04]  /*1bc0*/  LDSM.16.M88.2 R154, [R218+0x7080] ;  /* 0x00708000da9a783b */ /* 0x0002680000000100 */
[----:B------:R1:W1:Y:S04]  /*1bd0*/  LDSM.16.M88.2 R156, [R218+0x8080] ;  /* 0x00808000da9c783b */ /* 0x0002680000000100 */
[----:B------:R1:W1:Y:S04]  /*1be0*/  LDSM.16.M88.2 R158, [R220+0x6080] ;  /* 0x00608000dc9e783b */ /* 0x0002680000000100 */
[----:B------:R1:W1:Y:S01]  /*1bf0*/  LDSM.16.M88.2 R164, [R220+0x7080] ;  /* 0x00708000dca4783b */ /* 0x0002620000000100 */
[----:B-----5:R-:W-:-:S03]  /*1c00*/  IADD3 R0, -R14, c[0x0][0x168], -R248 ;  /* 0x00005a000e007a10 */ /* 0x020fc60007ffe9f8 */
        /* <DEDUP_REMOVED lines=13> */
[----:B------:R-:W-:Y:S06]  /*1ce0*/  BAR.SYNC.DEFER_BLOCKING 0x0 ;  /* 0x0000000000007b1d */ /* 0x000fec0000010000 */
[----:B------:R-:W-:Y:S01]  /*1cf0*/  @!PT LDS RZ, [RZ] ;  /* 0x00000000fffff984 */ /* 0x000fe20000000800 */
[----:B------:R-:W-:Y:S01]  /*1d00*/  @!PT LDS RZ, [RZ] ;  /* 0x00000000fffff984 */ /* 0x000fe20000000800 */
[----:B------:R-:W-:Y:S01]  /*1d10*/  @!PT LDS RZ, [RZ] ;  /* 0x00000000fffff984 */ /* 0x000fe20000000800 */
[----:B------:R5:W-:Y:S01]  /*1d20*/  LDGSTS.E.BYPASS.LTC128B.128 [R240+0x6080], [R12.64], !P1 ;  /* 0x060800000cf07fae */ /* 0x000be2000c901d58 */
[----:B------:R-:W-:-:S03]  /*1d30*/  LEA R4, P1, R4, R16, 0x1 ;  /* 0x0000001004047211 */ /* 0x000fc600078208ff */
[----:B------:R5:W-:Y:S01]  /*1d40*/  LDGSTS.E.BYPASS.LTC128B.128 [R240+0x8080], [R12.64+0x80], !P6 ;  /* 0x080800800cf07fae */ /* 0x000be2000f101d58 */
[----:B------:R-:W-:Y:S02]  /*1d50*/  LEA.HI.X R5, R6, R17, R5, 0x1, P1 ;  /* 0x0000001106057211 */ /* 0x000fe400008f0c05 */
[----:B-1----:R-:W-:Y:S01]  /*1d60*/  @!P2 LEA R10, P1, R26, c[0x0][0x258], 0x2 ;  /* 0x000096001a0aaa11 */ /* 0x002fe200078210ff */
[----:B------:R1:W-:Y:S01]  /*1d70*/  LDGSTS.E.BYPASS.LTC128B.128 [R240+0x7080], [R8.64], !P0 ;  /* 0x0708000008f07fae */ /* 0x0003e2000c101d58 */
[C---:B------:R-:W-:Y:S02]  /*1d80*/  ISETP.GE.AND P0, PT, R18.reuse, c[0x0][0x1fc], PT ;  /* 0x00007f0012007a0c */ /* 0x040fe40003f06270 */
[----:B------:R-:W-:Y:S01]  /*1d90*/  ISETP.GE.AND P6, PT, R18, c[0x0][0x1fc], PT ;  /* 0x00007f0012007a0c */ /* 0x000fe20003fc6270 */
[----:B------:R1:W-:Y:S01]  /*1da0*/  LDGSTS.E.BYPASS.LTC128B.128 [R240+0x9080], [R8.64+0x80], !P5 ;  /* 0x0908008008f07fae */ /* 0x0003e2000e901d58 */
[----:B------:R-:W-:Y:S01]  /*1db0*/  @!P2 LEA.HI.X R11, R26, c[0x0][0x25c], R30, 0x2, P1 ;  /* 0x000097001a0baa11 */ /* 0x000fe200008f141e */
[----:B------:R-:W-:Y:S01]  /*1dc0*/  @!P2 IMAD.SHL.U32 R18, R246, 0x10, RZ ;  /* 0x00000010f612a824 */ /* 0x000fe200078e00ff */
[----:B------:R-:W-:-:S02]  /*1dd0*/  ISETP.GE.AND P5, PT, R19, c[0x0][0x1fc], PT ;  /* 0x00007f0013007a0c */ /* 0x000fc40003fa6270 */
[C---:B------:R-:W-:Y:S02]  /*1de0*/  ISETP.LT.OR P1, PT, R0.reuse, 0x1, P6 ;  /* 0x000000010000780c */ /* 0x040fe40003721670 */
[----:B------:R-:W-:Y:S01]  /*1df0*/  SEL R20, RZ, 0x1, P0 ;  /* 0x00000001ff147807 */ /* 0x000fe20000000000 */
[----:B------:R2:W-:Y:S01]  /*1e00*/  @!P2 LDGSTS.E.BYPASS.LTC128B.128 [R18+0x12080], [R10.64] ;  /* 0x120800000a12afae */ /* 0x0005e2000b901d58 */
[C---:B------:R-:W-:Y:S02]  /*1e10*/  ISETP.LT.OR P0, PT, R0.reuse, 0x1, P5 ;  /* 0x000000010000780c */ /* 0x040fe40002f01670 */
[----:B------:R-:W-:Y:S01]  /*1e20*/  ISETP.LT.OR P6, PT, R0, 0x21, P6 ;  /* 0x000000210000780c */ /* 0x000fe200037c1670 */
[----:B------:R-:W0:Y:S06]  /*1e30*/  LDGDEPBAR ;  /* 0x00000000000079af */ /* 0x000e2c0000000000 */
[----:B------:R3:W-:Y:S01]  /*1e40*/  LDGSTS.E.BYPASS.LTC128B.128 [R240+0xe080], [R16.64], !P1 ;  /* 0x0e08000010f07fae */ /* 0x0007e2000c901d58 */
[----:B-----5:R-:W-:-:S02]  /*1e50*/  LEA.HI R12, R29, R246, RZ, 0x2 ;  /* 0x000000f61d0c7211 */ /* 0x020fc400078f10ff */
[----:B------:R-:W-:Y:S01]  /*1e60*/  LEA.HI R13, R2, R7, RZ, 0x1 ;  /* 0x00000007020d7211 */ /* 0x000fe200078f08ff */
[----:B------:R3:W-:Y:S01]  /*1e70*/  LDGSTS.E.BYPASS.LTC128B.128 [R240+0x10080], [R16.64+0x80], !P0 ;  /* 0x1008008010f07fae */ /* 0x0007e2000c101d58 */
[--C-:B------:R-:W-:Y:S02]  /*1e80*/  SHF.R.S32.HI R3, RZ, 0x2, R12.reuse ;  /* 0x00000002ff037819 */ /* 0x100fe4000001140c */
[----:B------:R-:W-:Y:S01]  /*1e90*/  LOP3.LUT R15, R13, 0xfffffffe, RZ, 0xc0, !PT ;  /* 0xfffffffe0d0f7812 */ /* 0x000fe200078ec0ff */
[----:B------:R5:W-:Y:S01]  /*1ea0*/  LDGSTS.E.BYPASS.LTC128B.128 [R240+0xf080], [R4.64], !P6 ;  /* 0x0f08000004f07fae */ /* 0x000be2000f101d58 */
[----:B-1----:R-:W-:Y:S02]  /*1eb0*/  SHF.R.S32.HI R9, RZ, 0x1f, R12 ;  /* 0x0000001fff097819 */ /* 0x002fe4000001140c */
[----:B------:R-:W-:Y:S01]  /*1ec0*/  LEA.HI R8, R29, R246, RZ, 0x4 ;  /* 0x000000f61d087211 */ /* 0x000fe200078f20ff */
[----:B------:R-:W-:Y:S01]  /*1ed0*/  IMAD.IADD R7, R7, 0x1, -R15 ;  /* 0x0000000107077824 */ /* 0x000fe200078e0a0f */
[----:B------:R-:W-:-:S02]  /*1ee0*/  LEA.HI R9, R9, R3, RZ, 0x3 ;  /* 0x0000000309097211 */ /* 0x000fc400078f18ff */
[----:B------:R-:W-:Y:S01]  /*1ef0*/  SHF.R.S32.HI R6, RZ, 0x4, R8 ;  /* 0x00000004ff067819 */ /* 0x000fe20000011408 */
[----:B------:R-:W-:Y:S01]  /*1f00*/  IMAD.SHL.U32 R221, R7, 0x200, RZ ;  /* 0x0000020007dd7824 */ /* 0x000fe200078e00ff */
[----:B------:R-:W-:Y:S02]  /*1f10*/  LOP3.LUT R9, R9, 0xfffffff8, RZ, 0xc0, !PT ;  /* 0xfffffff809097812 */ /* 0x000fe400078ec0ff */
[----:B--2---:R-:W-:Y:S02]  /*1f20*/  LOP3.LUT R10, R2, 0xffffffe0, RZ, 0xc0, !PT ;  /* 0xffffffe0020a7812 */ /* 0x004fe400078ec0ff */
[----:B------:R-:W-:Y:S01]  /*1f30*/  SHF.R.S32.HI R2, RZ, 0x1f, R22 ;  /* 0x0000001fff027819 */ /* 0x000fe20000011416 */
[----:B------:R-:W-:Y:S01]  /*1f40*/  IMAD.IADD R3, R3, 0x1, -R9 ;  /* 0x0000000103037824 */ /* 0x000fe200078e0a09 */
[----:B------:R-:W-:Y:S02]  /*1f50*/  LEA.HI R14, R8, R6, RZ, 0x1 ;  /* 0x00000006080e7211 */ /* 0x000fe400078f08ff */
[----:B------:R-:W-:Y:S01]  /*1f60*/  LEA.HI R9, R2, R22, RZ, 0x2 ;  /* 0x0000001602097211 */ /* 0x000fe200078f10ff */
[----:B------:R-:W-:Y:S01]  /*1f70*/  IMAD.IADD R2, R246, 0x1, -R10 ;  /* 0x00000001f6027824 */ /* 0x000fe200078e0a0a */
[----:B------:R-:W-:Y:S01]  /*1f80*/  LOP3.LUT R13, R14, 0xfffffffe, RZ, 0xc0, !PT ;  /* 0xfffffffe0e0d7812 */ /* 0x000fe200078ec0ff */
[----:B------:R-:W-:Y:S01]  /*1f90*/  IMAD.SHL.U32 R14, R3, 0x20, RZ ;  /* 0x00000020030e7824 */ /* 0x000fe200078e00ff */
[----:B------:R-:W-:-:S02]  /*1fa0*/  LOP3.LUT R9, R9, 0x1ffffffc, RZ, 0xc0, !PT ;  /* 0x1ffffffc09097812 */ /* 0x000fc400078ec0ff */
[----:B------:R-:W-:Y:S01]  /*1fb0*/  SHF.R.S32.HI R239, RZ, 0x1f, R2 ;  /* 0x0000001fffef7819 */ /* 0x000fe20000011402 */
[----:B------:R-:W-:Y:S01]  /*1fc0*/  IMAD.IADD R6, R6, 0x1, -R13 ;  /* 0x0000000106067824 */ /* 0x000fe200078e0a0d */
[----:B------:R-:W-:Y:S01]  /*1fd0*/  LEA R10, P0, R28, c[0x0][0x280], 0x2 ;  /* 0x0000a0001c0a7a11 */ /* 0x000fe200078010ff */
[C---:B------:R-:W-:Y:S01]  /*1fe0*/  IMAD.SHL.U32 R13, R22.reuse, 0x8, RZ ;  /* 0x00000008160d7824 */ /* 0x040fe200078e00ff */
[----:B------:R-:W-:Y:S01]  /*1ff0*/  LEA.HI R239, R239, R2, RZ, 0x2 ;  /* 0x00000002efef7211 */ /* 0x000fe200078f10ff */
[----:B------:R-:W-:Y:S01]  /*2000*/  IMAD.IADD R22, R22, 0x1, -R9 ;  /* 0x0000000116167824 */ /* 0x000fe200078e0a09 */
[----:B------:R-:W-:Y:S01]  /*2010*/  LEA.HI.X R11, R28, c[0x0][0x284], R31, 0x2, P0 ;  /* 0x0000a1001c0b7a11 */ /* 0x000fe200000f141f */
[C---:B------:R-:W-:Y:S01]  /*2020*/  IMAD.SHL.U32 R224, R6.reuse, 0x8, RZ ;  /* 0x0000000806e07824 */ /* 0x040fe200078e00ff */
[----:B------:R-:W-:Y:S01]  /*2030*/  LOP3.LUT R9, R13, 0x18, RZ, 0xc0, !PT ;  /* 0x000000180d097812 */ /* 0x000fe200078ec0ff */
[----:B------:R-:W-:Y:S01]  /*2040*/  IMAD.SHL.U32 R13, R6, 0x20, RZ ;  /* 0x00000020060d7824 */ /* 0x000fe200078e00ff */
[----:B------:R-:W-:-:S02]  /*2050*/  ISETP.LT.OR P0, PT, R0, 0x21, P5 ;  /* 0x000000210000780c */ /* 0x000fc40002f01670 */
[----:B------:R-:W-:Y:S02]  /*2060*/  LOP3.LUT R0, R239, 0x7ffffffc, RZ, 0xc0, !PT ;  /* 0x7ffffffcef007812 */ /* 0x000fe400078ec0ff */
[----:B------:R-:W-:Y:S02]  /*2070*/  LOP3.LUT R8, R8, 0xfffffff0, RZ, 0xc0, !PT ;  /* 0xfffffff008087812 */ /* 0x000fe400078ec0ff */
[----:B------:R-:W-:Y:S02]  /*2080*/  ISETP.GE.AND P1, PT, R19, c[0x0][0x1fc], PT ;  /* 0x00007f0013007a0c */ /* 0x000fe40003f26270 */
[C---:B------:R-:W-:Y:S02]  /*2090*/  LOP3.LUT R14, R9.reuse, 0xe0, R14, 0xf8, !PT ;  /* 0x000000e0090e7812 */ /* 0x040fe400078ef80e */
[----:B------:R-:W-:Y:S01]  /*20a0*/  LOP3.LUT R13, R9, 0x20, R13, 0xf8, !PT ;  /* 0x00000020090d7812 */ /* 0x000fe200078ef80d */
[----:B------:R-:W-:Y:S01]  /*20b0*/  IMAD.IADD R9, R2, 0x1, -R0 ;  /* 0x0000000102097824 */ /* 0x000fe200078e0a00 */
[----:B------:R-:W-:Y:S01]  /*20c0*/  SEL R245, RZ, 0xffffffff, P1 ;  /* 0xfffffffffff57807 */ /* 0x000fe20000800000 */
[C---:B------:R-:W-:Y:S01]  /*20d0*/  IMAD.IADD R2, R246.reuse, 0x1, -R8 ;  /* 0x00000001f6027824 */ /* 0x040fe200078e0a08 */
[----:B------:R-:W-:Y:S01]  /*20e0*/  ISETP.GE.AND P1, PT, R246, 0x10, PT ;  /* 0x00000010f600780c */ /* 0x000fe20003f26270 */
[----:B------:R-:W-:Y:S01]  /*20f0*/  IMAD.SHL.U32 R0, R7, 0x10, RZ ;  /* 0x0000001007007824 */ /* 0x000fe200078e00ff */
[C---:B------:R-:W-:Y:S01]  /*2100*/  LOP3.LUT P5, RZ, R3.reuse, 0x1, RZ, 0xc0, !PT ;  /* 0x0000000103ff7812 */ /* 0x040fe200078ac0ff */
[----:B------:R-:W-:Y:S01]  /*2110*/  IMAD.SHL.U32 R3, R3, 0x4, RZ ;  /* 0x0000000403037824 */ /* 0x000fe200078e00ff */
[----:B------:R-:W-:Y:S01]  /*2120*/  SHF.R.S32.HI R8, RZ, 0x1f, R2 ;  /* 0x0000001fff087819 */ /* 0x000fe20000011402 */
[----:B------:R5:W-:Y:S01]  /*2130*/  LDGSTS.E.BYPASS.LTC128B.128 [R240+0x11080], [R4.64+0x80], !P0 ;  /* 0x1108008004f07fae */ /* 0x000be2000c101d58 */
[----:B------:R-:W-:Y:S01]  /*2140*/  LEA.HI.SX32 R239, R239, R0, 0x1e ;  /* 0x00000000efef7211 */ /* 0x000fe200078ff2ff */
[----:B------:R-:W-:Y:S01]  /*2150*/  IMAD R22, R22, 0x4, R9 ;  /* 0x0000000416167824 */ /* 0x000fe200078e0209 */
[----:B------:R-:W-:Y:S01]  /*2160*/  LOP3.LUT R0, R0, 0x10, RZ, 0xc0, !PT ;  /* 0x0000001000007812 */ /* 0x000fe200078ec0ff */
[----:B------:R-:W-:Y:S01]  /*2170*/  IMAD.SHL.U32 R245, R245, 0x2, RZ ;  /* 0x00000002f5f57824 */ /* 0x000fe200078e00ff */
[----:B------:R-:W-:Y:S01]  /*2180*/  LEA.HI R8, R8, R2, RZ, 0x3 ;  /* 0x0000000208087211 */ /* 0x000fe200078f18ff */
[----:B------:R-:W-:Y:S01]  /*2190*/  IMAD.SHL.U32 R243, R22, 0x2, RZ ;  /* 0x0000000216f37824 */ /* 0x000fe200078e00ff */
[----:B------:R-:W-:-:S02]  /*21a0*/  LOP3.LUT R23, R0, 0xe0, R23, 0xf8, !PT ;  /* 0x000000e000177812 */ /* 0x000fc400078ef817 */
[----:B------:R-:W-:Y:S02]  /*21b0*/  LOP3.LUT R0, R8, 0xfffffff8, RZ, 0xc0, !PT ;  /* 0xfffffff808007812 */ /* 0x000fe400078ec0ff */
[----:B------:R-:W-:Y:S01]  /*21c0*/  LOP3.LUT R14, R14, 0x18, R3, 0x78, !PT ;  /* 0x000000180e0e7812 */ /* 0x000fe200078e7803 */
[----:B------:R-:W-:Y:S01]  /*21d0*/  @!P1 IMAD.SHL.U32 R3, R246, 0x10, RZ ;  /* 0x00000010f6039824 */ /* 0x000fe200078e00ff */
[----:B------:R-:W-:Y:S01]  /*21e0*/  LOP3.LUT R224, R224, 0x8, RZ, 0xc0, !PT ;  /* 0x00000008e0e07812 */ /* 0x000fe200078ec0ff */
[----:B------:R-:W-:Y:S01]  /*21f0*/  IMAD.IADD R0, R2, 0x1, -R0 ;  /* 0x0000000102007824 */ /* 0x000fe200078e0a00 */
[----:B------:R-:W-:Y:S02]  /*2200*/  LOP3.LUT R12, R12, 0x3ffffffc, RZ, 0xc0, !PT ;  /* 0x3ffffffc0c0c7812 */ /* 0x000fe400078ec0ff */
[----:B------:R1:W-:Y:S01]  /*2210*/  @!P1 LDGSTS.E.BYPASS.LTC128B.128 [R3+0x12280], [R10.64] ;  /* 0x122800000a039fae */ /* 0x0003e2000b901d58 */
[----:B------:R-:W-:Y:S02]  /*2220*/  LOP3.LUT P6, RZ, R2, 0x4, RZ, 0xc0, !PT ;  /* 0x0000000402ff7812 */ /* 0x000fe400078cc0ff */
[----:B------:R-:W-:Y:S01]  /*2230*/  LOP3.LUT P1, RZ, R0, 0x2, RZ, 0xc0, !PT ;  /* 0x0000000200ff7812 */ /* 0x000fe2000782c0ff */
[----:B------:R-:W-:Y:S01]  /*2240*/  IMAD.IADD R9, R246, 0x1, -R12 ;  /* 0x00000001f6097824 */ /* 0x000fe200078e0a0c */
[----:B------:R-:W-:Y:S01]  /*2250*/  LOP3.LUT P0, RZ, R0, 0x4, RZ, 0xc0, !PT ;  /* 0x0000000400ff7812 */ /* 0x000fe2000780c0ff */
[----:B------:R-:W0:Y:S01]  /*2260*/  LDGDEPBAR ;  /* 0x00000000000079af */ /* 0x000e220000000000 */
[----:B------:R-:W-:Y:S01]  /*2270*/  SEL R223, R228, 0xfffffff0, !P6 ;  /* 0xfffffff0e4df7807 */ /* 0x000fe20007000000 */
[----:B------:R-:W-:Y:S01]  /*2280*/  IMAD R9, R9, 0x2, R221 ;  /* 0x0000000209097824 */ /* 0x000fe200078e02dd */
[----:B------:R-:W-:Y:S01]  /*2290*/  SEL R227, R226, 0xffffffe0, !P0 ;  /* 0xffffffe0e2e37807 */ /* 0x000fe20004000000 */
[C---:B-----5:R-:W-:Y:S01]  /*22a0*/  IMAD.SHL.U32 R4, R2.reuse, 0x20, RZ ;  /* 0x0000002002047824 */ /* 0x060fe200078e00ff */
[----:B------:R-:W0:Y:S01]  /*22b0*/  LDGDEPBAR ;  /* 0x00000000000079af */ /* 0x000e220000000000 */
[----:B------:R-:W-:Y:S01]  /*22c0*/  IMAD.SHL.U32 R5, R2, 0x4, RZ ;  /* 0x0000000402057824 */ /* 0x000fe200078e00ff */
[----:B------:R-:W-:Y:S01]  /*22d0*/  SEL R228, R228, 0xfffffff0, !P1 ;  /* 0xfffffff0e4e47807 */ /* 0x000fe20004800000 */
[----:B------:R-:W-:Y:S01]  /*22e0*/  IMAD.SHL.U32 R2, R6, 0x100, RZ ;  /* 0x0000010006027824 */ /* 0x000fe200078e00ff */
[----:B------:R-:W-:Y:S01]  /*22f0*/  SEL R226, R226, 0xffffffe0, !P1 ;  /* 0xffffffe0e2e27807 */ /* 0x000fe20004800000 */
[----:B------:R-:W-:Y:S01]  /*2300*/  IMAD.IADD R9, R9, 0x1, R14 ;  /* 0x0000000109097824 */ /* 0x000fe200078e020e */
[----:B------:R-:W-:Y:S01]  /*2310*/  IADD3 R242, -R243, UR6, RZ ;  /* 0x00000006f3f27c10 */ /* 0x000fe2000fffe1ff */
[----:B------:R-:W-:Y:S01]  /*2320*/  IMAD.IADD R233, R228, 0x1, R227 ;  /* 0x00000001e4e97824 */ /* 0x000fe200078e02e3 */
[----:B------:R-:W-:Y:S01]  /*2330*/  LOP3.LUT R2, R23, 0x100, R2, 0xf8, !PT ;  /* 0x0000010017027812 */ /* 0x000fe200078ef802 */
[----:B------:R-:W-:Y:S01]  /*2340*/  IMAD.SHL.U32 R234, R9, 0x2, RZ ;  /* 0x0000000209ea7824 */ /* 0x000fe200078e00ff */
[----:B------:R-:W-:-:S02]  /*2350*/  IADD3 R244, -R243, UR26, RZ ;  /* 0x0000001af3f47c10 */ /* 0x000fc4000fffe1ff */
[----:B------:R-:W-:Y:S02]  /*2360*/  LOP3.LUT R216, R2, 0x1c0, RZ, 0xc0, !PT ;  /* 0x000001c002d87812 */ /* 0x000fe400078ec0ff */
[----:B------:R-:W-:Y:S01]  /*2370*/  IADD3 R235, R234, 0x126c0, RZ ;  /* 0x000126c0eaeb7810 */ /* 0x000fe20007ffe0ff */
[----:B-1----:R-:W-:Y:S01]  /*2380*/  IMAD.SHL.U32 R3, R0, 0x40, RZ ;  /* 0x0000004000037824 */ /* 0x002fe200078e00ff */
[----:B------:R-:W-:Y:S02]  /*2390*/  LOP3.LUT R0, R224, 0x1e0, R4, 0xf8, !PT ;  /* 0x000001e0e0007812 */ /* 0x000fe400078ef804 */
[----:B------:R-:W-:Y:S02]  /*23a0*/  SHF.R.U32.HI R216, RZ, 0x3, R216 ;  /* 0x00000003ffd87819 */ /* 0x000fe400000116d8 */
[----:B------:R-:W-:Y:S02]  /*23b0*/  LOP3.LUT R3, R3, 0x1c0, RZ, 0xc0, !PT ;  /* 0x000001c003037812 */ /* 0x000fe400078ec0ff */
[----:B------:R-:W-:-:S02]  /*23c0*/  LOP3.LUT R4, R0, 0x38, R5, 0x78, !PT ;  /* 0x0000003800047812 */ /* 0x000fc400078e7805 */
[--C-:B------:R-:W-:Y:S02]  /*23d0*/  SHF.R.U32.HI R0, RZ, 0x3, R3.reuse ;  /* 0x00000003ff007819 */ /* 0x100fe40000011603 */
[----:B------:R-:W-:Y:S02]  /*23e0*/  LOP3.LUT R221, R4, R221, RZ, 0xfc, !PT ;  /* 0x000000dd04dd7212 */ /* 0x000fe400078efcff */
[C---:B------:R-:W-:Y:S02]  /*23f0*/  LOP3.LUT R224, R0.reuse, R3, R224, 0x1e, !PT ;  /* 0x0000000300e07212 */ /* 0x040fe400078e1ee0 */
[----:B------:R-:W-:Y:S01]  /*2400*/  LOP3.LUT R3, R0, R13, R3, 0x1e, !PT ;  /* 0x0000000d00037212 */ /* 0x000fe200078e1e03 */
[----:B------:R-:W-:Y:S01]  /*2410*/  IMAD.SHL.U32 R0, R8, 0x40, RZ ;  /* 0x0000004008007824 */ /* 0x000fe200078e00ff */
[----:B------:R-:W-:Y:S02]  /*2420*/  LOP3.LUT R4, R2, 0x8, R27, 0xf8, !PT ;  /* 0x0000000802047812 */ /* 0x000fe400078ef81b */
[----:B------:R-:W-:-:S02]  /*2430*/  LEA R221, R221, 0x15480, 0x1 ;  /* 0x00015480dddd7811 */ /* 0x000fc400078e08ff */
[----:B------:R-:W-:Y:S02]  /*2440*/  LOP3.LUT R0, R0, 0xfffffe00, RZ, 0xc0, !PT ;  /* 0xfffffe0000007812 */ /* 0x000fe400078ec0ff */
[----:B------:R-:W-:Y:S01]  /*2450*/  LOP3.LUT R216, R216, R4, RZ, 0x3c, !PT ;  /* 0x00000004d8d87212 */ /* 0x000fe200078e3cff */
[----:B------:R-:W-:Y:S01]  /*2460*/  IMAD R223, R223, 0x2, R221 ;  /* 0x00000002dfdf7824 */ /* 0x000fe200078e02dd */
[----:B------:R-:W-:Y:S01]  /*2470*/  LOP3.LUT R230, R3, R0, RZ, 0xfc, !PT ;  /* 0x0000000003e67212 */ /* 0x000fe200078efcff */
[----:B------:R-:W-:Y:S01]  /*2480*/  IMAD R2, R7, 0x400, R0 ;  /* 0x0000040007027824 */ /* 0x000fe200078e0200 */
[----:B------:R-:W-:Y:S01]  /*2490*/  IADD3 R0, R240, 0x6080, RZ ;  /* 0x00006080f0007810 */ /* 0x000fe20007ffe0ff */
[----:B------:R-:W-:Y:S01]  /*24a0*/  IMAD.SHL.U32 R216, R216, 0x2, RZ ;  /* 0x00000002d8d87824 */ /* 0x000fe200078e00ff */
[----:B------:R-:W-:Y:S01]  /*24b0*/  LOP3.LUT R245, R245, 0x2, R20, 0xe2, !PT ;  /* 0x00000002f5f57812 */ /* 0x000fe200078ee214 */
[----:B------:R-:W-:Y:S01]  /*24c0*/  IMAD.IADD R224, R2, 0x1, R224 ;  /* 0x0000000102e07824 */ /* 0x000fe200078e02e0 */
[----:B------:R-:W-:Y:S01]  /*24d0*/  IADD3 R2, R234, 0x12480, RZ ;  /* 0x00012480ea027810 */ /* 0x000fe20007ffe0ff */
[----:B------:R-:W-:Y:S01]  /*24e0*/  IMAD.SHL.U32 R217, R230, 0x2, RZ ;  /* 0x00000002e6d97824 */ /* 0x000fe200078e00ff */
[----:B------:R-:W-:Y:S01]  /*24f0*/  IADD3 R243, -R243, UR21, RZ ;  /* 0x00000015f3f37c10 */ /* 0x000fe2000fffe1ff */
[----:B------:R-:W-:Y:S01]  /*2500*/  IMAD.IADD R229, R224, 0x1, R227 ;  /* 0x00000001e0e57824 */ /* 0x000fe200078e02e3 */
[----:B------:R-:W-:Y:S01]  /*2510*/  @P5 IADD3 R235, R2, 0x1c0, RZ ;  /* 0x000001c002eb5810 */ /* 0x000fe20007ffe0ff */
[C---:B------:R-:W-:Y:S01]  /*2520*/  IMAD.SHL.U32 R225, R224.reuse, 0x2, RZ ;  /* 0x00000002e0e17824 */ /* 0x040fe200078e00ff */
[----:B------:R-:W-:Y:S01]  /*2530*/  IADD3 R2, R33, UR20, RZ ;  /* 0x0000001421027c10 */ /* 0x000fe2000fffe0ff */
[----:B------:R-:W-:Y:S01]  /*2540*/  IMAD.IADD R232, R224, 0x1, R228 ;  /* 0x00000001e0e87824 */ /* 0x000fe200078e02e4 */
[----:B------:R-:W-:Y:S01]  /*2550*/  IADD3 R241, R242, c[0x0][0x2a4], RZ ;  /* 0x0000a900f2f17a10 */ /* 0x000fe20007ffe0ff */
[----:B------:R-:W-:Y:S01]  /*2560*/  IMAD.IADD R231, R228, 0x1, R229 ;  /* 0x00000001e4e77824 */ /* 0x000fe200078e02e5 */
[----:B------:R-:W-:Y:S01]  /*2570*/  IADD3 R242, R242, UR19, RZ ;  /* 0x00000013f2f27c10 */ /* 0x000fe2000fffe0ff */
[----:B------:R1:W-:Y:S01]  /*2580*/  STL [R1+0x20], R2 ;  /* 0x0000200201007387 */ /* 0x0003e20000100800 */
[----:B------:R-:W-:Y:S01]  /*2590*/  IMAD.IADD R226, R225, 0x1, R226 ;  /* 0x00000001e1e27824 */ /* 0x000fe200078e02e2 */
[----:B------:R-:W-:-:S02]  /*25a0*/  ULDC UR19, c[0x0][0x168] ;  /* 0x00005a0000137ab9 */ /* 0x000fc40000000800 */
[----:B---34-:R1:W-:Y:S04]  /*25b0*/  STL [R1+0x24], R0 ;  /* 0x0000240001007387 */ /* 0x0183e80000100800 */
.L_x_400:
        /* <DEDUP_REMOVED lines=113> */
[----:B------:R1:W4:Y:S04]  /*2cd0*/  LDS R210, [R0.X4+0x12080] ;  /* 0x0120800000d27984 */ /* 0x0003280000004800 */
[----:B------:R1:W1:Y:S02]  /*2ce0*/  LDS R204, [R0.X4+0x120a0] ;  /* 0x0120a00000cc7984 */ /* 0x0002640000004800 */
[----:B------:R-:W-:Y:S01]  /*2cf0*/  IMAD.U32 R28, RZ, RZ, UR12 ;  /* 0x0000000cff1c7e24 */ /* 0x000fe2000f8e00ff */
[----:B------:R-:W-:Y:S01]  /*2d00*/  HMMA.16816.F32.BF16 R24, R44, R148, R24 ;  /* 0x000000942c18723c */ /* 0x000fe20000041818 */
[----:B------:R1:W1:Y:S03]  /*2d10*/  LDS R205, [R0.X4+0x12100] ;  /* 0x0121000000cd7984 */ /* 0x0002660000004800 */
[----:B------:R-:W-:Y:S01]  /*2d20*/  LEA R28, R28, R239, 0x6 ;  /* 0x000000ef1c1c7211 */ /* 0x000fe200078e30ff */
[----:B------:R1:W1:Y:S03]  /*2d30*/  LDS R211, [R0.X4+0x12120] ;  /* 0x0121200000d37984 */ /* 0x0002660000004800 */
[-C--:B--2---:R-:W-:Y:S05]  /*2d40*/  HMMA.16816.F32.BF16 R4, R36, R32.reuse, R4 ;  /* 0x000000202404723c */ /* 0x084fea0000041804 */
[C---:B------:R-:W-:Y:S01]  /*2d50*/  IMAD.IADD R207, R28.reuse, 0x1, R241 ;  /* 0x000000011ccf7824 */ /* 0x040fe200078e02f1 */
[----:B------:R-:W-:Y:S02]  /*2d60*/  IADD3 R206, R28, R242, RZ ;  /* 0x000000f21cce7210 */ /* 0x000fe40007ffe0ff */
[C---:B------:R-:W-:Y:S04]  /*2d70*/  HMMA.16816.F32.BF16 R8, R40.reuse, R32, R8 ;  /* 0x000000202808723c */ /* 0x040fe80000041808 */
[----:B------:R-:W-:Y:S04]  /*2d80*/  IMNMX R207, R244, R207, PT ;  /* 0x000000cff4cf7217 */ /* 0x000fe80003800200 */
[-C--:B---3--:R-:W-:Y:S08]  /*2d90*/  HMMA.16816.F32.BF16 R12, R40, R48.reuse, R12 ;  /* 0x00000030280c723c */ /* 0x088ff0000004180c */
[C---:B------:R-:W-:Y:S08]  /*2da0*/  HMMA.16816.F32.BF16 R16, R36.reuse, R48, R16 ;  /* 0x000000302410723c */ /* 0x040ff00000041810 */
[-C--:B-----5:R-:W-:Y:S08]  /*2db0*/  HMMA.16816.F32.BF16 R20, R36, R50.reuse, R20 ;  /* 0x000000322414723c */ /* 0x0a0ff00000041814 */
[----:B------:R-:W-:Y:S01]  /*2dc0*/  HMMA.16816.F32.BF16 R24, R40, R50, R24 ;  /* 0x000000322818723c */ /* 0x000fe20000041818 */
[----:B------:R-:W-:-:S07]  /*2dd0*/  @P1 BRA `(.L_x_382) ;  /* 0x0000018000001947 */ /* 0x000fce0003800000 */
        /* <DEDUP_REMOVED lines=14> */
.L_x_384:
[----:B------:R-:W-:Y:S04]  /*2ec0*/  MOV R2, 0x1 ;  /* 0x0000000100027802 */ /* 0x000fe80000000f00 */
[----:B------:R-:W-:Y:S11]  /*2ed0*/  ISETP.NE.AND P1, PT, R2, c[0x0][0x2a8], PT ;  /* 0x0000aa0002007a0c */ /* 0x000ff60003f25270 */
[----:B------:R-:W-:Y:S02]  /*2ee0*/  @!UPT UIADD3 URZ, URZ, URZ, URZ ;  /* 0x0000003f3f3ff290 */ /* 0x000fe4000fffe03f */
[----:B------:R-:W-:Y:S05]  /*2ef0*/  @P1 IMAD.HI.U32 R2, R0, c[0x0][0x2ac], RZ ;  /* 0x0000ab0000021a27 */ /* 0x000fea00078e00ff */
[----:B------:R-:W-:Y:S02]  /*2f00*/  @P1 SHF.R.U32.HI R0, RZ, c[0x0][0x2b0], R2 ;  /* 0x0000ac00ff001a19 */ /* 0x000fe40000011602 */
.L_x_385:
[----:B------:R-:W-:Y:S05]  /*2f10*/  BSYNC B0 ;  /* 0x0000000000007941 */ /* 0x000fea0003800000 */
.L_x_383:
[----:B------:R-:W-:Y:S05]  /*2f20*/  IMAD R0, R0, c[0x0][0x2a8], R243 ;  /* 0x0000aa0000007a24 */ /* 0x000fea00078e02f3 */
[----:B------:R-:W-:Y:S02]  /*2f30*/  IADD3 R2, R0, c[0x0][0x2a8], RZ ;  /* 0x0000aa0000027a10 */ /* 0x000fe40007ffe0ff */
[----:B------:R-:W-:Y:S02]  /*2f40*/  IMNMX R206, R206, R0, !PT ;  /* 0x00000000cece7217 */ /* 0x000fe40007800200 */
[----:B------:R-:W-:Y:S02]  /*2f50*/  IMNMX R207, R207, R2, PT ;  /* 0x00000002cfcf7217 */ /* 0x000fe40003800200 */
.L_x_382:
[----:B-1--4-:R-:W-:Y:S01]  /*2f60*/  IADD3 R3, R28, 0x8, RZ ;  /* 0x000000081c037810 */ /* 0x012fe20007ffe0ff */
[----:B------:R-:W-:Y:S04]  /*2f70*/  UISETP.NE.AND UP0, UPT, UR18, URZ, UPT ;  /* 0x0000003f1200728c */ /* 0x000fe8000bf05270 */
[--C-:B------:R-:W-:Y:S02]  /*2f80*/  IMAD.IADD R2, R241, 0x1, R3.reuse ;  /* 0x00000001f1027824 */ /* 0x100fe400078e0203 */
[----:B------:R-:W-:Y:S01]  /*2f90*/  PLOP3.LUT P1, PT, PT, PT, UP0, 0x40, 0x0 ;  /* 0x000000000000781c */ /* 0x000fe20003f2e808 */
[----:B------:R-:W-:Y:S02]  /*2fa0*/  IMAD.IADD R0, R242, 0x1, R3 ;  /* 0x00000001f2007824 */ /* 0x000fe400078e0203 */
[----:B------:R-:W-:Y:S10]  /*2fb0*/  IMNMX R2, R244, R2, PT ;  /* 0x00000002f4027217 */ /* 0x000ff40003800200 */
        /* <DEDUP_REMOVED lines=15> */
.L_x_388:
[----:B------:R-:W-:Y:S04]  /*30b0*/  MOV R29, 0x1 ;  /* 0x00000001001d7802 */ /* 0x000fe80000000f00 */
[----:B------:R-:W-:Y:S11]  /*30c0*/  ISETP.NE.AND P1, PT, R29, c[0x0][0x2a8], PT ;  /* 0x0000aa001d007a0c */ /* 0x000ff60003f25270 */
[----:B------:R-:W-:Y:S02]  /*30d0*/  @!UPT UIADD3 URZ, URZ, URZ, URZ ;  /* 0x0000003f3f3ff290 */ /* 0x000fe4000fffe03f */
[----:B------:R-:W-:Y:S05]  /*30e0*/  @P1 IMAD.HI.U32 R29, R3, c[0x0][0x2ac], RZ ;  /* 0x0000ab00031d1a27 */ /* 0x000fea00078e00ff */
[----:B------:R-:W-:Y:S02]  /*30f0*/  @P1 SHF.R.U32.HI R3, RZ, c[0x0][0x2b0], R29 ;  /* 0x0000ac00ff031a19 */ /* 0x000fe4000001161d */
.L_x_389:
[----:B------:R-:W-:Y:S05]  /*3100*/  BSYNC B0 ;  /* 0x0000000000007941 */ /* 0x000fea0003800000 */
.L_x_387:
[----:B------:R-:W-:Y:S05]  /*3110*/  IMAD R3, R3, c[0x0][0x2a8], R243 ;  /* 0x0000aa0003037a24 */ /* 0x000fea00078e02f3 */
[----:B------:R-:W-:Y:S02]  /*3120*/  IADD3 R29, R3, c[0x0][0x2a8], RZ ;  /* 0x0000aa00031d7a10 */ /* 0x000fe40007ffe0ff */
[----:B------:R-:W-:Y:S02]  /*3130*/  IMNMX R0, R0, R3, !PT ;  /* 0x0000000300007217 */ /* 0x000fe40007800200 */
[----:B------:R-:W-:Y:S02]  /*3140*/  IMNMX R2, R2, R29, PT ;  /* 0x0000001d02027217 */ /* 0x000fe40003800200 */
.L_x_386:
[----:B------:R-:W-:Y:S01]  /*3150*/  IADD3 R29, R28, 0x20, RZ ;  /* 0x000000201c1d7810 */ /* 0x000fe20007ffe0ff */
        /* <DEDUP_REMOVED lines=20> */
.L_x_392:
[----:B------:R-:W-:Y:S04]  /*32a0*/  MOV R30, 0x1 ;  /* 0x00000001001e7802 */ /* 0x000fe80000000f00 */
[----:B------:R-:W-:Y:S11]  /*32b0*/  ISETP.NE.AND P1, PT, R30, c[0x0][0x2a8], PT ;  /* 0x0000aa001e007a0c */ /* 0x000ff60003f25270 */
[----:B------:R-:W-:Y:S02]  /*32c0*/  @!UPT UIADD3 URZ, URZ, URZ, URZ ;  /* 0x0000003f3f3ff290 */ /* 0x000fe4000fffe03f */
[----:B------:R-:W-:Y:S05]  /*32d0*/  @P1 IMAD.HI.U32 R30, R29, c[0x0][0x2ac], RZ ;  /* 0x0000ab001d1e1a27 */ /* 0x000fea00078e00ff */
[----:B------:R-:W-:Y:S02]  /*32e0*/  @P1 SHF.R.U32.HI R29, RZ, c[0x0][0x2b0], R30 ;  /* 0x0000ac00ff1d1a19 */ /* 0x000fe4000001161e */
.L_x_393:
[----:B------:R-:W-:Y:S05]  /*32f0*/  BSYNC B0 ;  /* 0x0000000000007941 */ /* 0x000fea0003800000 */
.L_x_391:
[----:B------:R-:W-:Y:S05]  /*3300*/  IMAD R29, R29, c[0x0][0x2a8], R243 ;  /* 0x0000aa001d1d7a24 */ /* 0x000fea00078e02f3 */
[----:B------:R-:W-:Y:S02]  /*3310*/  IADD3 R30, R29, c[0x0][0x2a8], RZ ;  /* 0x0000aa001d1e7a10 */ /* 0x000fe40007ffe0ff */
[----:B------:R-:W-:Y:S02]  /*3320*/  IMNMX R3, R3, R29, !PT ;  /* 0x0000001d03037217 */ /* 0x000fe40007800200 */
[----:B------:R-:W-:Y:S02]  /*3330*/  IMNMX R40, R40, R30, PT ;  /* 0x0000001e28287217 */ /* 0x000fe40003800200 */
.L_x_390:
        /* <DEDUP_REMOVED lines=21> */
.L_x_396:
[----:B------:R-:W-:Y:S04]  /*3490*/  MOV R29, 0x1 ;  /* 0x00000001001d7802 */ /* 0x000fe80000000f00 */
[----:B------:R-:W-:Y:S11]  /*34a0*/  ISETP.NE.AND P1, PT, R29, c[0x0][0x2a8], PT ;  /* 0x0000aa001d007a0c */ /* 0x000ff60003f25270 */
[----:B------:R-:W-:Y:S02]  /*34b0*/  @!UPT UIADD3 URZ, URZ, URZ, URZ ;  /* 0x0000003f3f3ff290 */ /* 0x000fe4000fffe03f */
[----:B------:R-:W-:Y:S05]  /*34c0*/  @P1 IMAD.HI.U32 R29, R28, c[0x0][0x2ac], RZ ;  /* 0x0000ab001c1d1a27 */ /* 0x000fea00078e00ff */
[----:B------:R-:W-:Y:S02]  /*34d0*/  @P1 SHF.R.U32.HI R28, RZ, c[0x0][0x2b0], R29 ;  /* 0x0000ac00ff1c1a19 */ /* 0x000fe4000001161d */
.L_x_397:
[----:B------:R-:W-:Y:S05]  /*34e0*/  BSYNC B0 ;  /* 0x0000000000007941 */ /* 0x000fea0003800000 */
.L_x_395:
[----:B------:R-:W-:Y:S05]  /*34f0*/  IMAD R28, R28, c[0x0][0x2a8], R243 ;  /* 0x0000aa001c1c7a24 */ /* 0x000fea00078e02f3 */
[----:B------:R-:W-:Y:S02]  /*3500*/  IADD3 R29, R28, c[0x0][0x2a8], RZ ;  /* 0x0000aa001c1d7a10 */ /* 0x000fe40007ffe0ff */
[----:B------:R-:W-:Y:S02]  /*3510*/  IMNMX R208, R208, R28, !PT ;  /* 0x0000001cd0d07217 */ /* 0x000fe40007800200 */
[----:B------:R-:W-:Y:S02]  /*3520*/  IMNMX R209, R209, R29, PT ;  /* 0x0000001dd1d17217 */ /* 0x000fe40003800200 */
.L_x_394:
[----:B------:R-:W-:Y:S04]  /*3530*/  DEPBAR.LE SB0, 0x0 ;  /* 0x000080000000791a */ /* 0x000fe80000000000 */
[----:B------:R-:W-:Y:S01]  /*3540*/  BAR.SYNC.DEFER_BLOCKING 0x0 ;  /* 0x0000000000007b1d */ /* 0x000fe20000010000 */
[----:B------:R-:W-:Y:S04]  /*3550*/  UIADD3 UR20, UR12, 0x1, URZ ;  /* 0x000000010c147890 */ /* 0x000fe8000fffe03f */
[----:B------:R-:W-:Y:S06]  /*3560*/  UISETP.GE.AND UP0, UPT, UR20, UR13, UPT ;  /* 0x0000000d1400728c */ /* 0x000fec000bf06270 */
[----:B------:R-:W-:Y:S01]  /*3570*/  PLOP3.LUT P1, PT, PT, PT, UP0, 0x80, 0x0 ;  /* 0x000000000000781c */ /* 0x000fe20003f2f008 */
[----:B------:R1:W2:Y:S04]  /*3580*/  LDSM.16.M88.4 R44, [R225+0xe080] ;  /* 0x00e08000e12c783b */ /* 0x0002a80000000200 */
[----:B------:R1:W3:Y:S04]  /*3590*/  LDSM.16.M88.4 R48, [R225+0xf080] ;  /* 0x00f08000e130783b */ /* 0x0002e80000000200 */
[----:B------:R1:W4:Y:S04]  /*35a0*/  LDSM.16.M88.4 R148, [R226+0xe080] ;  /* 0x00e08000e294783b */ /* 0x0003280000000200 */
[----:B------:R1:W1:Y:S01]  /*35b0*/  LDSM.16.M88.4 R160, [R226+0xf080] ;  /* 0x00f08000e2a0783b */ /* 0x0002620000000200 */
[----:B------:R-:W-:-:S05]  /*35c0*/  @P1 BRA `(.L_x_398) ;  /* 0x0000037000001947 */ /* 0x000fca0003800000 */
[----:B------:R-:W5:Y:S01]  /*35d0*/  LDL.64 R42, [R1+0x10] ;  /* 0x00001000012a7983 */ /* 0x000f620000100a00 */
[----:B------:R-:W-:Y:S01]  /*35e0*/  USHF.R.S32.HI UR21, URZ, 0x1f, UR20 ;  /* 0x0000001f3f157899 */ /* 0x000fe20008011414 */
[----:B------:R-:W-:Y:S01]  /*35f0*/  IMAD.U32 R30, RZ, RZ, UR12 ;  /* 0x0000000cff1e7e24 */ /* 0x000fe2000f8e00ff */
[----:B------:R-:W-:Y:S01]  /*3600*/  ULDC.64 UR6, c[0x0][0x178] ;  /* 0x00005e0000067ab9 */ /* 0x000fe20000000a00 */
[----:B----4-:R-:W4:Y:S01]  /*3610*/  LDL R38, [R1+0x24] ;  /* 0x0000240001267983 */ /* 0x010f220000100800 */
[----:B------:R-:W-:Y:S01]  /*3620*/  UIMAD UR21, UR21, UR6, URZ ;  /* 0x00000006151572a4 */ /* 0x000fe2000f8e023f */
[----:B------:R-:W-:Y:S01]  /*3630*/  @!P2 IMAD.MOV.U32 R29, RZ, RZ, R251 ;  /* 0x000000ffff1da224 */ /* 0x000fe200078e00fb */
[----:B------:R-:W-:Y:S01]  /*3640*/  @!P2 LEA R30, R30, 0x40, 0x6 ;  /* 0x000000401e1ea811 */ /* 0x000fe200078e30ff */
[----:B------:R-:W3:Y:S01]  /*3650*/  @!P2 S2R R31, SR_CTAID.Y ;  /* 0x00000000001fa919 */ /* 0x000ee20000002600 */
[----:B------:R-:W-:Y:S01]  /*3660*/  IMAD.U32 R36, RZ, RZ, UR5 ;  /* 0x00000005ff247e24 */ /* 0x000fe2000f8e00ff */
[----:B------:R-:W-:Y:S02]  /*3670*/  UIMAD.WIDE.U32 UR26, UR20, UR6, URZ ;  /* 0x00000006141a72a5 */ /* 0x000fe4000f8e003f */
[----:B------:R-:W-:Y:S02]  /*3680*/  UIMAD UR21, UR20, UR7, UR21 ;  /* 0x00000007141572a4 */ /* 0x000fe4000f8e0215 */
[----:B------:R-:W-:Y:S02]  /*3690*/  USHF.L.U32 UR6, UR26, 0x6, URZ ;  /* 0x000000061a067899 */ /* 0x000fe4000800063f */
[----:B------:R-:W-:Y:S02]  /*36a0*/  UIMAD UR7, UR20, -0x40, UR19 ;  /* 0xffffffc0140778a4 */ /* 0x000fe4000f8e0213 */
[----:B------:R-:W-:Y:S04]  /*36b0*/  UIADD3 UR21, UR27, UR21, URZ ;  /* 0x000000151b157290 */ /* 0x000fe8000fffe03f */
[----:B------:R-:W-:Y:S01]  /*36c0*/  USHF.L.U64.HI UR21, UR26, 0x6, UR21 ;  /* 0x000000061a157899 */ /* 0x000fe20008010215 */
[----:B---3--:R-:W-:Y:S05]  /*36d0*/  @!P2 SHF.R.S32.HI R28, RZ, 0x1f, R31 ;  /* 0x0000001fff1ca819 */ /* 0x008fea000001141f */
[----:B------:R-:W-:Y:S02]  /*36e0*/  @!P2 IMAD R32, R28, c[0x0][0x270], RZ ;  /* 0x00009c001c20aa24 */ /* 0x000fe400078e02ff */
[----:B------:R-:W-:Y:S04]  /*36f0*/  @!P2 IMAD.MOV.U32 R28, RZ, RZ, R250 ;  /* 0x000000ffff1ca224 */ /* 0x000fe800078e00fa */
[C---:B------:R-:W-:Y:S04]  /*3700*/  @!P2 IMAD.WIDE.U32 R28, R31.reuse, c[0x0][0x270], R28 ;  /* 0x00009c001f1caa25 */ /* 0x040fe800078e001c */
[----:B------:R-:W-:Y:S01]  /*3710*/  @!P2 IMAD R31, R31, c[0x0][0x274], R32 ;  /* 0x00009d001f1faa24 */ /* 0x000fe200078e0220 */
[----:B------:R-:W-:Y:S02]  /*3720*/  @!P2 IADD3 R35, P5, P1, R30, UR22, R28 ;  /* 0x000000161e23ac10 */ /* 0x000fe4000f9be01c */
[----:B------:R-:W-:Y:S01]  /*3730*/  @!P2 SHF.R.S32.HI R30, RZ, 0x1f, R30 ;  /* 0x0000001fff1ea819 */ /* 0x000fe2000001141e */
[----:B------:R-:W-:Y:S02]  /*3740*/  @!P2 IMAD.IADD R29, R29, 0x1, R31 ;  /* 0x000000011d1da824 */ /* 0x000fe400078e021f */
[----:B------:R-:W-:Y:S03]  /*3750*/  IMAD.U32 R31, RZ, RZ, UR14 ;  /* 0x0000000eff1f7e24 */ /* 0x000fe6000f8e00ff */
[----:B------:R-:W-:Y:S02]  /*3760*/  @!P2 IADD3.X R37, R30, UR10, R29, P5, P1 ;  /* 0x0000000a1e25ac10 */ /* 0x000fe4000afe241d */
[----:B------:R-:W-:Y:S02]  /*3770*/  IADD3 R29, -R248, UR7, RZ ;  /* 0x00000007f81d7c10 */ /* 0x000fe4000fffe1ff */
[----:B-----5:R-:W-:Y:S04]  /*3780*/  IADD3 R28, P6, R42, UR6, RZ ;  /* 0x000000062a1c7c10 */ /* 0x020fe8000ffde0ff */
[----:B------:R-:W-:Y:S02]  /*3790*/  LEA R32, P1, R28, c[0x0][0x160], 0x1 ;  /* 0x000058001c207a11 */ /* 0x000fe400078208ff */
[----:B------:R-:W-:Y:S02]  /*37a0*/  IADD3.X R30, R252, UR21, RZ, P6, !PT ;  /* 0x00000015fc1e7c10 */ /* 0x000fe4000b7fe4ff */
[----:B------:R-:W-:Y:S02]  /*37b0*/  IADD3 R31, P6, P5, R42, UR6, R31 ;  /* 0x000000062a1f7c10 */ /* 0x000fe4000fdde01f */
[----:B------:R-:W-:Y:S01]  /*37c0*/  LEA.HI.X R33, R28, c[0x0][0x164], R30, 0x1, P1 ;  /* 0x000059001c217a11 */ /* 0x000fe200008f0c1e */
[----:B------:R-:W-:Y:S01]  /*37d0*/  IMAD.U32 R28, RZ, RZ, UR15 ;  /* 0x0000000fff1c7e24 */ /* 0x000fe2000f8e00ff */
[----:B------:R-:W-:Y:S02]  /*37e0*/  ISETP.LT.OR P1, PT, R29, 0x1, P4 ;  /* 0x000000011d00780c */ /* 0x000fe40002721670 */
[----:B------:R-:W-:Y:S01]  /*37f0*/  IADD3.X R36, R252, UR21, R36, P6, P5 ;  /* 0x00000015fc247c10 */ /* 0x000fe2000b7ea424 */
[----:B----4-:R-:W-:Y:S01]  /*3800*/  IMAD R28, R28, 0x4000, R38 ;  /* 0x000040001c1c7824 */ /* 0x010fe200078e0226 */
[----:B------:R-:W-:Y:S02]  /*3810*/  LEA R30, P6, R31, c[0x0][0x160], 0x1 ;  /* 0x000058001f1e7a11 */ /* 0x000fe400078c08ff */
[----:B------:R-:W-:Y:S02]  /*3820*/  @!P2 LEA R34, P5, R35, c[0x0][0x258], 0x2 ;  /* 0x000096002322aa11 */ /* 0x000fe400078a10ff */
[----:B------:R-:W-:Y:S01]  /*3830*/  LEA.HI.X R31, R31, c[0x0][0x164], R36, 0x1, P6 ;  /* 0x000059001f1f7a11 */ /* 0x000fe200030f0c24 */
[----:B------:R-:W-:Y:S01]  /*3840*/  IMAD.U32 R36, RZ, RZ, UR15 ;  /* 0x0000000fff247e24 */ /* 0x000fe2000f8e00ff */
[----:B------:R-:W-:Y:S02]  /*3850*/  ISETP.LT.OR P6, PT, R29, 0x1, P3 ;  /* 0x000000011d00780c */ /* 0x000fe40001fc1670 */
[----:B------:R-:W-:Y:S01]  /*3860*/  @!P2 LEA.HI.X R35, R35, c[0x0][0x25c], R37, 0x2, P5 ;  /* 0x000097002323aa11 */ /* 0x000fe200028f1425 */
[----:B------:R-:W-:Y:S01]  /*3870*/  @!PT LDS RZ, [RZ] ;  /* 0x00000000fffff984 */ /* 0x000fe20000000800 */
[----:B------:R-:W-:Y:S01]  /*3880*/  @!PT LDS RZ, [RZ] ;  /* 0x00000000fffff984 */ /* 0x000fe20000000800 */
[----:B------:R-:W-:Y:S01]  /*3890*/  @!PT LDS RZ, [RZ] ;  /* 0x00000000fffff984 */ /* 0x000fe20000000800 */
[----:B------:R3:W-:Y:S01]  /*38a0*/  LDGSTS.E.BYPASS.LTC128B.128 [R28], [R32.64], !P1 ;  /* 0x00000000201c7fae */ /* 0x0007e2000c901d58 */
[C---:B------:R-:W-:Y:S02]  /*38b0*/  ISETP.LT.OR P5, PT, R29.reuse, 0x21, P4 ;  /* 0x000000211d00780c */ /* 0x040fe400027a1670 */
[----:B------:R-:W-:Y:S01]  /*38c0*/  ISETP.LT.OR P1, PT, R29, 0x21, P3 ;  /* 0x000000211d00780c */ /* 0x000fe20001f21670 */
[----:B------:R-:W-:Y:S04]  /*38d0*/  @!P2 IMAD R29, R36, 0x10, R246 ;  /* 0x00000010241da824 */ /* 0x000fe800078e02f6 */
[----:B------:R-:W-:Y:S02]  /*38e0*/  @!P2 IMAD.SHL.U32 R29, R29, 0x4, RZ ;  /* 0x000000041d1da824 */ /* 0x000fe400078e00ff */
[----:B------:R3:W-:Y:S02]  /*38f0*/  LDGSTS.E.BYPASS.LTC128B.128 [R28+0x2000], [R32.64+0x80], !P6 ;  /* 0x02000080201c7fae */ /* 0x0007e4000f101d58 */
[----:B------:R-:W-:Y:S02]  /*3900*/  @!P2 IMAD.SHL.U32 R29, R29, 0x4, RZ ;  /* 0x000000041d1da824 */ /* 0x000fe400078e00ff */
[----:B------:R3:W-:Y:S04]  /*3910*/  LDGSTS.E.BYPASS.LTC128B.128 [R28+0x1000], [R30.64], !P5 ;  /* 0x010000001e1c7fae */ /* 0x0007e8000e901d58 */
[----:B------:R3:W-:Y:S04]  /*3920*/  LDGSTS.E.BYPASS.LTC128B.128 [R28+0x3000], [R30.64+0x80], !P1 ;  /* 0x030000801e1c7fae */ /* 0x0007e8000c901d58 */
[----:B------:R3:W-:Y:S02]  /*3930*/  @!P2 LDGSTS.E.BYPASS.LTC128B.128 [R29+0x12080], [R34.64] ;  /* 0x12080000221dafae */ /* 0x0007e4000b901d58 */
.L_x_398:
[-C--:B--23--:R-:W-:Y:S01]  /*3940*/  HMMA.16816.F32.BF16 R28, R44, R152.reuse, RZ ;  /* 0x000000982c1c723c */ /* 0x08cfe200000418ff */
[----:B------:R-:W-:Y:S01]  /*3950*/  PLOP3.LUT P6, PT, PT, PT, UP6, 0x40, 0x0 ;  /* 0x000000000000781c */ /* 0x000fe20003fce868 */
[----:B------:R-:W0:Y:S01]  /*3960*/  LDGDEPBAR ;  /* 0x00000000000079af */ /* 0x000e220000000000 */
[----:B------:R-:W-:Y:S02]  /*3970*/  PLOP3.LUT P5, PT, PT, PT, UP5, 0x40, 0x0 ;  /* 0x000000000000781c */ /* 0x000fe40003fae858 */
[C---:B------:R-:W-:Y:S02]  /*3980*/  ISETP.GT.AND P6, PT, R0.reuse, RZ, P6 ;  /* 0x000000ff0000720c */ /* 0x040fe400037c4270 */
[----:B------:R-:W-:Y:S01]  /*3990*/  ISETP.GT.AND P5, PT, R0, 0x1, P5 ;  /* 0x000000010000780c */ /* 0x000fe20002fa4270 */
[C---:B------:R-:W-:Y:S01]  /*39a0*/  HMMA.16816.F32.BF16 R32, R48.reuse, R152, RZ ;  /* 0x000000983020723c */ /* 0x040fe200000418ff */
[----:B------:R-:W-:Y:S02]  /*39b0*/  PLOP3.LUT P1, PT, PT, PT, UP0, 0x80, 0x0 ;  /* 0x000000000000781c */ /* 0x000fe40003f2f008 */
[C---:B------:R-:W-:Y:S02]  /*39c0*/  ISETP.LT.OR P6, PT, R2.reuse, 0x1, P6 ;  /* 0x000000010200780c */ /* 0x040fe400037c1670 */
[----:B------:R-:W-:Y:S02]  /*39d0*/  ISETP.LT.OR P5, PT, R2, 0x2, P5 ;  /* 0x000000020200780c */ /* 0x000fe40002fa1670 */
[----:B------:R-:W-:Y:S01]  /*39e0*/  FSEL R6, R6, -INF , !P6 ;  /* 0xff80000006067808 */ /* 0x000fe20007000000 */
[-C--:B------:R-:W-:Y:S01]  /*39f0*/  HMMA.16816.F32.BF16 R36, R48, R154.reuse, RZ ;  /* 0x0000009a3024723c */ /* 0x080fe200000418ff */
[----:B------:R-:W-:Y:S02]  /*3a00*/  FSEL R7, R7, -INF , !P5 ;  /* 0xff80000007077808 */ /* 0x000fe40006800000 */
[----:B------:R-:W-:Y:S01]  /*3a10*/  PLOP3.LUT P6, PT, PT, PT, UP4, 0x40, 0x0 ;  /* 0x000000000000781c */ /* 0x000fe20003fce848 */
[--C-:B------:R-:W-:Y:S01]  /*3a20*/  FFMA.FTZ R238, R6, c[0x0][0x29c], -R204.reuse ;  /* 0x0000a70006ee7a23 */ /* 0x100fe200000108cc */
[----:B------:R-:W-:Y:S01]  /*3a30*/  PLOP3.LUT P5, PT, PT, PT, UP3, 0x40, 0x0 ;  /* 0x000000000000781c */ /* 0x000fe20003fae838 */
[--C-:B------:R-:W-:Y:S01]  /*3a40*/  FFMA.FTZ R237, R7, c[0x0][0x29c], -R204.reuse ;  /* 0x0000a70007ed7a23 */ /* 0x100fe200000108cc */
[C---:B------:R-:W-:Y:S02]  /*3a50*/  ISETP.GT.AND P6, PT, R0.reuse, 0x20, P6 ;  /* 0x000000200000780c */ /* 0x040fe400037c4270 */
[----:B------:R-:W-:Y:S02]  /*3a60*/  ISETP.GT.AND P5, PT, R0, 0x21, P5 ;  /* 0x000000210000780c */ /* 0x000fe40002fa4270 */
[C---:B------:R-:W-:Y:S02]  /*3a70*/  ISETP.LT.OR P6, PT, R2.reuse, 0x21, P6 ;  /* 0x000000210200780c */ /* 0x040fe400037c1670 */
[----:B------:R-:W-:Y:S02]  /*3a80*/  ISETP.LT.OR P5, PT, R2, 0x22, P5 ;  /* 0x000000220200780c */ /* 0x000fe40002fa1670 */
[----:B------:R-:W-:Y:S02]  /*3a90*/  FSEL R18, R18, -INF , !P6 ;  /* 0xff80000012127808 */ /* 0x000fe40007000000 */
[----:B------:R-:W-:Y:S02]  /*3aa0*/  FSEL R19, R19, -INF , !P5 ;  /* 0xff80000013137808 */ /* 0x000fe40006800000 */
[----:B------:R-:W-:Y:S01]  /*3ab0*/  PLOP3.LUT P6, PT, PT, PT, UP2, 0x40, 0x0 ;  /* 0x000000000000781c */ /* 0x000fe20003fce828 */
[--C-:B------:R-:W-:Y:S01]  /*3ac0*/  FFMA.FTZ R236, R18, c[0x0][0x29c], -R204.reuse ;  /* 0x0000a70012ec7a23 */ /* 0x100fe200000108cc */
[----:B------:R-:W-:Y:S01]  /*3ad0*/  PLOP3.LUT P5, PT, PT, PT, UP1, 0x40, 0x0 ;  /* 0x000000000000781c */ /* 0x000fe20003fae818 */
[----:B------:R-:W-:Y:S01]  /*3ae0*/  IMAD.MOV.U32 R18, RZ, RZ, 0x40 ;  /* 0x00000040ff127424 */ /* 0x000fe200078e00ff */
[C---:B------:R-:W-:Y:S01]  /*3af0*/  ISETP.GT.AND P6, PT, R0.reuse, 0x40, P6 ;  /* 0x000000400000780c */ /* 0x040fe200037c4270 */
[--C-:B------:R-:W-:Y:S01]  /*3b00*/  FFMA.FTZ R215, R19, c[0x0][0x29c], -R204.reuse ;  /* 0x0000a70013d77a23 */ /* 0x100fe200000108cc */
[----:B------:R-:W-:Y:S02]  /*3b10*/  ISETP.GT.AND P5, PT, R0, 0x41, P5 ;  /* 0x000000410000780c */ /* 0x000fe40002fa4270 */
[C---:B------:R-:W-:Y:S02]  /*3b20*/  ISETP.LT.OR P6, PT, R2.reuse, 0x41, P6 ;  /* 0x000000410200780c */ /* 0x040fe400037c1670 */
[----:B------:R-:W-:Y:S02]  /*3b30*/  ISETP.LT.OR P5, PT, R2, 0x42, P5 ;  /* 0x000000420200780c */ /* 0x000fe40002fa1670 */
[----:B------:R-:W-:Y:S02]  /*3b40*/  FSEL R22, R22, -INF , !P6 ;  /* 0xff80000016167808 */ /* 0x000fe40007000000 */
[----:B------:R-:W-:Y:S02]  /*3b50*/  PLOP3.LUT P6, PT, PT, PT, UP6, 0x40, 0x0 ;  /* 0x000000000000781c */ /* 0x000fe40003fce868 */
[----:B------:R-:W-:Y:S01]  /*3b60*/  FSEL R23, R23, -INF , !P5 ;  /* 0xff80000017177808 */ /* 0x000fe20006800000 */
[--C-:B------:R-:W-:Y:S01]  /*3b70*/  FFMA.FTZ R214, R22, c[0x0][0x29c], -R204.reuse ;  /* 0x0000a70016d67a23 */ /* 0x100fe200000108cc */
[----:B------:R-:W-:Y:S02]  /*3b80*/  PLOP3.LUT P5, PT, PT, PT, UP5, 0x40, 0x0 ;  /* 0x000000000000781c */ /* 0x000fe40003fae858 */
[----:B------:R-:W-:Y:S01]  /*3b90*/  ISETP.GT.AND P6, PT, R3, RZ, P6 ;  /* 0x000000ff0300720c */ /* 0x000fe200037c4270 */
[----:B------:R-:W-:Y:S01]  /*3ba0*/  FFMA.FTZ R204, R23, c[0x0][0x29c], -R204 ;  /* 0x0000a70017cc7a23 */ /* 0x000fe200000108cc */
[----:B------:R-:W-:Y:S02]  /*3bb0*/  ISETP.GT.AND P5, PT, R3, 0x1, P5 ;  /* 0x000000010300780c */ /* 0x000fe40002fa4270 */
[C---:B------:R-:W-:Y:S02]  /*3bc0*/  ISETP.LT.OR P6, PT, R40.reuse, 0x1, P6 ;  /* 0x000000012800780c */ /* 0x040fe400037c1670 */
[----:B------:R-:W-:Y:S01]  /*3bd0*/  ISETP.LT.OR P5, PT, R40, 0x2, P5 ;  /* 0x000000022800780c */ /* 0x000fe20002fa1670 */
[----:B------:R-:W-:Y:S01]  /*3be0*/  MUFU.EX2 R204, R204 ;  /* 0x000000cc00cc7308 */ /* 0x000fe20000000800 */
[----:B------:R-:W-:Y:S02]  /*3bf0*/  FSEL R8, R8, -INF , !P6 ;  /* 0xff80000008087808 */ /* 0x000fe40007000000 */
[----:B------:R-:W-:Y:S02]  /*3c00*/  FSEL R9, R9, -INF , !P5 ;  /* 0xff80000009097808 */ /* 0x000fe40006800000 */
[----:B------:R-:W-:Y:S02]  /*3c10*/  PLOP3.LUT P6, PT, PT, PT, UP4, 0x40, 0x0 ;  /* 0x000000000000781c */ /* 0x000fe40003fce848 */
[----:B------:R-:W-:Y:S01]  /*3c20*/  PLOP3.LUT P5, PT, PT, PT, UP3, 0x40, 0x0 ;  /* 0x000000000000781c */ /* 0x000fe20003fae838 */
[--C-:B------:R-:W-:Y:S01]  /*3c30*/  FFMA.FTZ R2, R9, c[0x0][0x29c], -R205.reuse ;  /* 0x0000a70009027a23 */ /* 0x100fe200000108cd */
[C---:B------:R-:W-:Y:S01]  /*3c40*/  ISETP.GT.AND P6, PT, R3.reuse, 0x20, P6 ;  /* 0x000000200300780c */ /* 0x040fe200037c4270 */
[----:B------:R-:W-:Y:S01]  /*3c50*/  MUFU.EX2 R9, R237 ;  /* 0x000000ed00097308 */ /* 0x000fe20000000800 */
        /* <DEDUP_REMOVED lines=8> */
[--C-:B------:R-:W-:Y:S01]  /*3ce0*/  FFMA.FTZ R213, R13, c[0x0][0x29c], -R205.reuse ;  /* 0x0000a7000dd57a23 */ /* 0x100fe200000108cd */
[C---:B------:R-:W-:Y:S02]  /*3cf0*/  ISETP.GT.AND P6, PT, R3.reuse, 0x40, P6 ;  /* 0x000000400300780c */ /* 0x040fe400037c4270 */
[----:B------:R-:W-:Y:S01]  /*3d00*/  ISETP.GT.AND P5, PT, R3, 0x41, P5 ;  /* 0x000000410300780c */ /* 0x000fe20002fa4270 */
[--C-:B------:R-:W-:Y:S01]  /*3d10*/  FFMA.FTZ R3, R8, c[0x0][0x29c], -R205.reuse ;  /* 0x0000a70008037a23 */ /* 0x100fe200000108cd */
[C---:B------:R-:W-:Y:S02]  /*3d20*/  ISETP.LT.OR P6, PT, R40.reuse, 0x41, P6 ;  /* 0x000000412800780c */ /* 0x040fe400037c1670 */
[----:B------:R-:W-:Y:S02]  /*3d30*/  ISETP.LT.OR P5, PT, R40, 0x42, P5 ;  /* 0x000000422800780c */ /* 0x000fe40002fa1670 */
[C---:B------:R-:W-:Y:S02]  /*3d40*/  HMMA.16816.F32.BF16 R40, R44.reuse, R154, RZ ;  /* 0x0000009a2c28723c */ /* 0x040fe400000418ff */
[----:B------:R-:W-:Y:S02]  /*3d50*/  SEL R18, R18, 0xffffffc0, !P0 ;  /* 0xffffffc012127807 */ /* 0x000fe40004000000 */
[----:B------:R-:W-:Y:S02]  /*3d60*/  FSEL R25, R25, -INF , !P5 ;  /* 0xff80000019197808 */ /* 0x000fe40006800000 */
[----:B------:R-:W-:Y:S01]  /*3d70*/  FSEL R24, R24, -INF , !P6 ;  /* 0xff80000018187808 */ /* 0x000fe20007000000 */
[----:B------:R-:W-:Y:S01]  /*3d80*/  IMAD.IADD R0, R225, 0x1, R18 ;  /* 0x00000001e1007824 */ /* 0x000fe200078e0212 */
[-C--:B------:R-:W-:Y:S01]  /*3d90*/  HMMA.16816.F32.BF16 R44, R44, R156.reuse, RZ ;  /* 0x0000009c2c2c723c */ /* 0x080fe200000418ff */
[----:B------:R-:W-:Y:S01]  /*3da0*/  IMAD.IADD R18, R18, 0x1, R226 ;  /* 0x0000000112127824 */ /* 0x000fe200078e02e2 */
[----:B------:R-:W-:Y:S02]  /*3db0*/  PLOP3.LUT P5, PT, PT, PT, UP6, 0x40, 0x0 ;  /* 0x000000000000781c */ /* 0x000fe40003fae868 */
[--C-:B------:R-:W-:Y:S02]  /*3dc0*/  FFMA.FTZ R24, R24, c[0x0][0x29c], -R205.reuse ;  /* 0x0000a70018187a23 */ /* 0x100fe400000108cd */
[C---:B------:R-:W-:Y:S01]  /*3dd0*/  ISETP.GT.AND P5, PT, R206.reuse, RZ, P5 ;  /* 0x000000ffce00720c */ /* 0x040fe20002fa4270 */
[----:B------:R-:W-:Y:S01]  /*3de0*/  FFMA.FTZ R205, R25, c[0x0][0x29c], -R205 ;  /* 0x0000a70019cd7a23 */ /* 0x000fe200000108cd */
[----:B------:R-:W-:Y:S02]  /*3df0*/  HMMA.16816.F32.BF16 R48, R48, R156, RZ ;  /* 0x0000009c3030723c */ /* 0x000fe400000418ff */
[C---:B------:R-:W-:Y:S02]  /*3e00*/  ISETP.LT.OR P6, PT, R207.reuse, 0x1, P5 ;  /* 0x00000001cf00780c */ /* 0x040fe40002fc1670 */
[----:B------:R-:W-:Y:S01]  /*3e10*/  PLOP3.LUT P5, PT, PT, PT, UP5, 0x40, 0x0 ;  /* 0x000000000000781c */ /* 0x000fe20003fae858 */
[----:B------:R-:W-:Y:S03]  /*3e20*/  MUFU.EX2 R205, R205 ;  /* 0x000000cd00cd7308 */ /* 0x000fe60000000800 */
[-C--:B----4-:R-:W-:Y:S05]  /*3e30*/  HMMA.16816.F32.BF16 R28, R148, R158.reuse, R28 ;  /* 0x0000009e941c723c */ /* 0x090fea000004181c */
[----:B------:R-:W-:Y:S03]  /*3e40*/  ISETP.GT.AND P5, PT, R206, 0x1, P5 ;  /* 0x00000001ce00780c */ /* 0x000fe60002fa4270 */
[C---:B-1----:R-:W-:Y:S08]  /*3e50*/  HMMA.16816.F32.BF16 R32, R160.reuse, R158, R32 ;  /* 0x0000009ea020723c */ /* 0x042ff00000041820 */
        /* <DEDUP_REMOVED lines=38> */
[----:B--2---:R-:W-:Y:S02]  /*40c0*/  FSEL R0, R4, -INF , !P6 ;  /* 0xff80000004007808 */ /* 0x004fe40007000000 */
[----:B------:R-:W-:Y:S02]  /*40d0*/  ISETP.LT.OR P6, PT, R207, 0x2, P5 ;  /* 0x00000002cf00780c */ /* 0x000fe40002fc1670 */
[----:B------:R-:W-:Y:S01]  /*40e0*/  PLOP3.LUT P5, PT, PT, PT, UP4, 0x40, 0x0 ;  /* 0x000000000000781c */ /* 0x000fe20003fae848 */
[--C-:B------:R-:W-:Y:S03]  /*40f0*/  FFMA.FTZ R0, R0, c[0x0][0x29c], -R210.reuse ;  /* 0x0000a70000007a23 */ /* 0x100fe600000108d2 */
[----:B------:R-:W-:Y:S02]  /*4100*/  FSEL R5, R5, -INF , !P6 ;  /* 0xff80000005057808 */ /* 0x000fe40007000000 */
[C---:B------:R-:W-:Y:S01]  /*4110*/  ISETP.GT.AND P5, PT, R206.reuse, 0x20, P5 ;  /* 0x00000020ce00780c */ /* 0x040fe20002fa4270 */
[-C--:B-1----:R-:W-:Y:S01]  /*4120*/  HMMA.16816.F32.BF16 R28, R148, R192.reuse, R28 ;  /* 0x000000c0941c723c */ /* 0x082fe2000004181c */
[----:B------:R1:W2:Y:S04]  /*4130*/  MUFU.EX2 R23, R0 ;  /* 0x0000000000177308 */ /* 0x0002a80000000800 */
[----:B------:R-:W-:Y:S01]  /*4140*/  ISETP.LT.OR P6, PT, R207, 0x21, P5 ;  /* 0x00000021cf00780c */ /* 0x000fe20002fc1670 */
[--C-:B------:R-:W-:Y:S01]  /*4150*/  FFMA.FTZ R5, R5, c[0x0][0x29c], -R210.reuse ;  /* 0x0000a70005057a23 */ /* 0x100fe200000108d2 */
[----:B------:R-:W-:Y:S01]  /*4160*/  PLOP3.LUT P5, PT, PT, PT, UP3, 0x40, 0x0 ;  /* 0x000000000000781c */ /* 0x000fe20003fae838 */
[C---:B---3--:R-:W-:Y:S03]  /*4170*/  HMMA.16816.F32.BF16 R32, R160.reuse, R192, R32 ;  /* 0x000000c0a020723c */ /* 0x048fe60000041820 */
[----:B------:R3:W4:Y:S01]  /*4180*/  MUFU.EX2 R13, R5 ;  /* 0x00000005000d7308 */ /* 0x0007220000000800 */
[----:B------:R-:W-:Y:S04]  /*4190*/  ISETP.GT.AND P5, PT, R206, 0x21, P5 ;  /* 0x00000021ce00780c */ /* 0x000fe80002fa4270 */
[-C--:B------:R-:W-:Y:S08]  /*41a0*/  HMMA.16816.F32.BF16 R36, R160, R194.reuse, R36 ;  /* 0x000000c2a024723c */ /* 0x080ff00000041824 */
[C---:B------:R-:W-:Y:S04]  /*41b0*/  HMMA.16816.F32.BF16 R40, R148.reuse, R194, R40 ;  /* 0x000000c29428723c */ /* 0x040fe80000041828 */
[----:B-1----:R-:W-:Y:S02]  /*41c0*/  FSEL R0, R16, -INF , !P6 ;  /* 0xff80000010007808 */ /* 0x002fe40007000000 */
[----:B------:R-:W-:Y:S02]  /*41d0*/  ISETP.LT.OR P6, PT, R207, 0x22, P5 ;  /* 0x00000022cf00780c */ /* 0x000fe40002fc1670 */
[-C--:B------:R-:W-:Y:S01]  /*41e0*/  HMMA.16816.F32.BF16 R44, R148, R196.reuse, R44 ;  /* 0x000000c4942c723c */ /* 0x080fe2000004182c */
[----:B------:R-:W-:Y:S01]  /*41f0*/  PLOP3.LUT P5, PT, PT, PT, UP2, 0x40, 0x0 ;  /* 0x000000000000781c */ /* 0x000fe20003fae828 */
[----:B------:R-:W-:Y:S01]  /*4200*/  MUFU.EX2 R149, R236 ;  /* 0x000000ec00957308 */ /* 0x000fe20000000800 */
[----:B---3--:R-:W1:Y:S01]  /*4210*/  LDSM.16.M88.4 R4, [R18+0x10080] ;  /* 0x010080001204783b */ /* 0x008e620000000200 */
[--C-:B------:R-:W-:Y:S01]  /*4220*/  FFMA.FTZ R0, R0, c[0x0][0x29c], -R210.reuse ;  /* 0x0000a70000007a23 */ /* 0x100fe200000108d2 */
[----:B------:R-:W-:Y:S03]  /*4230*/  ISETP.GT.AND P5, PT, R206, 0x40, P5 ;  /* 0x00000040ce00780c */ /* 0x000fe60002fa4270 */
[----:B------:R-:W-:Y:S04]  /*4240*/  HMMA.16816.F32.BF16 R48, R160, R196, R48 ;  /* 0x000000c4a030723c */ /* 0x000fe80000041830 */
[----:B------:R3:W-:Y:S10]  /*4250*/  MUFU.EX2 R22, R0 ;  /* 0x0000000000167308 */ /* 0x0007f40000000800 */
[----:B------:R5:W-:Y:S10]  /*4260*/  MUFU.EX2 R163, R3 ;  /* 0x0000000300a37308 */ /* 0x000bf40000000800 */
[----:B------:R-:W-:Y:S01]  /*4270*/  MUFU.EX2 R150, R215 ;  /* 0x000000d700967308 */ /* 0x000fe20000000800 */
[----:B---3--:R-:W-:Y:S02]  /*4280*/  FSEL R0, R17, -INF , !P6 ;  /* 0xff80000011007808 */ /* 0x008fe40007000000 */
[----:B------:R-:W3:Y:S01]  /*4290*/  LDSM.16.M88.4 R16, [R18+0x11080] ;  /* 0x011080001210783b */ /* 0x000ee20000000200 */
[C---:B------:R-:W-:Y:S02]  /*42a0*/  ISETP.LT.OR P6, PT, R207.reuse, 0x41, P5 ;  /* 0x00000041cf00780c */ /* 0x040fe40002fc1670 */
[--C-:B------:R-:W-:Y:S04]  /*42b0*/  FFMA.FTZ R0, R0, c[0x0][0x29c], -R210.reuse ;  /* 0x0000a70000007a23 */ /* 0x100fe800000108d2 */
[----:B------:R-:W-:Y:S01]  /*42c0*/  MUFU.EX2 R162, R212 ;  /* 0x000000d400a27308 */ /* 0x000fe20000000800 */
[-C--:B-1----:R-:W-:Y:S01]  /*42d0*/  HMMA.16816.F32.BF16 R28, R4, R198.reuse, R28 ;  /* 0x000000c6041c723c */ /* 0x082fe2000004181c */
[----:B------:R-:W-:Y:S01]  /*42e0*/  PLOP3.LUT P5, PT, PT, PT, UP1, 0x40, 0x0 ;  /* 0x000000000000781c */ /* 0x000fe20003fae818 */
[----:B-----5:R-:W1:Y:S03]  /*42f0*/  LDS R3, [R239.X4+0x12280] ;  /* 0x01228000ef037984 */ /* 0x020e660000004800 */
[----:B------:R-:W-:Y:S04]  /*4300*/  ISETP.GT.AND P5, PT, R206, 0x41, P5 ;  /* 0x00000041ce00780c */ /* 0x000fe80002fa4270 */
[----:B------:R5:W-:Y:S01]  /*4310*/  MUFU.EX2 R12, R0 ;  /* 0x00000000000c7308 */ /* 0x000be20000000800 */
[----:B------:R-:W-:Y:S04]  /*4320*/  ISETP.LT.OR P5, PT, R207, 0x42, P5 ;  /* 0x00000042cf00780c */ /* 0x000fe80002fa1670 */
[----:B------:R-:W-:Y:S02]  /*4330*/  FSEL R21, R21, -INF , !P5 ;  /* 0xff80000015157808 */ /* 0x000fe40006800000 */
[----:B------:R-:W-:Y:S03]  /*4340*/  PLOP3.LUT P5, PT, PT, PT, UP5, 0x40, 0x0 ;  /* 0x000000000000781c */ /* 0x000fe60003fae858 */
[----:B------:R1:W1:Y:S01]  /*4350*/  MUFU.EX2 R206, R2 ;  /* 0x0000000200ce7308 */ /* 0x0002620000000800 */
[----:B------:R-:W-:Y:S04]  /*4360*/  ISETP.GT.AND P5, PT, R208, 0x1, P5 ;  /* 0x00000001d000780c */ /* 0x000fe80002fa4270 */
[----:B------:R-:W-:Y:S04]  /*4370*/  ISETP.LT.OR P5, PT, R209, 0x2, P5 ;  /* 0x00000002d100780c */ /* 0x000fe80002fa1670 */
[----:B------:R-:W-:Y:S01]  /*4380*/  FSEL R11, R11, -INF , !P5 ;  /* 0xff8000000b0b7808 */ /* 0x000fe20006800000 */
[----:B------:R-:W-:Y:S01]  /*4390*/  MUFU.EX2 R161, R213 ;  /* 0x000000d500a17308 */ /* 0x000fe20000000800 */
[----:B------:R-:W-:Y:S02]  /*43a0*/  PLOP3.LUT P5, PT, PT, PT, UP3, 0x40, 0x0 ;  /* 0x000000000000781c */ /* 0x000fe40003fae838 */
[----:B-----5:R-:W-:Y:S01]  /*43b0*/  FSEL R0, R20, -INF , !P6 ;  /* 0xff80000014007808 */ /* 0x020fe20007000000 */
[C---:B---3--:R-:W-:Y:S01]  /*43c0*/  HMMA.16816.F32.BF16 R32, R16.reuse, R198, R32 ;  /* 0x000000c61020723c */ /* 0x048fe20000041820 */
[----:B------:R-:W-:Y:S03]  /*43d0*/  PLOP3.LUT P6, PT, PT, PT, UP6, 0x40, 0x0 ;  /* 0x000000000000781c */ /* 0x000fe60003fce868 */
[--C-:B------:R-:W-:Y:S01]  /*43e0*/  FFMA.FTZ R0, R0, c[0x0][0x29c], -R210.reuse ;  /* 0x0000a70000007a23 */ /* 0x100fe200000108d2 */
[C---:B------:R-:W-:Y:S01]  /*43f0*/  ISETP.GT.AND P6, PT, R208.reuse, RZ, P6 ;  /* 0x000000ffd000720c */ /* 0x040fe200037c4270 */
[----:B------:R-:W-:Y:S01]  /*4400*/  MUFU.EX2 R160, R24 ;  /* 0x0000001800a07308 */ /* 0x000fe20000000800 */
[----:B------:R-:W-:Y:S01]  /*4410*/  ISETP.GT.AND P5, PT, R208, 0x21, P5 ;  /* 0x00000021d000780c */ /* 0x000fe20002fa4270 */
[-C--:B------:R-:W-:Y:S01]  /*4420*/  HMMA.16816.F32.BF16 R36, R16, R200.reuse, R36 ;  /* 0x000000c81024723c */ /* 0x080fe20000041824 */
[----:B-1----:R-:W1:Y:S02]  /*4430*/  LDS R2, [R239.X4+0x12300] ;  /* 0x01230000ef027984 */ /* 0x002e640000004800 */
[----:B------:R-:W-:Y:S01]  /*4440*/  ISETP.LT.OR P6, PT, R209, 0x1, P6 ;  /* 0x00000001d100780c */ /* 0x000fe200037c1670 */
[--C-:B------:R-:W-:Y:S01]  /*4450*/  FADD.FTZ R29, R29, -R3.reuse ;  /* 0x800000031d1d7221 */ /* 0x100fe20000010000 */
[----:B------:R-:W-:Y:S01]  /*4460*/  ISETP.LT.OR P5, PT, R209, 0x22, P5 ;  /* 0x00000022d100780c */ /* 0x000fe20002fa1670 */
[----:B------:R-:W-:Y:S01]  /*4470*/  FADD.FTZ R28, R28, -R3 ;  /* 0x800000031c1c7221 */ /* 0x000fe20000010000 */
[----:B------:R-:W-:Y:S01]  /*4480*/  FSEL R10, R10, -INF , !P6 ;  /* 0xff8000000a0a7808 */ /* 0x000fe20007000000 */
[C---:B------:R-:W-:Y:S01]  /*4490*/  HMMA.16816.F32.BF16 R40, R4.reuse, R200, R40 ;  /* 0x000000c80428723c */ /* 0x040fe20000041828 */
[----:B------:R3:W-:Y:S01]  /*44a0*/  MUFU.EX2 R8, R0 ;  /* 0x0000000000087308 */ /* 0x0007e20000000800 */
[----:B------:R-:W-:Y:S02]  /*44b0*/  PLOP3.LUT P6, PT, PT, PT, UP4, 0x40, 0x0 ;  /* 0x000000000000781c */ /* 0x000fe40003fce848 */
[----:B--2---:R-:W-:Y:S01]  /*44c0*/  FMUL.FTZ R28, R23, R28 ;  /* 0x0000001c171c7220 */ /* 0x004fe20000410000 */
[----:B----4-:R-:W-:Y:S01]  /*44d0*/  F2FP.BF16.PACK_AB R23, R13, R23 ;  /* 0x000000170d17723e */ /* 0x010fe200000010ff */
[----:B------:R-:W-:Y:S01]  /*44e0*/  FFMA.FTZ R210, R21, c[0x0][0x29c], -R210 ;  /* 0x0000a70015d27a23 */ /* 0x000fe200000108d2 */
[----:B------:R-:W-:Y:S01]  /*44f0*/  ISETP.GT.AND P6, PT, R208, 0x20, P6 ;  /* 0x00000020d000780c */ /* 0x000fe200037c4270 */
[-C--:B------:R-:W-:Y:S03]  /*4500*/  HMMA.16816.F32.BF16 R44, R4, R202.reuse, R44 ;  /* 0x000000ca042c723c */ /* 0x080fe6000004182c */
[----:B------:R-:W-:Y:S01]  /*4510*/  MUFU.EX2 R20, R238 ;  /* 0x000000ee00147308 */ /* 0x000fe20000000800 */
[----:B------:R-:W-:Y:S02]  /*4520*/  ISETP.LT.OR P6, PT, R209, 0x21, P6 ;  /* 0x00000021d100780c */ /* 0x000fe400037c1670 */
[----:B------:R-:W-:Y:S01]  /*4530*/  FSEL R15, R15, -INF , !P5 ;  /* 0xff8000000f0f7808 */ /* 0x000fe20006800000 */
[--C-:B------:R-:W-:Y:S01]  /*4540*/  FFMA.FTZ R4, R10, c[0x0][0x29c], -R211.reuse ;  /* 0x0000a7000a047a23 */ /* 0x100fe200000108d3 */
[----:B------:R-:W-:Y:S01]  /*4550*/  HMMA.16816.F32.BF16 R48, R16, R202, R48 ;  /* 0x000000ca1030723c */ /* 0x000fe20000041830 */
[----:B------:R-:W-:Y:S03]  /*4560*/  PLOP3.LUT P5, PT, PT, PT, UP1, 0x40, 0x0 ;  /* 0x000000000000781c */ /* 0x000fe60003fae818 */
[--C-:B------:R-:W-:Y:S01]  /*4570*/  FFMA.FTZ R5, R11, c[0x0][0x29c], -R211.reuse ;  /* 0x0000a7000b057a23 */ /* 0x100fe200000108d3 */
[----:B------:R2:W-:Y:S01]  /*4580*/  MUFU.EX2 R148, R4 ;  /* 0x0000000400947308 */ /* 0x0005e20000000800 */
[----:B------:R-:W-:Y:S01]  /*4590*/  FSEL R14, R14, -INF , !P6 ;  /* 0xff8000000e0e7808 */ /* 0x000fe20007000000 */
[----:B------:R-:W-:Y:S01]  /*45a0*/  FFMA.FTZ R6, R15, c[0x0][0x29c], -R211 ;  /* 0x0000a7000f067a23 */ /* 0x000fe200000108d3 */
[----:B------:R-:W-:Y:S01]  /*45b0*/  F2FP.BF16.PACK_AB R7, R206, R163 ;  /* 0x000000a3ce07723e */ /* 0x000fe200000010ff */
[----:B---3--:R-:W3:Y:S01]  /*45c0*/  LDS R0, [R239.X4+0x122a0] ;  /* 0x0122a000ef007984 */ /* 0x008ee20000004800 */
[----:B------:R-:W-:Y:S02]  /*45d0*/  PLOP3.LUT P6, PT, PT, PT, UP2, 0x40, 0x0 ;  /* 0x000000000000781c */ /* 0x000fe40003fce828 */
[--C-:B------:R-:W-:Y:S01]  /*45e0*/  FADD.FTZ R40, R40, -R3.reuse ;  /* 0x8000000328287221 */ /* 0x100fe20000010000 */
[----:B------:R-:W-:Y:S01]  /*45f0*/  ISETP.GT.AND P5, PT, R208, 0x41, P5 ;  /* 0x00000041d000780c */ /* 0x000fe20002fa4270 */
[--C-:B------:R-:W-:Y:S01]  /*4600*/  FADD.FTZ R41, R41, -R3.reuse ;  /* 0x8000000329297221 */ /* 0x100fe20000010000 */
[----:B------:R-:W4:Y:S01]  /*4610*/  MUFU.EX2 R25, R5 ;  /* 0x0000000500197308 */ /* 0x000f220000000800 */
[--C-:B------:R-:W-:Y:S01]  /*4620*/  FADD.FTZ R44, R44, -R3.reuse ;  /* 0x800000032c2c7221 */ /* 0x100fe20000010000 */
[----:B------:R-:W-:Y:S01]  /*4630*/  ISETP.GT.AND P6, PT, R208, 0x40, P6 ;  /* 0x00000040d000780c */ /* 0x000fe200037c4270 */
[----:B------:R-:W-:Y:S01]  /*4640*/  FADD.FTZ R45, R45, -R3 ;  /* 0x800000032d2d7221 */ /* 0x000fe20000010000 */
[----:B------:R-:W-:Y:S01]  /*4650*/  ISETP.LT.OR P5, PT, R209, 0x42, P5 ;  /* 0x00000042d100780c */ /* 0x000fe20002fa1670 */
[----:B------:R-:W-:Y:S01]  /*4660*/  FMUL.FTZ R40, R22, R40 ;  /* 0x0000002816287220 */ /* 0x000fe20000410000 */
[----:B------:R-:W-:Y:S01]  /*4670*/  F2FP.BF16.PACK_AB R22, R12, R22 ;  /* 0x000000160c16723e */ /* 0x000fe200000010ff */
[--C-:B-1----:R-:W-:Y:S01]  /*4680*/  FADD.FTZ R33, R33, -R2.reuse ;  /* 0x8000000221217221 */ /* 0x102fe20000010000 */
[----:B------:R-:W-:Y:S01]  /*4690*/  ISETP.LT.OR P6, PT, R209, 0x41, P6 ;  /* 0x00000041d100780c */ /* 0x000fe200037c1670 */
[--C-:B------:R-:W-:Y:S01]  /*46a0*/  FADD.FTZ R37, R37, -R2.reuse ;  /* 0x8000000225257221 */ /* 0x100fe20000010000 */
[----:B------:R1:W-:Y:S01]  /*46b0*/  MUFU.EX2 R18, R6 ;  /* 0x0000000600127308 */ /* 0x0003e20000000800 */
[----:B------:R-:W-:Y:S01]  /*46c0*/  FSEL R27, R27, -INF , !P5 ;  /* 0xff8000001b1b7808 */ /* 0x000fe20006800000 */
[--C-:B------:R-:W-:Y:S01]  /*46d0*/  FADD.FTZ R49, R49, -R2.reuse ;  /* 0x8000000231317221 */ /* 0x100fe20000010000 */
[----:B------:R-:W-:Y:S01]  /*46e0*/  FSEL R26, R26, -INF , !P6 ;  /* 0xff8000001a1a7808 */ /* 0x000fe20007000000 */
[--C-:B--2---:R-:W-:Y:S02]  /*46f0*/  FFMA.FTZ R4, R14, c[0x0][0x29c], -R211.reuse ;  /* 0x0000a7000e047a23 */ /* 0x104fe400000108d3 */
[----:B------:R-:W-:Y:S01]  /*4700*/  FMUL.FTZ R14, R13, R29 ;  /* 0x0000001d0d0e7220 */ /* 0x000fe20000410000 */
[----:B------:R-:W-:Y:S01]  /*4710*/  F2FP.BF16.PACK_AB R13, R150, R149 ;  /* 0x00000095960d723e */ /* 0x000fe200000010ff */
[--C-:B------:R-:W-:Y:S02]  /*4720*/  FFMA.FTZ R26, R26, c[0x0][0x29c], -R211.reuse ;  /* 0x0000a7001a1a7a23 */ /* 0x100fe400000108d3 */
[----:B------:R-:W2:Y:S01]  /*4730*/  MUFU.EX2 R24, R4 ;  /* 0x0000000400187308 */ /* 0x000ea20000000800 */
[----:B------:R-:W-:Y:S01]  /*4740*/  FFMA.FTZ R211, R27, c[0x0][0x29c], -R211 ;  /* 0x0000a7001bd37a23 */ /* 0x000fe200000108d3 */
[----:B------:R-:W-:Y:S01]  /*4750*/  F2FP.BF16.PACK_AB R14, R14, R28 ;  /* 0x0000001c0e0e723e */ /* 0x000fe200000010ff */
[--C-:B------:R-:W-:Y:S01]  /*4760*/  FADD.FTZ R32, R32, -R2.reuse ;  /* 0x8000000220207221 */ /* 0x100fe20000010000 */
[----:B----4-:R-:W-:Y:S01]  /*4770*/  F2FP.BF16.PACK_AB R3, R25, R148 ;  /* 0x000000941903723e */ /* 0x010fe200000010ff */
[--C-:B------:R-:W-:Y:S02]  /*4780*/  FADD.FTZ R36, R36, -R2.reuse ;  /* 0x8000000224247221 */ /* 0x100fe40000010000 */
[----:B------:R-:W-:Y:S02]  /*4790*/  FADD.FTZ R48, R48, -R2 ;  /* 0x8000000230307221 */ /* 0x000fe40000010000 */
[----:B------:R-:W-:Y:S01]  /*47a0*/  FMUL.FTZ R41, R12, R41 ;  /* 0x000000290c297220 */ /* 0x000fe20000410000 */
[----:B------:R-:W4:Y:S01]  /*47b0*/  MUFU.EX2 R210, R210 ;  /* 0x000000d200d27308 */ /* 0x000f220000000800 */
[----:B------:R-:W-:Y:S02]  /*47c0*/  FMUL.FTZ R32, R163, R32 ;  /* 0x00000020a3207220 */ /* 0x000fe40000410000 */
[----:B------:R-:W-:Y:S01]  /*47d0*/  FMUL.FTZ R5, R206, R33 ;  /* 0x00000021ce057220 */ /* 0x000fe20000410000 */
[----:B-1----:R-:W-:Y:S01]  /*47e0*/  F2FP.BF16.PACK_AB R6, R161, R162 ;  /* 0x000000a2a106723e */ /* 0x002fe200000010ff */
[--C-:B---3--:R-:W-:Y:S01]  /*47f0*/  FADD.FTZ R30, R30, -R0.reuse ;  /* 0x800000001e1e7221 */ /* 0x108fe20000010000 */
[----:B------:R-:W-:Y:S01]  /*4800*/  F2FP.BF16.PACK_AB R17, R41, R40 ;  /* 0x000000282911723e */ /* 0x000fe200000010ff */
[--C-:B------:R-:W-:Y:S01]  /*4810*/  FADD.FTZ R31, R31, -R0.reuse ;  /* 0x800000001f1f7221 */ /* 0x100fe20000010000 */
[----:B------:R-:W-:Y:S01]  /*4820*/  F2FP.BF16.PACK_AB R5, R5, R32 ;  /* 0x000000200505723e */ /* 0x000fe200000010ff */
[--C-:B------:R-:W-:Y:S01]  /*4830*/  FADD.FTZ R42, R42, -R0.reuse ;  /* 0x800000002a2a7221 */ /* 0x100fe20000010000 */
[----:B------:R-:W1:Y:S01]  /*4840*/  MUFU.EX2 R151, R214 ;  /* 0x000000d600977308 */ /* 0x000e620000000800 */
[--C-:B------:R-:W-:Y:S02]  /*4850*/  FADD.FTZ R43, R43, -R0.reuse ;  /* 0x800000002b2b7221 */ /* 0x100fe40000010000 */
[--C-:B------:R-:W-:Y:S01]  /*4860*/  FADD.FTZ R46, R46, -R0.reuse ;  /* 0x800000002e2e7221 */ /* 0x100fe20000010000 */
[----:B--2---:R-:W-:Y:S01]  /*4870*/  F2FP.BF16.PACK_AB R2, R18, R24 ;  /* 0x000000181202723e */ /* 0x004fe200000010ff */
[----:B------:R-:W-:Y:S01]  /*4880*/  FADD.FTZ R47, R47, -R0 ;  /* 0x800000002f2f7221 */ /* 0x000fe20000010000 */
[----:B------:R-:W-:Y:S01]  /*4890*/  F2FP.BF16.PACK_AB R4, R205, R160 ;  /* 0x000000a0cd04723e */ /* 0x000fe200000010ff */
[----:B------:R-:W2:Y:S01]  /*48a0*/  LDS R0, [R239.X4+0x12320] ;  /* 0x01232000ef007984 */ /* 0x000ea20000004800 */
[----:B------:R-:W-:Y:S01]  /*48b0*/  FMUL.FTZ R30, R20, R30 ;  /* 0x0000001e141e7220 */ /* 0x000fe20000410000 */
[C---:B------:R-:W-:Y:S01]  /*48c0*/  F2FP.BF16.PACK_AB R20, R9.reuse, R20 ;  /* 0x000000140914723e */ /* 0x040fe200000010ff */
[----:B------:R-:W-:Y:S01]  /*48d0*/  MUFU.EX2 R26, R26 ;  /* 0x0000001a001a7308 */ /* 0x000fe20000000800 */
[----:B------:R-:W-:Y:S01]  /*48e0*/  STS [R234+0x12480], R23 ;  /* 0x01248017ea007388 */ /* 0x000fe20000000800 */
[----:B------:R-:W-:Y:S01]  /*48f0*/  FMUL.FTZ R15, R9, R31 ;  /* 0x0000001f090f7220 */ /* 0x000fe20000410000 */
[----:B----4-:R-:W-:Y:S02]  /*4900*/  F2FP.BF16.PACK_AB R21, R210, R8 ;  /* 0x00000008d215723e */ /* 0x010fe400000010ff */
[----:B------:R-:W-:Y:S01]  /*4910*/  STS [R235], R20 ;  /* 0x00000014eb007388 */ /* 0x000fe20000000800 */
[----:B------:R-:W-:Y:S01]  /*4920*/  FMUL.FTZ R42, R149, R42 ;  /* 0x0000002a952a7220 */ /* 0x000fe20000410000 */
[----:B------:R-:W-:Y:S01]  /*4930*/  F2FP.BF16.PACK_AB R15, R15, R30 ;  /* 0x0000001e0f0f723e */ /* 0x000fe200000010ff */
[----:B------:R-:W-:Y:S01]  /*4940*/  FMUL.FTZ R11, R150, R43 ;  /* 0x0000002b960b7220 */ /* 0x000fe20000410000 */
[----:B------:R-:W-:Y:S01]  /*4950*/  STS [R234+0x12c80], R7 ;  /* 0x012c8007ea007388 */ /* 0x000fe20000000800 */
[----:B------:R-:W3:Y:S01]  /*4960*/  MUFU.EX2 R211, R211 ;  /* 0x000000d300d37308 */ /* 0x000ee20000000800 */
[----:B------:R-:W-:Y:S02]  /*4970*/  FMUL.FTZ R36, R162, R36 ;  /* 0x00000024a2247220 */ /* 0x000fe40000410000 */
[----:B------:R4:W-:Y:S01]  /*4980*/  STS [R235+0x800], R3 ;  /* 0x00080003eb007388 */ /* 0x0009e20000000800 */
[----:B-1----:R-:W-:Y:S01]  /*4990*/  F2FP.BF16.PACK_AB R12, R204, R151 ;  /* 0x00000097cc0c723e */ /* 0x002fe200000010ff */
[----:B------:R-:W-:Y:S01]  /*49a0*/  FMUL.FTZ R10, R161, R37 ;  /* 0x00000025a10a7220 */ /* 0x000fe20000410000 */
[----:B------:R-:W-:Y:S01]  /*49b0*/  F2FP.BF16.PACK_AB R11, R11, R42 ;  /* 0x0000002a0b0b723e */ /* 0x000fe200000010ff */
[----:B------:R-:W-:Y:S01]  /*49c0*/  STS [R234+0x13480], R22 ;  /* 0x01348016ea007388 */ /* 0x000fe20000000800 */
[----:B------:R-:W-:Y:S02]  /*49d0*/  FMUL.FTZ R44, R8, R44 ;  /* 0x0000002c082c7220 */ /* 0x000fe40000410000 */
[----:B------:R-:W-:Y:S01]  /*49e0*/  F2FP.BF16.PACK_AB R10, R10, R36 ;  /* 0x000000240a0a723e */ /* 0x000fe200000010ff */
[----:B------:R-:W-:Y:S01]  /*49f0*/  STS [R235+0x1000], R13 ;  /* 0x0010000deb007388 */ /* 0x000fe20000000800 */
[----:B------:R-:W-:Y:S02]  /*4a00*/  FMUL.FTZ R45, R210, R45 ;  /* 0x0000002dd22d7220 */ /* 0x000fe40000410000 */
[----:B------:R-:W-:Y:S01]  /*4a10*/  FMUL.FTZ R46, R151, R46 ;  /* 0x0000002e972e7220 */ /* 0x000fe20000410000 */
[----:B------:R-:W-:Y:S01]  /*4a20*/  STS [R234+0x13c80], R6 ;  /* 0x013c8006ea007388 */ /* 0x000fe20000000800 */
[----:B------:R-:W-:Y:S01]  /*4a30*/  FMUL.FTZ R9, R204, R47 ;  /* 0x0000002fcc097220 */ /* 0x000fe20000410000 */
[----:B------:R-:W-:Y:S01]  /*4a40*/  F2FP.BF16.PACK_AB R16, R45, R44 ;  /* 0x0000002c2d10723e */ /* 0x000fe200000010ff */
[----:B------:R-:W-:Y:S01]  /*4a50*/  FMUL.FTZ R48, R160, R48 ;  /* 0x00000030a0307220 */ /* 0x000fe20000410000 */
[----:B------:R3:W-:Y:S01]  /*4a60*/  STS [R235+0x1800], R2 ;  /* 0x00180002eb007388 */ /* 0x0007e20000000800 */
[----:B------:R-:W-:Y:S01]  /*4a70*/  FMUL.FTZ R8, R205, R49 ;  /* 0x00000031cd087220 */ /* 0x000fe20000410000 */
[----:B------:R-:W-:Y:S02]  /*4a80*/  F2FP.BF16.PACK_AB R9, R9, R46 ;  /* 0x0000002e0909723e */ /* 0x000fe400000010ff */
[----:B------:R-:W-:Y:S02]  /*4a90*/  STS [R234+0x14480], R21 ;  /* 0x01448015ea007388 */ /* 0x000fe40000000800 */
[----:B------:R-:W-:Y:S02]  /*4aa0*/  F2FP.BF16.PACK_AB R8, R8, R48 ;  /* 0x000000300808723e */ /* 0x000fe400000010ff */
[----:B------:R-:W-:Y:S01]  /*4ab0*/  STS [R235+0x2000], R12 ;  /* 0x0020000ceb007388 */ /* 0x000fe20000000800 */
[--C-:B--2---:R-:W-:Y:S02]  /*4ac0*/  FADD.FTZ R35, R35, -R0.reuse ;  /* 0x8000000023237221 */ /* 0x104fe40000010000 */
[--C-:B------:R-:W-:Y:S01]  /*4ad0*/  FADD.FTZ R34, R34, -R0.reuse ;  /* 0x8000000022227221 */ /* 0x100fe20000010000 */
[----:B------:R-:W-:Y:S01]  /*4ae0*/  STS [R234+0x14c80], R4 ;  /* 0x014c8004ea007388 */ /* 0x000fe20000000800 */
[----:B----4-:R-:W-:Y:S02]  /*4af0*/  FMUL.FTZ R3, R25, R35 ;  /* 0x0000002319037220 */ /* 0x010fe40000410000 */
[----:B------:R-:W-:Y:S02]  /*4b00*/  FMUL.FTZ R34, R148, R34 ;  /* 0x0000002294227220 */ /* 0x000fe40000410000 */
[--C-:B------:R-:W-:Y:S02]  /*4b10*/  FADD.FTZ R39, R39, -R0.reuse ;  /* 0x8000000027277221 */ /* 0x100fe40000010000 */
[--C-:B------:R-:W-:Y:S01]  /*4b20*/  FADD.FTZ R38, R38, -R0.reuse ;  /* 0x8000000026267221 */ /* 0x100fe20000010000 */
[----:B------:R-:W-:Y:S01]  /*4b30*/  F2FP.BF16.PACK_AB R3, R3, R34 ;  /* 0x000000220303723e */ /* 0x000fe200000010ff */
[--C-:B------:R-:W-:Y:S02]  /*4b40*/  FADD.FTZ R51, R51, -R0.reuse ;  /* 0x8000000033337221 */ /* 0x100fe40000010000 */
[----:B------:R-:W-:Y:S01]  /*4b50*/  FMUL.FTZ R38, R24, R38 ;  /* 0x0000002618267220 */ /* 0x000fe20000410000 */
[C---:B---3--:R-:W-:Y:S01]  /*4b60*/  F2FP.BF16.PACK_AB R2, R211.reuse, R26 ;  /* 0x0000001ad302723e */ /* 0x048fe200000010ff */
        /* <DEDUP_REMOVED lines=33> */
[----:B------:R-:W-:Y:S01]  /*4d80*/  LDSM.16.MT88.4 R40, [R217+0xf080] ;  /* 0x00f08000d928783b */ /* 0x000fe20000004200 */
[-C--:B------:R-:W-:Y:S07]  /*4d90*/  HMMA.16816.F32.BF16 R68, R12, R10.reuse, R68 ;  /* 0x0000000a0c44723c */ /* 0x080fee0000041844 */
[----:B------:R-:W-:Y:S01]  /*4da0*/  LDSM.16.MT88.4 R44, [R216+0x13c80] ;  /* 0x013c8000d82c783b */ /* 0x000fe20000004200 */
[C---:B------:R-:W-:Y:S07]  /*4db0*/  HMMA.16816.F32.BF16 R72, R4.reuse, R10, R72 ;  /* 0x0000000a0448723c */ /* 0x040fee0000041848 */
[----:B------:R-:W5:Y:S01]  /*4dc0*/  LDSM.16.MT88.4 R8, [R217+0x10880] ;  /* 0x01088000d908783b */ /* 0x000f620000004200 */
[-C--:B----4-:R-:W-:Y:S07]  /*4dd0*/  HMMA.16816.F32.BF16 R76, R4, R20.reuse, R76 ;  /* 0x00000014044c723c */ /* 0x090fee000004184c */
[----:B------:R-:W-:Y:S01]  /*4de0*/  LDSM.16.MT88.4 R48, [R216+0x14080] ;  /* 0x01408000d830783b */ /* 0x000fe20000004200 */
[-C--:B------:R-:W-:Y:S07]  /*4df0*/  HMMA.16816.F32.BF16 R80, R12, R20.reuse, R80 ;  /* 0x000000140c50723c */ /* 0x080fee0000041850 */
[----:B------:R-:W-:Y:S01]  /*4e00*/  LDSM.16.MT88.4 R148, [R216+0x15080] ;  /* 0x01508000d894783b */ /* 0x000fe20000004200 */
[C---:B------:R-:W-:Y:S08]  /*4e10*/  HMMA.16816.F32.BF16 R84, R16.reuse, R20, R84 ;  /* 0x000000141054723c */ /* 0x040ff00000041854 */
[-C--:B------:R-:W-:Y:S01]  /*4e20*/  HMMA.16816.F32.BF16 R88, R16, R22.reuse, R88 ;  /* 0x000000161058723c */ /* 0x080fe20000041858 */
[----:B------:R-:W4:Y:S07]  /*4e30*/  LDSM.16.MT88.4 R16, [R216+0x12c80] ;  /* 0x012c8000d810783b */ /* 0x000f2e0000004200 */
[-C--:B------:R-:W-:Y:S01]  /*4e40*/  HMMA.16816.F32.BF16 R92, R12, R22.reuse, R92 ;  /* 0x000000160c5c723c */ /* 0x080fe2000004185c */
[----:B------:R-:W4:Y:S07]  /*4e50*/  LDSM.16.MT88.4 R12, [R216+0x14c80] ;  /* 0x014c8000d80c783b */ /* 0x000f2e0000004200 */
[----:B------:R-:W-:Y:S01]  /*4e60*/  HMMA.16816.F32.BF16 R96, R4, R22, R96 ;  /* 0x000000160460723c */ /* 0x000fe20000041860 */
[----:B------:R-:W4:Y:S07]  /*4e70*/  LDSM.16.MT88.4 R4, [R217+0x11080] ;  /* 0x01108000d904783b */ /* 0x000f2e0000004200 */
[-C--:B-1----:R-:W-:Y:S01]  /*4e80*/  HMMA.16816.F32.BF16 R52, R24, R28.reuse, R52 ;  /* 0x0000001c1834723c */ /* 0x082fe20000041834 */
[----:B------:R-:W-:Y:S07]  /*4e90*/  LDSM.16.MT88.4 R20, [R216+0x13080] ;  /* 0x01308000d814783b */ /* 0x000fee0000004200 */
[-C--:B--2---:R-:W-:Y:S08]  /*4ea0*/  HMMA.16816.F32.BF16 R56, R32, R28.reuse, R56 ;  /* 0x0000001c2038723c */ /* 0x084ff00000041838 */
[C---:B---3--:R-:W-:Y:S08]  /*4eb0*/  HMMA.16816.F32.BF16 R60, R36.reuse, R28, R60 ;  /* 0x0000001c243c723c */ /* 0x048ff0000004183c */
[-C--:B------:R-:W-:Y:S08]  /*4ec0*/  HMMA.16816.F32.BF16 R64, R36, R30.reuse, R64 ;  /* 0x0000001e2440723c */ /* 0x080ff00000041840 */
[-C--:B------:R-:W-:Y:S08]  /*4ed0*/  HMMA.16816.F32.BF16 R68, R32, R30.reuse, R68 ;  /* 0x0000001e2044723c */ /* 0x080ff00000041844 */
[C---:B------:R-:W-:Y:S01]  /*4ee0*/  HMMA.16816.F32.BF16 R72, R24.reuse, R30, R72 ;  /* 0x0000001e1848723c */ /* 0x040fe20000041848 */
[----:B------:R-:W1:Y:S07]  /*4ef0*/  LDSM.16.MT88.4 R28, [R217+0xf880] ;  /* 0x00f88000d91c783b */ /* 0x000e6e0000004200 */
[-C--:B-----5:R-:W-:Y:S08]  /*4f00*/  HMMA.16816.F32.BF16 R76, R24, R8.reuse, R76 ;  /* 0x00000008184c723c */ /* 0x0a0ff0000004184c */
[-C--:B------:R-:W-:Y:S08]  /*4f10*/  HMMA.16816.F32.BF16 R80, R32, R8.reuse, R80 ;  /* 0x000000082050723c */ /* 0x080ff00000041850 */
[C---:B------:R-:W-:Y:S08]  /*4f20*/  HMMA.16816.F32.BF16 R84, R36.reuse, R8, R84 ;  /* 0x000000082454723c */ /* 0x040ff00000041854 */
[-C--:B------:R-:W-:Y:S08]  /*4f30*/  HMMA.16816.F32.BF16 R88, R36, R10.reuse, R88 ;  /* 0x0000000a2458723c */ /* 0x080ff00000041858 */
[-C--:B------:R-:W-:Y:S08]  /*4f40*/  HMMA.16816.F32.BF16 R92, R32, R10.reuse, R92 ;  /* 0x0000000a205c723c */ /* 0x080ff0000004185c */
[----:B------:R-:W-:Y:S01]  /*4f50*/  HMMA.16816.F32.BF16 R96, R24, R10, R96 ;  /* 0x0000000a1860723c */ /* 0x000fe20000041860 */
[----:B------:R-:W2:Y:S07]  /*4f60*/  LDSM.16.MT88.4 R8, [R217+0x11880] ;  /* 0x01188000d908783b */ /* 0x000eae0000004200 */
[-C--:B----4-:R-:W-:Y:S01]  /*4f70*/  HMMA.16816.F32.BF16 R52, R16, R40.reuse, R52 ;  /* 0x000000281034723c */ /* 0x090fe20000041834 */
        /* <DEDUP_REMOVED lines=33> */
[----:B-1-34-:R-:W2:Y:S01]  /*5190*/  LDL.64 R214, [R1+0x8] ;  /* 0x0000080001d67983 */ /* 0x01aea20000100a00 */
[----:B------:R-:W-:Y:S01]  /*51a0*/  USHF.R.S32.HI UR21, URZ, 0x1f, UR20 ;  /* 0x0000001f3f157899 */ /* 0x000fe20008011414 */
[----:B------:R-:W-:Y:S01]  /*51b0*/  IMAD.MOV.U32 R2, RZ, RZ, R250 ;  /* 0x000000ffff027224 */ /* 0x000fe200078e00fa */
[----:B------:R-:W-:Y:S01]  /*51c0*/  ULDC.64 UR6, c[0x0][0x208] ;  /* 0x0000820000067ab9 */ /* 0x000fe20000000a00 */
[----:B------:R-:W3:Y:S01]  /*51d0*/  LDL.64 R236, [R1] ;  /* 0x0000000001ec7983 */ /* 0x000ee20000100a00 */
[----:B------:R-:W-:Y:S01]  /*51e0*/  UIMAD UR21, UR21, UR6, URZ ;  /* 0x00000006151572a4 */ /* 0x000fe2000f8e023f */
[----:B------:R-:W-:Y:S01]  /*51f0*/  IMAD.MOV.U32 R3, RZ, RZ, R251 ;  /* 0x000000ffff037224 */ /* 0x000fe200078e00fb */
[----:B------:R-:W-:Y:S01]  /*5200*/  UIMAD.WIDE.U32 UR28, UR20, UR6, URZ ;  /* 0x00000006141c72a5 */ /* 0x000fe2000f8e003f */
[----:B------:R-:W1:Y:S01]  /*5210*/  S2R R0, SR_CTAID.Y ;  /* 0x0000000000007919 */ /* 0x000e620000002600 */
[----:B------:R-:W-:Y:S01]  /*5220*/  IMAD.U32 R6, RZ, RZ, UR9 ;  /* 0x00000009ff067e24 */ /* 0x000fe2000f8e00ff */
[----:B------:R-:W-:Y:S02]  /*5230*/  UIMAD UR6, UR20, UR7, UR21 ;  /* 0x00000007140672a4 */ /* 0x000fe4000f8e0215 */
[----:B------:R-:W-:Y:S02]  /*5240*/  USHF.L.U32 UR7, UR28, 0x6, URZ ;  /* 0x000000061c077899 */ /* 0x000fe4000800063f */
[----:B------:R-:W-:Y:S02]  /*5250*/  USHF.L.U32 UR26, UR20, 0x6, URZ ;  /* 0x00000006141a7899 */ /* 0x000fe4000800063f */
[----:B------:R-:W-:Y:S02]  /*5260*/  UIADD3 UR6, UR29, UR6, URZ ;  /* 0x000000061d067290 */ /* 0x000fe4000fffe03f */
[----:B------:R-:W-:Y:S02]  /*5270*/  USHF.R.S32.HI UR21, URZ, 0x1f, UR26 ;  /* 0x0000001f3f157899 */ /* 0x000fe4000801141a */
[----:B------:R-:W-:Y:S01]  /*5280*/  IMAD.U32 R7, RZ, RZ, UR26 ;  /* 0x0000001aff077e24 */ /* 0x000fe2000f8e00ff */
[----:B------:R-:W-:Y:S03]  /*5290*/  USHF.L.U64.HI UR6, UR28, 0x6, UR6 ;  /* 0x000000061c067899 */ /* 0x000fe60008010206 */
[----:B------:R-:W-:Y:S01]  /*52a0*/  IMAD.U32 R8, RZ, RZ, UR21 ;  /* 0x00000015ff087e24 */ /* 0x000fe2000f8e00ff */
[----:B-1----:R-:W-:Y:S01]  /*52b0*/  SHF.R.S32.HI R4, RZ, 0x1f, R0 ;  /* 0x0000001fff047819 */ /* 0x002fe20000011400 */
[----:B------:R-:W-:Y:S04]  /*52c0*/  IMAD.WIDE.U32 R2, R0, c[0x0][0x288], R2 ;  /* 0x0000a20000027a25 */ /* 0x000fe800078e0002 */
[----:B------:R-:W-:Y:S01]  /*52d0*/  IMAD R4, R4, c[0x0][0x288], RZ ;  /* 0x0000a20004047a24 */ /* 0x000fe200078e02ff */
[----:B------:R-:W-:Y:S03]  /*52e0*/  IADD3 R7, P5, P1, R7, UR16, R2 ;  /* 0x0000001007077c10 */ /* 0x000fe6000f9be002 */
[----:B------:R-:W-:Y:S04]  /*52f0*/  IMAD R4, R0, c[0x0][0x28c], R4 ;  /* 0x0000a30000047a24 */ /* 0x000fe800078e0204 */
[----:B------:R-:W-:Y:S05]  /*5300*/  IMAD.IADD R2, R3, 0x1, R4 ;  /* 0x0000000103027824 */ /* 0x000fea00078e0204 */
[----:B------:R-:W-:Y:S01]  /*5310*/  IADD3.X R8, R8, UR11, R2, P5, P1 ;  /* 0x0000000b08087c10 */ /* 0x000fe2000afe2402 */
[----:B------:R-:W-:Y:S01]  /*5320*/  IMAD.U32 R2, RZ, RZ, UR8 ;  /* 0x00000008ff027e24 */ /* 0x000fe2000f8e00ff */
[----:B------:R-:W-:Y:S02]  /*5330*/  LOP3.LUT P5, RZ, R245, 0x1, RZ, 0xc0, !PT ;  /* 0x00000001f5ff7812 */ /* 0x000fe400078ac0ff */
[----:B--2---:R-:W-:Y:S04]  /*5340*/  IADD3 R0, P6, R214, UR7, RZ ;  /* 0x00000007d6007c10 */ /* 0x004fe8000ffde0ff */
[C---:B---3--:R-:W-:Y:S02]  /*5350*/  IADD3.X R3, R237.reuse, UR6, RZ, P6, !PT ;  /* 0x00000006ed037c10 */ /* 0x048fe4000b7fe4ff */
[C---:B------:R-:W-:Y:S04]  /*5360*/  LEA R4, P6, R0.reuse, c[0x0][0x1f0], 0x1 ;  /* 0x00007c0000047a11 */ /* 0x040fe800078c08ff */
[----:B------:R-:W-:Y:S01]  /*5370*/  LEA.HI.X R5, R0, c[0x0][0x1f4], R3, 0x1, P6 ;  /* 0x00007d0000057a11 */ /* 0x000fe200030f0c03 */
[----:B------:R-:W-:Y:S01]  /*5380*/  IMAD.U32 R0, RZ, RZ, UR26 ;  /* 0x0000001aff007e24 */ /* 0x000fe2000f8e00ff */
[----:B------:R-:W-:Y:S04]  /*5390*/  IADD3 R3, P6, P1, R214, UR7, R2 ;  /* 0x00000007d6037c10 */ /* 0x000fe8000f9de002 */
[----:B------:R-:W-:Y:S02]  /*53a0*/  IADD3 R0, -R248, c[0x0][0x168], -R0 ;  /* 0x00005a00f8007a10 */ /* 0x000fe40007ffe900 */
[----:B------:R-:W-:Y:S02]  /*53b0*/  IADD3.X R6, R237, UR6, R6, P6, P1 ;  /* 0x00000006ed067c10 */ /* 0x000fe4000b7e2406 */
[C---:B------:R-:W-:Y:S02]  /*53c0*/  ISETP.LT.OR P6, PT, R0.reuse, 0x1, !P5 ;  /* 0x000000010000780c */ /* 0x040fe40006fc1670 */
[C---:B------:R-:W-:Y:S02]  /*53d0*/  LEA R2, P1, R3.reuse, c[0x0][0x1f0], 0x1 ;  /* 0x00007c0003027a11 */ /* 0x040fe400078208ff */
[C---:B------:R-:W-:Y:S02]  /*53e0*/  ISETP.LT.OR P5, PT, R0.reuse, 0x21, !P5 ;  /* 0x000000210000780c */ /* 0x040fe40006fa1670 */
[----:B------:R-:W-:Y:S02]  /*53f0*/  LEA.HI.X R3, R3, c[0x0][0x1f4], R6, 0x1, P1 ;  /* 0x00007d0003037a11 */ /* 0x000fe400008f0c06 */
[C---:B------:R-:W-:Y:S04]  /*5400*/  LEA R6, P1, R7.reuse, c[0x0][0x280], 0x2 ;  /* 0x0000a00007067a11 */ /* 0x040fe800078210ff */
[----:B------:R-:W-:Y:S01]  /*5410*/  LEA.HI.X R7, R7, c[0x0][0x284], R8, 0x2, P1 ;  /* 0x0000a10007077a11 */ /* 0x000fe200008f1408 */
[----:B------:R-:W-:Y:S01]  /*5420*/  @!PT LDS RZ, [RZ] ;  /* 0x00000000fffff984 */ /* 0x000fe20000000800 */
[----:B------:R-:W-:Y:S01]  /*5430*/  @!PT LDS RZ, [RZ] ;  /* 0x00000000fffff984 */ /* 0x000fe20000000800 */
[----:B------:R-:W-:Y:S01]  /*5440*/  @!PT LDS RZ, [RZ] ;  /* 0x00000000fffff984 */ /* 0x000fe20000000800 */
[----:B------:R1:W-:Y:S01]  /*5450*/  LDGSTS.E.BYPASS.LTC128B.128 [R240+0xe080], [R4.64], !P6 ;  /* 0x0e08000004f07fae */ /* 0x0003e2000f101d58 */
[----:B------:R-:W-:Y:S04]  /*5460*/  LOP3.LUT P1, RZ, R245, 0x2, RZ, 0xc0, !PT ;  /* 0x00000002f5ff7812 */ /* 0x000fe8000782c0ff */
[C---:B------:R-:W-:Y:S02]  /*5470*/  ISETP.LT.OR P6, PT, R0.reuse, 0x1, !P1 ;  /* 0x000000010000780c */ /* 0x040fe40004fc1670 */
[----:B------:R-:W-:Y:S01]  /*5480*/  ISETP.LT.OR P1, PT, R0, 0x21, !P1 ;  /* 0x000000210000780c */ /* 0x000fe20004f21670 */
[----:B------:R-:W-:Y:S10]  /*5490*/  @!P2 IMAD.SHL.U32 R0, R246, 0x10, RZ ;  /* 0x00000010f600a824 */ /* 0x000ff400078e00ff */
[----:B------:R1:W-:Y:S04]  /*54a0*/  LDGSTS.E.BYPASS.LTC128B.128 [R240+0x10080], [R4.64+0x80], !P6 ;  /* 0x1008008004f07fae */ /* 0x0003e8000f101d58 */
[----:B------:R1:W-:Y:S04]  /*54b0*/  LDGSTS.E.BYPASS.LTC128B.128 [R240+0xf080], [R2.64], !P5 ;  /* 0x0f08000002f07fae */ /* 0x0003e8000e901d58 */
[----:B------:R1:W-:Y:S04]  /*54c0*/  LDGSTS.E.BYPASS.LTC128B.128 [R240+0x11080], [R2.64+0x80], !P1 ;  /* 0x1108008002f07fae */ /* 0x0003e8000c901d58 */
[----:B------:R1:W-:Y:S02]  /*54d0*/  @!P2 LDGSTS.E.BYPASS.LTC128B.128 [R0+0x12280], [R6.64] ;  /* 0x122800000600afae */ /* 0x0003e4000b901d58 */
.L_x_399:
[-C--:B-1-34-:R-:W-:Y:S01]  /*54e0*/  HMMA.16816.F32.BF16 R4, R32, R16.reuse, RZ ;  /* 0x000000102004723c */ /* 0x09afe200000418ff */
[----:B------:R-:W2:Y:S01]  /*54f0*/  LDL.64 R236, [R1+0x18] ;  /* 0x0000180001ec7983 */ /* 0x000ea20000100a00 */
[----:B------:R-:W-:Y:S02]  /*5500*/  USHF.L.U32 UR12, UR12, 0xd, URZ ;  /* 0x0000000d0c0c7899 */ /* 0x000fe4000800063f */
[----:B------:R-:W-:Y:S01]  /*5510*/  IMAD.U32 R0, RZ, RZ, UR4 ;  /* 0x00000004ff007e24 */ /* 0x000fe2000f8e00ff */
[----:B------:R-:W3:Y:S01]  /*5520*/  LDL R2, [R1+0x20] ;  /* 0x0000200001027983 */ /* 0x000ee20000100800 */
[----:B------:R-:W-:Y:S02]  /*5530*/  UIADD3 UR6, UR4, 0x1, URZ ;  /* 0x0000000104067890 */ /* 0x000fe4000fffe03f */
[C---:B------:R-:W-:Y:S01]  /*5540*/  HMMA.16816.F32.BF16 R8, R36.reuse, R16, RZ ;  /* 0x000000102408723c */ /* 0x040fe200000418ff */
[----:B------:R-:W-:Y:S01]  /*5550*/  LDSM.16.M88.4 R48, [R221+0x1000] ;  /* 0x00100000dd30783b */ /* 0x000fe20000000200 */
[----:B------:R-:W-:Y:S02]  /*5560*/  UISETP.GE.AND UP0, UPT, UR4, 0x1, UPT ;  /* 0x000000010400788c */ /* 0x000fe4000bf06270 */
[----:B------:R-:W-:Y:S01]  /*5570*/  IMAD R0, R0, 0x2000, R230 ;  /* 0x0000200000007824 */ /* 0x000fe200078e02e6 */
[----:B------:R-:W1:Y:S01]  /*5580*/  LDSM.16.MT88.4 R148, [R217+0x1080] ;  /* 0x00108000d994783b */ /* 0x000e620000004200 */
[----:B------:R-:W-:Y:S02]  /*5590*/  USEL UR4, UR6, URZ, !UP0 ;  /* 0x0000003f06047287 */ /* 0x000fe4000c000000 */
[-C--:B------:R-:W-:Y:S01]  /*55a0*/  HMMA.16816.F32.BF16 R12, R36, R18.reuse, RZ ;  /* 0x00000012240c723c */ /* 0x080fe200000418ff */
[----:B------:R-:W4:Y:S01]  /*55b0*/  LDSM.16.M88.4 R212, [R221+0x1800] ;  /* 0x00180000ddd4783b */ /* 0x000f220000000200 */
[----:B------:R-:W-:Y:S02]  /*55c0*/  UISETP.GE.AND UP0, UPT, UR20, UR13, UPT ;  /* 0x0000000d1400728c */ /* 0x000fe4000bf06270 */
[----:B------:R-:W-:Y:S01]  /*55d0*/  IMAD.SHL.U32 R0, R0, 0x2, RZ ;  /* 0x0000000200007824 */ /* 0x000fe200078e00ff */
[----:B------:R-:W0:Y:S01]  /*55e0*/  LDGDEPBAR ;  /* 0x00000000000079af */ /* 0x000e220000000000 */
[----:B------:R-:W-:Y:S02]  /*55f0*/  UIADD3 UR6, UR15, 0x1, URZ ;  /* 0x000000010f067890 */ /* 0x000fe4000fffe03f */
[C---:B------:R-:W-:Y:S01]  /*5600*/  HMMA.16816.F32.BF16 R16, R32.reuse, R18, RZ ;  /* 0x000000122010723c */ /* 0x040fe200000418ff */
[----:B------:R-:W-:Y:S01]  /*5610*/  PLOP3.LUT P1, PT, PT, PT, UP0, 0x80, 0x0 ;  /* 0x000000000000781c */ /* 0x000fe20003f2f008 */
[----:B------:R-:W-:Y:S04]  /*5620*/  UISETP.GE.AND UP0, UPT, UR15, 0x1, UPT ;  /* 0x000000010f00788c */ /* 0x000fe8000bf06270 */
[----:B------:R-:W-:Y:S02]  /*5630*/  USEL UR15, UR6, URZ, !UP0 ;  /* 0x0000003f060f7287 */ /* 0x000fe4000c000000 */
[-C--:B------:R-:W-:Y:S08]  /*5640*/  HMMA.16816.F32.BF16 R20, R32, R40.reuse, RZ ;  /* 0x000000282014723c */ /* 0x080ff000000418ff */
[C---:B------:R-:W-:Y:S08]  /*5650*/  HMMA.16816.F32.BF16 R24, R36.reuse, R40, RZ ;  /* 0x000000282418723c */ /* 0x040ff000000418ff */
[-C--:B------:R-:W-:Y:S01]  /*5660*/  HMMA.16816.F32.BF16 R28, R36, R42.reuse, RZ ;  /* 0x0000002a241c723c */ /* 0x080fe200000418ff */
[----:B------:R-:W5:Y:S07]  /*5670*/  LDSM.16.MT88.4 R36, [R217+0x4080] ;  /* 0x00408000d924783b */ /* 0x000f6e0000004200 */
[----:B------:R-:W-:Y:S01]  /*5680*/  HMMA.16816.F32.BF16 R32, R32, R42, RZ ;  /* 0x0000002a2020723c */ /* 0x000fe200000418ff */
[----:B------:R-:W-:Y:S07]  /*5690*/  LDSM.16.M88.4 R40, [R223+0x1000] ;  /* 0x00100000df28783b */ /* 0x000fee0000000200 */
[-C--:B------:R-:W-:Y:S08]  /*56a0*/  HMMA.16816.F32.BF16 R4, R44, R160.reuse, R4 ;  /* 0x000000a02c04723c */ /* 0x080ff00000041804 */
        /* <DEDUP_REMOVED lines=9> */
[----:B------:R-:W5:Y:S04]  /*5740*/  LDSM.16.MT88.4 R44, [R217+0x1880] ;  /* 0x00188000d92c783b */ /* 0x000f680000004200 */
[----:B------:R-:W-:Y:S03]  /*5750*/  LDSM.16.MT88.4 R208, [R217+0x2080] ;  /* 0x00208000d9d0783b */ /* 0x000fe60000004200 */
[-C--:B-1----:R-:W-:Y:S08]  /*5760*/  HMMA.16816.F32.BF16 R4, R48, R148.reuse, R4 ;  /* 0x000000943004723c */ /* 0x082ff00000041804 */
[C---:B----4-:R-:W-:Y:S08]  /*5770*/  HMMA.16816.F32.BF16 R8, R212.reuse, R148, R8 ;  /* 0x00000094d408723c */ /* 0x050ff00000041808 */
[-C--:B------:R-:W-:Y:S08]  /*5780*/  HMMA.16816.F32.BF16 R12, R212, R150.reuse, R12 ;  /* 0x00000096d40c723c */ /* 0x080ff0000004180c */
[C---:B------:R-:W-:Y:S01]  /*5790*/  HMMA.16816.F32.BF16 R16, R48.reuse, R150, R16 ;  /* 0x000000963010723c */ /* 0x040fe20000041810 */
[----:B------:R-:W1:Y:S07]  /*57a0*/  LDSM.16.M88.4 R148, [R223+0x1800] ;  /* 0x00180000df94783b */ /* 0x000e6e0000000200 */
[-C--:B-----5:R-:W-:Y:S08]  /*57b0*/  HMMA.16816.F32.BF16 R20, R48, R36.reuse, R20 ;  /* 0x000000243014723c */ /* 0x0a0ff00000041814 */
[C---:B------:R-:W-:Y:S08]  /*57c0*/  HMMA.16816.F32.BF16 R24, R212.reuse, R36, R24 ;  /* 0x00000024d418723c */ /* 0x040ff00000041818 */
[-C--:B------:R-:W-:Y:S08]  /*57d0*/  HMMA.16816.F32.BF16 R28, R212, R38.reuse, R28 ;  /* 0x00000026d41c723c */ /* 0x080ff0000004181c */
[----:B------:R-:W-:Y:S01]  /*57e0*/  HMMA.16816.F32.BF16 R32, R48, R38, R32 ;  /* 0x000000263020723c */ /* 0x000fe20000041820 */
[----:B------:R-:W4:Y:S04]  /*57f0*/  LDSM.16.M88.4 R36, [R221+0x2800] ;  /* 0x00280000dd24783b */ /* 0x000f280000000200 */
[----:B------:R-:W5:Y:S03]  /*5800*/  LDSM.16.MT88.4 R48, [R217+0x5080] ;  /* 0x00508000d930783b */ /* 0x000f660000004200 */
[-C--:B------:R-:W-:Y:S08]  /*5810*/  HMMA.16816.F32.BF16 R4, R40, R44.reuse, R4 ;  /* 0x0000002c2804723c */ /* 0x080ff00000041804 */
[C---:B-1----:R-:W-:Y:S08]  /*5820*/  HMMA.16816.F32.BF16 R8, R148.reuse, R44, R8 ;  /* 0x0000002c9408723c */ /* 0x042ff00000041808 */
        /* <DEDUP_REMOVED lines=8> */
[----:B------:R-:W1:Y:S04]  /*58b0*/  LDSM.16.M88.4 R40, [R223+0x2000] ;  /* 0x00200000df28783b */ /* 0x000e680000000200 */
[----:B------:R-:W1:Y:S03]  /*58c0*/  LDSM.16.MT88.4 R160, [R217+0x5880] ;  /* 0x00588000d9a0783b */ /* 0x000e660000004200 */
[-C--:B------:R-:W-:Y:S08]  /*58d0*/  HMMA.16816.F32.BF16 R4, R204, R208.reuse, R4 ;  /* 0x000000d0cc04723c */ /* 0x080ff00000041804 */
[C---:B----4-:R-:W-:Y:S08]  /*58e0*/  HMMA.16816.F32.BF16 R8, R36.reuse, R208, R8 ;  /* 0x000000d02408723c */ /* 0x050ff00000041808 */
[-C--:B------:R-:W-:Y:S08]  /*58f0*/  HMMA.16816.F32.BF16 R12, R36, R210.reuse, R12 ;  /* 0x000000d2240c723c */ /* 0x080ff0000004180c */
[C---:B------:R-:W-:Y:S08]  /*5900*/  HMMA.16816.F32.BF16 R16, R204.reuse, R210, R16 ;  /* 0x000000d2cc10723c */ /* 0x040ff00000041810 */
[-C--:B-----5:R-:W-:Y:S08]  /*5910*/  HMMA.16816.F32.BF16 R20, R204, R48.reuse, R20 ;  /* 0x00000030cc14723c */ /* 0x0a0ff00000041814 */
[C---:B------:R-:W-:Y:S04]  /*5920*/  HMMA.16816.F32.BF16 R24, R36.reuse, R48, R24 ;  /* 0x000000302418723c */ /* 0x040fe80000041818 */
[----:B--2---:R-:W-:Y:S04]  /*5930*/  IADD3 R3, P5, R236, UR12, RZ ;  /* 0x0000000cec037c10 */ /* 0x004fe8000ffbe0ff */
[-C--:B------:R-:W-:Y:S07]  /*5940*/  HMMA.16816.F32.BF16 R28, R36, R50.reuse, R28 ;  /* 0x00000032241c723c */ /* 0x080fee000004181c */
[----:B------:R-:W-:Y:S01]  /*5950*/  IMAD.U32 R36, RZ, RZ, UR12 ;  /* 0x0000000cff247e24 */ /* 0x000fe2000f8e00ff */
[----:B------:R-:W-:Y:S01]  /*5960*/  HMMA.16816.F32.BF16 R32, R204, R50, R32 ;  /* 0x00000032cc20723c */ /* 0x000fe20000041820 */
[----:B------:R-:W-:Y:S03]  /*5970*/  UMOV UR12, UR20 ;  /* 0x00000014000c7c82 */ /* 0x000fe60008000000 */
[----:B---3--:R-:W-:Y:S02]  /*5980*/  LEA.HI.X.SX32 R36, R36, R2, 0x1, P5 ;  /* 0x0000000224247211 */ /* 0x008fe400028f0eff */
[C---:B------:R-:W-:Y:S02]  /*5990*/  LEA R2, P5, R3.reuse, c[0x0][0x220], 0x2 ;  /* 0x0000880003027a11 */ /* 0x040fe400078a10ff */
[-C--:B-1----:R-:W-:Y:S05]  /*59a0*/  HMMA.16816.F32.BF16 R4, R40, R44.reuse, R4 ;  /* 0x0000002c2804723c */ /* 0x082fea0000041804 */
[----:B------:R-:W-:Y:S02]  /*59b0*/  LEA.HI.X R3, R3, c[0x0][0x224], R36, 0x2, P5 ;  /* 0x0000890003037a11 */ /* 0x000fe400028f1424 */
[----:B------:R-:W-:Y:S01]  /*59c0*/  LDSM.16.MT88.4 R36, [R216+0x17880] ;  /* 0x01788000d824783b */ /* 0x000fe20000004200 */
        /* <DEDUP_REMOVED lines=156> */
.L_x_381:
[----:B------:R-:W-:Y:S05]  /*6390*/  @P1 EXIT ;  /* 0x000000000000194d */ /* 0x000fea0003800000 */
[----:B------:R-:W1:Y:S01]  /*63a0*/  S2R R0, SR_CTAID.Y ;  /* 0x0000000000007919 */ /* 0x000e620000002600 */
[----:B------:R-:W2:Y:S01]  /*63b0*/  S2UR UR5, SR_CTAID.X ;  /* 0x00000000000579c3 */ /* 0x000ea20000002500 */
[----:B------:R-:W-:Y:S02]  /*63c0*/  MOV R2, 0x1 ;  /* 0x0000000100027802 */ /* 0x000fe40000000f00 */
[----:B------:R-:W3:Y:S04]  /*63d0*/  S2R R11, SR_CTAID.Z ;  /* 0x00000000000b7919 */ /* 0x000ee80000002700 */
[----:B------:R-:W-:Y:S01]  /*63e0*/  BAR.SYNC.DEFER_BLOCKING 0x1, 0x100 ;  /* 0x0044000000007b1d */ /* 0x000fe20000010000 */
[----:B------:R-:W-:-:S13]  /*63f0*/  ISETP.NE.AND P1, PT, R2, c[0x0][0x338], PT ;  /* 0x0000ce0002007a0c */ /* 0x000fda0003f25270 */
[----:B-1----:R-:W-:Y:S01]  /*6400*/  @P1 IMAD.HI.U32 R3, R0, c[0x0][0x33c], RZ ;  /* 0x0000cf0000031a27 */ /* 0x002fe200078e00ff */
[----:B--2---:R-:W-:-:S04]  /*6410*/  UIMAD UR5, UR5, 0x3000, URZ ;  /* 0x00003000050578a4 */ /* 0x004fc8000f8e023f */
[----:B------:R-:W-:Y:S01]  /*6420*/  @P1 SHF.R.U32.HI R0, RZ, c[0x0][0x340], R3 ;  /* 0x0000d000ff001a19 */ /* 0x000fe20000011603 */
[----:B------:R-:W-:Y:S01]  /*6430*/  USHF.R.S32.HI UR4, URZ, 0x1f, UR5 ;  /* 0x0000001f3f047899 */ /* 0x000fe20008011405 */
[----:B------:R-:W-:Y:S02]  /*6440*/  IADD3 R2, P0, R246, UR5, RZ ;  /* 0x00000005f6027c10 */ /* 0x000fe4000ff1e0ff */
[----:B------:R-:W-:-:S03]  /*6450*/  SHF.R.S32.HI R4, RZ, 0x1f, R0 ;  /* 0x0000001fff047819 */ /* 0x000fc60000011400 */
[----:B------:R-:W-:Y:S02]  /*6460*/  LEA.HI.X.SX32 R3, R246, UR4, 0x1, P0 ;  /* 0x00000004f6037c11 */ /* 0x000fe400080f0eff */
[C---:B------:R-:W-:Y:S02]  /*6470*/  IMAD R6, R4.reuse, c[0x0][0x328], RZ ;  /* 0x0000ca0004067a24 */ /* 0x040fe400078e02ff */
[----:B------:R-:W-:Y:S02]  /*6480*/  IMAD R7, R4, c[0x0][0x300], RZ ;  /* 0x0000c00004077a24 */ /* 0x000fe400078e02ff */
[----:B------:R-:W-:-:S04]  /*6490*/  IMAD.WIDE.U32 R4, R0, c[0x0][0x328], R2 ;  /* 0x0000ca0000047a25 */ /* 0x000fc800078e0002 */
[----:B------:R-:W-:-:S04]  /*64a0*/  IMAD.WIDE.U32 R2, R0, c[0x0][0x300], R2 ;  /* 0x0000c00000027a25 */ /* 0x000fc800078e0002 */
[C---:B------:R-:W-:Y:S02]  /*64b0*/  IMAD R6, R0.reuse, c[0x0][0x32c], R6 ;  /* 0x0000cb0000067a24 */ /* 0x040fe400078e0206 */
[----:B------:R-:W-:Y:S01]  /*64c0*/  IMAD R0, R0, c[0x0][0x304], R7 ;  /* 0x0000c10000007a24 */ /* 0x000fe200078e0207 */
[----:B---3--:R-:W-:Y:S02]  /*64d0*/  SHF.R.S32.HI R7, RZ, 0x1f, R11 ;  /* 0x0000001fff077819 */ /* 0x008fe4000001140b */
[----:B------:R-:W-:Y:S02]  /*64e0*/  IADD3 R5, R5, R6, RZ ;  /* 0x0000000605057210 */ /* 0x000fe40007ffe0ff */
[----:B------:R-:W-:Y:S01]  /*64f0*/  IADD3 R3, R3, R0, RZ ;  /* 0x0000000003037210 */ /* 0x000fe20007ffe0ff */
[----:B------:R-:W-:Y:S02]  /*6500*/  IMAD R10, R7, c[0x0][0x330], RZ ;  /* 0x0000cc00070a7a24 */ /* 0x000fe400078e02ff */
[----:B------:R-:W-:-:S04]  /*6510*/  IMAD.WIDE.U32 R8, R11, c[0x0][0x330], R4 ;  /* 0x0000cc000b087a25 */ /* 0x000fc800078e0004 */
[----:B------:R-:W-:Y:S01]  /*6520*/  IMAD R10, R11, c[0x0][0x334], R10 ;  /* 0x0000cd000b0a7a24 */ /* 0x000fe200078e020a */
[----:B------:R-:W-:Y:S01]  /*6530*/  LEA R4, P1, R8, c[0x0][0x310], 0x2 ;  /* 0x0000c40008047a11 */ /* 0x000fe200078210ff */
[----:B------:R-:W-:Y:S02]  /*6540*/  IMAD R0, R7, c[0x0][0x308], RZ ;  /* 0x0000c20007007a24 */ /* 0x000fe400078e02ff */
[----:B------:R-:W-:Y:S01]  /*6550*/  IMAD.WIDE.U32 R6, R11, c[0x0][0x308], R2 ;  /* 0x0000c2000b067a25 */ /* 0x000fe200078e0002 */
[----:B------:R-:W-:-:S03]  /*6560*/  IADD3 R10, R9, R10, RZ ;  /* 0x0000000a090a7210 */ /* 0x000fc60007ffe0ff */
[----:B------:R-:W-:Y:S01]  /*6570*/  IMAD R0, R11, c[0x0][0x30c], R0 ;  /* 0x0000c3000b007a24 */ /* 0x000fe200078e0200 */
[----:B------:R-:W-:Y:S02]  /*6580*/  LEA.HI.X R5, R8, c[0x0][0x314], R10, 0x2, P1 ;  /* 0x0000c50008057a11 */ /* 0x000fe400008f140a */
[C---:B------:R-:W-:Y:S02]  /*6590*/  LEA R2, P0, R6.reuse, c[0x0][0x2e8], 0x2 ;  /* 0x0000ba0006027a11 */ /* 0x040fe400078010ff */
[----:B------:R-:W-:Y:S01]  /*65a0*/  IADD3 R0, R7, R0, RZ ;  /* 0x0000000007007210 */ /* 0x000fe20007ffe0ff */
[----:B------:R-:W-:Y:S03]  /*65b0*/  RED.E.ADD.F32.FTZ.RN.STRONG.GPU [R4.64], R52 ;  /* 0x000000340400798e */ /* 0x000fe6000c10e798 */
[----:B------:R-:W-:Y:S01]  /*65c0*/  LEA.HI.X R3, R6, c[0x0][0x2ec], R0, 0x2, P0 ;  /* 0x0000bb0006037a11 */ /* 0x000fe200000f1400 */
        /* <DEDUP_REMOVED lines=96> */
.L_x_401:
        /* <DEDUP_REMOVED lines=11> */
.L_x_2297:


//--------------------- .text._ZN7cutlass13device_kernelIN5flash19enable_sm80_to_sm89INS1_16FlashAttnBwdSm80INS1_25CollectiveMainloopBwdSm80ILi2ELi1EN4cute5tupleIJNS5_1CILi64EEENS7_ILi96EEENS7_ILi128EEEEEENS_10bfloat16_tEfNS_4arch4Sm80ELb0ELb1ELb0ELb0ELb1ELb0ELb0ELb0ELi2ELi2ELi2ELi2ELb1EEENS1_24CollectiveEpilogueBwdGQAISB_fSE_Li256ELb0ELb1EEENS1_19SingleTileSchedulerILb0ELb0ELb0ELi96EEEEEEEEEvNT_6ParamsE --------------------------
	.section	.text._ZN7cutlass13device_kernelIN5flash19enable_sm80_to_sm89INS1_16FlashAttnBwdSm80INS1_25CollectiveMainloopBwdSm80ILi2ELi1EN4cute5tupleIJNS5_1CILi64EEENS7_ILi96EEENS7_ILi128EEEEEENS_10bfloat16_tEfNS_4arch4Sm80ELb0ELb1ELb0ELb0ELb1ELb0ELb0ELb0ELi2ELi2ELi2ELi2ELb1EEENS1_24CollectiveEpilogueBwdGQAISB_fSE_Li256ELb0ELb1EEENS1_19SingleTileSchedulerILb0ELb0ELb0ELi96EEEEEEEEEvNT_6ParamsE,"ax",@progbits
	.sectioninfo	@"SHI_REGISTERS=255"
	.align	128
.text._ZN7cutlass13device_kernelIN5flash19enable_sm80_to_sm89INS1_16FlashAttnBwdSm80INS1_25CollectiveMainloopBwdSm80ILi2ELi1EN4cute5tupleIJNS5_1CILi64EEENS7_ILi96EEENS7_ILi128EEEEEENS_10bfloat16_tEfNS_4arch4Sm80ELb0ELb1ELb0ELb0ELb1ELb0ELb0ELb0ELi2ELi2ELi2ELi2ELb1EEENS1_24CollectiveEpilogueBwdGQAISB_fSE_Li256ELb0ELb1EEENS1_19SingleTileSchedulerILb0ELb0ELb0ELi96EEEEEEEEEvNT_6ParamsE:
        .type           _ZN7cutlass13device_kernelIN5flash19enable_sm80_to_sm89INS1_16FlashAttnBwdSm80INS1_25CollectiveMainloopBwdSm80ILi2ELi1EN4cute5tupleIJNS5_1CILi64EEENS7_ILi96EEENS7_ILi128EEEEEENS_10bfloat16_tEfNS_4arch4Sm80ELb0ELb1ELb0ELb0ELb1ELb0ELb0ELb0ELi2ELi2ELi2ELi2ELb1EEENS1_24CollectiveEpilogueBwdGQAISB_fSE_Li256ELb0ELb1EEENS1_19SingleTileSchedulerILb0ELb0ELb0ELi96EEEEEEEEEvNT_6ParamsE,@function
        .size           _ZN7cutlass13device_kernelIN5flash19enable_sm80_to_sm89INS1_16FlashAttnBwdSm80INS1_25CollectiveMainloopBwdSm80ILi2ELi1EN4cute5tupleIJNS5_1CILi64EEENS7_ILi96EEENS7_ILi128EEEEEENS_10bfloat16_tEfNS_4arch4Sm80ELb0ELb1ELb0ELb0ELb1ELb0ELb0ELb0ELi2ELi2ELi2ELi2ELb1EEENS1_24CollectiveEpilogueBwdGQAISB_fSE_Li256ELb0ELb1EEENS1_19SingleTileSchedulerILb0ELb0ELb0ELi96EEEEEEEEEvNT_6ParamsE,(.L_x_2298 - _ZN7cutlass13device_kernelIN5flash19enable_sm80_to_sm89INS1_16FlashAttnBwdSm80INS1_25CollectiveMainloopBwdSm80ILi2ELi1EN4cute5tupleIJNS5_1CILi64EEENS7_ILi96EEENS7_ILi128EEEEEENS_10bfloat16_tEfNS_4arch4Sm80ELb0ELb1ELb0ELb0ELb1ELb0ELb0ELb0ELi2ELi2ELi2ELi2ELb1EEENS1_24CollectiveEpilogueBwdGQAISB_fSE_Li256ELb0ELb1EEENS1_19SingleTileSchedulerILb0ELb0ELb0ELi96EEEEEEEEEvNT_6ParamsE)
        .other          _ZN7cutlass13device_kernelIN5flash19enable_sm80_to_sm89INS1_16FlashAttnBwdSm80INS1_25CollectiveMainloopBwdSm80ILi2ELi1EN4cute5tupleIJNS5_1CILi64EEENS7_ILi96EEENS7_ILi128EEEEEENS_10bfloat16_tEfNS_4arch4Sm80ELb0ELb1ELb0ELb0ELb1ELb0ELb0ELb0ELi2ELi2ELi2ELi2ELb1EEENS1_24CollectiveEpilogueBwdGQAISB_fSE_Li256ELb0ELb1EEENS1_19SingleTileSchedulerILb0ELb0ELb0ELi96EEEEEEEEEvNT_6ParamsE,@"STO_CUDA_ENTRY STV_DEFAULT"
_ZN7cutlass13device_kernelIN5flash19enable_sm80_to_sm89INS1_16FlashAttnBwdSm80INS1_25CollectiveMainloopBwdSm80ILi2ELi1EN4cute5tupleIJNS5_1CILi64EEENS7_ILi96EEENS7_ILi128EEEEEENS_10bfloat16_tEfNS_4arch4Sm80ELb0ELb1ELb0ELb0ELb1ELb0ELb0ELb0ELi2ELi2ELi2ELi2ELb1EEENS1_24CollectiveEpilogueBwdGQAISB_fSE_Li256ELb0ELb1EEENS1_19SingleTileSchedulerILb0ELb0ELb0ELi96EEEEEEEEEvNT_6ParamsE:
        /* <DEDUP_REMOVED lines=26> */
.L_x_402:
        /* <DEDUP_REMOVED lines=204> */
[C---:B------:R-:W-:Y:S01]  /*0e60*/  ISETP.LT.OR P3, PT, R15.reuse, 0x21, P6 ;  /* 0x000000210f00780c */ /* 0x040fe20003761670 */
[C---:B------:R-:W-:Y:S01]  /*0e70*/  IMAD R7, R28.reuse, c[0x0][0x21c], R7 ;  /* 0x000087001c077a24 */ /* 0x040fe200078e0207 */
        /* <DEDUP_REMOVED lines=10> */
[----:B------:R-:W-:Y:S01]  /*0f20*/  IMAD.WIDE.U32 R246, R28, c[0x0][0x188], R12 ;  /* 0x000062001cf67a25 */ /* 0x000fe200078e000c */
        /* <DEDUP_REMOVED lines=340> */
.L_x_422:
        /* <DEDUP_REMOVED lines=144> */
.L_x_406:
[----:B------:R-:W-:Y:S04]  /*2d70*/  MOV R3, 0x1 ;  /* 0x0000000100037802 */ /* 0x000fe80000000f00 */
[----:B------:R-:W-:Y:S11]  /*2d80*/  ISETP.NE.AND P0, PT, R3, c[0x0][0x2a8], PT ;  /* 0x0000aa0003007a0c */ /* 0x000ff60003f05270 */
[----:B------:R-:W-:Y:S02]  /*2d90*/  @!UPT UIADD3 URZ, URZ, URZ, URZ ;  /* 0x0000003f3f3ff290 */ /* 0x000fe4000fffe03f */
[----:B------:R-:W-:Y:S05]  /*2da0*/  @P0 IMAD.HI.U32 R3, R2, c[0x0][0x2ac], RZ ;  /* 0x0000ab0002030a27 */ /* 0x000fea00078e00ff */
[----:B------:R-:W-:Y:S02]  /*2db0*/  @P0 SHF.R.U32.HI R2, RZ, c[0x0][0x2b0], R3 ;  /* 0x0000ac00ff020a19 */ /* 0x000fe40000011603 */
.L_x_407:
[----:B------:R-:W-:Y:S05]  /*2dc0*/  BSYNC B0 ;  /* 0x0000000000007941 */ /* 0x000fea0003800000 */
.L_x_405:
[----:B------:R-:W-:Y:S01]  /*2dd0*/  IADD3 R3, R0, c[0x0][0x2a4], R230 ;  /* 0x0000a90000037a10 */ /* 0x000fe20007ffe0e6 */
[----:B------:R-:W-:Y:S01]  /*2de0*/  IMAD R2, R2, c[0x0][0x2a8], R236 ;  /* 0x0000aa0002027a24 */ /* 0x000fe200078e02ec */
[----:B------:R-:W-:Y:S02]  /*2df0*/  IADD3 R145, R0, UR16, R230 ;  /* 0x0000001000917c10 */ /* 0x000fe4000fffe0e6 */
[----:B------:R-:W-:Y:S02]  /*2e00*/  IMNMX R3, R235, R3, PT ;  /* 0x00000003eb037217 */ /* 0x000fe40003800200 */
[----:B------:R-:W-:Y:S02]  /*2e10*/  IADD3 R146, R2, c[0x0][0x2a8], RZ ;  /* 0x0000aa0002927a10 */ /* 0x000fe40007ffe0ff */
[----:B------:R-:W-:Y:S02]  /*2e20*/  IMNMX R145, R145, R2, !PT ;  /* 0x0000000291917217 */ /* 0x000fe40007800200 */
[----:B------:R-:W-:Y:S02]  /*2e30*/  IMNMX R146, R3, R146, PT ;  /* 0x0000009203927217 */ /* 0x000fe40003800200 */
.L_x_404:
        /* <DEDUP_REMOVED lines=21> */
.L_x_410:
[----:B------:R-:W-:Y:S04]  /*2f90*/  MOV R28, 0x1 ;  /* 0x00000001001c7802 */ /* 0x000fe80000000f00 */
[----:B------:R-:W-:Y:S11]  /*2fa0*/  ISETP.NE.AND P0, PT, R28, c[0x0][0x2a8], PT ;  /* 0x0000aa001c007a0c */ /* 0x000ff60003f05270 */
[----:B------:R-:W-:Y:S02]  /*2fb0*/  @!UPT UIADD3 URZ, URZ, URZ, URZ ;  /* 0x0000003f3f3ff290 */ /* 0x000fe4000fffe03f */
[----:B------:R-:W-:Y:S05]  /*2fc0*/  @P0 IMAD.HI.U32 R28, R2, c[0x0][0x2ac], RZ ;  /* 0x0000ab00021c0a27 */ /* 0x000fea00078e00ff */
[----:B------:R-:W-:Y:S02]  /*2fd0*/  @P0 SHF.R.U32.HI R2, RZ, c[0x0][0x2b0], R28 ;  /* 0x0000ac00ff020a19 */ /* 0x000fe4000001161c */
.L_x_411:
[----:B------:R-:W-:Y:S05]  /*2fe0*/  BSYNC B0 ;  /* 0x0000000000007941 */ /* 0x000fea0003800000 */
.L_x_409:
[----:B------:R-:W-:Y:S05]  /*2ff0*/  IMAD R2, R2, c[0x0][0x2a8], R236 ;  /* 0x0000aa0002027a24 */ /* 0x000fea00078e02ec */
[----:B------:R-:W-:Y:S02]  /*3000*/  IADD3 R28, R2, c[0x0][0x2a8], RZ ;  /* 0x0000aa00021c7a10 */ /* 0x000fe40007ffe0ff */
[----:B------:R-:W-:Y:S02]  /*3010*/  IMNMX R3, R3, R2, !PT ;  /* 0x0000000203037217 */ /* 0x000fe40007800200 */
[----:B------:R-:W-:Y:S02]  /*3020*/  IMNMX R140, R140, R28, PT ;  /* 0x0000001c8c8c7217 */ /* 0x000fe40003800200 */
.L_x_408:
        /* <DEDUP_REMOVED lines=21> */
.L_x_414:
[----:B------:R-:W-:Y:S04]  /*3180*/  MOV R28, 0x1 ;  /* 0x00000001001c7802 */ /* 0x000fe80000000f00 */
[----:B------:R-:W-:Y:S11]  /*3190*/  ISETP.NE.AND P0, PT, R28, c[0x0][0x2a8], PT ;  /* 0x0000aa001c007a0c */ /* 0x000ff60003f05270 */
[----:B------:R-:W-:Y:S02]  /*31a0*/  @!UPT UIADD3 URZ, URZ, URZ, URZ ;  /* 0x0000003f3f3ff290 */ /* 0x000fe4000fffe03f */
[----:B------:R-:W-:Y:S05]  /*31b0*/  @P0 IMAD.HI.U32 R28, R2, c[0x0][0x2ac], RZ ;  /* 0x0000ab00021c0a27 */ /* 0x000fea00078e00ff */
[----:B------:R-:W-:Y:S02]  /*31c0*/  @P0 SHF.R.U32.HI R2, RZ, c[0x0][0x2b0], R28 ;  /* 0x0000ac00ff020a19 */ /* 0x000fe4000001161c */
.L_x_415:
[----:B------:R-:W-:Y:S05]  /*31d0*/  BSYNC B0 ;  /* 0x0000000000007941 */ /* 0x000fea0003800000 */
.L_x_413:
[----:B------:R-:W-:Y:S05]  /*31e0*/  IMAD R2, R2, c[0x0][0x2a8], R236 ;  /* 0x0000aa0002027a24 */ /* 0x000fea00078e02ec */
[----:B------:R-:W-:Y:S02]  /*31f0*/  IADD3 R28, R2, c[0x0][0x2a8], RZ ;  /* 0x0000aa00021c7a10 */ /* 0x000fe40007ffe0ff */
[----:B------:R-:W-:Y:S02]  /*3200*/  IMNMX R143, R143, R2, !PT ;  /* 0x000000028f8f7217 */ /* 0x000fe40007800200 */
[----:B------:R-:W-:Y:S02]  /*3210*/  IMNMX R144, R144, R28, PT ;  /* 0x0000001c90907217 */ /* 0x000fe40003800200 */
.L_x_412:
        /* <DEDUP_REMOVED lines=21> */
.L_x_418:
[----:B------:R-:W-:Y:S04]  /*3370*/  MOV R2, 0x1 ;  /* 0x0000000100027802 */ /* 0x000fe80000000f00 */
[----:B------:R-:W-:Y:S11]  /*3380*/  ISETP.NE.AND P0, PT, R2, c[0x0][0x2a8], PT ;  /* 0x0000aa0002007a0c */ /* 0x000ff60003f05270 */
[----:B------:R-:W-:Y:S02]  /*3390*/  @!UPT UIADD3 URZ, URZ, URZ, URZ ;  /* 0x0000003f3f3ff290 */ /* 0x000fe4000fffe03f */
[----:B------:R-:W-:Y:S05]  /*33a0*/  @P0 IMAD.HI.U32 R2, R0, c[0x0][0x2ac], RZ ;  /* 0x0000ab0000020a27 */ /* 0x000fea00078e00ff */
[----:B------:R-:W-:Y:S02]  /*33b0*/  @P0 SHF.R.U32.HI R0, RZ, c[0x0][0x2b0], R2 ;  /* 0x0000ac00ff000a19 */ /* 0x000fe40000011602 */
.L_x_419:
[----:B------:R-:W-:Y:S05]  /*33c0*/  BSYNC B0 ;  /* 0x0000000000007941 */ /* 0x000fea0003800000 */
.L_x_417:
[----:B------:R-:W-:Y:S05]  /*33d0*/  IMAD R0, R0, c[0x0][0x2a8], R236 ;  /* 0x0000aa0000007a24 */ /* 0x000fea00078e02ec */
[----:B------:R-:W-:Y:S02]  /*33e0*/  IADD3 R2, R0, c[0x0][0x2a8], RZ ;  /* 0x0000aa0000027a10 */ /* 0x000fe40007ffe0ff */
[----:B------:R-:W-:Y:S02]  /*33f0*/  IMNMX R141, R141, R0, !PT ;  /* 0x000000008d8d7217 */ /* 0x000fe40007800200 */
[----:B------:R-:W-:Y:S02]  /*3400*/  IMNMX R142, R142, R2, PT ;  /* 0x000000028e8e7217 */ /* 0x000fe40003800200 */
.L_x_416:
        /* <DEDUP_REMOVED lines=74> */
.L_x_420:
        /* <DEDUP_REMOVED lines=443> */
.L_x_421:
        /* <DEDUP_REMOVED lines=235> */
.L_x_403:
[----:B------:R-:W-:Y:S05]  /*6310*/  @P1 EXIT ;  /* 0x000000000000194d */ /* 0x000fea0003800000 */
[----:B------:R-:W1:Y:S01]  /*6320*/  S2UR UR6, SR_CTAID.X ;  /* 0x00000000000679c3 */ /* 0x000e620000002500 */
[----:B------:R-:W2:Y:S01]  /*6330*/  S2R R2, SR_CTAID.Y ;  /* 0x0000000000027919 */ /* 0x000ea20000002600 */
[----:B------:R-:W-:Y:S01]  /*6340*/  IMAD.MOV.U32 R0, RZ, RZ, c[0x0][0x338] ;  /* 0x0000ce00ff007624 */ /* 0x000fe200078e00ff */
[----:B------:R-:W-:Y:S01]  /*6350*/  ULDC UR5, c[0x0][0x358] ;  /* 0x0000d60000057ab9 */ /* 0x000fe20000000800 */
[----:B------:R-:W-:Y:S01]  /*6360*/  BSSY B0, `(.L_x_423) ;  /* 0x000001e000007945 */ /* 0x000fe20003800000 */
[----:B------:R-:W3:Y:S01]  /*6370*/  S2R R15, SR_CTAID.Z ;  /* 0x00000000000f7919 */ /* 0x000ee20000002700 */
[----:B------:R-:W-:-:S03]  /*6380*/  ULDC UR4, c[0x0][0x2f4] ;  /* 0x0000bd0000047ab9 */ /* 0x000fc60000000800 */
[----:B------:R-:W-:Y:S01]  /*6390*/  BAR.SYNC.DEFER_BLOCKING 0x1, 0x100 ;  /* 0x0044000000007b1d */ /* 0x000fe20000010000 */
[----:B------:R-:W-:Y:S01]  /*63a0*/  ISETP.NE.AND P0, PT, R0, 0x1, PT ;  /* 0x000000010000780c */ /* 0x000fe20003f05270 */
[----:B-1----:R-:W-:-:S12]  /*63b0*/  UIMAD UR5, UR6, UR5, URZ ;  /* 0x00000005060572a4 */ /* 0x002fd8000f8e023f */
[----:B--2---:R-:W-:Y:S01]  /*63c0*/  @P0 IMAD.HI.U32 R0, R2, c[0x0][0x33c], RZ ;  /* 0x0000cf0002000a27 */ /* 0x004fe200078e00ff */
[----:B------:R-:W-:-:S03]  /*63d0*/  UIMAD UR5, UR5, UR4, URZ ;  /* 0x00000004050572a4 */ /* 0x000fc6000f8e023f */
[----:B------:R-:W-:Y:S01]  /*63e0*/  IMAD.MOV.U32 R7, RZ, RZ, R2 ;  /* 0x000000ffff077224 */ /* 0x000fe200078e0002 */
[----:B------:R-:W-:Y:S01]  /*63f0*/  @P0 SHF.R.U32.HI R7, RZ, c[0x0][0x340], R0 ;  /* 0x0000d000ff070a19 */ /* 0x000fe20000011600 */
[----:B---3--:R-:W-:Y:S01]  /*6400*/  IMAD R3, R15, c[0x0][0x2f4], RZ ;  /* 0x0000bd000f037a24 */ /* 0x008fe200078e02ff */
[----:B------:R-:W-:Y:S01]  /*6410*/  USHF.R.S32.HI UR4, URZ, 0x1f, UR5 ;  /* 0x0000001f3f047899 */ /* 0x000fe20008011405 */
[----:B------:R-:W-:Y:S02]  /*6420*/  SHF.R.S32.HI R16, RZ, 0x1f, R15 ;  /* 0x0000001fff107819 */ /* 0x000fe4000001140f */
[--C-:B------:R-:W-:Y:S01]  /*6430*/  SHF.R.S32.HI R10, RZ, 0x1f, R7.reuse ;  /* 0x0000001fff0a7819 */ /* 0x100fe20000011407 */
[----:B------:R-:W-:Y:S01]  /*6440*/  IMAD.MOV R6, RZ, RZ, -R7 ;  /* 0x000000ffff067224 */ /* 0x000fe200078e0a07 */
[----:B------:R-:W-:Y:S02]  /*6450*/  SHF.R.S32.HI R14, RZ, 0x1f, R3 ;  /* 0x0000001fff0e7819 */ /* 0x000fe40000011403 */
[----:B------:R-:W-:Y:S01]  /*6460*/  IADD3 R0, P1, P0, R3, UR5, R7 ;  /* 0x0000000503007c10 */ /* 0x000fe2000f83e007 */
[----:B------:R-:W-:-:S03]  /*6470*/  IMAD R6, R6, c[0x0][0x338], R2 ;  /* 0x0000ce0006067a24 */ /* 0x000fc600078e0202 */
[----:B------:R-:W-:Y:S01]  /*6480*/  IADD3.X R14, R14, UR4, R10, P1, P0 ;  /* 0x000000040e0e7c10 */ /* 0x000fe20008fe040a */
[----:B------:R-:W-:Y:S01]  /*6490*/  IMAD.SHL.U32 R11, R0, 0x4, RZ ;  /* 0x00000004000b7824 */ /* 0x000fe200078e00ff */
[----:B------:R-:W-:Y:S02]  /*64a0*/  ISETP.NE.AND P1, PT, R242, RZ, PT ;  /* 0x000000fff200720c */ /* 0x000fe40003f25270 */
[----:B------:R-:W-:Y:S02]  /*64b0*/  SHF.L.U64.HI R14, R0, 0x2, R14 ;  /* 0x00000002000e7819 */ /* 0x000fe4000001020e */
[----:B------:R-:W-:-:S04]  /*64c0*/  IADD3 R4, P0, R11, c[0x0][0x350], RZ ;  /* 0x0000d4000b047a10 */ /* 0x000fc80007f1e0ff */
[----:B------:R-:W-:-:S05]  /*64d0*/  IADD3.X R5, R14, c[0x0][0x354], RZ, P0, !PT ;  /* 0x0000d5000e057a10 */ /* 0x000fca00007fe4ff */
[----:B------:R-:W-:Y:S05]  /*64e0*/  @P1 BRA `(.L_x_424) ;  /* 0x0000005000001947 */ /* 0x000fea0003800000 */
.L_x_425:
[----:B------:R-:W2:Y:S01]  /*64f0*/  LDG.E.STRONG.GPU R0, [R4.64] ;  /* 0x0000000e04007981 */ /* 0x000ea2000c1ef900 */
[----:B------:R-:W-:Y:S01]  /*6500*/  YIELD ;  /* 0x0000000000007946 */ /* 0x000fe20003800000 */
[----:B--2---:R-:W-:Y:S01]  /*6510*/  ISETP.NE.AND P0, PT, R0, R6, PT ;  /* 0x000000060000720c */ /* 0x004fe20003f05270 */
[----:B------:R-:W-:-:S12]  /*6520*/  CCTL.IVALL ;  /* 0x00000000ff00798f */ /* 0x000fd80002000000 */
[----:B------:R-:W-:Y:S05]  /*6530*/  @P0 BRA `(.L_x_425) ;  /* 0xffffffb000000947 */ /* 0x000fea000383ffff */
.L_x_424:
[----:B------:R-:W-:Y:S05]  /*6540*/  BSYNC B0 ;  /* 0x0000000000007941 */ /* 0x000fea0003800000 */
.L_x_423:
[----:B------:R-:W-:Y:S01]  /*6550*/  MOV R17, 0xffffffff ;  /* 0xffffffff00117802 */ /* 0x000fe20000000f00 */
[----:B------:R-:W-:Y:S05]  /*6560*/  BRA.CONV ~URZ, `(.L_x_426) ;  /* 0x000000237f007947 */ /* 0x000fea000b800000 */
[----:B------:R-:W-:Y:S02]  /*6570*/  MOV R2, 0x6590 ;  /* 0x0000659000027802 */ /* 0x000fe40000000f00 */
[----:B------:R-:W-:Y:S05]  /*6580*/  CALL.REL.NOINC `($__internal_2_$__cuda_sm70_warpsync) ;  /* 0x00000a8000007944 */ /* 0x000fea0003c00000 */
.L_x_426:
[----:B------:R-:W-:Y:S01]  /*6590*/  UIMAD UR5, UR6, 0x3000, URZ ;  /* 0x00003000060578a4 */ /* 0x000fe2000f8e023f */
[----:B------:R-:W-:Y:S01]  /*65a0*/  IMAD R0, R10, c[0x0][0x328], RZ ;  /* 0x0000ca000a007a24 */ /* 0x000fe200078e02ff */
[----:B------:R-:W-:-:S06]  /*65b0*/  NOP ;  /* 0x0000000000007918 */ /* 0x000fcc0000000000 */
[----:B------:R-:W-:Y:S01]  /*65c0*/  USHF.R.S32.HI UR4, URZ, 0x1f, UR5 ;  /* 0x0000001f3f047899 */ /* 0x000fe20008011405 */
[----:B------:R-:W-:Y:S01]  /*65d0*/  IADD3 R8, P0, R242, UR5, RZ ;  /* 0x00000005f2087c10 */ /* 0x000fe2000ff1e0ff */
[----:B------:R-:W-:Y:S02]  /*65e0*/  IMAD R0, R7, c[0x0][0x32c], R0 ;  /* 0x0000cb0007007a24 */ /* 0x000fe400078e0200 */
[----:B------:R-:W-:Y:S02]  /*65f0*/  IMAD R12, R16, c[0x0][0x330], RZ ;  /* 0x0000cc00100c7a24 */ /* 0x000fe400078e02ff */
[----:B------:R-:W-:-:S05]  /*6600*/  LEA.HI.X.SX32 R9, R242, UR4, 0x1, P0 ;  /* 0x00000004f2097c11 */ /* 0x000fca00080f0eff */
        /* <DEDUP_REMOVED lines=56> */
[----:B-1----:R-:W-:Y:S02]  /*6990*/  MOV R2, 0x69b0 ;  /* 0x000069b000027802 */ /* 0x002fe40000000f00 */
[----:B------:R-:W-:Y:S05]  /*69a0*/  CALL.REL.NOINC `($__internal_2_$__cuda_sm70_warpsync) ;  /* 0x0000066000007944 */ /* 0x000fea0003c00000 */
.L_x_427:
        /* <DEDUP_REMOVED lines=12> */
.L_x_429:
[----:B------:R-:W-:Y:S05]  /*6a70*/  BSYNC B0 ;  /* 0x0000000000007941 */ /* 0x000fea0003800000 */
.L_x_428:
[----:B--2---:R-:W-:Y:S01]  /*6a80*/  IADD3 R4, P0, R11, c[0x0][0x348], RZ ;  /* 0x0000d2000b047a10 */ /* 0x004fe20007f1e0ff */
[----:B------:R-:W-:Y:S03]  /*6a90*/  BSSY B0, `(.L_x_430) ;  /* 0x0000008000007945 */ /* 0x000fe60003800000 */
[----:B------:R-:W-:Y:S01]  /*6aa0*/  IADD3.X R5, R14, c[0x0][0x34c], RZ, P0, !PT ;  /* 0x0000d3000e057a10 */ /* 0x000fe200007fe4ff */
[----:B------:R-:W-:Y:S05]  /*6ab0*/  @P1 BRA `(.L_x_431) ;  /* 0x0000005000001947 */ /* 0x000fea0003800000 */
.L_x_432:
[----:B------:R-:W2:Y:S01]  /*6ac0*/  LDG.E.STRONG.GPU R0, [R4.64] ;  /* 0x0000000e04007981 */ /* 0x000ea2000c1ef900 */
[----:B------:R-:W-:Y:S01]  /*6ad0*/  YIELD ;  /* 0x0000000000007946 */ /* 0x000fe20003800000 */
[----:B--2---:R-:W-:Y:S01]  /*6ae0*/  ISETP.NE.AND P0, PT, R0, R6, PT ;  /* 0x000000060000720c */ /* 0x004fe20003f05270 */
[----:B------:R-:W-:-:S12]  /*6af0*/  CCTL.IVALL ;  /* 0x00000000ff00798f */ /* 0x000fd80002000000 */
[----:B------:R-:W-:Y:S05]  /*6b00*/  @P0 BRA `(.L_x_432) ;  /* 0xffffffb000000947 */ /* 0x000fea000383ffff */
.L_x_431:
[----:B------:R-:W-:Y:S05]  /*6b10*/  BSYNC B0 ;  /* 0x0000000000007941 */ /* 0x000fea0003800000 */
.L_x_430:
[----:B------:R-:W-:Y:S05]  /*6b20*/  BRA.CONV ~URZ, `(.L_x_433) ;  /* 0x000000237f007947 */ /* 0x000fea000b800000 */
[----:B-1----:R-:W-:Y:S02]  /*6b30*/  MOV R2, 0x6b50 ;  /* 0x00006b5000027802 */ /* 0x002fe40000000f00 */
[----:B------:R-:W-:Y:S05]  /*6b40*/  CALL.REL.NOINC `($__internal_2_$__cuda_sm70_warpsync) ;  /* 0x000004c000007944 */ /* 0x000fea0003c00000 */
.L_x_433:
        /* <DEDUP_REMOVED lines=64> */
.L_x_434:
        /* <DEDUP_REMOVED lines=12> */
        .weak           $__internal_2_$__cuda_sm70_warpsync
        .type           $__internal_2_$__cuda_sm70_warpsync,@function
        .size           $__internal_2_$__cuda_sm70_warpsync,(.L_x_2298 - $__internal_2_$__cuda_sm70_warpsync)
$__internal_2_$__cuda_sm70_warpsync:
[----:B------:R-:W-:Y:S01]  /*7010*/  MOV R3, 0x0 ;  /* 0x0000000000037802 */ /* 0x000fe20000000f00 */
[----:B------:R-:W-:Y:S04]  /*7020*/  WARPSYNC R17 ;  /* 0x0000001100007348 */ /* 0x000fe80003800000 */
[----:B------:R-:W-:Y:S05]  /*7030*/  RET.REL.NODEC R2 `(_ZN7cutlass13device_kernelIN5flash19enable_sm80_to_sm89INS1_16FlashAttnBwdSm80INS1_25CollectiveMainloopBwdSm80ILi2ELi1EN4cute5tupleIJNS5_1CILi64EEENS7_ILi96EEENS7_ILi128EEEEEENS_10bfloat16_tEfNS_4arch4Sm80ELb0ELb1ELb0ELb0ELb1ELb0ELb0ELb0ELi2ELi2ELi2ELi2ELb1EEENS1_24CollectiveEpilogueBwdGQAISB_fSE_Li256ELb0ELb1EEENS1_19SingleTileSchedulerILb0ELb0ELb0ELi96EEEEEEEEEvNT_6ParamsE) ;  /* 0xffff8fc002007950 */ /* 0x000fea0003c3ffff */
.L_x_435:
        /* <DEDUP_REMOVED lines=12> */
.L_x_2298:


//--------------------- .text._ZN7cutlass13device_kernelIN5flash19enable_sm80_to_sm89INS1_16FlashAttnBwdSm80INS1_25CollectiveMainloopBwdSm80ILi2ELi1EN4cute5tupleIJNS5_1CILi64EEENS7_ILi96EEENS7_ILi128EEEEEENS_10bfloat16_tEfNS_4arch4Sm80ELb0ELb1ELb0ELb1ELb0ELb0ELb0ELb0ELi2ELi2ELi2ELi2ELb1EEENS1_21CollectiveEpilogueBwdISB_SC_SE_Li256ELb1ELb0ELi4EEENS1_19SingleTileSchedulerILb1ELb0ELb0ELi96EEEEEEEEEvNT_6ParamsE --------------------------
	.section	.text._ZN7cutlass13device_kernelIN5flash19enable_sm80_to_sm89INS1_16FlashAttnBwdSm80INS1_25CollectiveMainloopBwdSm80ILi2ELi1EN4cute5tupleIJNS5_1CILi64EEENS7_ILi96EEENS7_ILi128EEEEEENS_10bfloat16_tEfNS_4arch4Sm80ELb0ELb1ELb0ELb1ELb0ELb0ELb0ELb0ELi2ELi2ELi2ELi2ELb1EEENS1_21CollectiveEpilogueBwdISB_SC_SE_Li256ELb1ELb0ELi4EEENS1_19SingleTileSchedulerILb1ELb0ELb0ELi96EEEEEEEEEvNT_6ParamsE,"ax",@progbits
	.sectioninfo	@"SHI_REGISTERS=255"
	.align	128
.text._ZN7cutlass13device_kernelIN5flash19enable_sm80_to_sm89INS1_16FlashAttnBwdSm80INS1_25CollectiveMainloopBwdSm80ILi2ELi1EN4cute5tupleIJNS5_1CILi64EEENS7_ILi96EEENS7_ILi128EEEEEENS_10bfloat16_tEfNS_4arch4Sm80ELb0ELb1ELb0ELb1ELb0ELb0ELb0ELb0ELi2ELi2ELi2ELi2ELb1EEENS1_21CollectiveEpilogueBwdISB_SC_SE_Li256ELb1ELb0ELi4EEENS1_19SingleTileSchedulerILb1ELb0ELb0ELi96EEEEEEEEEvNT_6ParamsE:
        .type           _ZN7cutlass13device_kernelIN5flash19enable_sm80_to_sm89INS1_16FlashAttnBwdSm80INS1_25CollectiveMainloopBwdSm80ILi2ELi1EN4cute5tupleIJNS5_1CILi64EEENS7_ILi96EEENS7_ILi128EEEEEENS_10bfloat16_tEfNS_4arch4Sm80ELb0ELb1ELb0ELb1ELb0ELb0ELb0ELb0ELi2ELi2ELi2ELi2ELb1EEENS1_21CollectiveEpilogueBwdISB_SC_SE_Li256ELb1ELb0ELi4EEENS1_19SingleTileSchedulerILb1ELb0ELb0ELi96EEEEEEEEEvNT_6ParamsE,@function
        .size           _ZN7cutlass13device_kernelIN5flash19enable_sm80_to_sm89INS1_16FlashAttnBwdSm80INS1_25CollectiveMainloopBwdSm80ILi2ELi1EN4cute5tupleIJNS5_1CILi64EEENS7_ILi96EEENS7_ILi128EEEEEENS_10bfloat16_tEfNS_4arch4Sm80ELb0ELb1ELb0ELb1ELb0ELb0ELb0ELb0ELi2ELi2ELi2ELi2ELb1EEENS1_21CollectiveEpilogueBwdISB_SC_SE_Li256ELb1ELb0ELi4EEENS1_19SingleTileSchedulerILb1ELb0ELb0ELi96EEEEEEEEEvNT_6ParamsE,(.L_x_2300 - _ZN7cutlass13device_kernelIN5flash19enable_sm80_to_sm89INS1_16FlashAttnBwdSm80INS1_25CollectiveMainloopBwdSm80ILi2ELi1EN4cute5tupleIJNS5_1CILi64EEENS7_ILi96EEENS7_ILi128EEEEEENS_10bfloat16_tEfNS_4arch4Sm80ELb0ELb1ELb0ELb1ELb0ELb0ELb0ELb0ELi2ELi2ELi2ELi2ELb1EEENS1_21CollectiveEpilogueBwdISB_SC_SE_Li256ELb1ELb0ELi4EEENS1_19SingleTileSchedulerILb1ELb0ELb0ELi96EEEEEEEEEvNT_6ParamsE)
        .other          _ZN7cutlass13device_kernelIN5flash19enable_sm80_to_sm89INS1_16FlashAttnBwdSm80INS1_25CollectiveMainloopBwdSm80ILi2ELi1EN4cute5tupleIJNS5_1CILi64EEENS7_ILi96EEENS7_ILi128EEEEEENS_10bfloat16_tEfNS_4arch4Sm80ELb0ELb1ELb0ELb1ELb0ELb0ELb0ELb0ELi2ELi2ELi2ELi2ELb1EEENS1_21CollectiveEpilogueBwdISB_SC_SE_Li256ELb1ELb0ELi4EEENS1_19SingleTileSchedulerILb1ELb0ELb0ELi96EEEEEEEEEvNT_6ParamsE,@"STO_CUDA_ENTRY STV_DEFAULT"
_ZN7cutlass13device_kernelIN5flash19enable_sm80_to_sm89INS1_16FlashAttnBwdSm80INS1_25CollectiveMainloopBwdSm80ILi2ELi1EN4cute5tupleIJNS5_1CILi64EEENS7_ILi96EEENS7_ILi128EEEEEENS_10bfloat16_tEfNS_4arch4Sm80ELb0ELb1ELb0ELb1ELb0ELb0ELb0ELb0ELi2ELi2ELi2ELi2ELb1EEENS1_21CollectiveEpilogueBwdISB_SC_SE_Li256ELb1ELb0ELi4EEENS1_19SingleTileSchedulerILb1ELb0ELb0ELi96EEEEEEEEEvNT_6ParamsE:
[----:B------:R-:W-:Y:S02]  /*0000*/  MOV R1, c[0x0][0x28] ;  /* 0x00000a0000017a02 */ /* 0x000fe40000000f00 */
[----:B------:R-:W1:Y:S01]  /*0010*/  S2R R82, SR_TID.X ;  /* 0x0000000000527919 */ /* 0x000e620000002100 */
[----:B------:R-:W2:Y:S01]  /*0020*/  S2UR UR17, SR_CTAID.Z ;  /* 0x00000000001179c3 */ /* 0x000ea20000002700 */
[----:B------:R-:W-:Y:S01]  /*0030*/  UMOV UR6, 0x4 ;  /* 0x0000000400067882 */ /* 0x000fe20000000000 */
[----:B------:R-:W-:Y:S01]  /*0040*/  IADD3 R1, R1, -0x28, RZ ;  /* 0xffffffd801017810 */ /* 0x000fe20007ffe0ff */
[----:B------:R-:W3:Y:S01]  /*0050*/  S2R R80, SR_CTAID.Y ;  /* 0x0000000000507919 */ /* 0x000ee20000002600 */
[----:B------:R-:W-:Y:S02]  /*0060*/  ULDC.64 UR4, c[0x0][0x3c0] ;  /* 0x0000f00000047ab9 */ /* 0x000fe40000000a00 */
[----:B------:R-:W-:Y:S02]  /*0070*/  ULDC.64 UR18, c[0x0][0x118] ;  /* 0x0000460000127ab9 */ /* 0x000fe40000000a00 */
[----:B------:R-:W4:Y:S01]  /*0080*/  S2UR UR12, SR_CTAID.X ;  /* 0x00000000000c79c3 */ /* 0x000f220000002500 */
[----:B-1----:R-:W-:Y:S01]  /*0090*/  SHF.R.U32.HI R0, RZ, 0x5, R82 ;  /* 0x00000005ff007819 */ /* 0x002fe20000011652 */
[----:B--2---:R-:W-:-:S05]  /*00a0*/  UIMAD.WIDE UR4, UR17, UR6, UR4 ;  /* 0x00000006110472a5 */ /* 0x004fca000f8e0204 */
[----:B------:R-:W1:Y:S02]  /*00b0*/  SHFL.IDX PT, R0, R0, RZ, 0x1f ;  /* 0x00001fff00007589 */ /* 0x000e6400000e0000 */
[----:B-1----:R-:W-:-:S13]  /*00c0*/  ISETP.NE.AND P0, PT, R0, RZ, PT ;  /* 0x000000ff0000720c */ /* 0x002fda0003f05270 */
[----:B----4-:R-:W-:Y:S05]  /*00d0*/  @!P0 BRA `(.L_x_436) ;  /* 0x000001a000008947 */ /* 0x010fea0003800000 */
[----:B---3--:R-:W-:-:S04]  /*00e0*/  ISETP.NE.U32.AND P0, PT, RZ, c[0x0][0x3c0], PT ;  /* 0x0000f000ff007a0c */ /* 0x008fc80003f05070 */
[----:B------:R-:W-:-:S13]  /*00f0*/  ISETP.NE.AND.EX P0, PT, RZ, c[0x0][0x3c4], PT, P0 ;  /* 0x0000f100ff007a0c */ /* 0x000fda0003f05300 */
[----:B------:R-:W-:Y:S05]  /*0100*/  @!P0 BRA `(.L_x_437) ;  /* 0x0000005000008947 */ /* 0x000fea0003800000 */
[----:B------:R-:W-:Y:S02]  /*0110*/  MOV R2, UR4 ;  /* 0x0000000400027c02 */ /* 0x000fe40008000f00 */
[----:B------:R-:W-:-:S05]  /*0120*/  MOV R3, UR5 ;  /* 0x0000000500037c02 */ /* 0x000fca0008000f00 */
[----:B------:R-:W2:Y:S02]  /*0130*/  LDG.E R0, [R2.64] ;  /* 0x0000001202007981 */ /* 0x000ea4000c1e1900 */
[----:B--2---:R1:W2:Y:S02]  /*0140*/  R2UR UR5, R0 ;  /* 0x00000000000573c2 */ /* 0x0042a400000e0000 */
[----:B-12---:R-:W-:Y:S05]  /*0150*/  BRA `(.L_x_438) ;  /* 0x000000e000007947 */ /* 0x006fea0003800000 */
.L_x_437:
[----:B------:R-:W-:-:S04]  /*0160*/  ISETP.NE.U32.AND P0, PT, RZ, c[0x0][0x3b8], PT ;  /* 0x0000ee00ff007a0c */ /* 0x000fc80003f05070 */
[----:B------:R-:W-:-:S13]  /*0170*/  ISETP.NE.AND.EX P0, PT, RZ, c[0x0][0x3bc], PT, P0 ;  /* 0x0000ef00ff007a0c */ /* 0x000fda0003f05300 */
[----:B------:R-:W-:Y:S05]  /*0180*/  @!P0 BRA `(.L_x_439) ;  /* 0x000000a000008947 */ /* 0x000fea0003800000 */
[----:B------:R-:W-:Y:S02]  /*0190*/  ULDC.64 UR4, c[0x0][0x3b8] ;  /* 0x0000ee0000047ab9 */ /* 0x000fe40000000a00 */
[----:B------:R-:W-:-:S06]  /*01a0*/  UIMAD.WIDE UR4, UR17, UR6, UR4 ;  /* 0x00000006110472a5 */ /* 0x000fcc000f8e0204 */
[----:B------:R-:W-:Y:S02]  /*01b0*/  MOV R2, UR4 ;  /* 0x0000000400027c02 */ /* 0x000fe40008000f00 */
[----:B------:R-:W-:-:S05]  /*01c0*/  MOV R3, UR5 ;  /* 0x0000000500037c02 */ /* 0x000fca0008000f00 */
[----:B------:R1:W2:Y:S04]  /*01d0*/  LDG.E R0, [R2.64] ;  /* 0x0000001202007981 */ /* 0x0002a8000c1e1900 */
[----:B-1----:R-:W3:Y:S01]  /*01e0*/  LDG.E R2, [R2.64+0x4] ;  /* 0x0000041202027981 */ /* 0x002ee2000c1e1900 */
[----:B--2---:R-:W1:Y:S08]  /*01f0*/  R2UR UR5, R0 ;  /* 0x00000000000573c2 */ /* 0x004e7000000e0000 */
[----:B---3--:R-:W1:Y:S02]  /*0200*/  R2UR UR4, R2 ;  /* 0x00000000020473c2 */ /* 0x008e6400000e0000 */
[----:B-1----:R-:W-:Y:S01]  /*0210*/  UIADD3 UR5, -UR5, UR4, URZ ;  /* 0x0000000405057290 */ /* 0x002fe2000fffe13f */
[----:B------:R-:W-:Y:S05]  /*0220*/  BRA `(.L_x_438) ;  /* 0x0000001000007947 */ /* 0x000fea0003800000 */
.L_x_439:
[----:B------:R-:W-:Y:S02]  /*0230*/  ULDC UR5, c[0x0][0x3a4] ;  /* 0x0000e90000057ab9 */ /* 0x000fe40000000800 */
.L_x_438:
[----:B------:R-:W-:-:S04]  /*0240*/  UIMAD UR4, UR12, 0x60, URZ ;  /* 0x000000600c0478a4 */ /* 0x000fc8000f8e023f */
[----:B------:R-:W-:-:S04]  /*0250*/  UISETP.GE.AND UP0, UPT, UR4, UR5, UPT ;  /* 0x000000050400728c */ /* 0x000fc8000bf06270 */
[----:B------:R-:W-:Y:S01]  /*0260*/  USEL UR17, UR17, 0xffffffff, !UP0 ;  /* 0xffffffff11117887 */ /* 0x000fe2000c000000 */
[----:B------:R-:W-:Y:S05]  /*0270*/  BRA `(.L_x_440) ;  /* 0x0000019000007947 */ /* 0x000fea0003800000 */
.L_x_436:
        /* <DEDUP_REMOVED lines=8> */
.L_x_441:
        /* <DEDUP_REMOVED lines=13> */
.L_x_443:
[----:B------:R-:W-:Y:S02]  /*03d0*/  ULDC UR5, c[0x0][0x3a4] ;  /* 0x0000e90000057ab9 */ /* 0x000fe40000000800 */
.L_x_442:
[----:B------:R-:W-:-:S04]  /*03e0*/  UIMAD UR4, UR12, 0x60, URZ ;  /* 0x000000600c0478a4 */ /* 0x000fc8000f8e023f */
[----:B------:R-:W-:-:S04]  /*03f0*/  UISETP.GE.AND UP0, UPT, UR4, UR5, UPT ;  /* 0x000000050400728c */ /* 0x000fc8000bf06270 */
[----:B------:R-:W-:-:S06]  /*0400*/  USEL UR17, UR17, 0xffffffff, !UP0 ;  /* 0xffffffff11117887 */ /* 0x000fcc000c000000 */
.L_x_440:
[----:B------:R-:W-:-:S13]  /*0410*/  ISETP.LE.AND P0, PT, RZ, UR17, PT ;  /* 0x00000011ff007c0c */ /* 0x000fda000bf03270 */
[----:B------:R-:W-:Y:S05]  /*0420*/  @!P0 EXIT ;  /* 0x000000000000894d */ /* 0x000fea0003800000 */
[----:B------:R-:W-:Y:S02]  /*0430*/  ULDC.64 UR4, c[0x0][0x2c8] ;  /* 0x0000b20000047ab9 */ /* 0x000fe40000000a00 */
[----:B------:R-:W-:Y:S02]  /*0440*/  UISETP.NE.U32.AND UP2, UPT, URZ, UR4, UPT ;  /* 0x000000043f00728c */ /* 0x000fe4000bf45070 */
[----:B------:R-:W-:Y:S02]  /*0450*/  ULDC.64 UR8, c[0x0][0x2c8] ;  /* 0x0000b20000087ab9 */ /* 0x000fe40000000a00 */
[----:B------:R-:W-:Y:S02]  /*0460*/  UISETP.NE.AND.EX UP2, UPT, URZ, UR5, UPT, UP2 ;  /* 0x000000053f00728c */ /* 0x000fe4000bf45320 */
[----:B------:R-:W-:Y:S02]  /*0470*/  UIMAD.WIDE UR8, UR17, UR6, UR8 ;  /* 0x00000006110872a5 */ /* 0x000fe4000f8e0208 */
[----:B------:R-:W-:-:S02]  /*0480*/  ULDC.64 UR4, c[0x0][0x2d8] ;  /* 0x0000b60000047ab9 */ /* 0x000fc40000000a00 */
[----:B------:R-:W-:Y:S01]  /*0490*/  PLOP3.LUT P2, PT, PT, PT, UP2, 0x80, 0x0 ;  /* 0x000000000000781c */ /* 0x000fe20003f4f028 */
[----:B------:R-:W-:Y:S01]  /*04a0*/  UISETP.NE.U32.AND UP0, UPT, URZ, UR4, UPT ;  /* 0x000000043f00728c */ /* 0x000fe2000bf05070 */
[----:B------:R-:W-:Y:S02]  /*04b0*/  IMAD.U32 R6, RZ, RZ, UR8 ;  /* 0x00000008ff067e24 */ /* 0x000fe4000f8e00ff */
[----:B------:R-:W-:Y:S01]  /*04c0*/  IMAD.U32 R7, RZ, RZ, UR9 ;  /* 0x00000009ff077e24 */ /* 0x000fe2000f8e00ff */
[----:B------:R-:W-:-:S08]  /*04d0*/  UISETP.NE.AND.EX UP0, UPT, URZ, UR5, UPT, UP0 ;  /* 0x000000053f00728c */ /* 0x000fd0000bf05300 */
[----:B------:R-:W2:Y:S01]  /*04e0*/  @P2 LDG.E R4, [R6.64] ;  /* 0x0000001206042981 */ /* 0x000ea2000c1e1900 */
[----:B------:R-:W-:Y:S01]  /*04f0*/  ULDC.64 UR4, c[0x0][0x2d8] ;  /* 0x0000b60000047ab9 */ /* 0x000fe20000000a00 */
[----:B------:R-:W-:Y:S01]  /*0500*/  PLOP3.LUT P0, PT, PT, PT, UP0, 0x80, 0x0 ;  /* 0x000000000000781c */ /* 0x000fe20003f0f008 */
[----:B------:R-:W-:-:S06]  /*0510*/  @UP0 UIMAD.WIDE UR4, UR17, UR6, UR4 ;  /* 0x00000006110402a5 */ /* 0x000fcc000f8e0204 */
[----:B------:R-:W-:Y:S01]  /*0520*/  MOV R2, UR4 ;  /* 0x0000000400027c02 */ /* 0x000fe20008000f00 */
[----:B------:R-:W-:Y:S01]  /*0530*/  IMAD.U32 R3, RZ, RZ, UR5 ;  /* 0x00000005ff037e24 */ /* 0x000fe2000f8e00ff */
[----:B------:R-:W-:Y:S02]  /*0540*/  ULDC.64 UR4, c[0x0][0x2d0] ;  /* 0x0000b40000047ab9 */ /* 0x000fe40000000a00 */
[----:B------:R-:W-:Y:S01]  /*0550*/  UISETP.NE.U32.AND UP1, UPT, URZ, UR4, UPT ;  /* 0x000000043f00728c */ /* 0x000fe2000bf25070 */
[----:B------:R-:W-:Y:S01]  /*0560*/  MOV R5, RZ ;  /* 0x000000ff00057202 */ /* 0x000fe20000000f00 */
[----:B------:R1:W3:Y:S01]  /*0570*/  @P0 LDG.E R0, [R2.64] ;  /* 0x0000001202000981 */ /* 0x0002e2000c1e1900 */
[----:B------:R-:W-:Y:S01]  /*0580*/  IMAD.MOV.U32 R9, RZ, RZ, RZ ;  /* 0x000000ffff097224 */ /* 0x000fe200078e00ff */
[----:B------:R-:W-:-:S03]  /*0590*/  UISETP.NE.AND.EX UP1, UPT, URZ, UR5, UPT, UP1 ;  /* 0x000000053f00728c */ /* 0x000fc6000bf25310 */
[----:B------:R-:W-:Y:S01]  /*05a0*/  ULDC.64 UR4, c[0x0][0x2d0] ;  /* 0x0000b40000047ab9 */ /* 0x000fe20000000a00 */
[----:B------:R4:W5:Y:S01]  /*05b0*/  @P2 LDG.E R5, [R6.64] ;  /* 0x0000001206052981 */ /* 0x000962000c1e1900 */
[----:B------:R-:W-:Y:S01]  /*05c0*/  UIMAD.WIDE UR4, UR17, UR6, UR4 ;  /* 0x00000006110472a5 */ /* 0x000fe2000f8e0204 */
[----:B------:R-:W-:-:S05]  /*05d0*/  PLOP3.LUT P1, PT, PT, PT, UP1, 0x80, 0x0 ;  /* 0x000000000000781c */ /* 0x000fca0003f2f018 */
[----:B-1----:R-:W-:Y:S01]  /*05e0*/  MOV R2, UR4 ;  /* 0x0000000400027c02 */ /* 0x002fe20008000f00 */
[----:B------:R-:W-:-:S07]  /*05f0*/  IMAD.U32 R3, RZ, RZ, UR5 ;  /* 0x00000005ff037e24 */ /* 0x000fce000f8e00ff */
[----:B------:R4:W5:Y:S01]  /*0600*/  @P1 LDG.E R9, [R2.64] ;  /* 0x0000001202091981 */ /* 0x000962000c1e1900 */
[----:B------:R-:W-:Y:S02]  /*0610*/  ULDC UR16, c[0x0][0x168] ;  /* 0x00005a0000107ab9 */ /* 0x000fe40000000800 */
[----:B------:R-:W-:Y:S02]  /*0620*/  UMOV UR20, URZ ;  /* 0x0000003f00147c82 */ /* 0x000fe40008000000 */
[----:B------:R-:W-:Y:S01]  /*0630*/  ULDC UR15, c[0x0][0x198] ;  /* 0x00006600000f7ab9 */ /* 0x000fe20000000800 */
[----:B--2---:R-:W1:Y:S02]  /*0640*/  @P2 R2UR UR5, R4 ;  /* 0x00000000040523c2 */ /* 0x004e6400000e0000 */
[----:B-1----:R-:W-:-:S04]  /*0650*/  @UP2 ULEA UR5, UR17, UR5, 0x6 ;  /* 0x0000000511052291 */ /* 0x002fc8000f8e303f */
[----:B------:R-:W-:-:S04]  /*0660*/  @UP2 USHF.R.S32.HI UR4, URZ, 0x1f, UR5 ;  /* 0x0000001f3f042899 */ /* 0x000fc80008011405 */
[----:B------:R-:W-:Y:S01]  /*0670*/  @UP2 ULEA.HI UR4, UR4, UR5, URZ, 0x6 ;  /* 0x0000000504042291 */ /* 0x000fe2000f8f303f */
[----:B---3--:R4:W1:Y:S03]  /*0680*/  @P0 R2UR UR16, R0 ;  /* 0x00000000001003c2 */ /* 0x00886600000e0000 */
[----:B------:R-:W-:Y:S01]  /*0690*/  @UP2 ULOP3.LUT UR20, UR4, 0xffffffc0, URZ, 0xc0, !UPT ;  /* 0xffffffc004142892 */ /* 0x000fe2000f8ec03f */
[----:B------:R-:W-:Y:S06]  /*06a0*/  @P0 BRA `(.L_x_444) ;  /* 0x0000006000000947 */ /* 0x000fec0003800000 */
[----:B------:R-:W-:Y:S05]  /*06b0*/  @!P2 BRA `(.L_x_444) ;  /* 0x000000500000a947 */ /* 0x000fea0003800000 */
[----:B------:R-:W2:Y:S04]  /*06c0*/  LDG.E R4, [R6.64] ;  /* 0x0000001206047981 */ /* 0x000ea8000c1e1900 */
[----:B----4-:R-:W3:Y:S01]  /*06d0*/  LDG.E R0, [R6.64+0x4] ;  /* 0x0000041206007981 */ /* 0x010ee2000c1e1900 */
[----:B-12---:R-:W1:Y:S08]  /*06e0*/  R2UR UR16, R4 ;  /* 0x00000000041073c2 */ /* 0x006e7000000e0000 */
[----:B---3--:R-:W1:Y:S02]  /*06f0*/  R2UR UR4, R0 ;  /* 0x00000000000473c2 */ /* 0x008e6400000e0000 */
[----:B-1----:R-:W-:-:S06]  /*0700*/  UIADD3 UR16, -UR16, UR4, URZ ;  /* 0x0000000410107290 */ /* 0x002fcc000fffe13f */
.L_x_444:
[----:B------:R-:W-:-:S04]  /*0710*/  ISETP.NE.U32.AND P0, PT, RZ, c[0x0][0x2e0], PT ;  /* 0x0000b800ff007a0c */ /* 0x000fc80003f05070 */
[----:B------:R-:W-:-:S13]  /*0720*/  ISETP.NE.AND.EX P0, PT, RZ, c[0x0][0x2e4], PT, P0 ;  /* 0x0000b900ff007a0c */ /* 0x000fda0003f05300 */
[----:B------:R-:W-:Y:S05]  /*0730*/  @!P0 BRA `(.L_x_445) ;  /* 0x0000007000008947 */ /* 0x000fea0003800000 */
[----:B------:R-:W-:Y:S02]  /*0740*/  ULDC.64 UR4, c[0x0][0x2e0] ;  /* 0x0000b80000047ab9 */ /* 0x000fe40000000a00 */
[----:B------:R-:W-:-:S06]  /*0750*/  UIMAD.WIDE UR4, UR17, UR6, UR4 ;  /* 0x00000006110472a5 */ /* 0x000fcc000f8e0204 */
[----:B----4-:R-:W-:Y:S02]  /*0760*/  MOV R2, UR4 ;  /* 0x0000000400027c02 */ /* 0x010fe40008000f00 */
[----:B------:R-:W-:-:S05]  /*0770*/  MOV R3, UR5 ;  /* 0x0000000500037c02 */ /* 0x000fca0008000f00 */
[----:B------:R-:W2:Y:S02]  /*0780*/  LDG.E R0, [R2.64] ;  /* 0x0000001202007981 */ /* 0x000ea4000c1e1900 */
[----:B--2---:R2:W3:Y:S02]  /*0790*/  R2UR UR15, R0 ;  /* 0x00000000000f73c2 */ /* 0x0044e400000e0000 */
[----:B--23--:R-:W-:Y:S05]  /*07a0*/  BRA `(.L_x_446) ;  /* 0x0000006000007947 */ /* 0x00cfea0003800000 */
.L_x_445:
[----:B------:R-:W-:Y:S05]  /*07b0*/  @!P1 BRA `(.L_x_446) ;  /* 0x0000005000009947 */ /* 0x000fea0003800000 */
[----:B----4-:R2:W3:Y:S04]  /*07c0*/  LDG.E R0, [R2.64] ;  /* 0x0000001202007981 */ /* 0x0104e8000c1e1900 */
[----:B--2---:R-:W2:Y:S01]  /*07d0*/  LDG.E R2, [R2.64+0x4] ;  /* 0x0000041202027981 */ /* 0x004ea2000c1e1900 */
[----:B---3--:R-:W3:Y:S08]  /*07e0*/  R2UR UR15, R0 ;  /* 0x00000000000f73c2 */ /* 0x008ef000000e0000 */
[----:B--2---:R-:W3:Y:S02]  /*07f0*/  R2UR UR4, R2 ;  /* 0x00000000020473c2 */ /* 0x004ee400000e0000 */
[----:B---3--:R-:W-:-:S06]  /*0800*/  UIADD3 UR15, -UR15, UR4, URZ ;  /* 0x000000040f0f7290 */ /* 0x008fcc000fffe13f */
.L_x_446:
[----:B-1----:R-:W-:Y:S01]  /*0810*/  UIADD3 UR5, UR16, 0x3f, URZ ;  /* 0x0000003f10057890 */ /* 0x002fe2000fffe03f */
[----:B------:R-:W-:-:S03]  /*0820*/  ISETP.LE.AND P0, PT, RZ, UR12, PT ;  /* 0x0000000cff007c0c */ /* 0x000fc6000bf03270 */
[----:B------:R-:W-:-:S04]  /*0830*/  USHF.R.S32.HI UR4, URZ, 0x1f, UR5 ;  /* 0x0000001f3f047899 */ /* 0x000fc80008011405 */
[----:B------:R-:W-:-:S04]  /*0840*/  ULEA.HI UR4, UR4, UR5, URZ, 0x6 ;  /* 0x0000000504047291 */ /* 0x000fc8000f8f303f */
[----:B------:R-:W-:Y:S02]  /*0850*/  USHF.R.S32.HI UR14, URZ, 0x6, UR4 ;  /* 0x000000063f0e7899 */ /* 0x000fe40008011404 */
[----:B------:R-:W-:Y:S05]  /*0860*/  @!P0 BRA `(.L_x_447) ;  /* 0x0000009000008947 */ /* 0x000fea0003800000 */
[----:B------:R-:W-:Y:S02]  /*0870*/  UIADD3 UR4, -UR15, 0x9f, UR16 ;  /* 0x0000009f0f047890 */ /* 0x000fe4000fffe110 */
[----:B------:R-:W-:Y:S02]  /*0880*/  ULDC UR5, c[0x0][0x2a0] ;  /* 0x0000a80000057ab9 */ /* 0x000fe40000000800 */
[----:B------:R-:W-:-:S04]  /*0890*/  UIMAD UR4, UR12, 0x60, UR4 ;  /* 0x000000600c0478a4 */ /* 0x000fc8000f8e0204 */
[----:B------:R-:W-:-:S04]  /*08a0*/  UIADD3 UR5, UR4, UR5, URZ ;  /* 0x0000000504057290 */ /* 0x000fc8000fffe03f */
[----:B------:R-:W-:-:S04]  /*08b0*/  USHF.R.S32.HI UR4, URZ, 0x1f, UR5 ;  /* 0x0000001f3f047899 */ /* 0x000fc80008011405 */
[----:B------:R-:W-:-:S04]  /*08c0*/  ULEA.HI UR4, UR4, UR5, URZ, 0x6 ;  /* 0x0000000504047291 */ /* 0x000fc8000f8f303f */
[----:B------:R-:W-:-:S04]  /*08d0*/  USHF.R.S32.HI UR4, URZ, 0x6, UR4 ;  /* 0x000000063f047899 */ /* 0x000fc80008011404 */
[----:B------:R-:W-:-:S04]  /*08e0*/  UISETP.LT.AND UP0, UPT, UR14, UR4, UPT ;  /* 0x000000040e00728c */ /* 0x000fc8000bf01270 */
[----:B------:R-:W-:Y:S02]  /*08f0*/  USEL UR14, UR14, UR4, UP0 ;  /* 0x000000040e0e7287 */ /* 0x000fe40008000000 */
.L_x_447:
[----:B------:R-:W-:Y:S01]  /*0900*/  UIADD3 UR4, -UR15, UR16, URZ ;  /* 0x000000100f047290 */ /* 0x000fe2000fffe13f */
[----:B------:R-:W-:Y:S01]  /*0910*/  PLOP3.LUT P1, PT, PT, PT, PT, 0x80, 0x0 ;  /* 0x000000000000781c */ /* 0x000fe20003f2f070 */
[----:B------:R-:W-:Y:S01]  /*0920*/  ULDC UR5, c[0x0][0x2a4] ;  /* 0x0000a90000057ab9 */ /* 0x000fe20000000800 */
[----:B------:R-:W-:Y:S01]  /*0930*/  CS2R R122, SRZ ;  /* 0x00000000007a7805 */ /* 0x000fe2000001ff00 */
[----:B------:R-:W-:Y:S01]  /*0940*/  UIMAD UR4, UR12, 0x60, UR4 ;  /* 0x000000600c0478a4 */ /* 0x000fe2000f8e0204 */
[----:B------:R-:W-:Y:S01]  /*0950*/  CS2R R120, SRZ ;  /* 0x0000000000787805 */ /* 0x000fe2000001ff00 */
[----:B------:R-:W-:Y:S01]  /*0960*/  CS2R R126, SRZ ;  /* 0x00000000007e7805 */ /* 0x000fe2000001ff00 */
[----:B------:R-:W-:Y:S01]  /*0970*/  CS2R R124, SRZ ;  /* 0x00000000007c7805 */ /* 0x000fe2000001ff00 */
[----:B------:R-:W-:Y:S01]  /*0980*/  UIADD3 UR5, UR4, -UR5, URZ ;  /* 0x8000000504057290 */ /* 0x000fe2000fffe03f */
[----:B----4-:R-:W-:Y:S01]  /*0990*/  IMAD.MOV.U32 R7, RZ, RZ, RZ ;  /* 0x000000ffff077224 */ /* 0x010fe200078e00ff */
[----:B------:R-:W-:Y:S01]  /*09a0*/  MOV R8, RZ ;  /* 0x000000ff00087202 */ /* 0x000fe20000000f00 */
[----:B------:R-:W-:Y:S01]  /*09b0*/  IMAD.MOV.U32 R130, RZ, RZ, RZ ;  /* 0x000000ffff827224 */ /* 0x000fe200078e00ff */
[----:B------:R-:W-:Y:S01]  /*09c0*/  USHF.R.S32.HI UR4, URZ, 0x1f, UR5 ;  /* 0x0000001f3f047899 */ /* 0x000fe20008011405 */
[----:B------:R-:W-:Y:S01]  /*09d0*/  IMAD.MOV.U32 R128, RZ, RZ, RZ ;  /* 0x000000ffff807224 */ /* 0x000fe200078e00ff */
[----:B------:R-:W-:Y:S01]  /*09e0*/  CS2R R118, SRZ ;  /* 0x0000000000767805 */ /* 0x000fe2000001ff00 */
        /* <DEDUP_REMOVED lines=58> */
[----:B------:R-:W-:Y:S01]  /*0d90*/  USHF.L.U32 UR4, UR20, 0x7, URZ ;  /* 0x0000000714047899 */ /* 0x000fe2000800063f */
[----:B------:R-:W1:Y:S01]  /*0da0*/  S2R R14, SR_CTAID.X ;  /* 0x00000000000e7919 */ /* 0x000e620000002500 */
[----:B------:R-:W-:Y:S01]  /*0db0*/  SHF.R.S32.HI R32, RZ, 0x1f, R82 ;  /* 0x0000001fff207819 */ /* 0x000fe20000011452 */
[----:B------:R-:W-:Y:S01]  /*0dc0*/  IMAD.MOV.U32 R8, RZ, RZ, R80 ;  /* 0x000000ffff087224 */ /* 0x000fe200078e0050 */
[----:B------:R-:W-:Y:S01]  /*0dd0*/  ISETP.NE.AND P1, PT, R0, 0x1, PT ;  /* 0x000000010000780c */ /* 0x000fe20003f25270 */
[----:B------:R-:W-:Y:S01]  /*0de0*/  IMAD.MOV.U32 R0, RZ, RZ, 0x1 ;  /* 0x00000001ff007424 */ /* 0x000fe200078e00ff */
[----:B------:R-:W-:Y:S01]  /*0df0*/  SHF.R.S32.HI R4, RZ, 0x1f, R82 ;  /* 0x0000001fff047819 */ /* 0x000fe20000011452 */
[----:B------:R-:W-:Y:S01]  /*0e00*/  USHF.R.S32.HI UR10, URZ, 0x1f, UR17 ;  /* 0x0000001f3f0a7899 */ /* 0x000fe20008011411 */
[----:B------:R-:W-:Y:S01]  /*0e10*/  IADD3 R20, P0, R82, UR4, RZ ;  /* 0x0000000452147c10 */ /* 0x000fe2000ff1e0ff */
[----:B------:R-:W-:Y:S01]  /*0e20*/  USEL UR9, UR17, URZ, !UP1 ;  /* 0x0000003f11097287 */ /* 0x000fe2000c800000 */
[----:B------:R-:W-:Y:S01]  /*0e30*/  ISETP.LE.AND P4, PT, R0, c[0x0][0x2a8], PT ;  /* 0x0000aa0000007a0c */ /* 0x000fe20003f83270 */
[----:B------:R-:W-:Y:S01]  /*0e40*/  IMAD.U32 R0, RZ, RZ, UR4 ;  /* 0x00000004ff007e24 */ /* 0x000fe2000f8e00ff */
[CC--:B------:R-:W-:Y:S01]  /*0e50*/  LEA.HI R202, R32.reuse, R82.reuse, RZ, 0x3 ;  /* 0x0000005220ca7211 */ /* 0x0c0fe200078f18ff */
[----:B------:R-:W-:Y:S01]  /*0e60*/  USEL UR8, UR10, URZ, !UP1 ;  /* 0x0000003f0a087287 */ /* 0x000fe2000c800000 */
[----:B------:R-:W-:Y:S01]  /*0e70*/  LEA.HI R2, R32, R82, RZ, 0x6 ;  /* 0x0000005220027211 */ /* 0x000fe200078f30ff */
[----:B------:R-:W-:Y:S01]  /*0e80*/  ULDC.64 UR4, c[0x0][0x1e8] ;  /* 0x00007a0000047ab9 */ /* 0x000fe20000000a00 */
[----:B------:R-:W-:Y:S01]  /*0e90*/  LEA.HI.X.SX32 R21, R0, R4, 0x1, P0 ;  /* 0x0000000400157211 */ /* 0x000fe200000f0eff */
[----:B------:R-:W-:Y:S01]  /*0ea0*/  @P1 IMAD.HI.U32 R3, R80, c[0x0][0x24c], RZ ;  /* 0x0000930050031a27 */ /* 0x000fe200078e00ff */
[----:B------:R-:W-:Y:S01]  /*0eb0*/  SHF.R.S32.HI R252, RZ, 0x3, R202 ;  /* 0x00000003fffc7819 */ /* 0x000fe200000114ca */
[----:B------:R-:W-:Y:S01]  /*0ec0*/  UIMAD UR4, UR8, UR4, URZ ;  /* 0x00000004080472a4 */ /* 0x000fe2000f8e023f */
[----:B------:R-:W-:Y:S01]  /*0ed0*/  LOP3.LUT R0, R202, 0xfffffff8, RZ, 0xc0, !PT ;  /* 0xfffffff8ca007812 */ /* 0x000fe200078ec0ff */
[----:B------:R-:W-:Y:S01]  /*0ee0*/  USEL UR11, UR17, URZ, !UP2 ;  /* 0x0000003f110b7287 */ /* 0x000fe2000d000000 */
[----:B------:R-:W-:Y:S01]  /*0ef0*/  @P1 SHF.R.U32.HI R8, RZ, c[0x0][0x250], R3 ;  /* 0x00009400ff081a19 */ /* 0x000fe20000011603 */
[----:B------:R-:W-:Y:S01]  /*0f00*/  IMAD.SHL.U32 R4, R252, 0x40, RZ ;  /* 0x00000040fc047824 */ /* 0x000fe200078e00ff */
[----:B------:R-:W-:Y:S01]  /*0f10*/  SHF.R.S32.HI R23, RZ, 0x6, R2 ;  /* 0x00000006ff177819 */ /* 0x000fe20000011402 */
[----:B------:R-:W-:Y:S01]  /*0f20*/  IMAD.IADD R22, R82, 0x1, -R0 ;  /* 0x0000000152167824 */ /* 0x000fe200078e0a00 */
[----:B------:R-:W-:Y:S01]  /*0f30*/  SHF.R.S32.HI R3, RZ, 0x1f, R252 ;  /* 0x0000001fff037819 */ /* 0x000fe200000114fc */
[----:B------:R-:W-:Y:S01]  /*0f40*/  UIMAD UR21, UR9, UR5, UR4 ;  /* 0x00000005091572a4 */ /* 0x000fe2000f8e0204 */
[----:B-----5:R-:W-:Y:S01]  /*0f50*/  IADD3 R6, P1, R252, R5, RZ ;  /* 0x00000005fc067210 */ /* 0x020fe20007f3e0ff */
[----:B------:R-:W-:Y:S01]  /*0f60*/  IMAD.SHL.U32 R16, R22, 0x8, RZ ;  /* 0x0000000816107824 */ /* 0x000fe200078e00ff */
[----:B------:R-:W-:Y:S01]  /*0f70*/  IADD3 R2, P0, R252, R9, RZ ;  /* 0x00000009fc027210 */ /* 0x000fe20007f1e0ff */
[----:B------:R-:W-:Y:S01]  /*0f80*/  IMAD.SHL.U32 R28, R23, 0x200, RZ ;  /* 0x00000200171c7824 */ /* 0x000fe200078e00ff */
[-C--:B------:R-:W-:Y:S01]  /*0f90*/  LEA.HI.X.SX32 R0, R5, R3.reuse, 0x1, P1 ;  /* 0x0000000305007211 */ /* 0x080fe200008f0eff */
[----:B------:R-:W-:Y:S01]  /*0fa0*/  ULDC.64 UR4, c[0x0][0x1b8] ;  /* 0x00006e0000047ab9 */ /* 0x000fe20000000a00 */
[----:B------:R-:W-:Y:S01]  /*0fb0*/  LEA.HI.X.SX32 R3, R9, R3, 0x1, P0 ;  /* 0x0000000309037211 */ /* 0x000fe200000f0eff */
[----:B------:R-:W-:Y:S01]  /*0fc0*/  UIMAD UR4, UR8, UR4, URZ ;  /* 0x00000004080472a4 */ /* 0x000fe2000f8e023f */
[----:B------:R-:W-:Y:S01]  /*0fd0*/  LOP3.LUT R4, R4, 0x1c0, RZ, 0xc0, !PT ;  /* 0x000001c004047812 */ /* 0x000fe200078ec0ff */
[----:B------:R-:W-:Y:S01]  /*0fe0*/  USEL UR10, UR10, URZ, !UP2 ;  /* 0x0000003f0a0a7287 */ /* 0x000fe2000d000000 */
[----:B------:R-:W-:Y:S01]  /*0ff0*/  SHF.R.S32.HI R7, RZ, 0x1f, R8 ;  /* 0x0000001fff077819 */ /* 0x000fe20000011408 */
[----:B-1----:R-:W-:Y:S01]  /*1000*/  IMAD.WIDE R14, R14, 0x60, R2 ;  /* 0x000000600e0e7825 */ /* 0x002fe200078e0202 */
[--C-:B------:R-:W-:Y:S01]  /*1010*/  SHF.R.S32.HI R17, RZ, 0x1f, R16.reuse ;  /* 0x0000001fff117819 */ /* 0x100fe20000011410 */
[----:B------:R-:W-:Y:S01]  /*1020*/  UIMAD UR5, UR9, UR5, UR4 ;  /* 0x00000005090572a4 */ /* 0x000fe2000f8e0204 */
[----:B------:R-:W-:Y:S01]  /*1030*/  LOP3.LUT R5, R4, 0x38, R16, 0xf8, !PT ;  /* 0x0000003804057812 */ /* 0x000fe200078ef810 */
[C---:B------:R-:W-:Y:S01]  /*1040*/  IMAD R2, R0.reuse, c[0x0][0x178], RZ ;  /* 0x00005e0000027a24 */ /* 0x040fe200078e02ff */
[----:B------:R-:W-:Y:S01]  /*1050*/  SHF.R.U32.HI R4, RZ, 0x3, R4 ;  /* 0x00000003ff047819 */ /* 0x000fe20000011604 */
[----:B------:R-:W-:Y:S01]  /*1060*/  IMAD R0, R0, c[0x0][0x208], RZ ;  /* 0x0000820000007a24 */ /* 0x000fe200078e02ff */
[----:B------:R-:W-:Y:S01]  /*1070*/  ULDC.64 UR6, c[0x0][0x218] ;  /* 0x0000860000067ab9 */ /* 0x000fe20000000a00 */
[----:B------:R-:W-:Y:S01]  /*1080*/  IMAD R9, R6, c[0x0][0x17c], R2 ;  /* 0x00005f0006097a24 */ /* 0x000fe200078e0202 */
[----:B------:R-:W-:Y:S01]  /*1090*/  LOP3.LUT R240, R28, R5, R4, 0xf6, !PT ;  /* 0x000000051cf07212 */ /* 0x000fe200078ef604 */
[C---:B------:R-:W-:Y:S01]  /*10a0*/  IMAD R10, R7.reuse, c[0x0][0x1e0], RZ ;  /* 0x00007800070a7a24 */ /* 0x040fe200078e02ff */
[----:B------:R-:W-:Y:S01]  /*10b0*/  UIMAD UR6, UR10, UR6, URZ ;  /* 0x000000060a0672a4 */ /* 0x000fe2000f8e023f */
[C---:B------:R-:W-:Y:S01]  /*10c0*/  IMAD R11, R6.reuse, c[0x0][0x20c], R0 ;  /* 0x00008300060b7a24 */ /* 0x040fe200078e0200 */
[----:B------:R-:W-:Y:S01]  /*10d0*/  UIMAD UR12, UR12, -0x60, URZ ;  /* 0xffffffa00c0c78a4 */ /* 0x000fe2000f8e023f */
[--C-:B------:R-:W-:Y:S01]  /*10e0*/  IMAD.WIDE.U32 R2, R6, c[0x0][0x208], R16.reuse ;  /* 0x0000820006027a25 */ /* 0x100fe200078e0010 */
[----:B------:R-:W-:Y:S01]  /*10f0*/  UIMAD UR7, UR11, UR7, UR6 ;  /* 0x000000070b0772a4 */ /* 0x000fe2000f8e0206 */
[C---:B------:R-:W-:Y:S01]  /*1100*/  ISETP.GE.AND P3, PT, R16.reuse, c[0x0][0x1cc], PT ;  /* 0x0000730010007a0c */ /* 0x040fe20003f66270 */
[----:B------:R-:W-:Y:S01]  /*1110*/  UMOV UR22, 0x6 ;  /* 0x0000000600167882 */ /* 0x000fe20000000000 */
[----:B------:R-:W-:Y:S01]  /*1120*/  IMAD R0, R7, c[0x0][0x1b0], RZ ;  /* 0x00006c0007007a24 */ /* 0x000fe200078e02ff */
[----:B------:R-:W-:Y:S01]  /*1130*/  IADD3 R31, R16, 0x40, RZ ;  /* 0x00000040101f7810 */ /* 0x000fe20007ffe0ff */
[----:B------:R-:W-:Y:S01]  /*1140*/  IMAD.WIDE.U32 R4, R6, c[0x0][0x178], R16 ;  /* 0x00005e0006047a25 */ /* 0x000fe200078e0010 */
[----:B------:R-:W-:Y:S01]  /*1150*/  CS2R R130, SRZ ;  /* 0x0000000000827805 */ /* 0x000fe2000001ff00 */
[----:B------:R-:W-:Y:S01]  /*1160*/  CS2R R128, SRZ ;  /* 0x0000000000807805 */ /* 0x000fe2000001ff00 */
[----:B------:R-:W-:Y:S01]  /*1170*/  ISETP.GE.AND P2, PT, R31, c[0x0][0x1cc], PT ;  /* 0x000073001f007a0c */ /* 0x000fe20003f46270 */
[C---:B------:R-:W-:Y:S01]  /*1180*/  IMAD R18, R8.reuse, c[0x0][0x1e4], R10 ;  /* 0x0000790008127a24 */ /* 0x040fe200078e020a */
[----:B------:R-:W-:Y:S01]  /*1190*/  CS2R R126, SRZ ;  /* 0x00000000007e7805 */ /* 0x000fe2000001ff00 */
[----:B------:R-:W-:Y:S01]  /*11a0*/  IMAD.IADD R7, R3, 0x1, R11 ;  /* 0x0000000103077824 */ /* 0x000fe200078e020b */
[----:B------:R-:W-:Y:S01]  /*11b0*/  CS2R R124, SRZ ;  /* 0x00000000007c7805 */ /* 0x000fe2000001ff00 */
[C---:B------:R-:W-:Y:S01]  /*11c0*/  IMAD.WIDE.U32 R10, R8.reuse, c[0x0][0x1e0], R16 ;  /* 0x00007800080a7a25 */ /* 0x040fe200078e0010 */
[----:B------:R-:W-:Y:S01]  /*11d0*/  CS2R R122, SRZ ;  /* 0x00000000007a7805 */ /* 0x000fe2000001ff00 */
[----:B------:R-:W-:Y:S01]  /*11e0*/  CS2R R120, SRZ ;  /* 0x0000000000787805 */ /* 0x000fe2000001ff00 */
[----:B------:R-:W-:Y:S01]  /*11f0*/  CS2R R118, SRZ ;  /* 0x0000000000767805 */ /* 0x000fe2000001ff00 */
[----:B------:R-:W-:Y:S01]  /*1200*/  IMAD.IADD R9, R5, 0x1, R9 ;  /* 0x0000000105097824 */ /* 0x000fe200078e0209 */
[----:B------:R-:W-:Y:S01]  /*1210*/  CS2R R116, SRZ ;  /* 0x0000000000747805 */ /* 0x000fe2000001ff00 */
[----:B------:R-:W-:Y:S01]  /*1220*/  IMAD.IADD R5, R11, 0x1, R18 ;  /* 0x000000010b057824 */ /* 0x000fe200078e0212 */
[----:B------:R-:W-:Y:S01]  /*1230*/  SHF.R.S32.HI R18, RZ, 0x1f, R80 ;  /* 0x0000001fff127819 */ /* 0x000fe20000011450 */
        /* <DEDUP_REMOVED lines=8> */
[----:B------:R-:W-:Y:S01]  /*12c0*/  IMAD R0, R18, c[0x0][0x180], RZ ;  /* 0x0000600012007a24 */ /* 0x000fe200078e02ff */
[----:B------:R-:W-:Y:S01]  /*12d0*/  CS2R R104, SRZ ;  /* 0x0000000000687805 */ /* 0x000fe2000001ff00 */
[----:B------:R-:W-:Y:S01]  /*12e0*/  IMAD.MOV.U32 R6, RZ, RZ, R2 ;  /* 0x000000ffff067224 */ /* 0x000fe200078e0002 */
[----:B------:R-:W-:Y:S01]  /*12f0*/  CS2R R102, SRZ ;  /* 0x0000000000667805 */ /* 0x000fe2000001ff00 */
[----:B------:R-:W-:Y:S01]  /*1300*/  IMAD.MOV.U32 R2, RZ, RZ, R12 ;  /* 0x000000ffff027224 */ /* 0x000fe200078e000c */
[----:B------:R-:W-:Y:S01]  /*1310*/  CS2R R100, SRZ ;  /* 0x0000000000647805 */ /* 0x000fe2000001ff00 */
[----:B------:R-:W-:Y:S01]  /*1320*/  IMAD.MOV.U32 R8, RZ, RZ, R4 ;  /* 0x000000ffff087224 */ /* 0x000fe200078e0004 */
[----:B------:R-:W-:Y:S01]  /*1330*/  CS2R R98, SRZ ;  /* 0x0000000000627805 */ /* 0x000fe2000001ff00 */
[----:B------:R-:W-:Y:S01]  /*1340*/  IMAD R12, R80, c[0x0][0x184], R0 ;  /* 0x00006100500c7a24 */ /* 0x000fe200078e0200 */
[----:B------:R-:W-:Y:S01]  /*1350*/  CS2R R96, SRZ ;  /* 0x0000000000607805 */ /* 0x000fe2000001ff00 */
[----:B------:R-:W-:Y:S01]  /*1360*/  IMAD.MOV.U32 R4, RZ, RZ, R10 ;  /* 0x000000ffff047224 */ /* 0x000fe200078e000a */
[----:B------:R-:W-:Y:S01]  /*1370*/  CS2R R94, SRZ ;  /* 0x00000000005e7805 */ /* 0x000fe2000001ff00 */
[----:B------:R-:W-:Y:S01]  /*1380*/  IMAD.U32 R0, RZ, RZ, UR9 ;  /* 0x00000009ff007e24 */ /* 0x000fe2000f8e00ff */
[----:B------:R-:W-:Y:S01]  /*1390*/  ULDC.64 UR8, c[0x0][0x208] ;  /* 0x0000820000087ab9 */ /* 0x000fe20000000a00 */
[----:B------:R-:W-:Y:S01]  /*13a0*/  IMAD R10, R18, c[0x0][0x210], RZ ;  /* 0x00008400120a7a24 */ /* 0x000fe200078e02ff */
[----:B------:R-:W-:Y:S01]  /*13b0*/  USHF.L.U32 UR4, UR8, 0x6, URZ ;  /* 0x0000000608047899 */ /* 0x000fe2000800063f */
[----:B------:R-:W-:Y:S01]  /*13c0*/  IMAD.WIDE.U32 R8, R80, c[0x0][0x180], R8 ;  /* 0x0000600050087a25 */ /* 0x000fe200078e0008 */
[----:B------:R-:W-:Y:S01]  /*13d0*/  USHF.L.U64.HI UR6, UR8, UR22, UR9 ;  /* 0x0000001608067299 */ /* 0x000fe20008010209 */
[----:B------:R-:W-:Y:S01]  /*13e0*/  CS2R R92, SRZ ;  /* 0x00000000005c7805 */ /* 0x000fe2000001ff00 */
[----:B------:R-:W-:Y:S01]  /*13f0*/  CS2R R90, SRZ ;  /* 0x00000000005a7805 */ /* 0x000fe2000001ff00 */
[C---:B------:R-:W-:Y:S01]  /*1400*/  IMAD.WIDE.U32 R4, R0.reuse, c[0x0][0x1e8], R4 ;  /* 0x00007a0000047a25 */ /* 0x040fe200078e0004 */
[----:B------:R-:W-:Y:S01]  /*1410*/  UIMAD UR6, UR6, UR13, URZ ;  /* 0x0000000d060672a4 */ /* 0x000fe2000f8e023f */
[----:B------:R-:W-:Y:S01]  /*1420*/  CS2R R88, SRZ ;  /* 0x0000000000587805 */ /* 0x000fe2000001ff00 */
[----:B------:R-:W-:Y:S01]  /*1430*/  CS2R R86, SRZ ;  /* 0x0000000000567805 */ /* 0x000fe2000001ff00 */
[----:B------:R-:W-:Y:S01]  /*1440*/  IMAD.WIDE.U32 R2, R0, c[0x0][0x1b8], R2 ;  /* 0x00006e0000027a25 */ /* 0x000fe200078e0002 */
[----:B------:R-:W-:Y:S01]  /*1450*/  IADD3 R5, R5, UR21, RZ ;  /* 0x0000001505057c10 */ /* 0x000fe2000fffe0ff */
[----:B------:R-:W-:Y:S01]  /*1460*/  USHF.R.S32.HI UR21, URZ, 0x1f, UR13 ;  /* 0x0000001f3f157899 */ /* 0x000fe2000801140d */
[----:B------:R-:W-:Y:S01]  /*1470*/  CS2R R84, SRZ ;  /* 0x0000000000547805 */ /* 0x000fe2000001ff00 */
[C---:B------:R-:W-:Y:S01]  /*1480*/  IMAD R10, R80.reuse, c[0x0][0x214], R10 ;  /* 0x00008500500a7a24 */ /* 0x040fe200078e020a */
[----:B------:R-:W-:Y:S01]  /*1490*/  IADD3 R3, R3, UR5, RZ ;  /* 0x0000000503037c10 */ /* 0x000fe2000fffe0ff */
[----:B------:R-:W-:Y:S01]  /*14a0*/  IMAD.IADD R13, R9, 0x1, R12 ;  /* 0x00000001090d7824 */ /* 0x000fe200078e020c */
[----:B------:R-:W-:Y:S01]  /*14b0*/  UIMAD UR6, UR21, UR4, UR6 ;  /* 0x00000004150672a4 */ /* 0x000fe2000f8e0206 */
[----:B------:R-:W-:Y:S01]  /*14c0*/  IMAD.WIDE.U32 R6, R80, c[0x0][0x210], R6 ;  /* 0x0000840050067a25 */ /* 0x000fe200078e0006 */
[----:B------:R-:W-:Y:S01]  /*14d0*/  CS2R R78, SRZ ;  /* 0x00000000004e7805 */ /* 0x000fe2000001ff00 */
[----:B------:R-:W-:Y:S01]  /*14e0*/  CS2R R76, SRZ ;  /* 0x00000000004c7805 */ /* 0x000fe2000001ff00 */
[----:B------:R-:W-:Y:S01]  /*14f0*/  CS2R R74, SRZ ;  /* 0x00000000004a7805 */ /* 0x000fe2000001ff00 */
[----:B------:R-:W-:Y:S01]  /*1500*/  IMAD.MOV.U32 R12, RZ, RZ, R8 ;  /* 0x000000ffff0c7224 */ /* 0x000fe200078e0008 */
[----:B------:R-:W-:Y:S01]  /*1510*/  CS2R R72, SRZ ;  /* 0x0000000000487805 */ /* 0x000fe2000001ff00 */
[----:B------:R-:W-:Y:S01]  /*1520*/  IMAD R8, R15, c[0x0][0x1d8], RZ ;  /* 0x000076000f087a24 */ /* 0x000fe200078e02ff */
[----:B------:R-:W-:Y:S01]  /*1530*/  CS2R R70, SRZ ;  /* 0x0000000000467805 */ /* 0x000fe2000001ff00 */
[----:B------:R-:W-:Y:S01]  /*1540*/  IMAD.IADD R7, R7, 0x1, R10 ;  /* 0x0000000107077824 */ /* 0x000fe200078e020a */
[----:B------:R-:W-:Y:S01]  /*1550*/  CS2R R68, SRZ ;  /* 0x0000000000447805 */ /* 0x000fe2000001ff00 */
[----:B------:R-:W-:Y:S01]  /*1560*/  IMAD R0, R15, c[0x0][0x1a8], RZ ;  /* 0x00006a000f007a24 */ /* 0x000fe200078e02ff */
[----:B------:R-:W-:Y:S01]  /*1570*/  CS2R R66, SRZ ;  /* 0x0000000000427805 */ /* 0x000fe2000001ff00 */
[----:B------:R-:W-:Y:S01]  /*1580*/  IMAD.U32 R26, RZ, RZ, UR11 ;  /* 0x0000000bff1a7e24 */ /* 0x000fe2000f8e00ff */
[----:B------:R-:W-:Y:S01]  /*1590*/  CS2R R64, SRZ ;  /* 0x0000000000407805 */ /* 0x000fe2000001ff00 */
[----:B------:R-:W-:Y:S01]  /*15a0*/  IMAD.U32 R10, RZ, RZ, UR15 ;  /* 0x0000000fff0a7e24 */ /* 0x000fe2000f8e00ff */
[----:B------:R-:W-:Y:S01]  /*15b0*/  CS2R R62, SRZ ;  /* 0x00000000003e7805 */ /* 0x000fe2000001ff00 */
[C---:B------:R-:W-:Y:S01]  /*15c0*/  IMAD R17, R14.reuse, c[0x0][0x1dc], R8 ;  /* 0x000077000e117a24 */ /* 0x040fe200078e0208 */
[----:B------:R-:W-:Y:S01]  /*15d0*/  CS2R R60, SRZ ;  /* 0x00000000003c7805 */ /* 0x000fe2000001ff00 */
[----:B------:R-:W-:Y:S01]  /*15e0*/  IMAD.WIDE.U32 R8, R14, c[0x0][0x1d8], R4 ;  /* 0x000076000e087a25 */ /* 0x000fe200078e0004 */
[----:B------:R-:W-:Y:S01]  /*15f0*/  IADD3 R10, R10, UR12, -R252 ;  /* 0x0000000c0a0a7c10 */ /* 0x000fe2000fffe8fc */
[----:B------:R-:W-:Y:S01]  /*1600*/  CS2R R58, SRZ ;  /* 0x00000000003a7805 */ /* 0x000fe2000001ff00 */
[----:B------:R-:W-:Y:S01]  /*1610*/  CS2R R56, SRZ ;  /* 0x0000000000387805 */ /* 0x000fe2000001ff00 */
[----:B------:R-:W-:Y:S01]  /*1620*/  IMAD R15, R14, c[0x0][0x1ac], R0 ;  /* 0x00006b000e0f7a24 */ /* 0x000fe200078e0200 */
[----:B------:R-:W-:Y:S01]  /*1630*/  ISETP.LT.OR P6, PT, R10, 0x1, P3 ;  /* 0x000000010a00780c */ /* 0x000fe20001fc1670 */
[----:B------:R-:W-:Y:S01]  /*1640*/  IMAD.WIDE.U32 R4, R14, c[0x0][0x1a8], R2 ;  /* 0x00006a000e047a25 */ /* 0x000fe200078e0002 */
[----:B------:R-:W-:Y:S01]  /*1650*/  LEA R2, P1, R8, c[0x0][0x1c0], 0x1 ;  /* 0x0000700008027a11 */ /* 0x000fe200078208ff */
[----:B------:R-:W-:Y:S01]  /*1660*/  CS2R R54, SRZ ;  /* 0x0000000000367805 */ /* 0x000fe2000001ff00 */
[----:B------:R-:W-:Y:S01]  /*1670*/  ISETP.LT.OR P5, PT, R10, 0x1, P2 ;  /* 0x000000010a00780c */ /* 0x000fe200017a1670 */
[----:B------:R-:W-:Y:S01]  /*1680*/  IMAD.WIDE.U32 R250, R26, c[0x0][0x218], R6 ;  /* 0x000086001afa7a25 */ /* 0x000fe200078e0006 */
[C---:B------:R-:W-:Y:S01]  /*1690*/  LEA R6, P0, R4.reuse, c[0x0][0x190], 0x1 ;  /* 0x0000640004067a11 */ /* 0x040fe200078008ff */
[----:B------:R-:W-:Y:S01]  /*16a0*/  CS2R R52, SRZ ;  /* 0x0000000000347805 */ /* 0x000fe2000001ff00 */
[----:B------:R-:W-:Y:S01]  /*16b0*/  CS2R R50, SRZ ;  /* 0x0000000000327805 */ /* 0x000fe2000001ff00 */
[----:B------:R-:W-:Y:S01]  /*16c0*/  IMAD.IADD R5, R5, 0x1, R15 ;  /* 0x0000000105057824 */ /* 0x000fe200078e020f */
[----:B------:R-:W-:Y:S01]  /*16d0*/  IADD3 R247, R251, UR7, RZ ;  /* 0x00000007fbf77c10 */ /* 0x000fe2000fffe0ff */
[----:B------:R-:W-:Y:S01]  /*16e0*/  IMAD.U32 R11, RZ, RZ, UR4 ;  /* 0x00000004ff0b7e24 */ /* 0x000fe2000f8e00ff */
[----:B------:R-:W-:Y:S01]  /*16f0*/  ULDC.64 UR4, c[0x0][0x1d8] ;  /* 0x0000760000047ab9 */ /* 0x000fe20000000a00 */
[----:B------:R-:W-:Y:S01]  /*1700*/  IMAD.MOV.U32 R246, RZ, RZ, R250 ;  /* 0x000000fffff67224 */ /* 0x000fe200078e00fa */
[----:B------:R-:W-:Y:S01]  /*1710*/  LEA.HI.X R7, R4, c[0x0][0x194], R5, 0x1, P0 ;  /* 0x0000650004077a11 */ /* 0x000fe200000f0c05 */
[----:B------:R-:W-:Y:S01]  /*1720*/  IMAD.IADD R0, R9, 0x1, R17 ;  /* 0x0000000109007824 */ /* 0x000fe200078e0211 */
[----:B------:R-:W-:Y:S01]  /*1730*/  USHF.L.U32 UR23, UR4, 0x6, URZ ;  /* 0x0000000604177899 */ /* 0x000fe2000800063f */
[----:B------:R-:W-:Y:S01]  /*1740*/  IMAD.WIDE.U32 R4, R11, UR13, R246 ;  /* 0x0000000d0b047c25 */ /* 0x000fe2000f8e00f6 */
[----:B------:R-:W-:Y:S01]  /*1750*/  USHF.L.U64.HI UR24, UR4, UR22, UR5 ;  /* 0x0000001604187299 */ /* 0x000fe20008010205 */
[----:B------:R-:W-:Y:S01]  /*1760*/  CS2R R48, SRZ ;  /* 0x0000000000307805 */ /* 0x000fe2000001ff00 */
[----:B------:R-:W-:Y:S01]  /*1770*/  LEA.HI.X R3, R8, c[0x0][0x1c4], R0, 0x1, P1 ;  /* 0x0000710008037a11 */ /* 0x000fe200008f0c00 */
[----:B------:R-:W-:Y:S01]  /*1780*/  IMAD.SHL.U32 R240, R240, 0x2, RZ ;  /* 0x00000002f0f07824 */ /* 0x000fe200078e00ff */
[----:B------:R-:W-:Y:S01]  /*1790*/  IADD3 R0, R5, UR6, RZ ;  /* 0x0000000605007c10 */ /* 0x000fe2000fffe0ff */
[----:B------:R-:W-:Y:S01]  /*17a0*/  IMAD.U32 R8, RZ, RZ, UR23 ;  /* 0x00000017ff087e24 */ /* 0x000fe2000f8e00ff */
[----:B------:R-:W-:Y:S01]  /*17b0*/  LEA R14, P0, R4, c[0x0][0x1f0], 0x1 ;  /* 0x00007c00040e7a11 */ /* 0x000fe200078008ff */
[----:B------:R-:W-:Y:S01]  /*17c0*/  ULDC.64 UR4, c[0x0][0x188] ;  /* 0x0000620000047ab9 */ /* 0x000fe20000000a00 */
[----:B------:R-:W-:Y:S01]  /*17d0*/  @!PT LDS RZ, [RZ] ;  /* 0x00000000fffff984 */ /* 0x000fe20000000800 */
[----:B------:R-:W-:Y:S01]  /*17e0*/  @!PT LDS RZ, [RZ] ;  /* 0x00000000fffff984 */ /* 0x000fe20000000800 */
[----:B------:R-:W-:Y:S01]  /*17f0*/  @!PT LDS RZ, [RZ] ;  /* 0x00000000fffff984 */ /* 0x000fe20000000800 */
[----:B------:R1:W-:Y:S01]  /*1800*/  LDGSTS.E.BYPASS.LTC128B.128 [R240+0x6080], [R2.64], !P6 ;  /* 0x0608000002f07fae */ /* 0x0003e2000f101d52 */
[----:B------:R-:W-:Y:S01]  /*1810*/  ISETP.LT.OR P6, PT, R10, 0x21, P3 ;  /* 0x000000210a00780c */ /* 0x000fe20001fc1670 */
[----:B------:R-:W-:Y:S01]  /*1820*/  UIMAD UR4, UR10, UR4, URZ ;  /* 0x000000040a0472a4 */ /* 0x000fe2000f8e023f */
[----:B------:R-:W-:Y:S01]  /*1830*/  LEA.HI.X R15, R4, c[0x0][0x1f4], R0, 0x1, P0 ;  /* 0x00007d00040f7a11 */ /* 0x000fe200000f0c00 */
[----:B------:R1:W-:Y:S01]  /*1840*/  LDGSTS.E.BYPASS.LTC128B.128 [R240+0x9080], [R2.64+0x80], !P5 ;  /* 0x0908008002f07fae */ /* 0x0003e2000e901d52 */
[----:B------:R-:W-:Y:S01]  /*1850*/  IADD3 R4, P0, R2, UR23, RZ ;  /* 0x0000001702047c10 */ /* 0x000fe2000ff1e0ff */
[----:B------:R-:W-:Y:S01]  /*1860*/  IMAD.SHL.U32 R19, R82, 0x4, RZ ;  /* 0x0000000452137824 */ /* 0x000fe200078e00ff */
[----:B------:R-:W-:Y:S01]  /*1870*/  ISETP.LT.OR P5, PT, R10, 0x21, P2 ;  /* 0x000000210a00780c */ /* 0x000fe200017a1670 */
[----:B------:R-:W-:Y:S01]  /*1880*/  ULDC.64 UR6, c[0x0][0x1a8] ;  /* 0x00006a0000067ab9 */ /* 0x000fe20000000a00 */
[----:B------:R-:W-:Y:S01]  /*1890*/  IADD3.X R5, R3, UR24, RZ, P0, !PT ;  /* 0x0000001803057c10 */ /* 0x000fe200087fe4ff */
[----:B------:R-:W-:Y:S01]  /*18a0*/  USHF.L.U64.HI UR7, UR6, UR22, UR7 ;  /* 0x0000001606077299 */ /* 0x000fe20008010207 */
[----:B------:R-:W-:Y:S01]  /*18b0*/  IADD3 R8, P1, P0, R8, 0x80, R2 ;  /* 0x0000008008087810 */ /* 0x000fe2000783e002 */
[----:B------:R-:W-:Y:S01]  /*18c0*/  UIMAD UR22, UR11, UR5, UR4 ;  /* 0x000000050b1672a4 */ /* 0x000fe2000f8e0204 */
[C---:B------:R-:W-:Y:S01]  /*18d0*/  ISETP.LT.OR P3, PT, R10.reuse, 0x41, P3 ;  /* 0x000000410a00780c */ /* 0x040fe20001f61670 */
[----:B------:R2:W-:Y:S01]  /*18e0*/  LDGSTS.E.BYPASS.LTC128B.128 [R240+0x7080], [R4.64], !P6 ;  /* 0x0708000004f07fae */ /* 0x0005e2000f101d52 */
[----:B------:R-:W-:Y:S01]  /*18f0*/  ISETP.LT.OR P2, PT, R10, 0x41, P2 ;  /* 0x000000410a00780c */ /* 0x000fe20001741670 */
[----:B------:R-:W-:Y:S01]  /*1900*/  ULDC.64 UR4, c[0x0][0x178] ;  /* 0x00005e0000047ab9 */ /* 0x000fe20000000a00 */
[----:B------:R-:W-:Y:S01]  /*1910*/  IADD3.X R9, RZ, UR24, R3, P1, P0 ;  /* 0x00000018ff097c10 */ /* 0x000fe20008fe0403 */
[----:B------:R-:W-:Y:S01]  /*1920*/  UIMAD UR21, UR21, UR4, URZ ;  /* 0x00000004151572a4 */ /* 0x000fe2000f8e023f */
[----:B------:R-:W-:Y:S01]  /*1930*/  IMAD.WIDE.U32 R248, R26, c[0x0][0x188], R12 ;  /* 0x000062001af87a25 */ /* 0x000fe200078e000c */
[----:B------:R-:W-:Y:S01]  /*1940*/  USHF.L.U32 UR6, UR6, 0x6, URZ ;  /* 0x0000000606067899 */ /* 0x000fe2000800063f */
[----:B------:R-:W-:Y:S01]  /*1950*/  CS2R R46, SRZ ;  /* 0x00000000002e7805 */ /* 0x000fe2000001ff00 */
[----:B------:R3:W-:Y:S01]  /*1960*/  LDGSTS.E.BYPASS.LTC128B.128 [R240+0xa080], [R8.64], !P5 ;  /* 0x0a08000008f07fae */ /* 0x0007e2000e901d52 */
[----:B------:R-:W-:Y:S01]  /*1970*/  UIMAD UR21, UR13, UR5, UR21 ;  /* 0x000000050d1572a4 */ /* 0x000fe2000f8e0215 */
[C---:B------:R-:W-:Y:S01]  /*1980*/  IMAD R27, R18.reuse, c[0x0][0x270], RZ ;  /* 0x00009c00121b7a24 */ /* 0x040fe200078e02ff */
[----:B------:R-:W-:Y:S01]  /*1990*/  IADD3 R245, R249, UR22, RZ ;  /* 0x00000016f9f57c10 */ /* 0x000fe2000fffe0ff */
[C---:B------:R-:W-:Y:S01]  /*19a0*/  IMAD R29, R18.reuse, c[0x0][0x288], RZ ;  /* 0x0000a200121d7a24 */ /* 0x040fe200078e02ff */
[----:B------:R-:W-:Y:S01]  /*19b0*/  CS2R R44, SRZ ;  /* 0x00000000002c7805 */ /* 0x000fe2000001ff00 */
[----:B------:R-:W-:Y:S01]  /*19c0*/  IMAD R30, R18, c[0x0][0x238], RZ ;  /* 0x00008e00121e7a24 */ /* 0x000fe200078e02ff */
[----:B------:R-:W-:Y:S01]  /*19d0*/  CS2R R42, SRZ ;  /* 0x00000000002a7805 */ /* 0x000fe2000001ff00 */
[----:B------:R-:W-:Y:S01]  /*19e0*/  IMAD.WIDE.U32 R24, R80, c[0x0][0x238], R20 ;  /* 0x00008e0050187a25 */ /* 0x000fe200078e0014 */
[----:B-1----:R-:W-:Y:S01]  /*19f0*/  IADD3 R2, P0, R4, UR23, RZ ;  /* 0x0000001704027c10 */ /* 0x002fe2000ff1e0ff */
[----:B------:R-:W-:Y:S01]  /*1a00*/  USHF.R.S32.HI UR23, URZ, 0x1f, UR20 ;  /* 0x0000001f3f177899 */ /* 0x000fe20008011414 */
[----:B------:R-:W-:Y:S01]  /*1a10*/  CS2R R40, SRZ ;  /* 0x0000000000287805 */ /* 0x000fe2000001ff00 */
[----:B------:R-:W-:Y:S01]  /*1a20*/  IMAD.MOV.U32 R226, RZ, RZ, 0x40 ;  /* 0x00000040ffe27424 */ /* 0x000fe200078e00ff */
[----:B------:R-:W-:Y:S01]  /*1a30*/  IADD3.X R3, R5, UR24, RZ, P0, !PT ;  /* 0x0000001805037c10 */ /* 0x000fe200087fe4ff */
[----:B------:R-:W-:Y:S01]  /*1a40*/  UIMAD.WIDE.U32 UR24, UR13, UR4, URZ ;  /* 0x000000040d1872a5 */ /* 0x000fe2000f8e003f */
[----:B------:R-:W-:Y:S01]  /*1a50*/  IMAD.MOV.U32 R228, RZ, RZ, 0x20 ;  /* 0x00000020ffe47424 */ /* 0x000fe200078e00ff */
[----:B------:R-:W-:Y:S01]  /*1a60*/  CS2R R38, SRZ ;  /* 0x0000000000267805 */ /* 0x000fe2000001ff00 */
[C---:B------:R-:W-:Y:S01]  /*1a70*/  IMAD R27, R80.reuse, c[0x0][0x274], R27 ;  /* 0x00009d00501b7a24 */ /* 0x040fe200078e021b */
[----:B------:R1:W-:Y:S01]  /*1a80*/  LDGSTS.E.BYPASS.LTC128B.128 [R240+0x8080], [R2.64], !P3 ;  /* 0x0808000002f07fae */ /* 0x0003e2000d901d52 */
[C---:B--2---:R-:W-:Y:S01]  /*1a90*/  IADD3 R4, P0, R19.reuse, UR20, RZ ;  /* 0x0000001413047c10 */ /* 0x044fe2000ff1e0ff */
[----:B------:R-:W-:Y:S01]  /*1aa0*/  UIADD3 UR21, UR25, UR21, URZ ;  /* 0x0000001519157290 */ /* 0x000fe2000fffe03f */
[----:B------:R-:W-:Y:S01]  /*1ab0*/  IMAD R29, R80, c[0x0][0x28c], R29 ;  /* 0x0000a300501d7a24 */ /* 0x000fe200078e021d */
[----:B------:R1:W-:Y:S01]  /*1ac0*/  LDGSTS.E.BYPASS.LTC128B.128 [R240+0xb080], [R2.64+0x80], !P2 ;  /* 0x0b08008002f07fae */ /* 0x0003e2000d101d52 */
[----:B------:R-:W-:Y:S01]  /*1ad0*/  LEA.HI.X.SX32 R5, R19, UR23, 0x1, P0 ;  /* 0x0000001713057c11 */ /* 0x000fe200080f0eff */
[----:B------:R-:W-:Y:S01]  /*1ae0*/  USHF.L.U32 UR20, UR13, 0x6, URZ ;  /* 0x000000060d147899 */ /* 0x000fe2000800063f */
[----:B------:R-:W-:Y:S01]  /*1af0*/  ISETP.GE.AND P0, PT, R16, c[0x0][0x19c], PT ;  /* 0x0000670010007a0c */ /* 0x000fe20003f06270 */
[----:B------:R-:W-:Y:S01]  /*1b00*/  IMAD.U32 R0, RZ, RZ, UR21 ;  /* 0x00000015ff007e24 */ /* 0x000fe2000f8e00ff */
[----:B------:R-:W-:Y:S01]  /*1b10*/  ISETP.GE.AND P2, PT, R31, c[0x0][0x19c], PT ;  /* 0x000067001f007a0c */ /* 0x000fe20003f46270 */
[----:B---3--:R-:W-:Y:S01]  /*1b20*/  IMAD.U32 R8, RZ, RZ, UR24 ;  /* 0x00000018ff087e24 */ /* 0x008fe2000f8e00ff */
[C---:B------:R-:W-:Y:S01]  /*1b30*/  ISETP.LT.OR P6, PT, R10.reuse, 0x1, P0 ;  /* 0x000000010a00780c */ /* 0x040fe200007c1670 */
[----:B------:R-:W-:Y:S01]  /*1b40*/  IMAD.U32 R9, RZ, RZ, UR25 ;  /* 0x00000019ff097e24 */ /* 0x000fe2000f8e00ff */
[----:B------:R-:W-:Y:S01]  /*1b50*/  ISETP.LT.OR P5, PT, R10, 0x1, P2 ;  /* 0x000000010a00780c */ /* 0x000fe200017a1670 */
[--C-:B------:R-:W-:Y:S01]  /*1b60*/  IMAD.WIDE.U32 R18, R80, c[0x0][0x270], R4.reuse ;  /* 0x00009c0050127a25 */ /* 0x100fe200078e0004 */
[----:B------:R-:W-:Y:S01]  /*1b70*/  LEA R9, P3, R8, R248, 0x6 ;  /* 0x000000f808097211 */ /* 0x000fe200078630ff */
[----:B------:R-:W0:Y:S01]  /*1b80*/  LDGDEPBAR ;  /* 0x00000000000079af */ /* 0x000e220000000000 */
[----:B------:R-:W-:Y:S01]  /*1b90*/  USHF.R.S32.HI UR21, URZ, 0x1f, UR20 ;  /* 0x0000001f3f157899 */ /* 0x000fe20008011414 */
[----:B------:R-:W-:Y:S01]  /*1ba0*/  IMAD.WIDE.U32 R20, R80, c[0x0][0x288], R4 ;  /* 0x0000a20050147a25 */ /* 0x000fe200078e0004 */
[----:B------:R-:W-:Y:S01]  /*1bb0*/  LEA.HI.X R11, R8, R245, R0, 0x6, P3 ;  /* 0x000000f5080b7211 */ /* 0x000fe200018f3400 */
[----:B------:R-:W-:Y:S01]  /*1bc0*/  CS2R R36, SRZ ;  /* 0x0000000000247805 */ /* 0x000fe2000001ff00 */
[----:B------:R-:W-:Y:S01]  /*1bd0*/  UISETP.GE.AND UP6, UPT, UR12, 0x1, UPT ;  /* 0x000000010c00788c */ /* 0x000fe2000bfc6270 */
[----:B------:R-:W-:Y:S01]  /*1be0*/  IMAD.U32 R4, RZ, RZ, UR6 ;  /* 0x00000006ff047e24 */ /* 0x000fe2000f8e00ff */
[----:B------:R-:W-:Y:S01]  /*1bf0*/  UISETP.GE.AND UP5, UPT, UR12, 0x2, UPT ;  /* 0x000000020c00788c */ /* 0x000fe2000bfa6270 */
[----:B------:R2:W-:Y:S01]  /*1c00*/  LDGSTS.E.BYPASS.LTC128B.128 [R240+0x80], [R6.64], !P6 ;  /* 0x0008000006f07fae */ /* 0x0005e2000f101d52 */
[----:B------:R-:W-:Y:S01]  /*1c10*/  IMAD.SHL.U32 R0, R22, 0x40, RZ ;  /* 0x0000004016007824 */ /* 0x000fe200078e00ff */
[----:B------:R-:W-:Y:S01]  /*1c20*/  ISETP.GE.AND P6, PT, R16, c[0x0][0x16c], PT ;  /* 0x00005b0010007a0c */ /* 0x000fe20003fc6270 */
[----:B------:R-:W-:Y:S01]  /*1c30*/  IMAD.U32 R17, RZ, RZ, UR20 ;  /* 0x00000014ff117e24 */ /* 0x000fe2000f8e00ff */
[----:B------:R2:W-:Y:S01]  /*1c40*/  LDGSTS.E.BYPASS.LTC128B.128 [R240+0x3080], [R6.64+0x80], !P5 ;  /* 0x0308008006f07fae */ /* 0x0005e2000e901d52 */
[----:B------:R-:W-:Y:S01]  /*1c50*/  IADD3 R4, P5, P3, R4, 0x80, R6 ;  /* 0x0000008004047810 */ /* 0x000fe20007bbe006 */
[----:B------:R-:W-:Y:S01]  /*1c60*/  IMAD R30, R80, c[0x0][0x23c], R30 ;  /* 0x00008f00501e7a24 */ /* 0x000fe200078e021e */
[----:B-1----:R-:W-:Y:S01]  /*1c70*/  IADD3 R2, P1, R6, UR6, RZ ;  /* 0x0000000606027c10 */ /* 0x002fe2000ff3e0ff */
[----:B------:R-:W-:Y:S01]  /*1c80*/  IMAD.MOV.U32 R231, RZ, RZ, 0x10 ;  /* 0x00000010ffe77424 */ /* 0x000fe200078e00ff */
[----:B------:R-:W-:Y:S01]  /*1c90*/  IADD3.X R5, RZ, UR7, R7, P5, P3 ;  /* 0x00000007ff057c10 */ /* 0x000fe2000afe6407 */
[----:B------:R-:W-:Y:S01]  /*1ca0*/  IMAD.MOV.U32 R220, RZ, RZ, RZ ;  /* 0x000000ffffdc7224 */ /* 0x000fe200078e00ff */
[----:B------:R-:W-:Y:S01]  /*1cb0*/  IADD3.X R3, R7, UR7, RZ, P1, !PT ;  /* 0x0000000707037c10 */ /* 0x000fe20008ffe4ff */
[----:B------:R-:W-:Y:S01]  /*1cc0*/  UISETP.GE.AND UP4, UPT, UR12, 0x21, UPT ;  /* 0x000000210c00788c */ /* 0x000fe2000bf86270 */
[C---:B------:R-:W-:Y:S01]  /*1cd0*/  ISETP.LT.OR P1, PT, R10.reuse, 0x21, P0 ;  /* 0x000000210a00780c */ /* 0x040fe20000721670 */
[----:B------:R-:W-:Y:S01]  /*1ce0*/  UISETP.GE.AND UP3, UPT, UR12, 0x22, UPT ;  /* 0x000000220c00788c */ /* 0x000fe2000bf66270 */
[C---:B------:R-:W-:Y:S01]  /*1cf0*/  ISETP.LT.OR P3, PT, R10.reuse, 0x21, P2 ;  /* 0x000000210a00780c */ /* 0x040fe20001761670 */
[----:B------:R-:W-:Y:S01]  /*1d00*/  UISETP.GE.AND UP2, UPT, UR12, 0x41, UPT ;  /* 0x000000410c00788c */ /* 0x000fe2000bf46270 */
[C---:B------:R-:W-:Y:S01]  /*1d10*/  ISETP.LT.OR P0, PT, R10.reuse, 0x41, P0 ;  /* 0x000000410a00780c */ /* 0x040fe20000701670 */
[----:B------:R-:W-:Y:S01]  /*1d20*/  UISETP.GE.AND UP1, UPT, UR12, 0x42, UPT ;  /* 0x000000420c00788c */ /* 0x000fe2000bf26270 */
[----:B------:R-:W-:-:S02]  /*1d30*/  ISETP.LT.OR P2, PT, R10, 0x41, P2 ;  /* 0x000000410a00780c */ /* 0x000fc40001741670 */
[----:B------:R-:W-:Y:S02]  /*1d40*/  ISETP.GE.AND P5, PT, R31, c[0x0][0x16c], PT ;  /* 0x00005b001f007a0c */ /* 0x000fe40003fa6270 */
[----:B------:R-:W-:-:S03]  /*1d50*/  LOP3.LUT R0, R0, 0x1c0, RZ, 0xc0, !PT ;  /* 0x000001c000007812 */ /* 0x000fc600078ec0ff */
[----:B------:R1:W-:Y:S01]  /*1d60*/  LDGSTS.E.BYPASS.LTC128B.128 [R240+0x1080], [R2.64], !P1 ;  /* 0x0108000002f07fae */ /* 0x0003e2000c901d52 */
[----:B------:R-:W-:Y:S02]  /*1d70*/  LOP3.LUT R8, R0, 0x8, R202, 0xf8, !PT ;  /* 0x0000000800087812 */ /* 0x000fe400078ef8ca */
[----:B------:R-:W-:Y:S01]  /*1d80*/  SHF.R.U32.HI R0, RZ, 0x3, R0 ;  /* 0x00000003ff007819 */ /* 0x000fe20000011600 */
[----:B------:R3:W-:Y:S01]  /*1d90*/  LDGSTS.E.BYPASS.LTC128B.128 [R240+0x4080], [R4.64], !P3 ;  /* 0x0408000004f07fae */ /* 0x0007e2000d901d52 */
[----:B--2---:R-:W-:Y:S02]  /*1da0*/  SEL R6, RZ, 0x1, P6 ;  /* 0x00000001ff067807 */ /* 0x004fe40003000000 */
[----:B------:R-:W-:Y:S02]  /*1db0*/  SEL R7, RZ, 0x2, P5 ;  /* 0x00000002ff077807 */ /* 0x000fe40002800000 */
[----:B------:R-:W-:Y:S02]  /*1dc0*/  LOP3.LUT R0, R28, R8, R0, 0xf6, !PT ;  /* 0x000000081c007212 */ /* 0x000fe400078ef600 */
[----:B------:R-:W-:Y:S01]  /*1dd0*/  LEA.HI R28, R32, R82, RZ, 0x5 ;  /* 0x00000052201c7211 */ /* 0x000fe200078f28ff */
[----:B------:R-:W-:-:S02]  /*1de0*/  IMAD.IADD R6, R7, 0x1, R6 ;  /* 0x0000000107067824 */ /* 0x000fc400078e0206 */
[----:B------:R-:W-:Y:S02]  /*1df0*/  IMAD.U32 R7, RZ, RZ, UR4 ;  /* 0x00000004ff077e24 */ /* 0x000fe4000f8e00ff */
[----:B------:R-:W-:Y:S01]  /*1e00*/  IMAD.SHL.U32 R222, R0, 0x2, RZ ;  /* 0x0000000200de7824 */ /* 0x000fe200078e00ff */
[----:B------:R-:W-:Y:S02]  /*1e10*/  LOP3.LUT P3, RZ, R6, 0x1, RZ, 0xc0, !PT ;  /* 0x0000000106ff7812 */ /* 0x000fe4000786c0ff */
[----:B-1----:R-:W-:Y:S01]  /*1e20*/  IADD3 R2, P1, R2, UR6, RZ ;  /* 0x0000000602027c10 */ /* 0x002fe2000ff3e0ff */
[----:B------:R-:W-:Y:S02]  /*1e30*/  UMOV UR6, 0x5 ;  /* 0x0000000500067882 */ /* 0x000fe40000000000 */
[----:B------:R-:W-:Y:S01]  /*1e40*/  USHF.L.U64.HI UR9, UR8, UR6, UR9 ;  /* 0x0000000608097299 */ /* 0x000fe20008010209 */
[----:B------:R-:W-:Y:S01]  /*1e50*/  IADD3.X R3, R3, UR7, RZ, P1, !PT ;  /* 0x0000000703037c10 */ /* 0x000fe20008ffe4ff */
[----:B---3--:R-:W-:Y:S01]  /*1e60*/  IMAD.U32 R4, RZ, RZ, UR5 ;  /* 0x00000005ff047e24 */ /* 0x008fe2000f8e00ff */
[----:B------:R-:W-:Y:S01]  /*1e70*/  LEA R12, P1, R9, c[0x0][0x160], 0x1 ;  /* 0x00005800090c7a11 */ /* 0x000fe200078208ff */
[----:B------:R-:W-:-:S02]  /*1e80*/  USHF.L.U32 UR8, UR8, 0x5, URZ ;  /* 0x0000000508087899 */ /* 0x000fc4000800063f */
[----:B------:R1:W-:Y:S01]  /*1e90*/  LDGSTS.E.BYPASS.LTC128B.128 [R240+0x2080], [R2.64], !P0 ;  /* 0x0208000002f07fae */ /* 0x0003e2000c101d52 */
[----:B------:R-:W-:Y:S01]  /*1ea0*/  LEA.HI.X R13, R9, c[0x0][0x164], R11, 0x1, P1 ;  /* 0x00005900090d7a11 */ /* 0x000fe200008f0c0b */
[----:B------:R-:W-:Y:S01]  /*1eb0*/  ULDC.64 UR6, c[0x0][0x278] ;  /* 0x00009e0000067ab9 */ /* 0x000fe20000000a00 */
[C---:B------:R-:W-:Y:S01]  /*1ec0*/  LEA R8, P1, R7.reuse, R12, 0x6 ;  /* 0x0000000c07087211 */ /* 0x040fe200078230ff */
[----:B------:R1:W-:Y:S01]  /*1ed0*/  LDGSTS.E.BYPASS.LTC128B.128 [R240+0x5080], [R2.64+0x80], !P2 ;  /* 0x0508008002f07fae */ /* 0x0003e2000d101d52 */
[C---:B------:R-:W-:Y:S01]  /*1ee0*/  LOP3.LUT P2, RZ, R22.reuse, 0x2, RZ, 0xc0, !PT ;  /* 0x0000000216ff7812 */ /* 0x040fe2000784c0ff */
[----:B------:R-:W-:Y:S01]  /*1ef0*/  UIMAD UR6, UR10, UR6, URZ ;  /* 0x000000060a0672a4 */ /* 0x000fe2000f8e023f */
[----:B------:R-:W-:Y:S01]  /*1f00*/  LEA.HI.X R9, R7, R13, R4, 0x6, P1 ;  /* 0x0000000d07097211 */ /* 0x000fe200008f3404 */
[----:B------:R-:W0:Y:S01]  /*1f10*/  LDGDEPBAR ;  /* 0x00000000000079af */ /* 0x000e220000000000 */
[----:B------:R-:W-:Y:S01]  /*1f20*/  LOP3.LUT P1, RZ, R22, 0x4, RZ, 0xc0, !PT ;  /* 0x0000000416ff7812 */ /* 0x000fe2000782c0ff */
[----:B------:R-:W-:Y:S01]  /*1f30*/  UIMAD UR7, UR11, UR7, UR6 ;  /* 0x000000070b0772a4 */ /* 0x000fe2000f8e0206 */
[----:B------:R-:W-:Y:S01]  /*1f40*/  SEL R0, R228, 0xffffffe0, !P2 ;  /* 0xffffffe0e4007807 */ /* 0x000fe20005000000 */
[----:B------:R-:W-:Y:S01]  /*1f50*/  IMAD.U32 R5, RZ, RZ, UR8 ;  /* 0x00000008ff057e24 */ /* 0x000fe2000f8e00ff */
[----:B------:R-:W-:Y:S01]  /*1f60*/  SEL R226, R226, 0xffffffc0, !P1 ;  /* 0xffffffc0e2e27807 */ /* 0x000fe20004800000 */
[----:B------:R-:W-:Y:S01]  /*1f70*/  IMAD.SHL.U32 R22, R22, 0x20, RZ ;  /* 0x0000002016167824 */ /* 0x000fe200078e00ff */
[----:B------:R-:W-:Y:S01]  /*1f80*/  LOP3.LUT P0, RZ, R6, 0x2, RZ, 0xc0, !PT ;  /* 0x0000000206ff7812 */ /* 0x000fe2000780c0ff */
[C---:B------:R-:W-:Y:S01]  /*1f90*/  IMAD.IADD R224, R222.reuse, 0x1, R0 ;  /* 0x00000001dee07824 */ /* 0x040fe200078e0200 */
[----:B------:R-:W-:Y:S01]  /*1fa0*/  SHF.R.S32.HI R4, RZ, 0x5, R28 ;  /* 0x00000005ff047819 */ /* 0x000fe2000001141c */
[----:B------:R-:W-:-:S02]  /*1fb0*/  IMAD.IADD R223, R222, 0x1, R226 ;  /* 0x00000001dedf7824 */ /* 0x000fc400078e02e2 */
[----:B------:R-:W-:Y:S01]  /*1fc0*/  IMAD.IADD R226, R226, 0x1, R224 ;  /* 0x00000001e2e27824 */ /* 0x000fe200078e02e0 */
[----:B------:R-:W-:Y:S01]  /*1fd0*/  LEA.HI R11, R28, R4, RZ, 0x1 ;  /* 0x000000041c0b7211 */ /* 0x000fe200078f08ff */
[----:B------:R-:W-:-:S03]  /*1fe0*/  IMAD.IADD R0, R0, 0x1, R223 ;  /* 0x0000000100007824 */ /* 0x000fc600078e02df */
[----:B------:R-:W-:-:S05]  /*1ff0*/  LOP3.LUT R11, R11, 0xfffffffe, RZ, 0xc0, !PT ;  /* 0xfffffffe0b0b7812 */ /* 0x000fca00078ec0ff */
[----:B------:R-:W-:Y:S01]  /*2000*/  IMAD.IADD R11, R4, 0x1, -R11 ;  /* 0x00000001040b7824 */ /* 0x000fe200078e0a0b */
[----:B-1----:R-:W-:Y:S01]  /*2010*/  IADD3 R2, -R252, UR16, -R17 ;  /* 0x00000010fc027c10 */ /* 0x002fe2000fffe911 */
[----:B------:R-:W-:-:S04]  /*2020*/  DEPBAR.LE SB0, 0x1 ;  /* 0x000080400000791a */ /* 0x000fc80000000000 */
[----:B------:R-:W-:Y:S01]  /*2030*/  BAR.SYNC.DEFER_BLOCKING 0x0 ;  /* 0x0000000000007b1d */ /* 0x000fe20000010000 */
[C---:B------:R-:W-:Y:S01]  /*2040*/  ISETP.LT.OR P2, PT, R2.reuse, 0x1, !P3 ;  /* 0x000000010200780c */ /* 0x040fe20005f41670 */
[----:B------:R-:W-:Y:S01]  /*2050*/  IMAD.IADD R3, R19, 0x1, R27 ;  /* 0x0000000113037824 */ /* 0x000fe200078e021b */
[C---:B------:R-:W-:Y:S01]  /*2060*/  ISETP.LT.OR P1, PT, R2.reuse, 0x1, !P0 ;  /* 0x000000010200780c */ /* 0x040fe20004721670 */
[----:B------:R-:W-:Y:S01]  /*2070*/  IMAD.U32 R4, RZ, RZ, UR9 ;  /* 0x00000009ff047e24 */ /* 0x000fe2000f8e00ff */
[C---:B------:R-:W-:Y:S01]  /*2080*/  ISETP.LT.OR P3, PT, R2.reuse, 0x21, !P3 ;  /* 0x000000210200780c */ /* 0x040fe20005f61670 */
[----:B------:R-:W-:Y:S01]  /*2090*/  IMAD.SHL.U32 R225, R11, 0x200, RZ ;  /* 0x000002000be17824 */ /* 0x000fe200078e00ff */
[----:B------:R-:W-:Y:S01]  /*20a0*/  ISETP.LT.OR P0, PT, R2, 0x21, !P0 ;  /* 0x000000210200780c */ /* 0x000fe20004701670 */
[----:B------:R-:W-:Y:S01]  /*20b0*/  IMAD.MOV.U32 R2, RZ, RZ, R18 ;  /* 0x000000ffff027224 */ /* 0x000fe200078e0012 */
[CC--:B------:R-:W-:Y:S02]  /*20c0*/  LEA.HI R19, R32.reuse, R82.reuse, RZ, 0x2 ;  /* 0x0000005220137211 */ /* 0x0c0fe400078f10ff */
[----:B------:R-:W-:Y:S01]  /*20d0*/  LEA.HI R18, R32, R82, RZ, 0x4 ;  /* 0x0000005220127211 */ /* 0x000fe200078f20ff */
[----:B------:R-:W-:Y:S01]  /*20e0*/  IMAD.WIDE.U32 R34, R26, c[0x0][0x278], R2 ;  /* 0x00009e001a227a25 */ /* 0x000fe200078e0002 */
[----:B------:R-:W-:-:S02]  /*20f0*/  SHF.R.S32.HI R7, RZ, 0x2, R19 ;  /* 0x00000002ff077819 */ /* 0x000fc40000011413 */
[----:B------:R-:W-:Y:S02]  /*2100*/  SHF.R.S32.HI R6, RZ, 0x4, R18 ;  /* 0x00000004ff067819 */ /* 0x000fe40000011412 */
[----:B------:R-:W-:Y:S01]  /*2110*/  IADD3 R33, R35, UR7, RZ ;  /* 0x0000000723217c10 */ /* 0x000fe2000fffe0ff */
[----:B------:R-:W-:Y:S01]  /*2120*/  STL.64 [R1+0x8], R34 ;  /* 0x0000082201007387 */ /* 0x000fe20000100a00 */
[----:B------:R-:W-:Y:S01]  /*2130*/  LEA.HI R10, R18, R6, RZ, 0x1 ;  /* 0x00000006120a7211 */ /* 0x000fe200078f08ff */
[----:B------:R-:W-:Y:S02]  /*2140*/  ULDC.64 UR6, c[0x0][0x290] ;  /* 0x0000a40000067ab9 */ /* 0x000fe40000000a00 */
[----:B------:R-:W-:Y:S01]  /*2150*/  STL [R1+0x14], R33 ;  /* 0x0000142101007387 */ /* 0x000fe20000100800 */
[----:B------:R-:W-:Y:S01]  /*2160*/  LOP3.LUT R10, R10, 0xfffffffe, RZ, 0xc0, !PT ;  /* 0xfffffffe0a0a7812 */ /* 0x000fe200078ec0ff */
[----:B------:R-:W-:Y:S02]  /*2170*/  UIMAD UR6, UR10, UR6, URZ ;  /* 0x000000060a0672a4 */ /* 0x000fe4000f8e023f */
[----:B------:R-:W1:Y:S02]  /*2180*/  LDSM.16.M88.2 R172, [R0+0x6080] ;  /* 0x0060800000ac783b */ /* 0x000e640000000100 */
[----:B------:R-:W-:Y:S01]  /*2190*/  IMAD.IADD R10, R6, 0x1, -R10 ;  /* 0x00000001060a7824 */ /* 0x000fe200078e0a0a */
[----:B------:R-:W-:Y:S01]  /*21a0*/  UIMAD UR6, UR11, UR7, UR6 ;  /* 0x000000070b0672a4 */ /* 0x000fe2000f8e0206 */
[----:B------:R-:W2:Y:S01]  /*21b0*/  LDSM.16.M88.2 R174, [R0+0x7080] ;  /* 0x0070800000ae783b */ /* 0x000ea20000000100 */
[----:B------:R-:W-:-:S02]  /*21c0*/  IMAD.MOV.U32 R6, RZ, RZ, R20 ;  /* 0x000000ffff067224 */ /* 0x000fc400078e0014 */
[----:B------:R-:W-:Y:S01]  /*21d0*/  IMAD.SHL.U32 R221, R10, 0x8, RZ ;  /* 0x000000080add7824 */ /* 0x000fe200078e00ff */
[----:B------:R-:W3:Y:S04]  /*21e0*/  LDSM.16.M88.2 R176, [R0+0x8080] ;  /* 0x0080800000b0783b */ /* 0x000ee80000000100 */
[----:B------:R-:W4:Y:S01]  /*21f0*/  LDSM.16.M88.2 R196, [R0+0x9080] ;  /* 0x0090800000c4783b */ /* 0x000f220000000100 */
[----:B------:R-:W-:-:S03]  /*2200*/  LOP3.LUT R221, R221, 0x8, RZ, 0xc0, !PT ;  /* 0x00000008dddd7812 */ /* 0x000fc600078ec0ff */
[----:B------:R-:W1:Y:S04]  /*2210*/  LDSM.16.M88.2 R198, [R0+0xa080] ;  /* 0x00a0800000c6783b */ /* 0x000e680000000100 */
[----:B------:R2:W1:Y:S04]  /*2220*/  LDSM.16.M88.2 R200, [R0+0xb080] ;  /* 0x00b0800000c8783b */ /* 0x0004680000000100 */
[----:B------:R-:W1:Y:S04]  /*2230*/  LDSM.16.M88.2 R154, [R222+0x6080] ;  /* 0x00608000de9a783b */ /* 0x000e680000000100 */
[----:B------:R-:W1:Y:S04]  /*2240*/  LDSM.16.M88.2 R156, [R222+0x7080] ;  /* 0x00708000de9c783b */ /* 0x000e680000000100 */
[----:B------:R-:W1:Y:S04]  /*2250*/  LDSM.16.M88.2 R158, [R222+0x8080] ;  /* 0x00808000de9e783b */ /* 0x000e680000000100 */
[----:B------:R-:W1:Y:S04]  /*2260*/  LDSM.16.M88.2 R160, [R224+0x6080] ;  /* 0x00608000e0a0783b */ /* 0x000e680000000100 */
[----:B------:R-:W1:Y:S01]  /*2270*/  LDSM.16.M88.2 R162, [R224+0x7080] ;  /* 0x00708000e0a2783b */ /* 0x000e620000000100 */
[----:B--2---:R-:W-:-:S03]  /*2280*/  SHF.R.S32.HI R0, RZ, 0x1f, R19 ;  /* 0x0000001fff007819 */ /* 0x004fc60000011413 */
[----:B------:R-:W2:Y:S01]  /*2290*/  LDSM.16.M88.2 R164, [R224+0x8080] ;  /* 0x00808000e0a4783b */ /* 0x000ea20000000100 */
[----:B------:R-:W-:-:S03]  /*22a0*/  LEA.HI R0, R0, R7, RZ, 0x3 ;  /* 0x0000000700007211 */ /* 0x000fc600078f18ff */
[----:B------:R-:W1:Y:S01]  /*22b0*/  LDSM.16.M88.2 R178, [R222+0x9080] ;  /* 0x00908000deb2783b */ /* 0x000e620000000100 */
[----:B------:R-:W-:-:S03]  /*22c0*/  LOP3.LUT R0, R0, 0xfffffff8, RZ, 0xc0, !PT ;  /* 0xfffffff800007812 */ /* 0x000fc600078ec0ff */
[----:B------:R-:W1:Y:S04]  /*22d0*/  LDSM.16.M88.2 R180, [R222+0xa080] ;  /* 0x00a08000deb4783b */ /* 0x000e680000000100 */
[----:B------:R-:W1:Y:S01]  /*22e0*/  LDSM.16.M88.2 R182, [R222+0xb080] ;  /* 0x00b08000deb6783b */ /* 0x000e620000000100 */
[----:B------:R-:W-:Y:S02]  /*22f0*/  IMAD.IADD R3, R7, 0x1, -R0 ;  /* 0x0000000107037824 */ /* 0x000fe400078e0a00 */
[----:B------:R-:W-:Y:S01]  /*2300*/  IMAD.IADD R7, R21, 0x1, R29 ;  /* 0x0000000115077824 */ /* 0x000fe200078e021d */
        /* <DEDUP_REMOVED lines=14> */
[----:B------:R-:W-:-:S03]  /*23f0*/  ISETP.GE.AND P2, PT, R16, c[0x0][0x1fc], PT ;  /* 0x00007f0010007a0c */ /* 0x000fc60003f46270 */
[----:B------:R1:W-:Y:S01]  /*2400*/  LDGSTS.E.BYPASS.LTC128B.128 [R240+0x8080], [R12.64+0x80], !P1 ;  /* 0x080800800cf07fae */ /* 0x0003e2000c901d52 */
[----:B------:R-:W-:Y:S02]  /*2410*/  ISETP.GE.AND P1, PT, R16, c[0x0][0x1fc], PT ;  /* 0x00007f0010007a0c */ /* 0x000fe40003f26270 */
[----:B------:R-:W-:Y:S01]  /*2420*/  SHF.R.S32.HI R16, RZ, 0x1f, R23 ;  /* 0x0000001fff107819 */ /* 0x000fe20000011417 */
[----:B------:R1:W-:Y:S01]  /*2430*/  LDGSTS.E.BYPASS.LTC128B.128 [R240+0x7080], [R8.64], !P3 ;  /* 0x0708000008f07fae */ /* 0x0003e2000d901d52 */
[C---:B------:R-:W-:Y:S02]  /*2440*/  ISETP.GT.AND P3, PT, R82.reuse, 0xf, PT ;  /* 0x0000000f5200780c */ /* 0x040fe40003f64270 */
[----:B------:R-:W-:Y:S01]  /*2450*/  SEL R244, RZ, 0x1, P2 ;  /* 0x00000001fff47807 */ /* 0x000fe20001000000 */
[----:B------:R1:W-:Y:S10]  /*2460*/  LDGSTS.E.BYPASS.LTC128B.128 [R240+0x9080], [R8.64+0x80], !P0 ;  /* 0x0908008008f07fae */ /* 0x0003f4000c101d52 */
[----:B------:R-:W-:-:S02]  /*2470*/  @!P3 IMAD.SHL.U32 R21, R82, 0x10, RZ ;  /* 0x000000105215b824 */ /* 0x000fc400078e00ff */
[----:B-1----:R-:W-:-:S05]  /*2480*/  IMAD.U32 R8, RZ, RZ, UR8 ;  /* 0x00000008ff087e24 */ /* 0x002fca000f8e00ff */
[----:B------:R-:W-:-:S04]  /*2490*/  LEA R8, P0, R8, R14, 0x1 ;  /* 0x0000000e08087211 */ /* 0x000fc800078008ff */
[----:B------:R-:W-:Y:S01]  /*24a0*/  LEA.HI.X R9, R5, R15, R4, 0x1, P0 ;  /* 0x0000000f05097211 */ /* 0x000fe200000f0c04 */
[----:B------:R-:W-:Y:S01]  /*24b0*/  IMAD.IADD R5, R25, 0x1, R30 ;  /* 0x0000000119057824 */ /* 0x000fe200078e021e */
[----:B------:R-:W-:Y:S01]  /*24c0*/  @!P3 IADD3 R0, P0, R34, UR20, RZ ;  /* 0x000000142200bc10 */ /* 0x000fe2000ff1e0ff */
[----:B------:R-:W-:Y:S01]  /*24d0*/  IMAD.MOV.U32 R4, RZ, RZ, R24 ;  /* 0x000000ffff047224 */ /* 0x000fe200078e0018 */
[----:B------:R-:W-:Y:S02]  /*24e0*/  CS2R R34, SRZ ;  /* 0x0000000000227805 */ /* 0x000fe4000001ff00 */
[----:B------:R-:W-:Y:S01]  /*24f0*/  @!P3 IADD3.X R2, R33, UR21, RZ, P0, !PT ;  /* 0x000000152102bc10 */ /* 0x000fe200087fe4ff */
[----:B------:R-:W-:Y:S01]  /*2500*/  IMAD.WIDE.U32 R80, R26, c[0x0][0x240], R4 ;  /* 0x000090001a507a25 */ /* 0x000fe200078e0004 */
[----:B------:R-:W-:-:S03]  /*2510*/  @!P3 LEA R12, P0, R0, c[0x0][0x258], 0x2 ;  /* 0x00009600000cba11 */ /* 0x000fc600078010ff */
[----:B------:R-:W-:Y:S01]  /*2520*/  IMAD.WIDE.U32 R32, R26, c[0x0][0x290], R6 ;  /* 0x0000a4001a207a25 */ /* 0x000fe200078e0006 */
[----:B------:R-:W-:Y:S02]  /*2530*/  @!P3 LEA.HI.X R13, R0, c[0x0][0x25c], R2, 0x2, P0 ;  /* 0x00009700000dba11 */ /* 0x000fe400000f1402 */
[----:B------:R-:W-:Y:S01]  /*2540*/  IADD3 R0, -R17, UR16, -R252 ;  /* 0x0000001011007c10 */ /* 0x000fe2000fffe9fc */
[----:B------:R-:W-:Y:S01]  /*2550*/  IMAD.SHL.U32 R7, R3, 0x20, RZ ;  /* 0x0000002003077824 */ /* 0x000fe200078e00ff */
[----:B------:R-:W-:Y:S01]  /*2560*/  LEA.HI R2, R16, R23, RZ, 0x2 ;  /* 0x0000001710027211 */ /* 0x000fe200078f10ff */
[----:B------:R1:W-:Y:S01]  /*2570*/  @!P3 LDGSTS.E.BYPASS.LTC128B.128 [R21+0x12080], [R12.64] ;  /* 0x120800000c15bfae */ /* 0x0003e2000b901d52 */
[----:B------:R-:W-:Y:S01]  /*2580*/  ISETP.LT.OR P2, PT, R0, 0x1, P1 ;  /* 0x000000010000780c */ /* 0x000fe20000f41670 */
[----:B------:R-:W-:Y:S01]  /*2590*/  IMAD.SHL.U32 R6, R10, 0x20, RZ ;  /* 0x000000200a067824 */ /* 0x000fe200078e00ff */
[----:B------:R-:W-:Y:S01]  /*25a0*/  LOP3.LUT R17, R28, 0xffffffe0, RZ, 0xc0, !PT ;  /* 0xffffffe01c117812 */ /* 0x000fe200078ec0ff */
[----:B------:R-:W0:Y:S01]  /*25b0*/  LDGDEPBAR ;  /* 0x00000000000079af */ /* 0x000e220000000000 */
[----:B------:R-:W-:-:S02]  /*25c0*/  ISETP.GE.AND P0, PT, R31, c[0x0][0x1fc], PT ;  /* 0x00007f001f007a0c */ /* 0x000fc40003f06270 */
[----:B------:R-:W-:Y:S01]  /*25d0*/  LOP3.LUT R16, R2, 0x1ffffffc, RZ, 0xc0, !PT ;  /* 0x1ffffffc02107812 */ /* 0x000fe200078ec0ff */
[----:B------:R-:W-:Y:S01]  /*25e0*/  IMAD.IADD R2, R82, 0x1, -R17 ;  /* 0x0000000152027824 */ /* 0x000fe200078e0a11 */
[----:B------:R-:W-:Y:S01]  /*25f0*/  SEL R20, RZ, 0xffffffff, P0 ;  /* 0xffffffffff147807 */ /* 0x000fe20000000000 */
[----:B------:R1:W-:Y:S01]  /*2600*/  STL.64 [R1], R32 ;  /* 0x0000002001007387 */ /* 0x0003e20000100a00 */
[----:B------:R-:W-:Y:S01]  /*2610*/  ISETP.GE.AND P0, PT, R31, c[0x0][0x1fc], PT ;  /* 0x00007f001f007a0c */ /* 0x000fe20003f06270 */
[C---:B------:R-:W-:Y:S01]  /*2620*/  IMAD.IADD R16, R23.reuse, 0x1, -R16 ;  /* 0x0000000117107824 */ /* 0x040fe200078e0a10 */
[----:B------:R-:W-:Y:S01]  /*2630*/  SHF.R.S32.HI R238, RZ, 0x1f, R2 ;  /* 0x0000001fffee7819 */ /* 0x000fe20000011402 */
[----:B------:R2:W-:Y:S01]  /*2640*/  LDGSTS.E.BYPASS.LTC128B.128 [R240+0xe080], [R14.64], !P2 ;  /* 0x0e0800000ef07fae */ /* 0x0005e2000d101d52 */
[----:B------:R-:W-:Y:S01]  /*2650*/  ISETP.LT.OR P2, PT, R0, 0x1, P0 ;  /* 0x000000010000780c */ /* 0x000fe20000741670 */
[----:B------:R-:W-:Y:S01]  /*2660*/  IMAD.SHL.U32 R23, R23, 0x8, RZ ;  /* 0x0000000817177824 */ /* 0x000fe200078e00ff */
[----:B------:R-:W-:Y:S01]  /*2670*/  LEA.HI R238, R238, R2, RZ, 0x2 ;  /* 0x00000002eeee7211 */ /* 0x000fe200078f10ff */
[----:B------:R2:W-:Y:S01]  /*2680*/  STL.64 [R1+0x18], R80 ;  /* 0x0000185001007387 */ /* 0x0005e20000100a00 */
[----:B------:R-:W-:-:S02]  /*2690*/  ISETP.LT.OR P1, PT, R0, 0x21, P1 ;  /* 0x000000210000780c */ /* 0x000fc40000f21670 */
[----:B------:R-:W-:Y:S02]  /*26a0*/  LOP3.LUT R5, R238, 0x7ffffffc, RZ, 0xc0, !PT ;  /* 0x7ffffffcee057812 */ /* 0x000fe400078ec0ff */
[----:B------:R-:W-:Y:S01]  /*26b0*/  ISETP.LT.OR P0, PT, R0, 0x21, P0 ;  /* 0x000000210000780c */ /* 0x000fe20000701670 */
[----:B------:R-:W-:Y:S01]  /*26c0*/  IMAD.SHL.U32 R0, R11, 0x10, RZ ;  /* 0x000000100b007824 */ /* 0x000fe200078e00ff */
[----:B------:R-:W-:Y:S01]  /*26d0*/  LOP3.LUT R4, R23, 0x18, RZ, 0xc0, !PT ;  /* 0x0000001817047812 */ /* 0x000fe200078ec0ff */
[----:B------:R-:W-:Y:S01]  /*26e0*/  IMAD.IADD R5, R2, 0x1, -R5 ;  /* 0x0000000102057824 */ /* 0x000fe200078e0a05 */
[----:B------:R-:W-:Y:S01]  /*26f0*/  LOP3.LUT R2, R19, 0x3ffffffc, RZ, 0xc0, !PT ;  /* 0x3ffffffc13027812 */ /* 0x000fe200078ec0ff */
[----:B------:R2:W-:Y:S01]  /*2700*/  LDGSTS.E.BYPASS.LTC128B.128 [R240+0x10080], [R14.64+0x80], !P2 ;  /* 0x100800800ef07fae */ /* 0x0005e2000d101d52 */
[C---:B------:R-:W-:Y:S01]  /*2710*/  LOP3.LUT P2, RZ, R3.reuse, 0x1, RZ, 0xc0, !PT ;  /* 0x0000000103ff7812 */ /* 0x040fe2000784c0ff */
[----:B------:R-:W-:Y:S01]  /*2720*/  IMAD.SHL.U32 R3, R3, 0x4, RZ ;  /* 0x0000000403037824 */ /* 0x000fe200078e00ff */
[----:B------:R-:W-:Y:S01]  /*2730*/  LOP3.LUT R7, R4, 0xe0, R7, 0xf8, !PT ;  /* 0x000000e004077812 */ /* 0x000fe200078ef807 */
[----:B------:R-:W-:Y:S01]  /*2740*/  IMAD.IADD R2, R82, 0x1, -R2 ;  /* 0x0000000152027824 */ /* 0x000fe200078e0a02 */
[----:B------:R-:W-:Y:S01]  /*2750*/  LEA.HI.SX32 R238, R238, R0, 0x1e ;  /* 0x00000000eeee7211 */ /* 0x000fe200078ff2ff */
[----:B------:R-:W-:Y:S01]  /*2760*/  IMAD R16, R16, 0x4, R5 ;  /* 0x0000000410107824 */ /* 0x000fe200078e0205 */
[----:B------:R-:W-:Y:S01]  /*2770*/  LOP3.LUT R0, R0, 0x10, RZ, 0xc0, !PT ;  /* 0x0000001000007812 */ /* 0x000fe200078ec0ff */
[----:B------:R-:W-:Y:S01]  /*2780*/  IMAD.SHL.U32 R5, R10, 0x100, RZ ;  /* 0x000001000a057824 */ /* 0x000fe200078e00ff */
[----:B-1----:R-:W-:Y:S01]  /*2790*/  LOP3.LUT R12, R4, 0x20, R6, 0xf8, !PT ;  /* 0x00000020040c7812 */ /* 0x002fe200078ef806 */
[----:B------:R-:W-:Y:S01]  /*27a0*/  IMAD.SHL.U32 R6, R20, 0x2, RZ ;  /* 0x0000000214067824 */ /* 0x000fe200078e00ff */
[----:B------:R-:W-:Y:S01]  /*27b0*/  LOP3.LUT R4, R7, 0x18, R3, 0x78, !PT ;  /* 0x0000001807047812 */ /* 0x000fe200078e7803 */
[----:B------:R1:W-:Y:S01]  /*27c0*/  LDGSTS.E.BYPASS.LTC128B.128 [R240+0xf080], [R8.64], !P1 ;  /* 0x0f08000008f07fae */ /* 0x0003e2000c901d52 */
[----:B------:R-:W-:Y:S01]  /*27d0*/  LOP3.LUT R3, R0, 0xe0, R22, 0xf8, !PT ;  /* 0x000000e000037812 */ /* 0x000fe200078ef816 */
[----:B------:R-:W-:Y:S01]  /*27e0*/  IMAD R0, R2, 0x2, R225 ;  /* 0x0000000202007824 */ /* 0x000fe200078e02e1 */
[----:B------:R-:W-:Y:S01]  /*27f0*/  LOP3.LUT R2, R18, 0xfffffff0, RZ, 0xc0, !PT ;  /* 0xfffffff012027812 */ /* 0x000fe200078ec0ff */
[----:B------:R1:W-:Y:S01]  /*2800*/  LDGSTS.E.BYPASS.LTC128B.128 [R240+0x11080], [R8.64+0x80], !P0 ;  /* 0x1108008008f07fae */ /* 0x0003e2000c101d52 */
[----:B------:R-:W-:Y:S01]  /*2810*/  LOP3.LUT R244, R6, 0x2, R244, 0xe2, !PT ;  /* 0x0000000206f47812 */ /* 0x000fe200078ee2f4 */
[----:B------:R-:W-:Y:S01]  /*2820*/  IMAD.IADD R236, R0, 0x1, R4 ;  /* 0x0000000100ec7824 */ /* 0x000fe200078e0204 */
[----:B------:R-:W-:Y:S01]  /*2830*/  LOP3.LUT R5, R3, 0x100, R5, 0xf8, !PT ;  /* 0x0000010003057812 */ /* 0x000fe200078ef805 */
[----:B------:R-:W-:Y:S01]  /*2840*/  IMAD.IADD R0, R82, 0x1, -R2 ;  /* 0x0000000152007824 */ /* 0x000fe200078e0a02 */
[----:B------:R-:W-:Y:S01]  /*2850*/  IADD3 R27, R33, UR6, RZ ;  /* 0x00000006211b7c10 */ /* 0x000fe2000fffe0ff */
[----:B------:R-:W-:Y:S01]  /*2860*/  ULDC.64 UR6, c[0x0][0x240] ;  /* 0x0000900000067ab9 */ /* 0x000fe20000000a00 */
[----:B------:R-:W-:Y:S01]  /*2870*/  IADD3 R3, P1, R32, UR20, RZ ;  /* 0x0000001420037c10 */ /* 0x000fe2000ff3e0ff */
[C---:B------:R-:W-:Y:S01]  /*2880*/  IMAD.SHL.U32 R6, R0.reuse, 0x20, RZ ;  /* 0x0000002000067824 */ /* 0x040fe200078e00ff */
[----:B------:R-:W-:Y:S01]  /*2890*/  SHF.R.S32.HI R4, RZ, 0x1f, R0 ;  /* 0x0000001fff047819 */ /* 0x000fe20000011400 */
[C---:B------:R-:W-:Y:S01]  /*28a0*/  IMAD.SHL.U32 R7, R0.reuse, 0x4, RZ ;  /* 0x0000000400077824 */ /* 0x040fe200078e00ff */
[----:B------:R-:W-:Y:S01]  /*28b0*/  LOP3.LUT P0, RZ, R0, 0x4, RZ, 0xc0, !PT ;  /* 0x0000000400ff7812 */ /* 0x000fe2000780c0ff */
[----:B------:R-:W-:Y:S01]  /*28c0*/  UIMAD UR10, UR10, UR6, URZ ;  /* 0x000000060a0a72a4 */ /* 0x000fe2000f8e023f */
[----:B------:R-:W-:Y:S01]  /*28d0*/  LEA.HI R4, R4, R0, RZ, 0x3 ;  /* 0x0000000004047211 */ /* 0x000fe200078f18ff */
[----:B------:R-:W-:Y:S01]  /*28e0*/  IMAD.SHL.U32 R236, R236, 0x2, RZ ;  /* 0x00000002ecec7824 */ /* 0x000fe200078e00ff */
[----:B------:R2:W-:Y:S01]  /*28f0*/  STL [R1+0x10], R27 ;  /* 0x0000101b01007387 */ /* 0x0005e20000100800 */
[----:B------:R-:W-:Y:S01]  /*2900*/  UIMAD UR10, UR11, UR7, UR10 ;  /* 0x000000070b0a72a4 */ /* 0x000fe2000f8e020a */
[C---:B------:R-:W-:Y:S01]  /*2910*/  LOP3.LUT R2, R4.reuse, 0xfffffff8, RZ, 0xc0, !PT ;  /* 0xfffffff804027812 */ /* 0x040fe200078ec0ff */
[----:B------:R-:W-:Y:S01]  /*2920*/  IMAD.SHL.U32 R4, R4, 0x40, RZ ;  /* 0x0000004004047824 */ /* 0x000fe200078e00ff */
[----:B------:R-:W-:Y:S01]  /*2930*/  IADD3 R237, R236, 0x126c0, RZ ;  /* 0x000126c0eced7810 */ /* 0x000fe20007ffe0ff */
[----:B------:R-:W-:Y:S01]  /*2940*/  UIADD3 UR7, UR15, -UR16, URZ ;  /* 0x800000100f077290 */ /* 0x000fe2000fffe03f */
[----:B------:R-:W-:Y:S01]  /*2950*/  LOP3.LUT R202, R5, 0x8, R202, 0xf8, !PT ;  /* 0x0000000805ca7812 */ /* 0x000fe200078ef8ca */
[----:B------:R-:W-:Y:S01]  /*2960*/  IMAD.IADD R229, R0, 0x1, -R2 ;  /* 0x0000000100e57824 */ /* 0x000fe200078e0a02 */
[----:B------:R-:W-:Y:S01]  /*2970*/  LOP3.LUT R2, R221, 0x1e0, R6, 0xf8, !PT ;  /* 0x000001e0dd027812 */ /* 0x000fe200078ef806 */
[----:B------:R-:W-:Y:S01]  /*2980*/  UIADD3 UR15, UR12, UR15, URZ ;  /* 0x0000000f0c0f7290 */ /* 0x000fe2000fffe03f */
[----:B------:R-:W-:Y:S01]  /*2990*/  IADD3.X R0, R27, UR21, RZ, P1, !PT ;  /* 0x000000151b007c10 */ /* 0x000fe20008ffe4ff */
[----:B------:R-:W-:Y:S01]  /*29a0*/  USHF.L.U64.HI UR20, UR4, 0x5, UR5 ;  /* 0x0000000504147899 */ /* 0x000fe20008010205 */
[----:B------:R-:W-:Y:S01]  /*29b0*/  LEA R6, P1, R3, c[0x0][0x280], 0x2 ;  /* 0x0000a00003067a11 */ /* 0x000fe200078210ff */
[----:B-1----:R-:W-:Y:S01]  /*29c0*/  IMAD.SHL.U32 R8, R229, 0x40, RZ ;  /* 0x00000040e5087824 */ /* 0x002fe200078e00ff */
[----:B------:R-:W-:Y:S01]  /*29d0*/  LOP3.LUT R9, R2, 0x38, R7, 0x78, !PT ;  /* 0x0000003802097812 */ /* 0x000fe200078e7807 */
[----:B------:R-:W-:Y:S01]  /*29e0*/  UIADD3 UR5, -UR16, 0x1, UR15 ;  /* 0x0000000110057890 */ /* 0x000fe2000fffe10f */
[----:B------:R-:W-:Y:S01]  /*29f0*/  LEA.HI.X R7, R3, c[0x0][0x284], R0, 0x2, P1 ;  /* 0x0000a10003077a11 */ /* 0x000fe200008f1400 */
[----:B------:R-:W-:Y:S01]  /*2a00*/  IMAD.SHL.U32 R243, R16, 0x2, RZ ;  /* 0x0000000210f37824 */ /* 0x000fe200078e00ff */
[----:B------:R-:W-:Y:S01]  /*2a10*/  LOP3.LUT R3, R8, 0x1c0, RZ, 0xc0, !PT ;  /* 0x000001c008037812 */ /* 0x000fe200078ec0ff */
[----:B------:R-:W-:Y:S01]  /*2a20*/  USHF.L.U32 UR6, UR4, 0x5, URZ ;  /* 0x0000000504067899 */ /* 0x000fe2000800063f */
[----:B------:R-:W-:Y:S01]  /*2a30*/  ISETP.GE.AND P1, PT, R82, 0x10, PT ;  /* 0x000000105200780c */ /* 0x000fe20003f26270 */
[----:B------:R-:W-:Y:S01]  /*2a40*/  CS2R R32, SRZ ;  /* 0x0000000000207805 */ /* 0x000fe2000001ff00 */
[----:B------:R-:W-:Y:S01]  /*2a50*/  LOP3.LUT R0, R4, 0xfffffe00, RZ, 0xc0, !PT ;  /* 0xfffffe0004007812 */ /* 0x000fe200078ec0ff */
[----:B------:R-:W-:Y:S01]  /*2a60*/  ULDC UR4, c[0x0][0x2a0] ;  /* 0x0000a80000047ab9 */ /* 0x000fe20000000800 */
[----:B------:R-:W-:Y:S01]  /*2a70*/  SHF.R.U32.HI R4, RZ, 0x3, R3 ;  /* 0x00000003ff047819 */ /* 0x000fe20000011603 */
[----:B------:R-:W-:Y:S01]  /*2a80*/  ULOP3.LUT UR4, URZ, UR4, URZ, 0x33, !UPT ;  /* 0x000000043f047292 */ /* 0x000fe2000f8e333f */
[----:B------:R-:W-:Y:S01]  /*2a90*/  LOP3.LUT R5, R5, 0x1c0, RZ, 0xc0, !PT ;  /* 0x000001c005057812 */ /* 0x000fe200078ec0ff */
[----:B------:R-:W-:Y:S01]  /*2aa0*/  IMAD R2, R11, 0x400, R0 ;  /* 0x000004000b027824 */ /* 0x000fe200078e0200 */
[C---:B------:R-:W-:Y:S01]  /*2ab0*/  LOP3.LUT R221, R4.reuse, R3, R221, 0x1e, !PT ;  /* 0x0000000304dd7212 */ /* 0x040fe200078e1edd */
[----:B------:R-:W-:Y:S01]  /*2ac0*/  UMOV UR11, 0x1 ;  /* 0x00000001000b7882 */ /* 0x000fe20000000000 */
[----:B------:R-:W-:-:S02]  /*2ad0*/  LOP3.LUT R3, R4, R12, R3, 0x1e, !PT ;  /* 0x0000000c04037212 */ /* 0x000fc400078e1e03 */
[----:B------:R-:W-:Y:S01]  /*2ae0*/  SHF.R.U32.HI R5, RZ, 0x3, R5 ;  /* 0x00000003ff057819 */ /* 0x000fe20000011605 */
[----:B------:R-:W-:Y:S01]  /*2af0*/  IMAD.IADD R221, R2, 0x1, R221 ;  /* 0x0000000102dd7824 */ /* 0x000fe200078e02dd */
[----:B------:R-:W-:Y:S01]  /*2b00*/  LOP3.LUT R230, R3, R0, RZ, 0xfc, !PT ;  /* 0x0000000003e67212 */ /* 0x000fe200078efcff */
[----:B------:R-:W-:Y:S01]  /*2b10*/  @!P1 IMAD.SHL.U32 R2, R82, 0x10, RZ ;  /* 0x0000001052029824 */ /* 0x000fe200078e00ff */
[----:B------:R-:W-:Y:S02]  /*2b20*/  IADD3 R0, R236, 0x12480, RZ ;  /* 0x00012480ec007810 */ /* 0x000fe40007ffe0ff */
[----:B------:R-:W-:Y:S02]  /*2b30*/  LOP3.LUT R225, R9, R225, RZ, 0xfc, !PT ;  /* 0x000000e109e17212 */ /* 0x000fe400078efcff */
[----:B------:R1:W-:Y:S01]  /*2b40*/  @!P1 LDGSTS.E.BYPASS.LTC128B.128 [R2+0x12280], [R6.64] ;  /* 0x1228000006029fae */ /* 0x0003e2000b901d52 */
[----:B------:R-:W-:Y:S02]  /*2b50*/  @P2 IADD3 R237, R0, 0x1c0, RZ ;  /* 0x000001c000ed2810 */ /* 0x000fe40007ffe0ff */
[----:B------:R-:W-:Y:S01]  /*2b60*/  IADD3 R0, R240, 0x6080, RZ ;  /* 0x00006080f0007810 */ /* 0x000fe20007ffe0ff */
[----:B------:R-:W0:Y:S01]  /*2b70*/  LDGDEPBAR ;  /* 0x00000000000079af */ /* 0x000e220000000000 */
[----:B------:R-:W-:-:S02]  /*2b80*/  R2P PR, R229, 0x6 ;  /* 0x00000006e5007804 */ /* 0x000fc40000000000 */
[----:B------:R-:W-:Y:S01]  /*2b90*/  SEL R227, R231, 0xfffffff0, !P0 ;  /* 0xfffffff0e7e37807 */ /* 0x000fe20004000000 */
[----:B------:R-:W0:Y:S01]  /*2ba0*/  LDGDEPBAR ;  /* 0x00000000000079af */ /* 0x000e220000000000 */
[----:B------:R-:W-:Y:S02]  /*2bb0*/  LOP3.LUT R202, R5, R202, RZ, 0x3c, !PT ;  /* 0x000000ca05ca7212 */ /* 0x000fe400078e3cff */
[----:B------:R-:W-:Y:S02]  /*2bc0*/  SEL R228, R228, 0xffffffe0, !P2 ;  /* 0xffffffe0e4e47807 */ /* 0x000fe40005000000 */
[----:B------:R-:W-:Y:S01]  /*2bd0*/  SEL R231, R231, 0xfffffff0, !P1 ;  /* 0xfffffff0e7e77807 */ /* 0x000fe20004800000 */
[----:B------:R-:W-:Y:S01]  /*2be0*/  IMAD.SHL.U32 R202, R202, 0x2, RZ ;  /* 0x00000002caca7824 */ /* 0x000fe200078e00ff */
[----:B------:R-:W-:Y:S01]  /*2bf0*/  IADD3 R241, -R243, UR5, RZ ;  /* 0x00000005f3f17c10 */ /* 0x000fe2000fffe1ff */
[--C-:B------:R-:W-:Y:S01]  /*2c00*/  IMAD.IADD R232, R221, 0x1, R228.reuse ;  /* 0x00000001dde87824 */ /* 0x100fe200078e02e4 */
[----:B------:R-:W-:Y:S01]  /*2c10*/  LEA R225, R225, 0x15480, 0x1 ;  /* 0x00015480e1e17811 */ /* 0x000fe200078e08ff */
[----:B------:R-:W-:Y:S01]  /*2c20*/  IMAD.IADD R235, R231, 0x1, R228 ;  /* 0x00000001e7eb7824 */ /* 0x000fe200078e02e4 */
[----:B------:R-:W-:Y:S01]  /*2c30*/  IADD3 R242, -R243, UR15, RZ ;  /* 0x0000000ff3f27c10 */ /* 0x000fe2000fffe1ff */
[----:B------:R-:W-:Y:S01]  /*2c40*/  IMAD.IADD R234, R221, 0x1, R231 ;  /* 0x00000001ddea7824 */ /* 0x000fe200078e02e7 */
[----:B------:R-:W-:Y:S01]  /*2c50*/  IADD3 R239, R241, c[0x0][0x2a4], RZ ;  /* 0x0000a900f1ef7a10 */ /* 0x000fe20007ffe0ff */
[----:B------:R-:W-:Y:S01]  /*2c60*/  IMAD R227, R227, 0x2, R225 ;  /* 0x00000002e3e37824 */ /* 0x000fe200078e02e1 */
[----:B------:R-:W-:Y:S01]  /*2c70*/  IADD3 R243, -R243, UR12, RZ ;  /* 0x0000000cf3f37c10 */ /* 0x000fe2000fffe1ff */
[----:B------:R-:W-:Y:S01]  /*2c80*/  IMAD.IADD R233, R231, 0x1, R232 ;  /* 0x00000001e7e97824 */ /* 0x000fe200078e02e8 */
[----:B------:R-:W-:-:S02]  /*2c90*/  IADD3 R241, R241, UR4, RZ ;  /* 0x00000004f1f17c10 */ /* 0x000fc4000fffe0ff */
[----:B-1----:R-:W-:-:S05]  /*2ca0*/  IADD3 R2, R81, UR10, RZ ;  /* 0x0000000a51027c10 */ /* 0x002fca000fffe0ff */
[----:B------:R1:W-:Y:S04]  /*2cb0*/  STL [R1+0x20], R2 ;  /* 0x0000200201007387 */ /* 0x0003e80000100800 */
[----:B--234-:R1:W-:Y:S02]  /*2cc0*/  STL [R1+0x24], R0 ;  /* 0x0000240001007387 */ /* 0x01c3e40000100800 */
.L_x_467:
[----:B------:R-:W-:Y:S04]  /*2cd0*/  DEPBAR.LE SB0, 0x1 ;  /* 0x000080400000791a */ /* 0x000fe80000000000 */
[----:B------:R-:W-:Y:S01]  /*2ce0*/  BAR.SYNC.DEFER_BLOCKING 0x0 ;  /* 0x0000000000007b1d */ /* 0x000fe20000010000 */
[C---:B-1----:R-:W-:Y:S02]  /*2cf0*/  IMAD R0, R220.reuse, 0x2000, R221 ;  /* 0x00002000dc007824 */ /* 0x042fe400078e02dd */
[----:B------:R-:W-:Y:S03]  /*2d00*/  IMAD R148, R220, 0x2000, R231 ;  /* 0x00002000dc947824 */ /* 0x000fe600078e02e7 */
[----:B------:R-:W-:Y:S02]  /*2d10*/  SHF.L.U32 R0, R0, 0x1, RZ ;  /* 0x0000000100007819 */ /* 0x000fe400000006ff */
[CC--:B------:R-:W-:Y:S02]  /*2d20*/  IADD3 R203, R221.reuse, R148.reuse, RZ ;  /* 0x00000094ddcb7210 */ /* 0x0c0fe40007ffe0ff */
[----:B------:R-:W-:Y:S03]  /*2d30*/  IADD3 R148, R221, R148, R228 ;  /* 0x00000094dd947210 */ /* 0x000fe60007ffe0e4 */
        /* <DEDUP_REMOVED lines=13> */
[----:B------:R-:W-:Y:S04]  /*2e10*/  LDSM.16.M88.2 R146, [R223+0x2080] ;  /* 0x00208000df92783b */ /* 0x000fe80000000100 */
[----:B------:R-:W-:Y:S01]  /*2e20*/  LDSM.16.M88.2 R152, [R226+0x1080] ;  /* 0x00108000e298783b */ /* 0x000fe20000000100 */
[C---:B--2---:R-:W-:Y:S03]  /*2e30*/  HMMA.16816.F32.BF16 R8, R24.reuse, R2, RZ ;  /* 0x000000021808723c */ /* 0x044fe600000418ff */
[----:B------:R-:W1:Y:S05]  /*2e40*/  LDSM.16.M88.2 R2, [R224+0x2080] ;  /* 0x00208000e002783b */ /* 0x000e6a0000000100 */
[-C--:B---3--:R-:W-:Y:S08]  /*2e50*/  HMMA.16816.F32.BF16 R12, R24, R16.reuse, RZ ;  /* 0x00000010180c723c */ /* 0x088ff000000418ff */
[C---:B------:R-:W-:Y:S08]  /*2e60*/  HMMA.16816.F32.BF16 R16, R20.reuse, R16, RZ ;  /* 0x000000101410723c */ /* 0x040ff000000418ff */
[-C--:B----4-:R-:W-:Y:S08]  /*2e70*/  HMMA.16816.F32.BF16 R20, R20, R28.reuse, RZ ;  /* 0x0000001c1414723c */ /* 0x090ff000000418ff */
[----:B------:R-:W-:Y:S07]  /*2e80*/  HMMA.16816.F32.BF16 R24, R24, R28, RZ ;  /* 0x0000001c1818723c */ /* 0x000fee00000418ff */
[----:B------:R-:W-:Y:S01]  /*2e90*/  LEA R28, R220, R228, 0xd ;  /* 0x000000e4dc1c7211 */ /* 0x000fe200078e68ff */
[-C--:B-----5:R-:W-:Y:S05]  /*2ea0*/  HMMA.16816.F32.BF16 R4, R80, R30.reuse, R4 ;  /* 0x0000001e5004723c */ /* 0x0a0fea0000041804 */
[C---:B------:R-:W-:Y:S03]  /*2eb0*/  IMAD.IADD R28, R221.reuse, 0x1, R28 ;  /* 0x00000001dd1c7824 */ /* 0x040fe600078e021c */
[C---:B------:R-:W-:Y:S04]  /*2ec0*/  HMMA.16816.F32.BF16 R8, R132.reuse, R30, R8 ;  /* 0x0000001e8408723c */ /* 0x040fe80000041808 */
[----:B------:R-:W-:Y:S04]  /*2ed0*/  SHF.L.U32 R204, R28, 0x1, RZ ;  /* 0x000000011ccc7819 */ /* 0x000fe800000006ff */
[-C--:B------:R-:W-:Y:S01]  /*2ee0*/  HMMA.16816.F32.BF16 R12, R132, R136.reuse, R12 ;  /* 0x00000088840c723c */ /* 0x080fe2000004180c */
[----:B------:R-:W2:Y:S04]  /*2ef0*/  LDSM.16.M88.4 R28, [R204+0x6080] ;  /* 0x00608000cc1c783b */ /* 0x000ea80000000200 */
[----:B------:R-:W3:Y:S03]  /*2f00*/  LDSM.16.M88.4 R140, [R204+0x7080] ;  /* 0x00708000cc8c783b */ /* 0x000ee60000000200 */
[C---:B------:R-:W-:Y:S07]  /*2f10*/  HMMA.16816.F32.BF16 R16, R80.reuse, R136, R16 ;  /* 0x000000885010723c */ /* 0x040fee0000041810 */
[----:B------:R-:W-:Y:S01]  /*2f20*/  IMAD R136, R220, 0x2000, R235 ;  /* 0x00002000dc887824 */ /* 0x000fe200078e02eb */
[-C--:B-1----:R-:W-:Y:S04]  /*2f30*/  HMMA.16816.F32.BF16 R20, R80, R2.reuse, R20 ;  /* 0x000000025014723c */ /* 0x082fe80000041814 */
[----:B------:R-:W-:Y:S03]  /*2f40*/  IADD3 R136, R221, R136, RZ ;  /* 0x00000088dd887210 */ /* 0x000fe60007ffe0ff */
[----:B------:R-:W-:Y:S01]  /*2f50*/  IMAD.SHL.U32 R80, R148, 0x2, RZ ;  /* 0x0000000294507824 */ /* 0x000fe200078e00ff */
[----:B------:R-:W-:Y:S01]  /*2f60*/  HMMA.16816.F32.BF16 R24, R132, R2, R24 ;  /* 0x000000028418723c */ /* 0x000fe20000041818 */
[----:B------:R-:W-:Y:S03]  /*2f70*/  LDSM.16.M88.2 R2, [R226+0x2080] ;  /* 0x00208000e202783b */ /* 0x000fe60000000100 */
[----:B------:R-:W-:Y:S01]  /*2f80*/  SHF.L.U32 R205, R136, 0x1, RZ ;  /* 0x0000000188cd7819 */ /* 0x000fe200000006ff */
[----:B------:R-:W-:Y:S04]  /*2f90*/  LDSM.16.M88.4 R80, [R80+0x6080] ;  /* 0x006080005050783b */ /* 0x000fe80000000200 */
[----:B------:R-:W1:Y:S04]  /*2fa0*/  LDSM.16.M88.2 R136, [R226+0x80] ;  /* 0x00008000e288783b */ /* 0x000e680000000100 */
[----:B------:R-:W4:Y:S01]  /*2fb0*/  LDSM.16.M88.4 R148, [R205+0x7080] ;  /* 0x00708000cd94783b */ /* 0x000f220000000200 */
[-C--:B--2---:R-:W-:Y:S03]  /*2fc0*/  HMMA.16816.F32.BF16 R4, R28, R138.reuse, R4 ;  /* 0x0000008a1c04723c */ /* 0x084fe60000041804 */
[----:B------:R-:W-:Y:S04]  /*2fd0*/  LDSM.16.M88.2 R132, [R222+0x3080] ;  /* 0x00308000de84783b */ /* 0x000fe80000000100 */
[----:B------:R-:W-:Y:S01]  /*2fe0*/  LDSM.16.M88.2 R134, [R222+0x4080] ;  /* 0x00408000de86783b */ /* 0x000fe20000000100 */
[C---:B---3--:R-:W-:Y:S03]  /*2ff0*/  HMMA.16816.F32.BF16 R8, R140.reuse, R138, R8 ;  /* 0x0000008a8c08723c */ /* 0x048fe60000041808 */
[----:B------:R-:W-:Y:S05]  /*3000*/  LDSM.16.M88.2 R138, [R222+0x5080] ;  /* 0x00508000de8a783b */ /* 0x000fea0000000100 */
[-C--:B------:R-:W-:Y:S08]  /*3010*/  HMMA.16816.F32.BF16 R12, R140, R144.reuse, R12 ;  /* 0x000000908c0c723c */ /* 0x080ff0000004180c */
[C---:B------:R-:W-:Y:S08]  /*3020*/  HMMA.16816.F32.BF16 R16, R28.reuse, R144, R16 ;  /* 0x000000901c10723c */ /* 0x040ff00000041810 */
[-C--:B------:R-:W-:Y:S01]  /*3030*/  HMMA.16816.F32.BF16 R20, R28, R146.reuse, R20 ;  /* 0x000000921c14723c */ /* 0x080fe20000041814 */
[----:B------:R-:W2:Y:S07]  /*3040*/  LDSM.16.M88.4 R28, [R0+0x8080] ;  /* 0x00808000001c783b */ /* 0x000eae0000000200 */
[----:B------:R-:W-:Y:S01]  /*3050*/  HMMA.16816.F32.BF16 R24, R140, R146, R24 ;  /* 0x000000928c18723c */ /* 0x000fe20000041818 */
[----:B------:R3:W5:Y:S04]  /*3060*/  LDSM.16.M88.4 R140, [R0+0x9080] ;  /* 0x00908000008c783b */ /* 0x0007680000000200 */
[----:B------:R-:W-:Y:S03]  /*3070*/  LDSM.16.M88.4 R144, [R203+0x9080] ;  /* 0x00908000cb90783b */ /* 0x000fe60000000200 */
[-C--:B-1----:R-:W-:Y:S08]  /*3080*/  HMMA.16816.F32.BF16 R4, R80, R136.reuse, R4 ;  /* 0x000000885004723c */ /* 0x082ff00000041804 */
[C---:B----4-:R-:W-:Y:S01]  /*3090*/  HMMA.16816.F32.BF16 R8, R148.reuse, R136, R8 ;  /* 0x000000889408723c */ /* 0x050fe20000041808 */
[----:B------:R-:W-:Y:S07]  /*30a0*/  LDSM.16.M88.2 R136, [R224+0x4080] ;  /* 0x00408000e088783b */ /* 0x000fee0000000100 */
[-C--:B------:R-:W-:Y:S04]  /*30b0*/  HMMA.16816.F32.BF16 R12, R148, R152.reuse, R12 ;  /* 0x00000098940c723c */ /* 0x080fe8000004180c */
[----:B---3--:R-:W-:Y:S04]  /*30c0*/  IMAD R0, R220, 0x2000, R234 ;  /* 0x00002000dc007824 */ /* 0x008fe800078e02ea */
[C---:B------:R-:W-:Y:S04]  /*30d0*/  HMMA.16816.F32.BF16 R16, R80.reuse, R152, R16 ;  /* 0x000000985010723c */ /* 0x040fe80000041810 */
[----:B------:R-:W-:Y:S04]  /*30e0*/  SHF.L.U32 R0, R0, 0x1, RZ ;  /* 0x0000000100007819 */ /* 0x000fe800000006ff */
[-C--:B------:R-:W-:Y:S01]  /*30f0*/  HMMA.16816.F32.BF16 R20, R80, R2.reuse, R20 ;  /* 0x000000025014723c */ /* 0x080fe20000041814 */
[----:B------:R1:W-:Y:S07]  /*3100*/  LDSM.16.M88.4 R80, [R0+0x8080] ;  /* 0x008080000050783b */ /* 0x0003ee0000000200 */
[----:B------:R-:W-:Y:S01]  /*3110*/  HMMA.16816.F32.BF16 R24, R148, R2, R24 ;  /* 0x000000029418723c */ /* 0x000fe20000041818 */
[----:B------:R-:W3:Y:S04]  /*3120*/  LDSM.16.M88.2 R2, [R224+0x3080] ;  /* 0x00308000e002783b */ /* 0x000ee80000000100 */
[----:B------:R-:W4:Y:S03]  /*3130*/  LDSM.16.M88.2 R148, [R224+0x5080] ;  /* 0x00508000e094783b */ /* 0x000f260000000100 */
[-C--:B--2---:R-:W-:Y:S08]  /*3140*/  HMMA.16816.F32.BF16 R4, R28, R132.reuse, R4 ;  /* 0x000000841c04723c */ /* 0x084ff00000041804 */
[C---:B-----5:R-:W-:Y:S01]  /*3150*/  HMMA.16816.F32.BF16 R8, R140.reuse, R132, R8 ;  /* 0x000000848c08723c */ /* 0x060fe20000041808 */
[----:B------:R-:W-:Y:S03]  /*3160*/  LDSM.16.M88.2 R132, [R223+0x3080] ;  /* 0x00308000df84783b */ /* 0x000fe60000000100 */
[----:B-1----:R-:W-:Y:S04]  /*3170*/  IMAD R0, R220, 0x2000, R232 ;  /* 0x00002000dc007824 */ /* 0x002fe800078e02e8 */
[-C--:B------:R-:W-:Y:S04]  /*3180*/  HMMA.16816.F32.BF16 R12, R140, R134.reuse, R12 ;  /* 0x000000868c0c723c */ /* 0x080fe8000004180c */
[----:B------:R-:W-:Y:S04]  /*3190*/  SHF.L.U32 R0, R0, 0x1, RZ ;  /* 0x0000000100007819 */ /* 0x000fe800000006ff */
[C---:B------:R-:W-:Y:S01]  /*31a0*/  HMMA.16816.F32.BF16 R16, R28.reuse, R134, R16 ;  /* 0x000000861c10723c */ /* 0x040fe20000041810 */
[----:B------:R-:W-:Y:S07]  /*31b0*/  LDSM.16.M88.2 R134, [R223+0x4080] ;  /* 0x00408000df86783b */ /* 0x000fee0000000100 */
[-C--:B------:R-:W-:Y:S01]  /*31c0*/  HMMA.16816.F32.BF16 R20, R28, R138.reuse, R20 ;  /* 0x0000008a1c14723c */ /* 0x080fe20000041814 */
[----:B------:R1:W2:Y:S07]  /*31d0*/  LDSM.16.M88.4 R28, [R0+0x8080] ;  /* 0x00808000001c783b */ /* 0x0002ae0000000200 */
[----:B------:R-:W-:Y:S01]  /*31e0*/  HMMA.16816.F32.BF16 R24, R140, R138, R24 ;  /* 0x0000008a8c18723c */ /* 0x000fe20000041818 */
[----:B------:R-:W5:Y:S04]  /*31f0*/  LDSM.16.M88.4 R140, [R204+0x9080] ;  /* 0x00908000cc8c783b */ /* 0x000f680000000200 */
[----:B------:R-:W2:Y:S03]  /*3200*/  LDSM.16.M88.2 R138, [R223+0x5080] ;  /* 0x00508000df8a783b */ /* 0x000ea60000000100 */
[-C--:B---3--:R-:W-:Y:S08]  /*3210*/  HMMA.16816.F32.BF16 R4, R80, R2.reuse, R4 ;  /* 0x000000025004723c */ /* 0x088ff00000041804 */
[C---:B------:R-:W-:Y:S01]  /*3220*/  HMMA.16816.F32.BF16 R8, R144.reuse, R2, R8 ;  /* 0x000000029008723c */ /* 0x040fe20000041808 */
[----:B------:R-:W-:Y:S03]  /*3230*/  LDSM.16.M88.2 R2, [R226+0x3080] ;  /* 0x00308000e202783b */ /* 0x000fe60000000100 */
[----:B-1----:R-:W-:Y:S04]  /*3240*/  IMAD R0, R220, 0x2000, R233 ;  /* 0x00002000dc007824 */ /* 0x002fe800078e02e9 */
[-C--:B------:R-:W-:Y:S04]  /*3250*/  HMMA.16816.F32.BF16 R12, R144, R136.reuse, R12 ;  /* 0x00000088900c723c */ /* 0x080fe8000004180c */
[----:B------:R-:W-:Y:S04]  /*3260*/  SHF.L.U32 R0, R0, 0x1, RZ ;  /* 0x0000000100007819 */ /* 0x000fe800000006ff */
[C---:B------:R-:W-:Y:S01]  /*3270*/  HMMA.16816.F32.BF16 R16, R80.reuse, R136, R16 ;  /* 0x000000885010723c */ /* 0x040fe20000041810 */
[----:B------:R-:W-:Y:S07]  /*3280*/  LDSM.16.M88.2 R136, [R226+0x4080] ;  /* 0x00408000e288783b */ /* 0x000fee0000000100 */
[-C--:B----4-:R-:W-:Y:S01]  /*3290*/  HMMA.16816.F32.BF16 R20, R80, R148.reuse, R20 ;  /* 0x000000945014723c */ /* 0x090fe20000041814 */
[----:B------:R1:W3:Y:S07]  /*32a0*/  LDSM.16.M88.4 R80, [R0+0x8080] ;  /* 0x008080000050783b */ /* 0x0002ee0000000200 */
[----:B------:R-:W-:Y:S01]  /*32b0*/  HMMA.16816.F32.BF16 R24, R144, R148, R24 ;  /* 0x000000949018723c */ /* 0x000fe20000041818 */
[----:B------:R-:W4:Y:S04]  /*32c0*/  LDSM.16.M88.4 R144, [R205+0x9080] ;  /* 0x00908000cd90783b */ /* 0x000f280000000200 */
[----:B------:R-:W3:Y:S03]  /*32d0*/  LDSM.16.M88.2 R148, [R226+0x5080] ;  /* 0x00508000e294783b */ /* 0x000ee60000000100 */
[-C--:B--2---:R-:W-:Y:S08]  /*32e0*/  HMMA.16816.F32.BF16 R4, R28, R132.reuse, R4 ;  /* 0x000000841c04723c */ /* 0x084ff00000041804 */
[C---:B-----5:R-:W-:Y:S04]  /*32f0*/  HMMA.16816.F32.BF16 R8, R140.reuse, R132, R8 ;  /* 0x000000848c08723c */ /* 0x060fe80000041808 */
[--C-:B-1----:R-:W-:Y:S04]  /*3300*/  IMAD R0, R220, 0x40, R238.reuse ;  /* 0x00000040dc007824 */ /* 0x102fe800078e02ee */
[-C--:B------:R-:W-:Y:S01]  /*3310*/  HMMA.16816.F32.BF16 R12, R140, R134.reuse, R12 ;  /* 0x000000868c0c723c */ /* 0x080fe2000004180c */
[----:B------:R-:W1:Y:S04]  /*3320*/  LDS R150, [R0.X4+0x12080] ;  /* 0x0120800000967984 */ /* 0x000e680000004800 */
[----:B------:R-:W2:Y:S03]  /*3330*/  LDS R151, [R0.X4+0x120a0] ;  /* 0x0120a00000977984 */ /* 0x000ea60000004800 */
[C---:B------:R-:W-:Y:S01]  /*3340*/  HMMA.16816.F32.BF16 R16, R28.reuse, R134, R16 ;  /* 0x000000861c10723c */ /* 0x040fe20000041810 */
[----:B------:R-:W1:Y:S04]  /*3350*/  LDS R152, [R0.X4+0x12100] ;  /* 0x0121000000987984 */ /* 0x000e680000004800 */
[----:B------:R5:W1:Y:S03]  /*3360*/  LDS R153, [R0.X4+0x12120] ;  /* 0x0121200000997984 */ /* 0x000a660000004800 */
[-C--:B------:R-:W-:Y:S08]  /*3370*/  HMMA.16816.F32.BF16 R20, R28, R138.reuse, R20 ;  /* 0x0000008a1c14723c */ /* 0x080ff00000041814 */
[----:B------:R-:W-:Y:S08]  /*3380*/  HMMA.16816.F32.BF16 R24, R140, R138, R24 ;  /* 0x0000008a8c18723c */ /* 0x000ff00000041818 */
[-C--:B---3--:R-:W-:Y:S01]  /*3390*/  HMMA.16816.F32.BF16 R4, R80, R2.reuse, R4 ;  /* 0x000000025004723c */ /* 0x088fe20000041804 */
[----:B-----5:R-:W-:Y:S07]  /*33a0*/  MOV R0, UR13 ;  /* 0x0000000d00007c02 */ /* 0x020fee0008000f00 */
[C---:B----4-:R-:W-:Y:S04]  /*33b0*/  HMMA.16816.F32.BF16 R8, R144.reuse, R2, R8 ;  /* 0x000000029008723c */ /* 0x050fe80000041808 */
[----:B------:R-:W-:Y:S04]  /*33c0*/  IMAD R0, R0, 0x40, R238 ;  /* 0x0000004000007824 */ /* 0x000fe800078e02ee */
[-C--:B------:R-:W-:Y:S08]  /*33d0*/  HMMA.16816.F32.BF16 R12, R144, R136.reuse, R12 ;  /* 0x00000088900c723c */ /* 0x080ff0000004180c */
[C---:B------:R-:W-:Y:S08]  /*33e0*/  HMMA.16816.F32.BF16 R16, R80.reuse, R136, R16 ;  /* 0x000000885010723c */ /* 0x040ff00000041810 */
[-C--:B------:R-:W-:Y:S08]  /*33f0*/  HMMA.16816.F32.BF16 R20, R80, R148.reuse, R20 ;  /* 0x000000945014723c */ /* 0x080ff00000041814 */
[----:B------:R-:W-:Y:S07]  /*3400*/  HMMA.16816.F32.BF16 R24, R144, R148, R24 ;  /* 0x000000949018723c */ /* 0x000fee0000041818 */
[----:B------:R-:W-:Y:S01]  /*3410*/  IADD3 R145, R239, R0, RZ ;  /* 0x00000000ef917210 */ /* 0x000fe20007ffe0ff */
[----:B------:R-:W-:Y:S04]  /*3420*/  IMAD.IADD R144, R241, 0x1, R0 ;  /* 0x00000001f1907824 */ /* 0x000fe800078e0200 */
[----:B------:R-:W-:Y:S01]  /*3430*/  IMNMX R145, R242, R145, PT ;  /* 0x00000091f2917217 */ /* 0x000fe20003800200 */
[----:B------:R-:W-:-:S05]  /*3440*/  @!P4 BRA `(.L_x_449) ;  /* 0x000001a00000c947 */ /* 0x000fca0003800000 */
[----:B-12---:R-:W-:Y:S01]  /*3450*/  IADD3 R2, R0, UR7, RZ ;  /* 0x0000000700027c10 */ /* 0x006fe2000fffe0ff */
[----:B------:R-:W-:Y:S03]  /*3460*/  BSSY B0, `(.L_x_450) ;  /* 0x0000011000007945 */ /* 0x000fe60003800000 */
        /* <DEDUP_REMOVED lines=11> */
.L_x_451:
[----:B------:R-:W-:Y:S04]  /*3520*/  MOV R3, 0x1 ;  /* 0x0000000100037802 */ /* 0x000fe80000000f00 */
[----:B------:R-:W-:Y:S11]  /*3530*/  ISETP.NE.AND P0, PT, R3, c[0x0][0x2a8], PT ;  /* 0x0000aa0003007a0c */ /* 0x000ff60003f05270 */
[----:B------:R-:W-:Y:S02]  /*3540*/  @!UPT UIADD3 URZ, URZ, URZ, URZ ;  /* 0x0000003f3f3ff290 */ /* 0x000fe4000fffe03f */
[----:B------:R-:W-:Y:S05]  /*3550*/  @P0 IMAD.HI.U32 R3, R2, c[0x0][0x2ac], RZ ;  /* 0x0000ab0002030a27 */ /* 0x000fea00078e00ff */
[----:B------:R-:W-:Y:S02]  /*3560*/  @P0 SHF.R.U32.HI R2, RZ, c[0x0][0x2b0], R3 ;  /* 0x0000ac00ff020a19 */ /* 0x000fe40000011603 */
.L_x_452:
[----:B------:R-:W-:Y:S05]  /*3570*/  BSYNC B0 ;  /* 0x0000000000007941 */ /* 0x000fea0003800000 */
.L_x_450:
[----:B------:R-:W-:Y:S02]  /*3580*/  IMAD R2, R2, c[0x0][0x2a8], R243 ;  /* 0x0000aa0002027a24 */ /* 0x000fe400078e02f3 */
[--C-:B------:R-:W-:Y:S02]  /*3590*/  IMAD.IADD R3, R239, 0x1, R0.reuse ;  /* 0x00000001ef037824 */ /* 0x100fe400078e0200 */
[----:B------:R-:W-:Y:S01]  /*35a0*/  IMAD.IADD R144, R241, 0x1, R0 ;  /* 0x00000001f1907824 */ /* 0x000fe200078e0200 */
[----:B------:R-:W-:Y:S02]  /*35b0*/  IADD3 R145, R2, c[0x0][0x2a8], RZ ;  /* 0x0000aa0002917a10 */ /* 0x000fe40007ffe0ff */
[----:B------:R-:W-:Y:S02]  /*35c0*/  IMNMX R3, R242, R3, PT ;  /* 0x00000003f2037217 */ /* 0x000fe40003800200 */
[----:B------:R-:W-:Y:S02]  /*35d0*/  IMNMX R144, R144, R2, !PT ;  /* 0x0000000290907217 */ /* 0x000fe40007800200 */
[----:B------:R-:W-:Y:S02]  /*35e0*/  IMNMX R145, R3, R145, PT ;  /* 0x0000009103917217 */ /* 0x000fe40003800200 */
.L_x_449:
[----:B-12---:R-:W-:Y:S05]  /*35f0*/  IADD3 R28, R0, 0x8, RZ ;  /* 0x00000008001c7810 */ /* 0x006fea0007ffe0ff */
[--C-:B------:R-:W-:Y:S02]  /*3600*/  IMAD.IADD R3, R239, 0x1, R28.reuse ;  /* 0x00000001ef037824 */ /* 0x100fe400078e021c */
[----:B------:R-:W-:Y:S03]  /*3610*/  IMAD.IADD R2, R241, 0x1, R28 ;  /* 0x00000001f1027824 */ /* 0x000fe600078e021c */
[----:B------:R-:W-:Y:S01]  /*3620*/  IMNMX R3, R242, R3, PT ;  /* 0x00000003f2037217 */ /* 0x000fe20003800200 */
[----:B------:R-:W-:-:S05]  /*3630*/  @!P4 BRA `(.L_x_453) ;  /* 0x000001700000c947 */ /* 0x000fca0003800000 */
[----:B------:R-:W-:Y:S01]  /*3640*/  IADD3 R28, R28, UR7, RZ ;  /* 0x000000071c1c7c10 */ /* 0x000fe2000fffe0ff */
        /* <DEDUP_REMOVED lines=12> */
.L_x_455:
[----:B------:R-:W-:Y:S04]  /*3710*/  MOV R29, 0x1 ;  /* 0x00000001001d7802 */ /* 0x000fe80000000f00 */
[----:B------:R-:W-:Y:S11]  /*3720*/  ISETP.NE.AND P0, PT, R29, c[0x0][0x2a8], PT ;  /* 0x0000aa001d007a0c */ /* 0x000ff60003f05270 */
[----:B------:R-:W-:Y:S02]  /*3730*/  @!UPT UIADD3 URZ, URZ, URZ, URZ ;  /* 0x0000003f3f3ff290 */ /* 0x000fe4000fffe03f */
[----:B------:R-:W-:Y:S05]  /*3740*/  @P0 IMAD.HI.U32 R29, R28, c[0x0][0x2ac], RZ ;  /* 0x0000ab001c1d0a27 */ /* 0x000fea00078e00ff */
[----:B------:R-:W-:Y:S02]  /*3750*/  @P0 SHF.R.U32.HI R28, RZ, c[0x0][0x2b0], R29 ;  /* 0x0000ac00ff1c0a19 */ /* 0x000fe4000001161d */
.L_x_456:
[----:B------:R-:W-:Y:S05]  /*3760*/  BSYNC B0 ;  /* 0x0000000000007941 */ /* 0x000fea0003800000 */
.L_x_454:
[----:B------:R-:W-:Y:S05]  /*3770*/  IMAD R28, R28, c[0x0][0x2a8], R243 ;  /* 0x0000aa001c1c7a24 */ /* 0x000fea00078e02f3 */
[----:B------:R-:W-:Y:S02]  /*3780*/  IADD3 R29, R28, c[0x0][0x2a8], RZ ;  /* 0x0000aa001c1d7a10 */ /* 0x000fe40007ffe0ff */
[----:B------:R-:W-:Y:S02]  /*3790*/  IMNMX R2, R2, R28, !PT ;  /* 0x0000001c02027217 */ /* 0x000fe40007800200 */
[----:B------:R-:W-:Y:S02]  /*37a0*/  IMNMX R3, R3, R29, PT ;  /* 0x0000001d03037217 */ /* 0x000fe40003800200 */
.L_x_453:
[----:B------:R-:W-:Y:S05]  /*37b0*/  IADD3 R28, R0, 0x20, RZ ;  /* 0x00000020001c7810 */ /* 0x000fea0007ffe0ff */
        /* <DEDUP_REMOVED lines=17> */
.L_x_459:
[----:B------:R-:W-:Y:S04]  /*38d0*/  MOV R29, 0x1 ;  /* 0x00000001001d7802 */ /* 0x000fe80000000f00 */
[----:B------:R-:W-:Y:S11]  /*38e0*/  ISETP.NE.AND P0, PT, R29, c[0x0][0x2a8], PT ;  /* 0x0000aa001d007a0c */ /* 0x000ff60003f05270 */
[----:B------:R-:W-:Y:S02]  /*38f0*/  @!UPT UIADD3 URZ, URZ, URZ, URZ ;  /* 0x0000003f3f3ff290 */ /* 0x000fe4000fffe03f */
[----:B------:R-:W-:Y:S05]  /*3900*/  @P0 IMAD.HI.U32 R29, R28, c[0x0][0x2ac], RZ ;  /* 0x0000ab001c1d0a27 */ /* 0x000fea00078e00ff */
[----:B------:R-:W-:Y:S02]  /*3910*/  @P0 SHF.R.U32.HI R28, RZ, c[0x0][0x2b0], R29 ;  /* 0x0000ac00ff1c0a19 */ /* 0x000fe4000001161d */
.L_x_460:
[----:B------:R-:W-:Y:S05]  /*3920*/  BSYNC B0 ;  /* 0x0000000000007941 */ /* 0x000fea0003800000 */
.L_x_458:
[----:B------:R-:W-:Y:S05]  /*3930*/  IMAD R28, R28, c[0x0][0x2a8], R243 ;  /* 0x0000aa001c1c7a24 */ /* 0x000fea00078e02f3 */
[----:B------:R-:W-:Y:S02]  /*3940*/  IADD3 R29, R28, c[0x0][0x2a8], RZ ;  /* 0x0000aa001c1d7a10 */ /* 0x000fe40007ffe0ff */
[----:B------:R-:W-:Y:S02]  /*3950*/  IMNMX R141, R141, R28, !PT ;  /* 0x0000001c8d8d7217 */ /* 0x000fe40007800200 */
[----:B------:R-:W-:Y:S02]  /*3960*/  IMNMX R142, R142, R29, PT ;  /* 0x0000001d8e8e7217 */ /* 0x000fe40003800200 */
.L_x_457:
        /* <DEDUP_REMOVED lines=18> */
.L_x_463:
[----:B------:R-:W-:Y:S04]  /*3a90*/  MOV R28, 0x1 ;  /* 0x00000001001c7802 */ /* 0x000fe80000000f00 */
[----:B------:R-:W-:Y:S11]  /*3aa0*/  ISETP.NE.AND P0, PT, R28, c[0x0][0x2a8], PT ;  /* 0x0000aa001c007a0c */ /* 0x000ff60003f05270 */
[----:B------:R-:W-:Y:S02]  /*3ab0*/  @!UPT UIADD3 URZ, URZ, URZ, URZ ;  /* 0x0000003f3f3ff290 */ /* 0x000fe4000fffe03f */
[----:B------:R-:W-:Y:S05]  /*3ac0*/  @P0 IMAD.HI.U32 R28, R0, c[0x0][0x2ac], RZ ;  /* 0x0000ab00001c0a27 */ /* 0x000fea00078e00ff */
[----:B------:R-:W-:Y:S02]  /*3ad0*/  @P0 SHF.R.U32.HI R0, RZ, c[0x0][0x2b0], R28 ;  /* 0x0000ac00ff000a19 */ /* 0x000fe4000001161c */
.L_x_464:
[----:B------:R-:W-:Y:S05]  /*3ae0*/  BSYNC B0 ;  /* 0x0000000000007941 */ /* 0x000fea0003800000 */
.L_x_462:
[----:B------:R-:W-:Y:S05]  /*3af0*/  IMAD R0, R0, c[0x0][0x2a8], R243 ;  /* 0x0000aa0000007a24 */ /* 0x000fea00078e02f3 */
[----:B------:R-:W-:Y:S02]  /*3b00*/  IADD3 R28, R0, c[0x0][0x2a8], RZ ;  /* 0x0000aa00001c7a10 */ /* 0x000fe40007ffe0ff */
[----:B------:R-:W-:Y:S02]  /*3b10*/  IMNMX R140, R140, R0, !PT ;  /* 0x000000008c8c7217 */ /* 0x000fe40007800200 */
[----:B------:R-:W-:Y:S02]  /*3b20*/  IMNMX R143, R143, R28, PT ;  /* 0x0000001c8f8f7217 */ /* 0x000fe40003800200 */
.L_x_461:
        /* <DEDUP_REMOVED lines=11> */
[----:B------:R-:W3:Y:S04]  /*3be0*/  LDSM.16.M88.4 R80, [R80+0xf080] ;  /* 0x00f080005050783b */ /* 0x000ee80000000200 */
[----:B------:R1:W4:Y:S04]  /*3bf0*/  LDSM.16.M88.4 R132, [R0+0xe080] ;  /* 0x00e080000084783b */ /* 0x0003280000000200 */
[----:B------:R1:W1:Y:S01]  /*3c00*/  LDSM.16.M88.4 R136, [R0+0xf080] ;  /* 0x00f080000088783b */ /* 0x0002620000000200 */
[----:B------:R-:W-:-:S05]  /*3c10*/  @P0 BRA `(.L_x_465) ;  /* 0x0000030000000947 */ /* 0x000fca0003800000 */
[----:B------:R-:W5:Y:S01]  /*3c20*/  LDL R206, [R1+0x24] ;  /* 0x0000240001ce7983 */ /* 0x000f620000100800 */
[----:B------:R-:W-:Y:S01]  /*3c30*/  USHF.R.S32.HI UR12, URZ, 0x1f, UR10 ;  /* 0x0000001f3f0c7899 */ /* 0x000fe2000801140a */
[----:B------:R-:W-:Y:S01]  /*3c40*/  IMAD.U32 R204, RZ, RZ, UR11 ;  /* 0x0000000bffcc7e24 */ /* 0x000fe2000f8e00ff */
[----:B------:R-:W-:Y:S01]  /*3c50*/  ULDC.64 UR4, c[0x0][0x178] ;  /* 0x00005e0000047ab9 */ /* 0x000fe20000000a00 */
[----:B----4-:R-:W4:Y:S01]  /*3c60*/  LDL.64 R208, [R1+0x8] ;  /* 0x0000080001d07983 */ /* 0x010f220000100a00 */
[----:B------:R-:W-:Y:S01]  /*3c70*/  UIMAD UR12, UR12, UR4, URZ ;  /* 0x000000040c0c72a4 */ /* 0x000fe2000f8e023f */
[----:B------:R-:W-:Y:S01]  /*3c80*/  IMAD.U32 R203, RZ, RZ, UR13 ;  /* 0x0000000dffcb7e24 */ /* 0x000fe2000f8e00ff */
[----:B------:R-:W-:Y:S01]  /*3c90*/  UIMAD.WIDE.U32 UR22, UR10, UR4, URZ ;  /* 0x000000040a1672a5 */ /* 0x000fe2000f8e003f */
[----:B---3--:R-:W3:Y:S01]  /*3ca0*/  LDL R207, [R1+0x14] ;  /* 0x0000140001cf7983 */ /* 0x008ee20000100800 */
[----:B------:R-:W-:Y:S02]  /*3cb0*/  UIMAD UR12, UR10, UR5, UR12 ;  /* 0x000000050a0c72a4 */ /* 0x000fe4000f8e020c */
[----:B------:R-:W-:Y:S01]  /*3cc0*/  @!P3 LEA R205, R203, 0x40, 0x6 ;  /* 0x00000040cbcdb811 */ /* 0x000fe200078e30ff */
[----:B------:R-:W-:Y:S02]  /*3cd0*/  UIMAD UR5, UR10, -0x40, UR16 ;  /* 0xffffffc00a0578a4 */ /* 0x000fe4000f8e0210 */
[----:B------:R-:W-:Y:S02]  /*3ce0*/  USHF.L.U32 UR4, UR22, 0x6, URZ ;  /* 0x0000000616047899 */ /* 0x000fe4000800063f */
[----:B------:R-:W-:Y:S02]  /*3cf0*/  UIADD3 UR12, UR23, UR12, URZ ;  /* 0x0000000c170c7290 */ /* 0x000fe4000fffe03f */
[----:B------:R-:W-:Y:S02]  /*3d00*/  IADD3 R147, -R252, UR5, RZ ;  /* 0x00000005fc937c10 */ /* 0x000fe4000fffe1ff */
[----:B------:R-:W-:Y:S01]  /*3d10*/  IADD3 R146, P0, R248, UR4, RZ ;  /* 0x00000004f8927c10 */ /* 0x000fe2000ff1e0ff */
[----:B------:R-:W-:Y:S01]  /*3d20*/  USHF.L.U64.HI UR12, UR22, 0x6, UR12 ;  /* 0x00000006160c7899 */ /* 0x000fe2000801020c */
[C---:B------:R-:W-:Y:S02]  /*3d30*/  ISETP.LT.OR P2, PT, R147.reuse, 0x1, P6 ;  /* 0x000000019300780c */ /* 0x040fe40003741670 */
[----:B------:R-:W-:Y:S03]  /*3d40*/  ISETP.LT.OR P1, PT, R147, 0x1, P5 ;  /* 0x000000019300780c */ /* 0x000fe60002f21670 */
[----:B------:R-:W-:Y:S02]  /*3d50*/  IADD3.X R149, R245, UR12, RZ, P0, !PT ;  /* 0x0000000cf5957c10 */ /* 0x000fe400087fe4ff */
[C---:B------:R-:W-:Y:S04]  /*3d60*/  LEA R148, P0, R146.reuse, c[0x0][0x160], 0x1 ;  /* 0x0000580092947a11 */ /* 0x040fe800078008ff */
[----:B------:R-:W-:Y:S01]  /*3d70*/  LEA.HI.X R149, R146, c[0x0][0x164], R149, 0x1, P0 ;  /* 0x0000590092957a11 */ /* 0x000fe200000f0c95 */
[----:B-----5:R-:W-:Y:S02]  /*3d80*/  IMAD R146, R204, 0x4000, R206 ;  /* 0x00004000cc927824 */ /* 0x020fe400078e02ce */
[----:B------:R-:W-:Y:S01]  /*3d90*/  IMAD.U32 R204, RZ, RZ, UR6 ;  /* 0x00000006ffcc7e24 */ /* 0x000fe2000f8e00ff */
[C---:B----4-:R-:W-:Y:S02]  /*3da0*/  @!P3 IADD3 R203, P0, R205.reuse, R208, RZ ;  /* 0x000000d0cdcbb210 */ /* 0x050fe40007f1e0ff */
[----:B------:R-:W-:Y:S01]  /*3db0*/  @!PT LDS RZ, [RZ] ;  /* 0x00000000fffff984 */ /* 0x000fe20000000800 */
[----:B------:R-:W-:Y:S01]  /*3dc0*/  @!PT LDS RZ, [RZ] ;  /* 0x00000000fffff984 */ /* 0x000fe20000000800 */
[----:B------:R-:W-:Y:S01]  /*3dd0*/  @!PT LDS RZ, [RZ] ;  /* 0x00000000fffff984 */ /* 0x000fe20000000800 */
[----:B------:R3:W-:Y:S01]  /*3de0*/  LDGSTS.E.BYPASS.LTC128B.128 [R146], [R148.64], !P2 ;  /* 0x0000000094927fae */ /* 0x0007e2000d101d52 */
[----:B------:R-:W-:Y:S03]  /*3df0*/  IMAD.U32 R206, RZ, RZ, UR20 ;  /* 0x00000014ffce7e24 */ /* 0x000fe6000f8e00ff */
[----:B------:R3:W-:Y:S02]  /*3e00*/  LDGSTS.E.BYPASS.LTC128B.128 [R146+0x2000], [R148.64+0x80], !P1 ;  /* 0x0200008094927fae */ /* 0x0007e4000c901d52 */
[----:B---3--:R-:W-:Y:S02]  /*3e10*/  @!P3 LEA.HI.X.SX32 R148, R205, R207, 0x1, P0 ;  /* 0x000000cfcd94b211 */ /* 0x008fe400000f0eff */
[----:B------:R-:W3:Y:S01]  /*3e20*/  S2R R207, SR_TID.X ;  /* 0x0000000000cf7919 */ /* 0x000ee20000002100 */
[----:B------:R-:W-:Y:S02]  /*3e30*/  IADD3 R149, P2, P1, R248, UR4, R204 ;  /* 0x00000004f8957c10 */ /* 0x000fe4000f95e0cc */
[----:B------:R-:W-:Y:S02]  /*3e40*/  @!P3 LEA R204, P0, R203, c[0x0][0x258], 0x2 ;  /* 0x00009600cbccba11 */ /* 0x000fe400078010ff */
[----:B------:R-:W-:Y:S02]  /*3e50*/  IADD3.X R206, R245, UR12, R206, P2, P1 ;  /* 0x0000000cf5ce7c10 */ /* 0x000fe400097e24ce */
[C---:B------:R-:W-:Y:S02]  /*3e60*/  ISETP.LT.OR P2, PT, R147.reuse, 0x21, P6 ;  /* 0x000000219300780c */ /* 0x040fe40003741670 */
[----:B------:R-:W-:Y:S01]  /*3e70*/  ISETP.LT.OR P1, PT, R147, 0x21, P5 ;  /* 0x000000219300780c */ /* 0x000fe20002f21670 */
[----:B------:R-:W-:Y:S01]  /*3e80*/  IMAD.U32 R147, RZ, RZ, UR11 ;  /* 0x0000000bff937e24 */ /* 0x000fe2000f8e00ff */
[----:B------:R-:W-:Y:S02]  /*3e90*/  @!P3 LEA.HI.X R205, R203, c[0x0][0x25c], R148, 0x2, P0 ;  /* 0x00009700cbcdba11 */ /* 0x000fe400000f1494 */
[C---:B------:R-:W-:Y:S04]  /*3ea0*/  LEA R148, P0, R149.reuse, c[0x0][0x160], 0x1 ;  /* 0x0000580095947a11 */ /* 0x040fe800078008ff */
[----:B------:R-:W-:Y:S05]  /*3eb0*/  LEA.HI.X R149, R149, c[0x0][0x164], R206, 0x1, P0 ;  /* 0x0000590095957a11 */ /* 0x000fea00000f0cce */
[----:B------:R4:W-:Y:S01]  /*3ec0*/  LDGSTS.E.BYPASS.LTC128B.128 [R146+0x1000], [R148.64], !P2 ;  /* 0x0100000094927fae */ /* 0x0009e2000d101d52 */
[----:B---3--:R-:W-:Y:S03]  /*3ed0*/  IMAD.SHL.U32 R207, R207, 0x4, RZ ;  /* 0x00000004cfcf7824 */ /* 0x008fe600078e00ff */
[----:B------:R4:W-:Y:S01]  /*3ee0*/  LDGSTS.E.BYPASS.LTC128B.128 [R146+0x3000], [R148.64+0x80], !P1 ;  /* 0x0300008094927fae */ /* 0x0009e2000c901d52 */
[----:B------:R-:W-:Y:S04]  /*3ef0*/  @!P3 IMAD R147, R147, 0x40, R207 ;  /* 0x000000409393b824 */ /* 0x000fe800078e02cf */
[----:B------:R-:W-:Y:S05]  /*3f00*/  @!P3 IMAD.SHL.U32 R147, R147, 0x4, RZ ;  /* 0x000000049393b824 */ /* 0x000fea00078e00ff */
[----:B------:R4:W-:Y:S02]  /*3f10*/  @!P3 LDGSTS.E.BYPASS.LTC128B.128 [R147+0x12080], [R204.64] ;  /* 0x12080000cc93bfae */ /* 0x0009e4000b901d52 */
.L_x_465:
[----:B------:R-:W-:Y:S01]  /*3f20*/  PLOP3.LUT P1, PT, PT, PT, UP6, 0x40, 0x0 ;  /* 0x000000000000781c */ /* 0x000fe20003f2e868 */
[----:B------:R-:W0:Y:S01]  /*3f30*/  LDGDEPBAR ;  /* 0x00000000000079af */ /* 0x000e220000000000 */
[----:B------:R-:W-:Y:S02]  /*3f40*/  PLOP3.LUT P0, PT, PT, PT, UP5, 0x40, 0x0 ;  /* 0x000000000000781c */ /* 0x000fe40003f0e858 */
[C---:B------:R-:W-:Y:S02]  /*3f50*/  ISETP.GT.AND P1, PT, R144.reuse, RZ, P1 ;  /* 0x000000ff9000720c */ /* 0x040fe40000f24270 */
[----:B------:R-:W-:Y:S02]  /*3f60*/  ISETP.GT.AND P0, PT, R144, 0x1, P0 ;  /* 0x000000019000780c */ /* 0x000fe40000704270 */
[C---:B------:R-:W-:Y:S02]  /*3f70*/  ISETP.LT.OR P1, PT, R145.reuse, 0x1, P1 ;  /* 0x000000019100780c */ /* 0x040fe40000f21670 */
[----:B------:R-:W-:Y:S02]  /*3f80*/  ISETP.LT.OR P0, PT, R145, 0x2, P0 ;  /* 0x000000029100780c */ /* 0x000fe40000701670 */
[----:B----4-:R-:W-:Y:S02]  /*3f90*/  FSEL R147, R4, -INF , !P1 ;  /* 0xff80000004937808 */ /* 0x010fe40004800000 */
[----:B------:R-:W-:Y:S02]  /*3fa0*/  FSEL R146, R5, -INF , !P0 ;  /* 0xff80000005927808 */ /* 0x000fe40004000000 */
[----:B------:R-:W-:Y:S01]  /*3fb0*/  PLOP3.LUT P2, PT, PT, PT, UP6, 0x40, 0x0 ;  /* 0x000000000000781c */ /* 0x000fe20003f4e868 */
[--C-:B------:R-:W-:Y:S01]  /*3fc0*/  FFMA.FTZ R215, R147, c[0x0][0x29c], -R150.reuse ;  /* 0x0000a70093d77a23 */ /* 0x100fe20000010896 */
[----:B------:R-:W-:Y:S01]  /*3fd0*/  PLOP3.LUT P1, PT, PT, PT, UP5, 0x40, 0x0 ;  /* 0x000000000000781c */ /* 0x000fe20003f2e858 */
[--C-:B------:R-:W-:Y:S01]  /*3fe0*/  FFMA.FTZ R214, R146, c[0x0][0x29c], -R150.reuse ;  /* 0x0000a70092d67a23 */ /* 0x100fe20000010896 */
[----:B------:R-:W-:Y:S02]  /*3ff0*/  PLOP3.LUT P0, PT, PT, PT, UP4, 0x40, 0x0 ;  /* 0x000000000000781c */ /* 0x000fe40003f0e848 */
[C---:B------:R-:W-:Y:S02]  /*4000*/  ISETP.GT.AND P2, PT, R2.reuse, RZ, P2 ;  /* 0x000000ff0200720c */ /* 0x040fe40001744270 */
[----:B------:R-:W-:Y:S02]  /*4010*/  ISETP.GT.AND P1, PT, R2, 0x1, P1 ;  /* 0x000000010200780c */ /* 0x000fe40000f24270 */
[----:B------:R-:W-:Y:S02]  /*4020*/  ISETP.GT.AND P0, PT, R144, 0x20, P0 ;  /* 0x000000209000780c */ /* 0x000fe40000704270 */
[C---:B------:R-:W-:Y:S02]  /*4030*/  ISETP.LT.OR P2, PT, R3.reuse, 0x1, P2 ;  /* 0x000000010300780c */ /* 0x040fe40001741670 */
[----:B------:R-:W-:Y:S02]  /*4040*/  ISETP.LT.OR P1, PT, R3, 0x2, P1 ;  /* 0x000000020300780c */ /* 0x000fe40000f21670 */
[----:B------:R-:W-:Y:S02]  /*4050*/  ISETP.LT.OR P0, PT, R145, 0x21, P0 ;  /* 0x000000219100780c */ /* 0x000fe40000701670 */
[----:B------:R-:W-:Y:S02]  /*4060*/  FSEL R208, R6, -INF , !P2 ;  /* 0xff80000006d07808 */ /* 0x000fe40005000000 */
[----:B------:R-:W-:Y:S02]  /*4070*/  FSEL R207, R7, -INF , !P1 ;  /* 0xff80000007cf7808 */ /* 0x000fe40004800000 */
[-C--:B--2---:R-:W-:Y:S01]  /*4080*/  HMMA.16816.F32.BF16 R4, R28, R154.reuse, RZ ;  /* 0x0000009a1c04723c */ /* 0x084fe200000418ff */
[----:B------:R-:W-:Y:S02]  /*4090*/  PLOP3.LUT P1, PT, PT, PT, UP4, 0x40, 0x0 ;  /* 0x000000000000781c */ /* 0x000fe40003f2e848 */
[----:B------:R-:W-:Y:S01]  /*40a0*/  FSEL R16, R16, -INF , !P0 ;  /* 0xff80000010107808 */ /* 0x000fe20004000000 */
[--C-:B------:R-:W-:Y:S01]  /*40b0*/  FFMA.FTZ R207, R207, c[0x0][0x29c], -R151.reuse ;  /* 0x0000a700cfcf7a23 */ /* 0x100fe20000010897 */
[----:B------:R-:W-:Y:S02]  /*40c0*/  PLOP3.LUT P0, PT, PT, PT, UP3, 0x40, 0x0 ;  /* 0x000000000000781c */ /* 0x000fe40003f0e838 */
[----:B------:R-:W-:Y:S01]  /*40d0*/  PLOP3.LUT P2, PT, PT, PT, UP3, 0x40, 0x0 ;  /* 0x000000000000781c */ /* 0x000fe20003f4e838 */
[--C-:B------:R-:W-:Y:S01]  /*40e0*/  FFMA.FTZ R213, R16, c[0x0][0x29c], -R150.reuse ;  /* 0x0000a70010d57a23 */ /* 0x100fe20000010896 */
[C---:B------:R-:W-:Y:S02]  /*40f0*/  ISETP.GT.AND P1, PT, R2.reuse, 0x20, P1 ;  /* 0x000000200200780c */ /* 0x040fe40000f24270 */
[----:B------:R-:W-:Y:S02]  /*4100*/  ISETP.GT.AND P0, PT, R2, 0x21, P0 ;  /* 0x000000210200780c */ /* 0x000fe40000704270 */
[----:B------:R-:W-:Y:S02]  /*4110*/  ISETP.GT.AND P2, PT, R144, 0x21, P2 ;  /* 0x000000219000780c */ /* 0x000fe40001744270 */
[----:B------:R-:W-:Y:S02]  /*4120*/  ISETP.LT.OR P1, PT, R3, 0x21, P1 ;  /* 0x000000210300780c */ /* 0x000fe40000f21670 */
[----:B------:R-:W-:Y:S02]  /*4130*/  ISETP.LT.OR P2, PT, R145, 0x22, P2 ;  /* 0x000000229100780c */ /* 0x000fe40001741670 */
[----:B------:R-:W-:Y:S02]  /*4140*/  ISETP.LT.OR P0, PT, R3, 0x22, P0 ;  /* 0x000000220300780c */ /* 0x000fe40000701670 */
[----:B------:R-:W-:Y:S02]  /*4150*/  FSEL R17, R17, -INF , !P2 ;  /* 0xff80000011117808 */ /* 0x000fe40005000000 */
[----:B------:R-:W-:Y:S02]  /*4160*/  FSEL R204, R18, -INF , !P1 ;  /* 0xff80000012cc7808 */ /* 0x000fe40004800000 */
[----:B------:R-:W-:Y:S01]  /*4170*/  FSEL R203, R19, -INF , !P0 ;  /* 0xff80000013cb7808 */ /* 0x000fe20004000000 */
[--C-:B------:R-:W-:Y:S01]  /*4180*/  FFMA.FTZ R212, R17, c[0x0][0x29c], -R150.reuse ;  /* 0x0000a70011d47a23 */ /* 0x100fe20000010896 */
[----:B------:R-:W-:Y:S01]  /*4190*/  PLOP3.LUT P0, PT, PT, PT, UP2, 0x40, 0x0 ;  /* 0x000000000000781c */ /* 0x000fe20003f0e828 */
[--C-:B------:R-:W-:Y:S01]  /*41a0*/  FFMA.FTZ R204, R204, c[0x0][0x29c], -R151.reuse ;  /* 0x0000a700cccc7a23 */ /* 0x100fe20000010897 */
[----:B------:R-:W-:Y:S01]  /*41b0*/  PLOP3.LUT P2, PT, PT, PT, UP2, 0x40, 0x0 ;  /* 0x000000000000781c */ /* 0x000fe20003f4e828 */
[--C-:B------:R-:W-:Y:S01]  /*41c0*/  FFMA.FTZ R146, R203, c[0x0][0x29c], -R151.reuse ;  /* 0x0000a700cb927a23 */ /* 0x100fe20000010897 */
[----:B------:R-:W-:Y:S02]  /*41d0*/  PLOP3.LUT P1, PT, PT, PT, UP1, 0x40, 0x0 ;  /* 0x000000000000781c */ /* 0x000fe40003f2e818 */
[----:B------:R-:W-:Y:S02]  /*41e0*/  ISETP.GT.AND P0, PT, R2, 0x40, P0 ;  /* 0x000000400200780c */ /* 0x000fe40000704270 */
[C---:B------:R-:W-:Y:S01]  /*41f0*/  ISETP.GT.AND P2, PT, R144.reuse, 0x40, P2 ;  /* 0x000000409000780c */ /* 0x040fe20001744270 */
[----:B------:R-:W-:Y:S01]  /*4200*/  MUFU.EX2 R146, R146 ;  /* 0x0000009200927308 */ /* 0x000fe20000000800 */
[----:B------:R-:W-:Y:S02]  /*4210*/  ISETP.GT.AND P1, PT, R144, 0x41, P1 ;  /* 0x000000419000780c */ /* 0x000fe40000f24270 */
[C---:B------:R-:W-:Y:S02]  /*4220*/  ISETP.LT.OR P2, PT, R145.reuse, 0x41, P2 ;  /* 0x000000419100780c */ /* 0x040fe40001741670 */
[----:B------:R-:W-:Y:S02]  /*4230*/  ISETP.LT.OR P1, PT, R145, 0x42, P1 ;  /* 0x000000429100780c */ /* 0x000fe40000f21670 */
[----:B------:R-:W-:Y:S02]  /*4240*/  ISETP.LT.OR P0, PT, R3, 0x41, P0 ;  /* 0x000000410300780c */ /* 0x000fe40000701670 */
[----:B------:R-:W-:Y:S02]  /*4250*/  FSEL R20, R20, -INF , !P2 ;  /* 0xff80000014147808 */ /* 0x000fe40005000000 */
[----:B------:R-:W-:Y:S02]  /*4260*/  FSEL R21, R21, -INF , !P1 ;  /* 0xff80000015157808 */ /* 0x000fe40004800000 */
[----:B------:R-:W-:Y:S01]  /*4270*/  FSEL R144, R22, -INF , !P0 ;  /* 0xff80000016907808 */ /* 0x000fe20004000000 */
[--C-:B------:R-:W-:Y:S01]  /*4280*/  FFMA.FTZ R211, R20, c[0x0][0x29c], -R150.reuse ;  /* 0x0000a70014d37a23 */ /* 0x100fe20000010896 */
[----:B------:R-:W-:Y:S01]  /*4290*/  PLOP3.LUT P2, PT, PT, PT, UP1, 0x40, 0x0 ;  /* 0x000000000000781c */ /* 0x000fe20003f4e818 */
[----:B------:R-:W-:Y:S01]  /*42a0*/  FFMA.FTZ R150, R21, c[0x0][0x29c], -R150 ;  /* 0x0000a70015967a23 */ /* 0x000fe20000010896 */
[----:B------:R-:W-:Y:S01]  /*42b0*/  PLOP3.LUT P1, PT, PT, PT, UP6, 0x40, 0x0 ;  /* 0x000000000000781c */ /* 0x000fe20003f2e868 */
[----:B------:R-:W-:Y:S01]  /*42c0*/  FFMA.FTZ R144, R144, c[0x0][0x29c], -R151 ;  /* 0x0000a70090907a23 */ /* 0x000fe20000010897 */
[----:B------:R-:W-:Y:S02]  /*42d0*/  PLOP3.LUT P0, PT, PT, PT, UP5, 0x40, 0x0 ;  /* 0x000000000000781c */ /* 0x000fe40003f0e858 */
[----:B------:R-:W-:Y:S01]  /*42e0*/  ISETP.GT.AND P2, PT, R2, 0x41, P2 ;  /* 0x000000410200780c */ /* 0x000fe20001744270 */
[----:B------:R-:W-:Y:S01]  /*42f0*/  MUFU.EX2 R150, R150 ;  /* 0x0000009600967308 */ /* 0x000fe20000000800 */
[C---:B------:R-:W-:Y:S02]  /*4300*/  ISETP.GT.AND P1, PT, R141.reuse, RZ, P1 ;  /* 0x000000ff8d00720c */ /* 0x040fe40000f24270 */
[----:B------:R-:W-:Y:S02]  /*4310*/  ISETP.GT.AND P0, PT, R141, 0x1, P0 ;  /* 0x000000018d00780c */ /* 0x000fe40000704270 */
[----:B------:R-:W-:Y:S02]  /*4320*/  ISETP.LT.OR P2, PT, R3, 0x42, P2 ;  /* 0x000000420300780c */ /* 0x000fe40001741670 */
[C---:B------:R-:W-:Y:S02]  /*4330*/  ISETP.LT.OR P1, PT, R142.reuse, 0x1, P1 ;  /* 0x000000018e00780c */ /* 0x040fe40000f21670 */
[----:B------:R-:W-:Y:S02]  /*4340*/  ISETP.LT.OR P0, PT, R142, 0x2, P0 ;  /* 0x000000028e00780c */ /* 0x000fe40000701670 */
[----:B------:R-:W-:Y:S02]  /*4350*/  FSEL R148, R23, -INF , !P2 ;  /* 0xff80000017947808 */ /* 0x000fe40005000000 */
[----:B------:R-:W-:Y:S02]  /*4360*/  FSEL R149, R8, -INF , !P1 ;  /* 0xff80000008957808 */ /* 0x000fe40004800000 */
[----:B------:R-:W-:Y:S02]  /*4370*/  FSEL R145, R9, -INF , !P0 ;  /* 0xff80000009917808 */ /* 0x000fe40004000000 */
[----:B------:R-:W-:Y:S01]  /*4380*/  PLOP3.LUT P2, PT, PT, PT, UP6, 0x40, 0x0 ;  /* 0x000000000000781c */ /* 0x000fe20003f4e868 */
[--C-:B------:R-:W-:Y:S01]  /*4390*/  FFMA.FTZ R147, R149, c[0x0][0x29c], -R152.reuse ;  /* 0x0000a70095937a23 */ /* 0x100fe20000010898 */
[----:B------:R-:W-:Y:S02]  /*43a0*/  PLOP3.LUT P0, PT, PT, PT, UP4, 0x40, 0x0 ;  /* 0x000000000000781c */ /* 0x000fe40003f0e848 */
[----:B------:R-:W-:Y:S02]  /*43b0*/  PLOP3.LUT P1, PT, PT, PT, UP5, 0x40, 0x0 ;  /* 0x000000000000781c */ /* 0x000fe40003f2e858 */
[C---:B------:R-:W-:Y:S01]  /*43c0*/  ISETP.GT.AND P2, PT, R140.reuse, RZ, P2 ;  /* 0x000000ff8c00720c */ /* 0x040fe20001744270 */
[----:B------:R-:W-:Y:S01]  /*43d0*/  MUFU.EX2 R147, R147 ;  /* 0x0000009300937308 */ /* 0x000fe20000000800 */
[----:B------:R-:W-:Y:S02]  /*43e0*/  ISETP.GT.AND P0, PT, R141, 0x20, P0 ;  /* 0x000000208d00780c */ /* 0x000fe40000704270 */
[----:B------:R-:W-:Y:S02]  /*43f0*/  ISETP.GT.AND P1, PT, R140, 0x1, P1 ;  /* 0x000000018c00780c */ /* 0x000fe40000f24270 */
[C---:B------:R-:W-:Y:S02]  /*4400*/  ISETP.LT.OR P2, PT, R143.reuse, 0x1, P2 ;  /* 0x000000018f00780c */ /* 0x040fe40001741670 */
[----:B------:R-:W-:Y:S02]  /*4410*/  ISETP.LT.OR P1, PT, R143, 0x2, P1 ;  /* 0x000000028f00780c */ /* 0x000fe40000f21670 */
[----:B------:R-:W-:Y:S02]  /*4420*/  ISETP.LT.OR P0, PT, R142, 0x21, P0 ;  /* 0x000000218e00780c */ /* 0x000fe40000701670 */
[----:B------:R-:W-:Y:S02]  /*4430*/  FSEL R210, R10, -INF , !P2 ;  /* 0xff8000000ad27808 */ /* 0x000fe40005000000 */
[----:B------:R-:W-:Y:S02]  /*4440*/  FSEL R209, R11, -INF , !P1 ;  /* 0xff8000000bd17808 */ /* 0x000fe40004800000 */
[C---:B---3--:R-:W-:Y:S01]  /*4450*/  HMMA.16816.F32.BF16 R8, R80.reuse, R154, RZ ;  /* 0x0000009a5008723c */ /* 0x048fe200000418ff */
[----:B------:R-:W-:Y:S01]  /*4460*/  PLOP3.LUT P2, PT, PT, PT, UP3, 0x40, 0x0 ;  /* 0x000000000000781c */ /* 0x000fe20003f4e838 */
[--C-:B------:R-:W-:Y:S01]  /*4470*/  FFMA.FTZ R149, R210, c[0x0][0x29c], -R153.reuse ;  /* 0x0000a700d2957a23 */ /* 0x100fe20000010899 */
[----:B------:R-:W-:Y:S01]  /*4480*/  FSEL R2, R12, -INF , !P0 ;  /* 0xff8000000c027808 */ /* 0x000fe20004000000 */
[--C-:B------:R-:W-:Y:S01]  /*4490*/  FFMA.FTZ R209, R209, c[0x0][0x29c], -R153.reuse ;  /* 0x0000a700d1d17a23 */ /* 0x100fe20000010899 */
[----:B------:R-:W-:Y:S02]  /*44a0*/  PLOP3.LUT P1, PT, PT, PT, UP4, 0x40, 0x0 ;  /* 0x000000000000781c */ /* 0x000fe40003f2e848 */
[----:B------:R-:W-:Y:S01]  /*44b0*/  PLOP3.LUT P0, PT, PT, PT, UP3, 0x40, 0x0 ;  /* 0x000000000000781c */ /* 0x000fe20003f0e838 */
[--C-:B------:R-:W-:Y:S01]  /*44c0*/  FFMA.FTZ R203, R2, c[0x0][0x29c], -R152.reuse ;  /* 0x0000a70002cb7a23 */ /* 0x100fe20000010898 */
[----:B------:R-:W-:Y:S01]  /*44d0*/  ISETP.GT.AND P2, PT, R141, 0x21, P2 ;  /* 0x000000218d00780c */ /* 0x000fe20001744270 */
[----:B------:R-:W-:Y:S01]  /*44e0*/  MUFU.EX2 R149, R149 ;  /* 0x0000009500957308 */ /* 0x000fe20000000800 */
[C---:B------:R-:W-:Y:S02]  /*44f0*/  ISETP.GT.AND P1, PT, R140.reuse, 0x20, P1 ;  /* 0x000000208c00780c */ /* 0x040fe40000f24270 */
[----:B------:R-:W-:Y:S02]  /*4500*/  ISETP.GT.AND P0, PT, R140, 0x21, P0 ;  /* 0x000000218c00780c */ /* 0x000fe40000704270 */
[----:B------:R-:W-:Y:S02]  /*4510*/  ISETP.LT.OR P2, PT, R142, 0x22, P2 ;  /* 0x000000228e00780c */ /* 0x000fe40001741670 */
[C---:B------:R-:W-:Y:S02]  /*4520*/  ISETP.LT.OR P1, PT, R143.reuse, 0x21, P1 ;  /* 0x000000218f00780c */ /* 0x040fe40000f21670 */
[----:B------:R-:W-:Y:S02]  /*4530*/  ISETP.LT.OR P0, PT, R143, 0x22, P0 ;  /* 0x000000228f00780c */ /* 0x000fe40000701670 */
[----:B------:R-:W-:Y:S02]  /*4540*/  FSEL R3, R13, -INF , !P2 ;  /* 0xff8000000d037808 */ /* 0x000fe40005000000 */
[----:B------:R-:W-:Y:S02]  /*4550*/  FSEL R206, R14, -INF , !P1 ;  /* 0xff8000000ece7808 */ /* 0x000fe40004800000 */
[----:B------:R-:W-:Y:S02]  /*4560*/  FSEL R205, R15, -INF , !P0 ;  /* 0xff8000000fcd7808 */ /* 0x000fe40004000000 */
[-C--:B------:R-:W-:Y:S01]  /*4570*/  HMMA.16816.F32.BF16 R12, R80, R156.reuse, RZ ;  /* 0x0000009c500c723c */ /* 0x080fe200000418ff */
[--C-:B------:R-:W-:Y:S01]  /*4580*/  FFMA.FTZ R206, R206, c[0x0][0x29c], -R153.reuse ;  /* 0x0000a700cece7a23 */ /* 0x100fe20000010899 */
[----:B------:R-:W-:Y:S01]  /*4590*/  PLOP3.LUT P2, PT, PT, PT, UP2, 0x40, 0x0 ;  /* 0x000000000000781c */ /* 0x000fe20003f4e828 */
[----:B------:R-:W-:Y:S01]  /*45a0*/  FFMA.FTZ R205, R205, c[0x0][0x29c], -R153 ;  /* 0x0000a700cdcd7a23 */ /* 0x000fe20000010899 */
[----:B------:R-:W-:Y:S02]  /*45b0*/  PLOP3.LUT P0, PT, PT, PT, UP1, 0x40, 0x0 ;  /* 0x000000000000781c */ /* 0x000fe40003f0e818 */
[C---:B------:R-:W-:Y:S02]  /*45c0*/  ISETP.GT.AND P2, PT, R141.reuse, 0x40, P2 ;  /* 0x000000408d00780c */ /* 0x040fe40001744270 */
[C---:B------:R-:W-:Y:S02]  /*45d0*/  HMMA.16816.F32.BF16 R16, R28.reuse, R156, RZ ;  /* 0x0000009c1c10723c */ /* 0x040fe400000418ff */
[----:B------:R-:W-:Y:S02]  /*45e0*/  ISETP.LT.OR P1, PT, R142, 0x41, P2 ;  /* 0x000000418e00780c */ /* 0x000fe40001721670 */
[----:B------:R-:W-:Y:S01]  /*45f0*/  ISETP.GT.AND P0, PT, R141, 0x41, P0 ;  /* 0x000000418d00780c */ /* 0x000fe20000704270 */
[--C-:B------:R-:W-:Y:S01]  /*4600*/  FFMA.FTZ R141, R145, c[0x0][0x29c], -R152.reuse ;  /* 0x0000a700918d7a23 */ /* 0x100fe20000010898 */
[----:B------:R-:W-:Y:S02]  /*4610*/  FSEL R24, R24, -INF , !P1 ;  /* 0xff80000018187808 */ /* 0x000fe40004800000 */
[-C--:B------:R-:W-:Y:S01]  /*4620*/  HMMA.16816.F32.BF16 R20, R28, R158.reuse, RZ ;  /* 0x0000009e1c14723c */ /* 0x080fe200000418ff */
[----:B------:R-:W-:Y:S02]  /*4630*/  PLOP3.LUT P2, PT, PT, PT, UP2, 0x40, 0x0 ;  /* 0x000000000000781c */ /* 0x000fe40003f4e828 */
[----:B------:R-:W-:Y:S01]  /*4640*/  PLOP3.LUT P1, PT, PT, PT, UP1, 0x40, 0x0 ;  /* 0x000000000000781c */ /* 0x000fe20003f2e818 */
[--C-:B------:R-:W-:Y:S01]  /*4650*/  FFMA.FTZ R145, R24, c[0x0][0x29c], -R152.reuse ;  /* 0x0000a70018917a23 */ /* 0x100fe20000010898 */
[----:B------:R-:W-:Y:S01]  /*4660*/  ISETP.LT.OR P0, PT, R142, 0x42, P0 ;  /* 0x000000428e00780c */ /* 0x000fe20000701670 */
[--C-:B------:R-:W-:Y:S01]  /*4670*/  FFMA.FTZ R142, R208, c[0x0][0x29c], -R151.reuse ;  /* 0x0000a700d08e7a23 */ /* 0x100fe20000010897 */
[C---:B------:R-:W-:Y:S01]  /*4680*/  ISETP.GT.AND P2, PT, R140.reuse, 0x40, P2 ;  /* 0x000000408c00780c */ /* 0x040fe20001744270 */
[----:B------:R-:W-:Y:S02]  /*4690*/  HMMA.16816.F32.BF16 R28, R80, R158, RZ ;  /* 0x0000009e501c723c */ /* 0x000fe400000418ff */
[----:B------:R-:W-:Y:S01]  /*46a0*/  ISETP.GT.AND P1, PT, R140, 0x41, P1 ;  /* 0x000000418c00780c */ /* 0x000fe20000f24270 */
[----:B------:R-:W-:Y:S01]  /*46b0*/  MUFU.EX2 R145, R145 ;  /* 0x0000009100917308 */ /* 0x000fe20000000800 */
[----:B------:R-:W-:Y:S01]  /*46c0*/  IMAD.MOV.U32 R140, RZ, RZ, 0x40 ;  /* 0x00000040ff8c7424 */ /* 0x000fe200078e00ff */
[----:B------:R-:W-:Y:S01]  /*46d0*/  FSEL R25, R25, -INF , !P0 ;  /* 0xff80000019197808 */ /* 0x000fe20004000000 */
[----:B------:R-:W-:Y:S01]  /*46e0*/  FFMA.FTZ R151, R148, c[0x0][0x29c], -R151 ;  /* 0x0000a70094977a23 */ /* 0x000fe20000010897 */
[----:B------:R-:W-:Y:S01]  /*46f0*/  LOP3.LUT P0, RZ, R229, 0x4, RZ, 0xc0, !PT ;  /* 0x00000004e5ff7812 */ /* 0x000fe2000780c0ff */
[-C--:B------:R-:W-:Y:S05]  /*4700*/  HMMA.16816.F32.BF16 R4, R132, R160.reuse, R4 ;  /* 0x000000a08404723c */ /* 0x080fea0000041804 */
[C---:B------:R-:W-:Y:S01]  /*4710*/  ISETP.LT.OR P2, PT, R143.reuse, 0x41, P2 ;  /* 0x000000418f00780c */ /* 0x040fe20001741670 */
[----:B------:R-:W-:Y:S01]  /*4720*/  MUFU.EX2 R142, R142 ;  /* 0x0000008e008e7308 */ /* 0x000fe20000000800 */
[----:B------:R-:W-:Y:S01]  /*4730*/  ISETP.LT.OR P1, PT, R143, 0x42, P1 ;  /* 0x000000428f00780c */ /* 0x000fe20000f21670 */
[C---:B-1----:R-:W-:Y:S04]  /*4740*/  HMMA.16816.F32.BF16 R8, R136.reuse, R160, R8 ;  /* 0x000000a08808723c */ /* 0x042fe80000041808 */
[----:B------:R-:W-:Y:S01]  /*4750*/  SEL R140, R140, 0xffffffc0, !P0 ;  /* 0xffffffc08c8c7807 */ /* 0x000fe20004000000 */
[----:B------:R-:W-:Y:S01]  /*4760*/  FFMA.FTZ R143, R3, c[0x0][0x29c], -R152 ;  /* 0x0000a700038f7a23 */ /* 0x000fe20000010898 */
[----:B------:R-:W-:Y:S01]  /*4770*/  FSEL R26, R26, -INF , !P2 ;  /* 0xff8000001a1a7808 */ /* 0x000fe20005000000 */
[----:B------:R-:W-:Y:S01]  /*4780*/  IMAD.SHL.U32 R3, R221, 0x2, RZ ;  /* 0x00000002dd037824 */ /* 0x000fe200078e00ff */
[-C--:B------:R-:W-:Y:S01]  /*4790*/  HMMA.16816.F32.BF16 R12, R136, R162.reuse, R12 ;  /* 0x000000a2880c723c */ /* 0x080fe2000004180c */
[----:B------:R-:W-:Y:S01]  /*47a0*/  MUFU.EX2 R148, R144 ;  /* 0x0000009000947308 */ /* 0x000fe20000000800 */
[----:B------:R-:W-:Y:S02]  /*47b0*/  PLOP3.LUT P0, PT, PT, PT, UP0, 0x80, 0x0 ;  /* 0x000000000000781c */ /* 0x000fe40003f0f008 */
[----:B------:R-:W-:Y:S01]  /*47c0*/  FSEL R27, R27, -INF , !P1 ;  /* 0xff8000001b1b7808 */ /* 0x000fe20004800000 */
[----:B------:R-:W-:Y:S02]  /*47d0*/  IMAD.IADD R2, R3, 0x1, R140 ;  /* 0x0000000103027824 */ /* 0x000fe400078e028c */
[----:B------:R-:W-:Y:S01]  /*47e0*/  FFMA.FTZ R152, R25, c[0x0][0x29c], -R152 ;  /* 0x0000a70019987a23 */ /* 0x000fe20000010898 */
[C---:B------:R-:W-:Y:S02]  /*47f0*/  HMMA.16816.F32.BF16 R16, R132.reuse, R162, R16 ;  /* 0x000000a28410723c */ /* 0x040fe40000041810 */
[----:B------:R-:W-:Y:S01]  /*4800*/  LDSM.16.M88.4 R80, [R2+0xf080] ;  /* 0x00f080000250783b */ /* 0x000fe20000000200 */
[----:B------:R-:W-:Y:S01]  /*4810*/  MUFU.EX2 R144, R141 ;  /* 0x0000008d00907308 */ /* 0x000fe20000000800 */
[--C-:B------:R-:W-:Y:S02]  /*4820*/  FFMA.FTZ R208, R26, c[0x0][0x29c], -R153.reuse ;  /* 0x0000a7001ad07a23 */ /* 0x100fe40000010899 */
[----:B------:R-:W-:Y:S02]  /*4830*/  FFMA.FTZ R153, R27, c[0x0][0x29c], -R153 ;  /* 0x0000a7001b997a23 */ /* 0x000fe40000010899 */
[-C--:B------:R-:W-:Y:S02]  /*4840*/  HMMA.16816.F32.BF16 R20, R132, R164.reuse, R20 ;  /* 0x000000a48414723c */ /* 0x080fe40000041814 */
[----:B------:R-:W1:Y:S03]  /*4850*/  LDSM.16.M88.4 R24, [R2+0xe080] ;  /* 0x00e080000218783b */ /* 0x000e660000000200 */
[----:B------:R-:W-:Y:S02]  /*4860*/  MUFU.EX2 R141, R203 ;  /* 0x000000cb008d7308 */ /* 0x000fe40000000800 */
[----:B------:R-:W-:Y:S01]  /*4870*/  IMAD.IADD R132, R140, 0x1, R0 ;  /* 0x000000018c847824 */ /* 0x000fe200078e0200 */
[----:B------:R-:W-:Y:S07]  /*4880*/  HMMA.16816.F32.BF16 R28, R136, R164, R28 ;  /* 0x000000a4881c723c */ /* 0x000fee000004181c */
[----:B------:R-:W-:Y:S10]  /*4890*/  MUFU.EX2 R136, R215 ;  /* 0x000000d700887308 */ /* 0x000ff40000000800 */
[----:B------:R-:W2:Y:S10]  /*48a0*/  MUFU.EX2 R137, R214 ;  /* 0x000000d600897308 */ /* 0x000eb40000000800 */
[----:B------:R-:W-:Y:S01]  /*48b0*/  MUFU.EX2 R140, R211 ;  /* 0x000000d3008c7308 */ /* 0x000fe20000000800 */
[-C--:B-1----:R-:W-:Y:S09]  /*48c0*/  HMMA.16816.F32.BF16 R4, R24, R166.reuse, R4 ;  /* 0x000000a61804723c */ /* 0x082ff20000041804 */
[----:B------:R-:W-:Y:S01]  /*48d0*/  MUFU.EX2 R143, R143 ;  /* 0x0000008f008f7308 */ /* 0x000fe20000000800 */
[C---:B------:R-:W-:Y:S09]  /*48e0*/  HMMA.16816.F32.BF16 R8, R80.reuse, R166, R8 ;  /* 0x000000a65008723c */ /* 0x040ff20000041808 */
[----:B------:R-:W-:Y:S01]  /*48f0*/  MUFU.EX2 R138, R213 ;  /* 0x000000d5008a7308 */ /* 0x000fe20000000800 */
[-C--:B------:R-:W-:Y:S09]  /*4900*/  HMMA.16816.F32.BF16 R12, R80, R168.reuse, R12 ;  /* 0x000000a8500c723c */ /* 0x080ff2000004180c */
[----:B------:R-:W1:Y:S01]  /*4910*/  MUFU.EX2 R139, R212 ;  /* 0x000000d4008b7308 */ /* 0x000e620000000800 */
[C---:B------:R-:W-:Y:S08]  /*4920*/  HMMA.16816.F32.BF16 R16, R24.reuse, R168, R16 ;  /* 0x000000a81810723c */ /* 0x040ff00000041810 */
[-C--:B------:R-:W-:Y:S01]  /*4930*/  HMMA.16816.F32.BF16 R20, R24, R170.reuse, R20 ;  /* 0x000000aa1814723c */ /* 0x080fe20000041814 */
[----:B------:R-:W3:Y:S01]  /*4940*/  LDSM.16.M88.4 R24, [R132+0xe080] ;  /* 0x00e080008418783b */ /* 0x000ee20000000200 */
[----:B------:R-:W-:Y:S06]  /*4950*/  MUFU.EX2 R151, R151 ;  /* 0x0000009700977308 */ /* 0x000fec0000000800 */
[----:B------:R-:W-:Y:S01]  /*4960*/  HMMA.16816.F32.BF16 R28, R80, R170, R28 ;  /* 0x000000aa501c723c */ /* 0x000fe2000004181c */
[----:B------:R-:W4:Y:S03]  /*4970*/  LDSM.16.M88.4 R80, [R132+0xf080] ;  /* 0x00f080008450783b */ /* 0x000f260000000200 */
[----:B------:R-:W-:Y:S10]  /*4980*/  MUFU.EX2 R152, R152 ;  /* 0x0000009800987308 */ /* 0x000ff40000000800 */
[----:B------:R-:W-:Y:S01]  /*4990*/  MUFU.EX2 R153, R153 ;  /* 0x0000009900997308 */ /* 0x000fe20000000800 */
[-C--:B---3--:R-:W-:Y:S08]  /*49a0*/  HMMA.16816.F32.BF16 R4, R24, R172.reuse, R4 ;  /* 0x000000ac1804723c */ /* 0x088ff00000041804 */
[C---:B----4-:R-:W-:Y:S08]  /*49b0*/  HMMA.16816.F32.BF16 R8, R80.reuse, R172, R8 ;  /* 0x000000ac5008723c */ /* 0x050ff00000041808 */
[-C--:B------:R-:W-:Y:S08]  /*49c0*/  HMMA.16816.F32.BF16 R12, R80, R174.reuse, R12 ;  /* 0x000000ae500c723c */ /* 0x080ff0000004180c */
[C---:B------:R-:W-:Y:S08]  /*49d0*/  HMMA.16816.F32.BF16 R16, R24.reuse, R174, R16 ;  /* 0x000000ae1810723c */ /* 0x040ff00000041810 */
[-C--:B------:R-:W-:Y:S01]  /*49e0*/  HMMA.16816.F32.BF16 R20, R24, R176.reuse, R20 ;  /* 0x000000b01814723c */ /* 0x080fe20000041814 */
[----:B------:R-:W3:Y:S07]  /*49f0*/  LDSM.16.M88.4 R24, [R3+0x10080] ;  /* 0x010080000318783b */ /* 0x000eee0000000200 */
[----:B------:R-:W-:Y:S01]  /*4a00*/  HMMA.16816.F32.BF16 R28, R80, R176, R28 ;  /* 0x000000b0501c723c */ /* 0x000fe2000004181c */
[----:B------:R-:W4:Y:S08]  /*4a10*/  LDSM.16.M88.4 R80, [R3+0x11080] ;  /* 0x011080000350783b */ /* 0x000f300000000200 */
[----:B------:R-:W-:Y:S01]  /*4a20*/  LDS R3, [R238.X4+0x12280] ;  /* 0x01228000ee037984 */ /* 0x000fe20000004800 */
        /* <DEDUP_REMOVED lines=25> */
[----:B------:R-:W4:Y:S01]  /*4bc0*/  LDSM.16.M88.4 R132, [R132+0x11080] ;  /* 0x011080008484783b */ /* 0x000f220000000200 */
[----:B------:R-:W5:Y:S05]  /*4bd0*/  MUFU.EX2 R82, R207 ;  /* 0x000000cf00527308 */ /* 0x000f6a0000000800 */
[----:B--2---:R-:W-:Y:S02]  /*4be0*/  F2FP.BF16.PACK_AB R81, R137, R136 ;  /* 0x000000888951723e */ /* 0x004fe400000010ff */
[----:B-1----:R-:W-:Y:S03]  /*4bf0*/  F2FP.BF16.PACK_AB R80, R139, R138 ;  /* 0x0000008a8b50723e */ /* 0x002fe600000010ff */
[----:B------:R-:W1:Y:S01]  /*4c00*/  MUFU.EX2 R83, R204 ;  /* 0x000000cc00537308 */ /* 0x000e620000000800 */
[-C--:B---3--:R-:W-:Y:S08]  /*4c10*/  HMMA.16816.F32.BF16 R4, R24, R196.reuse, R4 ;  /* 0x000000c41804723c */ /* 0x088ff00000041804 */
[C---:B----4-:R-:W-:Y:S08]  /*4c20*/  HMMA.16816.F32.BF16 R8, R132.reuse, R196, R8 ;  /* 0x000000c48408723c */ /* 0x050ff00000041808 */
        /* <DEDUP_REMOVED lines=117> */
[----:B------:R-:W2:Y:S01]  /*5380*/  LDSM.16.MT88.4 R136, [R0+0x10880] ;  /* 0x010880000088783b */ /* 0x000ea20000004200 */
[-C--:B------:R-:W-:Y:S07]  /*5390*/  HMMA.16816.F32.BF16 R44, R16, R10.reuse, R44 ;  /* 0x0000000a102c723c */ /* 0x080fee000004182c */
[----:B------:R-:W-:Y:S01]  /*53a0*/  LDSM.16.MT88.4 R140, [R0+0xf880] ;  /* 0x00f88000008c783b */ /* 0x000fe20000004200 */
[-C--:B------:R-:W-:Y:S07]  /*53b0*/  HMMA.16816.F32.BF16 R48, R12, R10.reuse, R48 ;  /* 0x0000000a0c30723c */ /* 0x080fee0000041830 */
[----:B------:R-:W-:Y:S01]  /*53c0*/  LDSM.16.MT88.4 R144, [R202+0x14080] ;  /* 0x01408000ca90783b */ /* 0x000fe20000004200 */
[C---:B------:R-:W-:Y:S07]  /*53d0*/  HMMA.16816.F32.BF16 R52, R4.reuse, R10, R52 ;  /* 0x0000000a0434723c */ /* 0x040fee0000041834 */
[----:B------:R-:W-:Y:S01]  /*53e0*/  LDSM.16.MT88.4 R8, [R0+0xf080] ;  /* 0x00f080000008783b */ /* 0x000fe20000004200 */
[-C--:B---3--:R-:W-:Y:S07]  /*53f0*/  HMMA.16816.F32.BF16 R56, R4, R20.reuse, R56 ;  /* 0x000000140438723c */ /* 0x088fee0000041838 */
[----:B------:R-:W-:Y:S01]  /*5400*/  LDSM.16.MT88.4 R148, [R202+0x15080] ;  /* 0x01508000ca94783b */ /* 0x000fe20000004200 */
        /* <DEDUP_REMOVED lines=30> */
[-C--:B----4-:R-:W-:Y:S08]  /*55f0*/  HMMA.16816.F32.BF16 R56, R4, R20.reuse, R56 ;  /* 0x000000140438723c */ /* 0x090ff00000041838 */
[-C--:B------:R-:W-:Y:S01]  /*5600*/  HMMA.16816.F32.BF16 R60, R12, R20.reuse, R60 ;  /* 0x000000140c3c723c */ /* 0x080fe2000004183c */
[----:B------:R3:W4:Y:S07]  /*5610*/  LDSM.16.M88.4 R80, [R225] ;  /* 0x00000000e150783b */ /* 0x00072e0000000200 */
[C---:B------:R-:W-:Y:S01]  /*5620*/  HMMA.16816.F32.BF16 R64, R16.reuse, R20, R64 ;  /* 0x000000141040723c */ /* 0x040fe20000041840 */
[----:B------:R3:W2:Y:S07]  /*5630*/  LDSM.16.M88.4 R132, [R225+0x800] ;  /* 0x00080000e184783b */ /* 0x0006ae0000000200 */
[-C--:B------:R-:W-:Y:S01]  /*5640*/  HMMA.16816.F32.BF16 R68, R16, R22.reuse, R68 ;  /* 0x000000161044723c */ /* 0x080fe20000041844 */
[----:B------:R3:W2:Y:S07]  /*5650*/  LDSM.16.MT88.4 R16, [R0+0x80] ;  /* 0x000080000010783b */ /* 0x0006ae0000004200 */
[-C--:B------:R-:W-:Y:S01]  /*5660*/  HMMA.16816.F32.BF16 R72, R12, R22.reuse, R72 ;  /* 0x000000160c48723c */ /* 0x080fe20000041848 */
[----:B------:R3:W2:Y:S07]  /*5670*/  LDSM.16.MT88.4 R136, [R0+0x3080] ;  /* 0x003080000088783b */ /* 0x0006ae0000004200 */
[----:B------:R-:W-:Y:S01]  /*5680*/  HMMA.16816.F32.BF16 R76, R4, R22, R76 ;  /* 0x00000016044c723c */ /* 0x000fe2000004184c */
[----:B------:R3:W2:Y:S07]  /*5690*/  LDSM.16.M88.4 R204, [R227] ;  /* 0x00000000e3cc783b */ /* 0x0006ae0000000200 */
        /* <DEDUP_REMOVED lines=16> */
[----:B-1-34-:R-:W2:Y:S01]  /*57a0*/  LDL.64 R152, [R1] ;  /* 0x0000000001987983 */ /* 0x01aea20000100a00 */
[----:B------:R-:W-:Y:S01]  /*57b0*/  USHF.R.S32.HI UR12, URZ, 0x1f, UR10 ;  /* 0x0000001f3f0c7899 */ /* 0x000fe2000801140a */
[----:B------:R-:W-:Y:S01]  /*57c0*/  IMAD.U32 R5, RZ, RZ, UR8 ;  /* 0x00000008ff057e24 */ /* 0x000fe2000f8e00ff */
[----:B------:R-:W-:Y:S01]  /*57d0*/  ULDC.64 UR4, c[0x0][0x208] ;  /* 0x0000820000047ab9 */ /* 0x000fe20000000a00 */
[----:B------:R-:W3:Y:S01]  /*57e0*/  LDL R203, [R1+0x10] ;  /* 0x0000100001cb7983 */ /* 0x000ee20000100800 */
[----:B------:R-:W-:Y:S01]  /*57f0*/  UIMAD UR12, UR12, UR4, URZ ;  /* 0x000000040c0c72a4 */ /* 0x000fe2000f8e023f */
[----:B------:R-:W-:Y:S01]  /*5800*/  IMAD.U32 R10, RZ, RZ, UR9 ;  /* 0x00000009ff0a7e24 */ /* 0x000fe2000f8e00ff */
[----:B------:R-:W-:Y:S02]  /*5810*/  UIMAD.WIDE.U32 UR22, UR10, UR4, URZ ;  /* 0x000000040a1672a5 */ /* 0x000fe4000f8e003f */
[----:B------:R-:W-:Y:S02]  /*5820*/  UIMAD UR12, UR10, UR5, UR12 ;  /* 0x000000050a0c72a4 */ /* 0x000fe4000f8e020c */
[----:B------:R-:W-:Y:S02]  /*5830*/  USHF.L.U32 UR15, UR10, 0x6, URZ ;  /* 0x000000060a0f7899 */ /* 0x000fe4000800063f */
[----:B------:R-:W-:Y:S02]  /*5840*/  USHF.L.U32 UR4, UR22, 0x6, URZ ;  /* 0x0000000616047899 */ /* 0x000fe4000800063f */
[----:B------:R-:W-:Y:S02]  /*5850*/  UIADD3 UR12, UR23, UR12, URZ ;  /* 0x0000000c170c7290 */ /* 0x000fe4000fffe03f */
[----:B------:R-:W-:Y:S02]  /*5860*/  IMAD.U32 R6, RZ, RZ, UR15 ;  /* 0x0000000fff067e24 */ /* 0x000fe4000f8e00ff */
[----:B------:R-:W-:Y:S01]  /*5870*/  IADD3 R5, P2, P1, R250, UR4, R5 ;  /* 0x00000004fa057c10 */ /* 0x000fe2000f95e005 */
[----:B------:R-:W-:Y:S01]  /*5880*/  USHF.L.U64.HI UR12, UR22, 0x6, UR12 ;  /* 0x00000006160c7899 */ /* 0x000fe2000801020c */
[----:B------:R-:W-:Y:S05]  /*5890*/  IMAD.U32 R2, RZ, RZ, UR15 ;  /* 0x0000000fff027e24 */ /* 0x000fea000f8e00ff */
[----:B------:R-:W-:Y:S02]  /*58a0*/  IADD3.X R10, R247, UR12, R10, P2, P1 ;  /* 0x0000000cf70a7c10 */ /* 0x000fe400097e240a */
[----:B------:R-:W-:Y:S02]  /*58b0*/  IADD3 R2, -R252, UR16, -R2 ;  /* 0x00000010fc027c10 */ /* 0x000fe4000fffe902 */
[----:B------:R-:W-:Y:S02]  /*58c0*/  IADD3 R4, P2, R250, UR4, RZ ;  /* 0x00000004fa047c10 */ /* 0x000fe4000ff5e0ff */
[----:B--2---:R-:W-:Y:S04]  /*58d0*/  IADD3 R3, P0, R152, UR15, RZ ;  /* 0x0000000f98037c10 */ /* 0x004fe8000ff1e0ff */
[----:B---3--:R-:W-:Y:S02]  /*58e0*/  LEA.HI.X.SX32 R6, R6, R203, 0x1, P0 ;  /* 0x000000cb06067211 */ /* 0x008fe400000f0eff */
[----:B------:R-:W-:Y:S01]  /*58f0*/  LOP3.LUT P0, RZ, R244, 0x1, RZ, 0xc0, !PT ;  /* 0x00000001f4ff7812 */ /* 0x000fe2000780c0ff */
[----:B------:R-:W1:Y:S01]  /*5900*/  S2R R203, SR_TID.X ;  /* 0x0000000000cb7919 */ /* 0x000e620000002100 */
[C---:B------:R-:W-:Y:S04]  /*5910*/  LEA R8, P1, R3.reuse, c[0x0][0x280], 0x2 ;  /* 0x0000a00003087a11 */ /* 0x040fe800078210ff */
[----:B------:R-:W-:Y:S02]  /*5920*/  LEA.HI.X R9, R3, c[0x0][0x284], R6, 0x2, P1 ;  /* 0x0000a10003097a11 */ /* 0x000fe400008f1406 */
[----:B------:R-:W-:Y:S02]  /*5930*/  ISETP.LT.OR P1, PT, R2, 0x1, !P0 ;  /* 0x000000010200780c */ /* 0x000fe40004721670 */
[----:B------:R-:W-:Y:S02]  /*5940*/  IADD3.X R3, R247, UR12, RZ, P2, !PT ;  /* 0x0000000cf7037c10 */ /* 0x000fe400097fe4ff */
[----:B------:R-:W-:Y:S02]  /*5950*/  LEA R6, P2, R4, c[0x0][0x1f0], 0x1 ;  /* 0x00007c0004067a11 */ /* 0x000fe400078408ff */
[----:B------:R-:W-:Y:S02]  /*5960*/  ISETP.LT.OR P0, PT, R2, 0x21, !P0 ;  /* 0x000000210200780c */ /* 0x000fe40004701670 */
[----:B------:R-:W-:Y:S02]  /*5970*/  LEA.HI.X R7, R4, c[0x0][0x1f4], R3, 0x1, P2 ;  /* 0x00007d0004077a11 */ /* 0x000fe400010f0c03 */
[C---:B------:R-:W-:Y:S03]  /*5980*/  LEA R4, P2, R5.reuse, c[0x0][0x1f0], 0x1 ;  /* 0x00007c0005047a11 */ /* 0x040fe600078408ff */
[----:B------:R-:W-:Y:S01]  /*5990*/  @!PT LDS RZ, [RZ] ;  /* 0x00000000fffff984 */ /* 0x000fe20000000800 */
[----:B------:R-:W-:Y:S01]  /*59a0*/  @!PT LDS RZ, [RZ] ;  /* 0x00000000fffff984 */ /* 0x000fe20000000800 */
[----:B------:R-:W-:Y:S01]  /*59b0*/  @!PT LDS RZ, [RZ] ;  /* 0x00000000fffff984 */ /* 0x000fe20000000800 */
[----:B------:R2:W-:Y:S01]  /*59c0*/  LDGSTS.E.BYPASS.LTC128B.128 [R240+0xe080], [R6.64], !P1 ;  /* 0x0e08000006f07fae */ /* 0x0005e2000c901d52 */
[----:B------:R-:W-:Y:S02]  /*59d0*/  LEA.HI.X R5, R5, c[0x0][0x1f4], R10, 0x1, P2 ;  /* 0x00007d0005057a11 */ /* 0x000fe400010f0c0a */
[----:B------:R-:W-:Y:S04]  /*59e0*/  LOP3.LUT P2, RZ, R244, 0x2, RZ, 0xc0, !PT ;  /* 0x00000002f4ff7812 */ /* 0x000fe8000784c0ff */
[C---:B------:R-:W-:Y:S02]  /*59f0*/  ISETP.LT.OR P1, PT, R2.reuse, 0x1, !P2 ;  /* 0x000000010200780c */ /* 0x040fe40005721670 */
[----:B------:R-:W-:Y:S01]  /*5a00*/  ISETP.LT.OR P2, PT, R2, 0x21, !P2 ;  /* 0x000000210200780c */ /* 0x000fe20005741670 */
[----:B-1----:R-:W-:Y:S10]  /*5a10*/  @!P3 IMAD.SHL.U32 R2, R203, 0x10, RZ ;  /* 0x00000010cb02b824 */ /* 0x002ff400078e00ff */
[----:B------:R2:W-:Y:S04]  /*5a20*/  LDGSTS.E.BYPASS.LTC128B.128 [R240+0x10080], [R6.64+0x80], !P1 ;  /* 0x1008008006f07fae */ /* 0x0005e8000c901d52 */
[----:B------:R2:W-:Y:S04]  /*5a30*/  LDGSTS.E.BYPASS.LTC128B.128 [R240+0xf080], [R4.64], !P0 ;  /* 0x0f08000004f07fae */ /* 0x0005e8000c101d52 */
[----:B------:R2:W-:Y:S04]  /*5a40*/  LDGSTS.E.BYPASS.LTC128B.128 [R240+0x11080], [R4.64+0x80], !P2 ;  /* 0x1108008004f07fae */ /* 0x0005e8000d101d52 */
[----:B------:R2:W-:Y:S02]  /*5a50*/  @!P3 LDGSTS.E.BYPASS.LTC128B.128 [R2+0x12280], [R8.64] ;  /* 0x122800000802bfae */ /* 0x0005e4000b901d52 */
.L_x_466:
[-C--:B-1234-:R-:W-:Y:S01]  /*5a60*/  HMMA.16816.F32.BF16 R4, R80, R16.reuse, RZ ;  /* 0x000000105004723c */ /* 0x09efe200000418ff */
[----:B------:R-:W2:Y:S01]  /*5a70*/  LDL.64 R152, [R1+0x18] ;  /* 0x0000180001987983 */ /* 0x000ea20000100a00 */
[----:B------:R-:W-:Y:S01]  /*5a80*/  USHF.L.U32 UR13, UR13, 0xd, URZ ;  /* 0x0000000d0d0d7899 */ /* 0x000fe2000800063f */
[----:B------:R-:W-:Y:S01]  /*5a90*/  ISETP.GE.AND P1, PT, R220, 0x1, PT ;  /* 0x00000001dc00780c */ /* 0x000fe20003f26270 */
[----:B------:R-:W-:Y:S01]  /*5aa0*/  UISETP.GE.AND UP0, UPT, UR10, UR14, UPT ;  /* 0x0000000e0a00728c */ /* 0x000fe2000bf06270 */
[----:B------:R-:W3:Y:S01]  /*5ab0*/  LDL R2, [R1+0x20] ;  /* 0x0000200001027983 */ /* 0x000ee20000100800 */
[----:B------:R-:W-:Y:S02]  /*5ac0*/  UIADD3 UR4, UR11, 0x1, URZ ;  /* 0x000000010b047890 */ /* 0x000fe4000fffe03f */
[C---:B------:R-:W-:Y:S01]  /*5ad0*/  HMMA.16816.F32.BF16 R8, R132.reuse, R16, RZ ;  /* 0x000000108408723c */ /* 0x040fe200000418ff */
[----:B------:R-:W-:Y:S03]  /*5ae0*/  LDSM.16.M88.4 R140, [R225+0x1800] ;  /* 0x00180000e18c783b */ /* 0x000fe60000000200 */
[----:B------:R-:W-:Y:S01]  /*5af0*/  IMAD.U32 R3, RZ, RZ, UR13 ;  /* 0x0000000dff037e24 */ /* 0x000fe2000f8e00ff */
[----:B------:R-:W-:Y:S03]  /*5b00*/  LDSM.16.MT88.4 R144, [R0+0x4080] ;  /* 0x004080000090783b */ /* 0x000fe60000004200 */
[-C--:B------:R-:W-:Y:S01]  /*5b10*/  HMMA.16816.F32.BF16 R12, R132, R18.reuse, RZ ;  /* 0x00000012840c723c */ /* 0x080fe200000418ff */
[----:B------:R-:W-:Y:S04]  /*5b20*/  LDSM.16.M88.4 R148, [R227+0x1000] ;  /* 0x00100000e394783b */ /* 0x000fe80000000200 */
[----:B------:R-:W0:Y:S03]  /*5b30*/  LDGDEPBAR ;  /* 0x00000000000079af */ /* 0x000e260000000000 */
        /* <DEDUP_REMOVED lines=16> */
[----:B------:R-:W4:Y:S07]  /*5c40*/  LDSM.16.MT88.4 R204, [R0+0x1880] ;  /* 0x0018800000cc783b */ /* 0x000f2e0000004200 */
        /* <DEDUP_REMOVED lines=10> */
[----:B------:R-:W5:Y:S04]  /*5cf0*/  LDSM.16.M88.4 R132, [R225+0x2000] ;  /* 0x00200000e184783b */ /* 0x000f680000000200 */
[----:B------:R-:W5:Y:S03]  /*5d00*/  LDSM.16.M88.4 R144, [R225+0x2800] ;  /* 0x00280000e190783b */ /* 0x000f660000000200 */
[-C--:B----4-:R-:W-:Y:S08]  /*5d10*/  HMMA.16816.F32.BF16 R4, R148, R204.reuse, R4 ;  /* 0x000000cc9404723c */ /* 0x090ff00000041804 */
[C---:B------:R-:W-:Y:S08]  /*5d20*/  HMMA.16816.F32.BF16 R8, R208.reuse, R204, R8 ;  /* 0x000000ccd008723c */ /* 0x040ff00000041808 */
[-C--:B------:R-:W-:Y:S08]  /*5d30*/  HMMA.16816.F32.BF16 R12, R208, R206.reuse, R12 ;  /* 0x000000ced00c723c */ /* 0x080ff0000004180c */
[C---:B------:R-:W-:Y:S01]  /*5d40*/  HMMA.16816.F32.BF16 R16, R148.reuse, R206, R16 ;  /* 0x000000ce9410723c */ /* 0x040fe20000041810 */
[----:B------:R-:W-:Y:S07]  /*5d50*/  LDSM.16.MT88.4 R204, [R0+0x2880] ;  /* 0x0028800000cc783b */ /* 0x000fee0000004200 */
[-C--:B-1----:R-:W-:Y:S08]  /*5d60*/  HMMA.16816.F32.BF16 R20, R148, R136.reuse, R20 ;  /* 0x000000889414723c */ /* 0x082ff00000041814 */
[C---:B------:R-:W-:Y:S08]  /*5d70*/  HMMA.16816.F32.BF16 R24, R208.reuse, R136, R24 ;  /* 0x00000088d018723c */ /* 0x040ff00000041818 */
[-C--:B------:R-:W-:Y:S01]  /*5d80*/  HMMA.16816.F32.BF16 R28, R208, R138.reuse, R28 ;  /* 0x0000008ad01c723c */ /* 0x080fe2000004181c */
[----:B------:R-:W-:Y:S07]  /*5d90*/  LDSM.16.M88.4 R208, [R227+0x2800] ;  /* 0x00280000e3d0783b */ /* 0x000fee0000000200 */
[----:B------:R-:W-:Y:S01]  /*5da0*/  HMMA.16816.F32.BF16 R80, R148, R138, R80 ;  /* 0x0000008a9450723c */ /* 0x000fe20000041850 */
[----:B------:R-:W1:Y:S04]  /*5db0*/  LDSM.16.MT88.4 R136, [R0+0x5080] ;  /* 0x005080000088783b */ /* 0x000e680000004200 */
[----:B------:R-:W4:Y:S03]  /*5dc0*/  LDSM.16.M88.4 R148, [R227+0x2000] ;  /* 0x00200000e394783b */ /* 0x000f260000000200 */
[-C--:B-----5:R-:W-:Y:S08]  /*5dd0*/  HMMA.16816.F32.BF16 R4, R132, R140.reuse, R4 ;  /* 0x0000008c8404723c */ /* 0x0a0ff00000041804 */
[C---:B------:R-:W-:Y:S08]  /*5de0*/  HMMA.16816.F32.BF16 R8, R144.reuse, R140, R8 ;  /* 0x0000008c9008723c */ /* 0x040ff00000041808 */
[-C--:B------:R-:W-:Y:S08]  /*5df0*/  HMMA.16816.F32.BF16 R12, R144, R142.reuse, R12 ;  /* 0x0000008e900c723c */ /* 0x080ff0000004180c */
[C---:B------:R-:W-:Y:S01]  /*5e00*/  HMMA.16816.F32.BF16 R16, R132.reuse, R142, R16 ;  /* 0x0000008e8410723c */ /* 0x040fe20000041810 */
[----:B------:R2:W5:Y:S07]  /*5e10*/  LDSM.16.MT88.4 R140, [R0+0x5880] ;  /* 0x00588000008c783b */ /* 0x00056e0000004200 */
[-C--:B-1----:R-:W-:Y:S08]  /*5e20*/  HMMA.16816.F32.BF16 R20, R132, R136.reuse, R20 ;  /* 0x000000888414723c */ /* 0x082ff00000041814 */
[C---:B------:R-:W-:Y:S04]  /*5e30*/  HMMA.16816.F32.BF16 R24, R144.reuse, R136, R24 ;  /* 0x000000889018723c */ /* 0x040fe80000041818 */
[----:B--2---:R-:W-:Y:S04]  /*5e40*/  IADD3 R0, P0, R152, UR13, RZ ;  /* 0x0000000d98007c10 */ /* 0x004fe8000ff1e0ff */
[-C--:B------:R-:W-:Y:S01]  /*5e50*/  HMMA.16816.F32.BF16 R28, R144, R138.reuse, R28 ;  /* 0x0000008a901c723c */ /* 0x080fe2000004181c */
[----:B------:R-:W-:Y:S03]  /*5e60*/  UMOV UR13, UR10 ;  /* 0x0000000a000d7c82 */ /* 0x000fe60008000000 */
[----:B---3--:R-:W-:Y:S02]  /*5e70*/  LEA.HI.X.SX32 R3, R3, R2, 0x1, P0 ;  /* 0x0000000203037211 */ /* 0x008fe400000f0eff */
[C---:B------:R-:W-:Y:S02]  /*5e80*/  LEA R2, P0, R0.reuse, c[0x0][0x220], 0x2 ;  /* 0x0000880000027a11 */ /* 0x040fe400078010ff */
[----:B------:R-:W-:Y:S01]  /*5e90*/  HMMA.16816.F32.BF16 R80, R132, R138, R80 ;  /* 0x0000008a8450723c */ /* 0x000fe20000041850 */
[----:B------:R-:W-:Y:S03]  /*5ea0*/  LDSM.16.MT88.4 R132, [R202+0x17880] ;  /* 0x01788000ca84783b */ /* 0x000fe60000004200 */
[----:B------:R-:W-:Y:S01]  /*5eb0*/  LEA.HI.X R3, R0, c[0x0][0x224], R3, 0x2, P0 ;  /* 0x0000890000037a11 */ /* 0x000fe200000f1403 */
[----:B------:R-:W-:Y:S01]  /*5ec0*/  IMAD R0, R220, 0x2000, R230 ;  /* 0x00002000dc007824 */ /* 0x000fe200078e02e6 */
[----:B------:R-:W-:Y:S01]  /*5ed0*/  PLOP3.LUT P0, PT, PT, PT, UP0, 0x80, 0x0 ;  /* 0x000000000000781c */ /* 0x000fe20003f0f008 */
[----:B------:R-:W-:Y:S01]  /*5ee0*/  UISETP.GE.AND UP0, UPT, UR11, 0x1, UPT ;  /* 0x000000010b00788c */ /* 0x000fe2000bf06270 */
[-C--:B----4-:R-:W-:Y:S03]  /*5ef0*/  HMMA.16816.F32.BF16 R4, R148, R204.reuse, R4 ;  /* 0x000000cc9404723c */ /* 0x090fe60000041804 */
[----:B------:R-:W-:Y:S02]  /*5f00*/  USEL UR11, UR4, URZ, !UP0 ;  /* 0x0000003f040b7287 */ /* 0x000fe4000c000000 */
[----:B------:R-:W-:Y:S01]  /*5f10*/  IMAD.SHL.U32 R0, R0, 0x2, RZ ;  /* 0x0000000200007824 */ /* 0x000fe200078e00ff */
[----:B------:R-:W-:Y:S02]  /*5f20*/  IADD3 R220, R220, 0x1, RZ ;  /* 0x00000001dcdc7810 */ /* 0x000fe40007ffe0ff */
[C---:B------:R-:W-:Y:S02]  /*5f30*/  HMMA.16816.F32.BF16 R8, R208.reuse, R204, R8 ;  /* 0x000000ccd008723c */ /* 0x040fe40000041808 */
[----:B------:R-:W-:Y:S02]  /*5f40*/  LDSM.16.MT88.4 R136, [R0+0x8880] ;  /* 0x008880000088783b */ /* 0x000fe40000004200 */
[----:B------:R-:W-:Y:S04]  /*5f50*/  SEL R220, R220, RZ, !P1 ;  /* 0x000000ffdcdc7207 */ /* 0x000fe80004800000 */
[-C--:B------:R-:W-:Y:S07]  /*5f60*/  HMMA.16816.F32.BF16 R12, R208, R206.reuse, R12 ;  /* 0x000000ced00c723c */ /* 0x080fee000004180c */
        /* <DEDUP_REMOVED lines=153> */
.L_x_448:
[----:B------:R-:W-:Y:S05]  /*6900*/  @P1 BRA `(.L_x_468) ;  /* 0x0000193000001947 */ /* 0x000fea0003800000 */
[----:B------:R-:W1:Y:S01]  /*6910*/  S2R R28, SR_TID.X ;  /* 0x00000000001c7919 */ /* 0x000e620000002100 */
[----:B------:R-:W-:Y:S01]  /*6920*/  F2FP.BF16.PACK_AB R32, R33, R32 ;  /* 0x000000202120723e */ /* 0x000fe200000010ff */
[----:B------:R-:W-:Y:S01]  /*6930*/  ULDC.64 UR4, c[0x0][0x358] ;  /* 0x0000d60000047ab9 */ /* 0x000fe20000000a00 */
[----:B------:R-:W-:Y:S01]  /*6940*/  F2FP.BF16.PACK_AB R34, R35, R34 ;  /* 0x000000222322723e */ /* 0x000fe200000010ff */
[----:B------:R-:W-:Y:S01]  /*6950*/  UISETP.NE.U32.AND UP1, UPT, URZ, UR4, UPT ;  /* 0x000000043f00728c */ /* 0x000fe2000bf25070 */
[----:B------:R-:W-:Y:S01]  /*6960*/  F2FP.BF16.PACK_AB R52, R53, R52 ;  /* 0x000000343534723e */ /* 0x000fe200000010ff */
[----:B------:R-:W-:Y:S01]  /*6970*/  UMOV UR6, 0x4 ;  /* 0x0000000400067882 */ /* 0x000fe20000000000 */
[----:B------:R-:W-:Y:S01]  /*6980*/  F2FP.BF16.PACK_AB R54, R55, R54 ;  /* 0x000000363736723e */ /* 0x000fe200000010ff */
[----:B------:R-:W-:Y:S01]  /*6990*/  UISETP.NE.AND.EX UP1, UPT, URZ, UR5, UPT, UP1 ;  /* 0x000000053f00728c */ /* 0x000fe2000bf25310 */
[----:B------:R-:W-:-:S02]  /*69a0*/  F2FP.BF16.PACK_AB R36, R37, R36 ;  /* 0x000000242524723e */ /* 0x000fc400000010ff */
[----:B------:R-:W-:Y:S01]  /*69b0*/  F2FP.BF16.PACK_AB R38, R39, R38 ;  /* 0x000000262726723e */ /* 0x000fe200000010ff */
[----:B------:R-:W-:Y:S01]  /*69c0*/  ULDC.64 UR4, c[0x0][0x358] ;  /* 0x0000d60000047ab9 */ /* 0x000fe20000000a00 */
[----:B------:R-:W-:Y:S01]  /*69d0*/  F2FP.BF16.PACK_AB R48, R49, R48 ;  /* 0x000000303130723e */ /* 0x000fe200000010ff */
[----:B------:R-:W-:Y:S01]  /*69e0*/  UIMAD.WIDE UR4, UR17, UR6, UR4 ;  /* 0x00000006110472a5 */ /* 0x000fe2000f8e0204 */
[----:B------:R-:W-:Y:S02]  /*69f0*/  F2FP.BF16.PACK_AB R50, R51, R50 ;  /* 0x000000323332723e */ /* 0x000fe400000010ff */
[----:B------:R-:W-:Y:S02]  /*6a00*/  F2FP.BF16.PACK_AB R40, R41, R40 ;  /* 0x000000282928723e */ /* 0x000fe400000010ff */
[----:B------:R-:W-:Y:S02]  /*6a10*/  F2FP.BF16.PACK_AB R42, R43, R42 ;  /* 0x0000002a2b2a723e */ /* 0x000fe400000010ff */
[----:B------:R-:W-:-:S02]  /*6a20*/  F2FP.BF16.PACK_AB R44, R45, R44 ;  /* 0x0000002c2d2c723e */ /* 0x000fc400000010ff */
[----:B------:R-:W-:Y:S02]  /*6a30*/  F2FP.BF16.PACK_AB R46, R47, R46 ;  /* 0x0000002e2f2e723e */ /* 0x000fe400000010ff */
[----:B-1----:R-:W-:Y:S02]  /*6a40*/  SHF.R.S32.HI R27, RZ, 0x1f, R28 ;  /* 0x0000001fff1b7819 */ /* 0x002fe4000001141c */
[----:B------:R-:W-:Y:S02]  /*6a50*/  F2FP.BF16.PACK_AB R56, R57, R56 ;  /* 0x000000383938723e */ /* 0x000fe400000010ff */
[CC--:B------:R-:W-:Y:S02]  /*6a60*/  LEA.HI R4, R27.reuse, R28.reuse, RZ, 0x2 ;  /* 0x0000001c1b047211 */ /* 0x0c0fe400078f10ff */
[----:B------:R-:W-:Y:S02]  /*6a70*/  LEA.HI R2, R27, R28, RZ, 0x5 ;  /* 0x0000001c1b027211 */ /* 0x000fe400078f28ff */
[----:B------:R-:W-:-:S02]  /*6a80*/  SHF.R.S32.HI R6, RZ, 0x2, R4 ;  /* 0x00000002ff067819 */ /* 0x000fc40000011404 */
[----:B------:R-:W-:Y:S02]  /*6a90*/  SHF.R.S32.HI R0, RZ, 0x1f, R4 ;  /* 0x0000001fff007819 */ /* 0x000fe40000011404 */
[----:B------:R-:W-:Y:S02]  /*6aa0*/  SHF.R.S32.HI R3, RZ, 0x5, R2 ;  /* 0x00000005ff037819 */ /* 0x000fe40000011402 */
[----:B------:R-:W-:Y:S02]  /*6ab0*/  LEA.HI R0, R0, R6, RZ, 0x3 ;  /* 0x0000000600007211 */ /* 0x000fe400078f18ff */
[----:B-----5:R-:W-:Y:S02]  /*6ac0*/  LEA.HI R5, R27, R28, RZ, 0x6 ;  /* 0x0000001c1b057211 */ /* 0x020fe400078f30ff */
[----:B------:R-:W-:Y:S02]  /*6ad0*/  LOP3.LUT R0, R0, 0xfffffff8, RZ, 0xc0, !PT ;  /* 0xfffffff800007812 */ /* 0x000fe400078ec0ff */
[----:B------:R-:W-:-:S02]  /*6ae0*/  LOP3.LUT R4, R4, 0x3ffffffc, RZ, 0xc0, !PT ;  /* 0x3ffffffc04047812 */ /* 0x000fc400078ec0ff */
[----:B------:R-:W-:Y:S01]  /*6af0*/  SHF.R.U32.HI R5, RZ, 0x3, R5 ;  /* 0x00000003ff057819 */ /* 0x000fe20000011605 */
[----:B------:R-:W-:Y:S01]  /*6b00*/  IMAD.IADD R6, R6, 0x1, -R0 ;  /* 0x0000000106067824 */ /* 0x000fe200078e0a00 */
[----:B------:R-:W-:Y:S02]  /*6b10*/  LEA.HI R0, R2, R3, RZ, 0x1 ;  /* 0x0000000302007211 */ /* 0x000fe400078f08ff */
        /* <DEDUP_REMOVED lines=60> */
[----:B------:R-:W-:-:S03]  /*6ee0*/  PLOP3.LUT P1, PT, PT, PT, UP1, 0x80, 0x0 ;  /* 0x000000000000781c */ /* 0x000fc60003f2f018 */
        /* <DEDUP_REMOVED lines=33> */
[----:B------:R-:W-:Y:S04]  /*7100*/  STS [R2+0x4480], R5 ;  /* 0x0044800502007388 */ /* 0x000fe80000000800 */
[----:B------:R-:W-:Y:S04]  /*7110*/  STS [R0+0x5080], R10 ;  /* 0x0050800a00007388 */ /* 0x000fe80000000800 */
[----:B------:R3:W-:Y:S01]  /*7120*/  STS [R0+0x5480], R9 ;  /* 0x0054800900007388 */ /* 0x0007e20000000800 */
[----:B-1----:R-:W-:-:S03]  /*7130*/  IMAD.U32 R7, RZ, RZ, UR5 ;  /* 0x00000005ff077e24 */ /* 0x002fc6000f8e00ff */
[----:B------:R-:W-:Y:S04]  /*7140*/  STS [R2+0x5080], R4 ;  /* 0x0050800402007388 */ /* 0x000fe80000000800 */
[----:B------:R1:W-:Y:S01]  /*7150*/  STS [R2+0x5480], R3 ;  /* 0x0054800302007388 */ /* 0x0003e20000000800 */
[----:B--2---:R-:W-:-:S03]  /*7160*/  IMAD.U32 R6, RZ, RZ, UR4 ;  /* 0x00000004ff067e24 */ /* 0x004fc6000f8e00ff */
[----:B------:R-:W-:Y:S06]  /*7170*/  BAR.SYNC.DEFER_BLOCKING 0x1, 0x100 ;  /* 0x0044000000007b1d */ /* 0x000fec0000010000 */
[----:B------:R-:W-:Y:S02]  /*7180*/  ULDC.64 UR4, c[0x0][0x360] ;  /* 0x0000d80000047ab9 */ /* 0x000fe40000000a00 */
[----:B------:R-:W-:Y:S01]  /*7190*/  UISETP.NE.U32.AND UP0, UPT, URZ, UR4, UPT ;  /* 0x000000043f00728c */ /* 0x000fe2000bf05070 */
[----:B---3--:R-:W2:Y:S03]  /*71a0*/  @P1 LDG.E R0, [R6.64] ;  /* 0x0000001206001981 */ /* 0x008ea6000c1e1900 */
[----:B------:R-:W-:Y:S01]  /*71b0*/  UISETP.NE.AND.EX UP0, UPT, URZ, UR5, UPT, UP0 ;  /* 0x000000053f00728c */ /* 0x000fe2000bf05300 */
[----:B------:R-:W-:-:S02]  /*71c0*/  IMAD.MOV.U32 R5, RZ, RZ, c[0x0][0x2f0] ;  /* 0x0000bc00ff057624 */ /* 0x000fc400078e00ff */
[----:B------:R-:W-:-:S03]  /*71d0*/  ULDC.64 UR4, c[0x0][0x360] ;  /* 0x0000d80000047ab9 */ /* 0x000fc60000000a00 */
[----:B------:R-:W-:-:S05]  /*71e0*/  PLOP3.LUT P0, PT, PT, PT, UP0, 0x80, 0x0 ;  /* 0x000000000000781c */ /* 0x000fca0003f0f008 */
[----:B------:R-:W-:-:S06]  /*71f0*/  @UP0 UIMAD.WIDE UR4, UR17, UR6, UR4 ;  /* 0x00000006110402a5 */ /* 0x000fcc000f8e0204 */
[----:B-1----:R-:W-:Y:S02]  /*7200*/  IMAD.U32 R2, RZ, RZ, UR4 ;  /* 0x00000004ff027e24 */ /* 0x002fe4000f8e00ff */
[----:B------:R-:W-:-:S05]  /*7210*/  IMAD.U32 R3, RZ, RZ, UR5 ;  /* 0x00000005ff037e24 */ /* 0x000fca000f8e00ff */
[----:B------:R1:W5:Y:S01]  /*7220*/  @P0 LDG.E R5, [R2.64] ;  /* 0x0000001202050981 */ /* 0x000362000c1e1900 */
[----:B------:R-:W-:Y:S02]  /*7230*/  UMOV UR8, URZ ;  /* 0x0000003f00087c82 */ /* 0x000fe40008000000 */
[----:B------:R-:W-:Y:S01]  /*7240*/  UMOV UR9, URZ ;  /* 0x0000003f00097c82 */ /* 0x000fe20008000000 */
[----:B--2---:R-:W2:Y:S02]  /*7250*/  @P1 R2UR UR5, R0 ;  /* 0x00000000000513c2 */ /* 0x004ea400000e0000 */
[----:B--2---:R-:W-:Y:S02]  /*7260*/  @UP1 USHF.R.S32.HI UR4, URZ, 0x1f, UR5 ;  /* 0x0000001f3f041899 */ /* 0x004fe40008011405 */
[----:B------:R-:W-:-:S05]  /*7270*/  @UP1 UMOV UR8, UR5 ;  /* 0x0000000500081c82 */ /* 0x000fca0008000000 */
[----:B------:R-:W-:Y:S01]  /*7280*/  @UP1 UMOV UR9, UR4 ;  /* 0x0000000400091c82 */ /* 0x000fe20008000000 */
[----:B------:R-:W-:Y:S05]  /*7290*/  @P0 BRA `(.L_x_469) ;  /* 0x0000004000000947 */ /* 0x000fea0003800000 */
[----:B-1----:R-:W-:Y:S05]  /*72a0*/  @!P1 BRA `(.L_x_469) ;  /* 0x0000003000009947 */ /* 0x002fea0003800000 */
[----:B------:R-:W2:Y:S04]  /*72b0*/  LDG.E R0, [R6.64] ;  /* 0x0000001206007981 */ /* 0x000ea8000c1e1900 */
[----:B------:R-:W2:Y:S02]  /*72c0*/  LDG.E R2, [R6.64+0x4] ;  /* 0x0000041206027981 */ /* 0x000ea4000c1e1900 */
[----:B--2--5:R-:W-:Y:S02]  /*72d0*/  IADD3 R5, -R0, R2, RZ ;  /* 0x0000000200057210 */ /* 0x024fe40007ffe1ff */
.L_x_469:
[CC--:B-1----:R-:W-:Y:S01]  /*72e0*/  LEA.HI R2, R27.reuse, R28.reuse, RZ, 0x4 ;  /* 0x0000001c1b027211 */ /* 0x0c2fe200078f20ff */
[----:B------:R-:W1:Y:S01]  /*72f0*/  S2R R8, SR_CTAID.X ;  /* 0x0000000000087919 */ /* 0x000e620000002500 */
[----:B------:R-:W-:Y:S01]  /*7300*/  USHF.R.S32.HI UR6, URZ, 0x1f, UR17 ;  /* 0x0000001f3f067899 */ /* 0x000fe20008011411 */
[----:B------:R-:W-:Y:S01]  /*7310*/  BSSY B0, `(.L_x_470) ;  /* 0x000003e000007945 */ /* 0x000fe20003800000 */
[----:B------:R-:W-:Y:S01]  /*7320*/  LOP3.LUT R0, R2, 0xfffffff0, RZ, 0xc0, !PT ;  /* 0xfffffff002007812 */ /* 0x000fe200078ec0ff */
[----:B------:R-:W2:Y:S01]  /*7330*/  S2R R37, SR_CTAID.Y ;  /* 0x0000000000257919 */ /* 0x000ea20000002600 */
[----:B------:R-:W-:Y:S01]  /*7340*/  SHF.R.S32.HI R14, RZ, 0x4, R2 ;  /* 0x00000004ff0e7819 */ /* 0x000fe20000011402 */
[----:B------:R-:W-:Y:S01]  /*7350*/  USEL UR17, UR17, URZ, !UP1 ;  /* 0x0000003f11117287 */ /* 0x000fe2000c800000 */
[----:B------:R-:W-:Y:S01]  /*7360*/  LEA.HI R2, R27, R28, RZ, 0x7 ;  /* 0x0000001c1b027211 */ /* 0x000fe200078f38ff */
[----:B------:R-:W-:Y:S01]  /*7370*/  IMAD.IADD R0, R28, 0x1, -R0 ;  /* 0x000000011c007824 */ /* 0x000fe200078e0a00 */
[----:B------:R-:W-:Y:S01]  /*7380*/  USEL UR6, UR6, URZ, !UP1 ;  /* 0x0000003f06067287 */ /* 0x000fe2000c800000 */
[----:B------:R-:W-:Y:S01]  /*7390*/  IMAD.SHL.U32 R6, R14, 0x40, RZ ;  /* 0x000000400e067824 */ /* 0x000fe200078e00ff */
[----:B------:R-:W-:Y:S01]  /*73a0*/  ULDC.64 UR4, c[0x0][0x340] ;  /* 0x0000d00000047ab9 */ /* 0x000fe20000000a00 */
[----:B------:R-:W-:Y:S01]  /*73b0*/  IMAD.SHL.U32 R3, R2, 0x4, RZ ;  /* 0x0000000402037824 */ /* 0x000fe200078e00ff */
[----:B------:R-:W-:Y:S01]  /*73c0*/  SHF.R.S32.HI R4, RZ, 0x1f, R0 ;  /* 0x0000001fff047819 */ /* 0x000fe20000011400 */
[----:B------:R-:W-:Y:S01]  /*73d0*/  IMAD.SHL.U32 R12, R0, 0x8, RZ ;  /* 0x00000008000c7824 */ /* 0x000fe200078e00ff */
[----:B------:R-:W-:Y:S01]  /*73e0*/  UIMAD UR4, UR6, UR4, URZ ;  /* 0x00000004060472a4 */ /* 0x000fe2000f8e023f */
[----:B------:R-:W-:Y:S01]  /*73f0*/  IMAD.U32 R36, RZ, RZ, UR17 ;  /* 0x00000011ff247e24 */ /* 0x000fe2000f8e00ff */
[----:B------:R-:W-:-:S02]  /*7400*/  LEA.HI R2, R4, R0, RZ, 0x3 ;  /* 0x0000000004027211 */ /* 0x000fc400078f18ff */
[----:B------:R-:W-:Y:S01]  /*7410*/  LOP3.LUT R0, R6, 0x1c0, RZ, 0xc0, !PT ;  /* 0x000001c006007812 */ /* 0x000fe200078ec0ff */
[----:B------:R-:W-:Y:S01]  /*7420*/  UIMAD UR4, UR17, UR5, UR4 ;  /* 0x00000005110472a4 */ /* 0x000fe2000f8e0204 */
[----:B------:R-:W-:Y:S02]  /*7430*/  LOP3.LUT R3, R3, 0xfffffe00, RZ, 0xc0, !PT ;  /* 0xfffffe0003037812 */ /* 0x000fe400078ec0ff */
[----:B------:R-:W-:Y:S01]  /*7440*/  LOP3.LUT R4, R0, 0x38, R12, 0xf8, !PT ;  /* 0x0000003800047812 */ /* 0x000fe200078ef80c */
[----:B-1---5:R-:W-:Y:S01]  /*7450*/  IMAD R5, R8, -0x60, R5 ;  /* 0xffffffa008057824 */ /* 0x022fe200078e0205 */
[----:B------:R-:W-:Y:S02]  /*7460*/  SHF.R.S32.HI R2, RZ, 0x3, R2 ;  /* 0x00000003ff027819 */ /* 0x000fe40000011402 */
[----:B------:R-:W-:Y:S02]  /*7470*/  SHF.R.U32.HI R0, RZ, 0x3, R0 ;  /* 0x00000003ff007819 */ /* 0x000fe40000011600 */
[----:B--2---:R-:W-:Y:S01]  /*7480*/  SHF.R.S32.HI R38, RZ, 0x1f, R37 ;  /* 0x0000001fff267819 */ /* 0x004fe20000011425 */
[----:B------:R-:W-:Y:S01]  /*7490*/  IMAD R2, R2, 0x1800, R3 ;  /* 0x0000180002027824 */ /* 0x000fe200078e0203 */
[----:B------:R-:W-:-:S02]  /*74a0*/  LOP3.LUT R0, R4, R0, RZ, 0x3c, !PT ;  /* 0x0000000004007212 */ /* 0x000fc400078e3cff */
[----:B------:R-:W-:Y:S01]  /*74b0*/  IMNMX R15, R5, 0x60, PT ;  /* 0x00000060050f7817 */ /* 0x000fe20003800200 */
[----:B------:R-:W-:Y:S01]  /*74c0*/  IMAD R4, R38, c[0x0][0x338], RZ ;  /* 0x0000ce0026047a24 */ /* 0x000fe200078e02ff */
[----:B------:R-:W-:Y:S01]  /*74d0*/  SHF.R.S32.HI R13, RZ, 0x1f, R12 ;  /* 0x0000001fff0d7819 */ /* 0x000fe2000001140c */
[----:B------:R-:W-:Y:S01]  /*74e0*/  IMAD.IADD R0, R2, 0x1, R0 ;  /* 0x0000000102007824 */ /* 0x000fe200078e0200 */
[C---:B------:R-:W-:Y:S01]  /*74f0*/  IADD3 R6, P0, R14.reuse, UR8, RZ ;  /* 0x000000080e067c10 */ /* 0x040fe2000ff1e0ff */
[C---:B------:R-:W-:Y:S01]  /*7500*/  IMAD R4, R37.reuse, c[0x0][0x33c], R4 ;  /* 0x0000cf0025047a24 */ /* 0x040fe200078e0204 */
[----:B------:R-:W-:Y:S01]  /*7510*/  ISETP.GE.AND P5, PT, R14, R15, PT ;  /* 0x0000000f0e00720c */ /* 0x000fe20003fa6270 */
[----:B------:R-:W-:Y:S01]  /*7520*/  IMAD.SHL.U32 R0, R0, 0x2, RZ ;  /* 0x0000000200007824 */ /* 0x000fe200078e00ff */
[----:B------:R-:W-:Y:S01]  /*7530*/  LEA.HI.X.SX32 R7, R14, UR9, 0x1, P0 ;  /* 0x000000090e077c11 */ /* 0x000fe200080f0eff */
[----:B------:R-:W-:Y:S01]  /*7540*/  IMAD.WIDE.U32 R2, R37, c[0x0][0x338], R12 ;  /* 0x0000ce0025027a25 */ /* 0x000fe200078e000c */
[----:B------:R-:W-:-:S02]  /*7550*/  ISETP.GE.OR P0, PT, R12, c[0x0][0x324], P5 ;  /* 0x0000c9000c007a0c */ /* 0x000fc40002f06670 */
[----:B------:R1:W2:Y:S01]  /*7560*/  LDS.128 R20, [R0+0x6880] ;  /* 0x0068800000147984 */ /* 0x0002a20000000c00 */
[----:B------:R-:W-:Y:S02]  /*7570*/  IMAD.IADD R3, R3, 0x1, R4 ;  /* 0x0000000103037824 */ /* 0x000fe400078e0204 */
[----:B------:R-:W-:Y:S01]  /*7580*/  IMAD.WIDE R6, R8, 0x60, R6 ;  /* 0x0000006008067825 */ /* 0x000fe200078e0206 */
[----:B------:R1:W3:Y:S03]  /*7590*/  LDS.128 R24, [R0+0x7080] ;  /* 0x0070800000187984 */ /* 0x0002e60000000c00 */
[----:B------:R-:W-:Y:S01]  /*75a0*/  IMAD.WIDE.U32 R10, R36, c[0x0][0x340], R2 ;  /* 0x0000d000240a7a25 */ /* 0x000fe200078e0002 */
[----:B------:R1:W4:Y:S04]  /*75b0*/  LDS.128 R28, [R0+0x7880] ;  /* 0x00788000001c7984 */ /* 0x0003280000000c00 */
[----:B------:R1:W1:Y:S01]  /*75c0*/  LDS.128 R32, [R0+0x8080] ;  /* 0x0080800000207984 */ /* 0x0002620000000c00 */
[----:B------:R-:W-:-:S03]  /*75d0*/  IADD3 R9, R11, UR4, RZ ;  /* 0x000000040b097c10 */ /* 0x000fc6000fffe0ff */
        /* <DEDUP_REMOVED lines=17> */
.L_x_471:
[----:B--2---:R-:W-:Y:S05]  /*76f0*/  BSYNC B0 ;  /* 0x0000000000007941 */ /* 0x004fea0003800000 */
.L_x_470:
        /* <DEDUP_REMOVED lines=16> */
.L_x_473:
[----:B------:R-:W-:Y:S05]  /*7800*/  BSYNC B0 ;  /* 0x0000000000007941 */ /* 0x000fea0003800000 */
.L_x_472:
        /* <DEDUP_REMOVED lines=16> */
.L_x_475:
[----:B------:R-:W-:Y:S05]  /*7910*/  BSYNC B0 ;  /* 0x0000000000007941 */ /* 0x000fea0003800000 */
.L_x_474:
        /* <DEDUP_REMOVED lines=16> */
.L_x_477:
[----:B------:R-:W-:Y:S05]  /*7a20*/  BSYNC B0 ;  /* 0x0000000000007941 */ /* 0x000fea0003800000 */
.L_x_476:
        /* <DEDUP_REMOVED lines=16> */
.L_x_479:
[----:B------:R-:W-:Y:S05]  /*7b30*/  BSYNC B0 ;  /* 0x0000000000007941 */ /* 0x000fea0003800000 */
.L_x_478:
        /* <DEDUP_REMOVED lines=16> */
.L_x_481:
[----:B------:R-:W-:Y:S05]  /*7c40*/  BSYNC B0 ;  /* 0x0000000000007941 */ /* 0x000fea0003800000 */
.L_x_480:
[----:B------:R-:W-:Y:S01]  /*7c50*/  IMAD R0, R38, c[0x0][0x308], RZ ;  /* 0x0000c20026007a24 */ /* 0x000fe200078e02ff */
[----:B------:R-:W-:Y:S01]  /*7c60*/  ULDC.64 UR4, c[0x0][0x310] ;  /* 0x0000c40000047ab9 */ /* 0x000fe20000000a00 */
[C---:B-1----:R-:W-:Y:S01]  /*7c70*/  IMAD.WIDE.U32 R2, R37.reuse, c[0x0][0x308], R12 ;  /* 0x0000c20025027a25 */ /* 0x042fe200078e000c */
[----:B------:R-:W-:Y:S01]  /*7c80*/  ISETP.GE.OR P5, PT, R12, c[0x0][0x2f4], P5 ;  /* 0x0000bd000c007a0c */ /* 0x000fe20002fa6670 */
[----:B------:R-:W-:Y:S01]  /*7c90*/  UIMAD UR4, UR6, UR4, URZ ;  /* 0x00000004060472a4 */ /* 0x000fe2000f8e023f */
[----:B------:R-:W-:Y:S01]  /*7ca0*/  BSSY B0, `(.L_x_482) ;  /* 0x000000f000007945 */ /* 0x000fe20003800000 */
[----:B------:R-:W-:Y:S02]  /*7cb0*/  IMAD R0, R37, c[0x0][0x30c], R0 ;  /* 0x0000c30025007a24 */ /* 0x000fe400078e0200 */
[----:B------:R-:W-:-:S03]  /*7cc0*/  UIMAD UR4, UR17, UR5, UR4 ;  /* 0x00000005110472a4 */ /* 0x000fc6000f8e0204 */
[----:B------:R-:W-:-:S05]  /*7cd0*/  IADD3 R3, R3, R0, RZ ;  /* 0x0000000003037210 */ /* 0x000fca0007ffe0ff */
[----:B------:R-:W-:-:S05]  /*7ce0*/  IMAD.WIDE.U32 R10, R36, c[0x0][0x310], R2 ;  /* 0x0000c400240a7a25 */ /* 0x000fca00078e0002 */
[----:B------:R-:W-:Y:S01]  /*7cf0*/  IADD3 R9, R11, UR4, RZ ;  /* 0x000000040b097c10 */ /* 0x000fe2000fffe0ff */
        /* <DEDUP_REMOVED lines=9> */
.L_x_483:
[----:B------:R-:W-:Y:S05]  /*7d90*/  BSYNC B0 ;  /* 0x0000000000007941 */ /* 0x000fea0003800000 */
.L_x_482:
        /* <DEDUP_REMOVED lines=14> */
.L_x_485:
[----:B------:R-:W-:Y:S05]  /*7e80*/  BSYNC B0 ;  /* 0x0000000000007941 */ /* 0x000fea0003800000 */
.L_x_484:
        /* <DEDUP_REMOVED lines=14> */
.L_x_487:
[----:B------:R-:W-:Y:S05]  /*7f70*/  BSYNC B0 ;  /* 0x0000000000007941 */ /* 0x000fea0003800000 */
.L_x_486:
        /* <DEDUP_REMOVED lines=14> */
.L_x_489:
[----:B------:R-:W-:Y:S05]  /*8060*/  BSYNC B0 ;  /* 0x0000000000007941 */ /* 0x000fea0003800000 */
.L_x_488:
        /* <DEDUP_REMOVED lines=14> */
.L_x_491:
[----:B------:R-:W-:Y:S05]  /*8150*/  BSYNC B0 ;  /* 0x0000000000007941 */ /* 0x000fea0003800000 */
.L_x_490:
        /* <DEDUP_REMOVED lines=14> */
.L_x_468:
[----:B------:R-:W-:Y:S02]  /*8240*/  ULDC.64 UR4, c[0x0][0x358] ;  /* 0x0000d60000047ab9 */ /* 0x000fe40000000a00 */
[----:B------:R-:W-:Y:S02]  /*8250*/  UISETP.NE.U32.AND UP1, UPT, URZ, UR4, UPT ;  /* 0x000000043f00728c */ /* 0x000fe4000bf25070 */
[----:B------:R-:W-:Y:S02]  /*8260*/  UMOV UR6, 0x4 ;  /* 0x0000000400067882 */ /* 0x000fe40000000000 */
[----:B------:R-:W-:-:S03]  /*8270*/  UISETP.NE.AND.EX UP1, UPT, URZ, UR5, UPT, UP1 ;  /* 0x000000053f00728c */ /* 0x000fc6000bf25310 */
[----:B------:R-:W-:Y:S02]  /*8280*/  ULDC.64 UR4, c[0x0][0x358] ;  /* 0x0000d60000047ab9 */ /* 0x000fe40000000a00 */
[----:B------:R-:W-:Y:S01]  /*8290*/  UIMAD.WIDE UR4, UR17, UR6, UR4 ;  /* 0x00000006110472a5 */ /* 0x000fe2000f8e0204 */
[----:B------:R-:W-:-:S05]  /*82a0*/  PLOP3.LUT P1, PT, PT, PT, UP1, 0x80, 0x0 ;  /* 0x000000000000781c */ /* 0x000fca0003f2f018 */
[----:B------:R-:W-:Y:S01]  /*82b0*/  IMAD.U32 R4, RZ, RZ, UR4 ;  /* 0x00000004ff047e24 */ /* 0x000fe2000f8e00ff */
[----:B-----5:R-:W-:Y:S01]  /*82c0*/  MOV R5, UR5 ;  /* 0x0000000500057c02 */ /* 0x020fe20008000f00 */
[----:B------:R-:W-:-:S06]  /*82d0*/  ULDC.64 UR4, c[0x0][0x360] ;  /* 0x0000d80000047ab9 */ /* 0x000fcc0000000a00 */
[----:B------:R-:W2:Y:S01]  /*82e0*/  @P1 LDG.E R0, [R4.64] ;  /* 0x0000001204001981 */ /* 0x000ea2000c1e1900 */
[----:B------:R-:W-:Y:S01]  /*82f0*/  UISETP.NE.U32.AND UP0, UPT, URZ, UR4, UPT ;  /* 0x000000043f00728c */ /* 0x000fe2000bf05070 */
[----:B------:R-:W-:-:S03]  /*8300*/  IMAD.MOV.U32 R6, RZ, RZ, c[0x0][0x2f0] ;  /* 0x0000bc00ff067624 */ /* 0x000fc600078e00ff */
[----:B------:R-:W-:-:S03]  /*8310*/  UISETP.NE.AND.EX UP0, UPT, URZ, UR5, UPT, UP0 ;  /* 0x000000053f00728c */ /* 0x000fc6000bf05300 */
[----:B------:R-:W-:-:S03]  /*8320*/  ULDC.64 UR4, c[0x0][0x360] ;  /* 0x0000d80000047ab9 */ /* 0x000fc60000000a00 */
[----:B------:R-:W-:-:S05]  /*8330*/  PLOP3.LUT P0, PT, PT, PT, UP0, 0x80, 0x0 ;  /* 0x000000000000781c */ /* 0x000fca0003f0f008 */
[----:B------:R-:W-:-:S06]  /*8340*/  @UP0 UIMAD.WIDE UR4, UR17, UR6, UR4 ;  /* 0x00000006110402a5 */ /* 0x000fcc000f8e0204 */
[----:B------:R-:W-:Y:S01]  /*8350*/  MOV R2, UR4 ;  /* 0x0000000400027c02 */ /* 0x000fe20008000f00 */
        /* <DEDUP_REMOVED lines=13> */
.L_x_492:
[----:B-1----:R-:W1:Y:S01]  /*8430*/  S2R R0, SR_TID.X ;  /* 0x0000000000007919 */ /* 0x002e620000002100 */
[----:B------:R-:W-:Y:S01]  /*8440*/  USHF.R.S32.HI UR6, URZ, 0x1f, UR17 ;  /* 0x0000001f3f067899 */ /* 0x000fe20008011411 */
[----:B------:R-:W-:Y:S01]  /*8450*/  BSSY B0, `(.L_x_493) ;  /* 0x0000026000007945 */ /* 0x000fe20003800000 */
[----:B------:R-:W-:Y:S01]  /*8460*/  USEL UR17, UR17, URZ, !UP1 ;  /* 0x0000003f11117287 */ /* 0x000fe2000c800000 */
[----:B------:R-:W2:Y:S01]  /*8470*/  S2R R17, SR_CTAID.Y ;  /* 0x0000000000117919 */ /* 0x000ea20000002600 */
[----:B------:R-:W-:-:S02]  /*8480*/  USEL UR6, UR6, URZ, !UP1 ;  /* 0x0000003f06067287 */ /* 0x000fc4000c800000 */
[----:B------:R-:W-:Y:S01]  /*8490*/  ULDC.64 UR4, c[0x0][0x310] ;  /* 0x0000c40000047ab9 */ /* 0x000fe20000000a00 */
[----:B------:R-:W3:Y:S01]  /*84a0*/  S2R R10, SR_CTAID.X ;  /* 0x00000000000a7919 */ /* 0x000ee20000002500 */
[----:B------:R-:W-:Y:S01]  /*84b0*/  UIMAD UR4, UR6, UR4, URZ ;  /* 0x00000004060472a4 */ /* 0x000fe2000f8e023f */
[----:B------:R-:W-:-:S03]  /*84c0*/  IMAD.U32 R16, RZ, RZ, UR17 ;  /* 0x00000011ff107e24 */ /* 0x000fc6000f8e00ff */
[----:B------:R-:W-:Y:S01]  /*84d0*/  UIMAD UR4, UR17, UR5, UR4 ;  /* 0x00000005110472a4 */ /* 0x000fe2000f8e0204 */
[----:B-1----:R-:W-:-:S04]  /*84e0*/  SHF.R.S32.HI R14, RZ, 0x1f, R0 ;  /* 0x0000001fff0e7819 */ /* 0x002fc80000011400 */
[----:B------:R-:W-:Y:S02]  /*84f0*/  LEA.HI R14, R14, R0, RZ, 0x4 ;  /* 0x000000000e0e7211 */ /* 0x000fe400078f20ff */
[----:B--2---:R-:W-:Y:S02]  /*8500*/  SHF.R.S32.HI R18, RZ, 0x1f, R17 ;  /* 0x0000001fff127819 */ /* 0x004fe40000011411 */
[----:B------:R-:W-:Y:S01]  /*8510*/  LOP3.LUT R4, R14, 0x1ffffff0, RZ, 0xc0, !PT ;  /* 0x1ffffff00e047812 */ /* 0x000fe200078ec0ff */
[----:B---3-5:R-:W-:Y:S01]  /*8520*/  IMAD R15, R10, -0x60, R6 ;  /* 0xffffffa00a0f7824 */ /* 0x028fe200078e0206 */
[----:B------:R-:W-:-:S03]  /*8530*/  SHF.R.S32.HI R14, RZ, 0x4, R14 ;  /* 0x00000004ff0e7819 */ /* 0x000fc6000001140e */
[----:B------:R-:W-:Y:S01]  /*8540*/  IMAD.IADD R4, R0, 0x1, -R4 ;  /* 0x0000000100047824 */ /* 0x000fe200078e0a04 */
[----:B------:R-:W-:Y:S01]  /*8550*/  IADD3 R6, P0, R14, UR8, RZ ;  /* 0x000000080e067c10 */ /* 0x000fe2000ff1e0ff */
[----:B------:R-:W-:Y:S01]  /*8560*/  IMAD R0, R18, c[0x0][0x308], RZ ;  /* 0x0000c20012007a24 */ /* 0x000fe200078e02ff */
[----:B------:R-:W-:Y:S01]  /*8570*/  ISETP.GE.AND P5, PT, R14, R15, PT ;  /* 0x0000000f0e00720c */ /* 0x000fe20003fa6270 */
[----:B------:R-:W-:Y:S01]  /*8580*/  IMAD.SHL.U32 R4, R4, 0x8, RZ ;  /* 0x0000000804047824 */ /* 0x000fe200078e00ff */
[----:B------:R-:W-:Y:S01]  /*8590*/  LEA.HI.X.SX32 R7, R14, UR9, 0x1, P0 ;  /* 0x000000090e077c11 */ /* 0x000fe200080f0eff */
[----:B------:R-:W-:-:S03]  /*85a0*/  IMAD R0, R17, c[0x0][0x30c], R0 ;  /* 0x0000c30011007a24 */ /* 0x000fc600078e0200 */
[----:B------:R-:W-:Y:S02]  /*85b0*/  SHF.R.S32.HI R5, RZ, 0x1f, R4 ;  /* 0x0000001fff057819 */ /* 0x000fe40000011404 */
[----:B------:R-:W-:-:S03]  /*85c0*/  ISETP.GE.OR P0, PT, R4, c[0x0][0x2f4], P5 ;  /* 0x0000bd0004007a0c */ /* 0x000fc60002f06670 */
[----:B------:R-:W-:-:S04]  /*85d0*/  IMAD.WIDE.U32 R2, R17, c[0x0][0x308], R4 ;  /* 0x0000c20011027a25 */ /* 0x000fc800078e0004 */
[----:B------:R-:W-:-:S04]  /*85e0*/  IMAD.IADD R3, R0, 0x1, R3 ;  /* 0x0000000100037824 */ /* 0x000fc800078e0203 */
[----:B------:R-:W-:-:S04]  /*85f0*/  IMAD.WIDE.U32 R8, R16, c[0x0][0x310], R2 ;  /* 0x0000c40010087a25 */ /* 0x000fc800078e0002 */
[----:B------:R-:W-:Y:S01]  /*8600*/  IMAD.WIDE R2, R10, 0x60, R6 ;  /* 0x000000600a027825 */ /* 0x000fe200078e0206 */
        /* <DEDUP_REMOVED lines=10> */
.L_x_494:
[----:B------:R-:W-:Y:S05]  /*86b0*/  BSYNC B0 ;  /* 0x0000000000007941 */ /* 0x000fea0003800000 */
.L_x_493:
        /* <DEDUP_REMOVED lines=16> */
.L_x_496:
[----:B------:R-:W-:Y:S05]  /*87c0*/  BSYNC B0 ;  /* 0x0000000000007941 */ /* 0x000fea0003800000 */
.L_x_495:
        /* <DEDUP_REMOVED lines=16> */
.L_x_498:
[----:B------:R-:W-:Y:S05]  /*88d0*/  BSYNC B0 ;  /* 0x0000000000007941 */ /* 0x000fea0003800000 */
.L_x_497:
        /* <DEDUP_REMOVED lines=16> */
.L_x_500:
[----:B------:R-:W-:Y:S05]  /*89e0*/  BSYNC B0 ;  /* 0x0000000000007941 */ /* 0x000fea0003800000 */
.L_x_499:
        /* <DEDUP_REMOVED lines=16> */
.L_x_502:
[----:B------:R-:W-:Y:S05]  /*8af0*/  BSYNC B0 ;  /* 0x0000000000007941 */ /* 0x000fea0003800000 */
.L_x_501:
        /* <DEDUP_REMOVED lines=15> */
.L_x_504:
[----:B------:R-:W-:Y:S05]  /*8bf0*/  BSYNC B0 ;  /* 0x0000000000007941 */ /* 0x000fea0003800000 */
.L_x_503:
        /* <DEDUP_REMOVED lines=8> */
[----:B------:R-:W-:-:S05]  /*8c80*/  IADD3 R9, R0, R9, RZ ;  /* 0x0000000900097210 */ /* 0x000fca0007ffe0ff */
        /* <DEDUP_REMOVED lines=11> */
.L_x_506:
[----:B------:R-:W-:Y:S05]  /*8d40*/  BSYNC B0 ;  /* 0x0000000000007941 */ /* 0x000fea0003800000 */
.L_x_505:
        /* <DEDUP_REMOVED lines=14> */
.L_x_508:
[----:B------:R-:W-:Y:S05]  /*8e30*/  BSYNC B0 ;  /* 0x0000000000007941 */ /* 0x000fea0003800000 */
.L_x_507:
        /* <DEDUP_REMOVED lines=14> */
.L_x_510:
[----:B------:R-:W-:Y:S05]  /*8f20*/  BSYNC B0 ;  /* 0x0000000000007941 */ /* 0x000fea0003800000 */
.L_x_509:
        /* <DEDUP_REMOVED lines=14> */
.L_x_512:
[----:B------:R-:W-:Y:S05]  /*9010*/  BSYNC B0 ;  /* 0x0000000000007941 */ /* 0x000fea0003800000 */
.L_x_511:
        /* <DEDUP_REMOVED lines=14> */
.L_x_514:
[----:B------:R-:W-:Y:S05]  /*9100*/  BSYNC B0 ;  /* 0x0000000000007941 */ /* 0x000fea0003800000 */
.L_x_513:
        /* <DEDUP_REMOVED lines=13> */
.L_x_515:
        /* <DEDUP_REMOVED lines=10> */
.L_x_2300:


//--------------------- .text._ZN7cutlass13device_kernelIN5flash19enable_sm80_to_sm89INS1_16FlashAttnBwdSm80INS1_25CollectiveMainloopBwdSm80ILi2ELi1EN4cute5tupleIJNS5_1CILi64EEENS7_ILi96EEENS7_ILi128EEEEEENS_10bfloat16_tEfNS_4arch4Sm80ELb0ELb1ELb0ELb1ELb1ELb0ELb0ELb0ELi2ELi2ELi2ELi2ELb1EEENS1_21CollectiveEpilogueBwdISB_SC_SE_Li256ELb1ELb0ELi4EEENS1_19SingleTileSchedulerILb1ELb0ELb0ELi96EEEEEEEEEvNT_6ParamsE --------------------------
	.section	.text._ZN7cutlass13device_kernelIN5flash19enable_sm80_to_sm89INS1_16FlashAttnBwdSm80INS1_25CollectiveMainloopBwdSm80ILi2ELi1EN4cute5tupleIJNS5_1CILi64EEENS7_ILi96EEENS7_ILi128EEEEEENS_10bfloat16_tEfNS_4arch4Sm80ELb0ELb1ELb0ELb1ELb1ELb0ELb0ELb0ELi2ELi2ELi2ELi2ELb1EEENS1_21CollectiveEpilogueBwdISB_SC_SE_Li256ELb1ELb0ELi4EEENS1_19SingleTileSchedulerILb1ELb0ELb0ELi96EEEEEEEEEvNT_6ParamsE,"ax",@progbits
	.sectioninfo	@"SHI_REGISTERS=255"
	.align	128
.text._ZN7cutlass13device_kernelIN5flash19enable_sm80_to_sm89INS1_16FlashAttnBwdSm80INS1_25CollectiveMainloopBwdSm80ILi2ELi1EN4cute5tupleIJNS5_1CILi64EEENS7_ILi96EEENS7_ILi128EEEEEENS_10bfloat16_tEfNS_4arch4Sm80ELb0ELb1ELb0ELb1ELb1ELb0ELb0ELb0ELi2ELi2ELi2ELi2ELb1EEENS1_21CollectiveEpilogueBwdISB_SC_SE_Li256ELb1ELb0ELi4EEENS1_19SingleTileSchedulerILb1ELb0ELb0ELi96EEEEEEEEEvNT_6ParamsE:
        .type           _ZN7cutlass13device_kernelIN5flash19enable_sm80_to_sm89INS1_16FlashAttnBwdSm80INS1_25CollectiveMainloopBwdSm80ILi2ELi1EN4cute5tupleIJNS5_1CILi64EEENS7_ILi96EEENS7_ILi128EEEEEENS_10bfloat16_tEfNS_4arch4Sm80ELb0ELb1ELb0ELb1ELb1ELb0ELb0ELb0ELi2ELi2ELi2ELi2ELb1EEENS1_21CollectiveEpilogueBwdISB_SC_SE_Li256ELb1ELb0ELi4EEENS1_19SingleTileSchedulerILb1ELb0ELb0ELi96EEEEEEEEEvNT_6ParamsE,@function
        .size           _ZN7cutlass13device_kernelIN5flash19enable_sm80_to_sm89INS1_16FlashAttnBwdSm80INS1_25CollectiveMainloopBwdSm80ILi2ELi1EN4cute5tupleIJNS5_1CILi64EEENS7_ILi96EEENS7_ILi128EEEEEENS_10bfloat16_tEfNS_4arch4Sm80ELb0ELb1ELb0ELb1ELb1ELb0ELb0ELb0ELi2ELi2ELi2ELi2ELb1EEENS1_21CollectiveEpilogueBwdISB_SC_SE_Li256ELb1ELb0ELi4EEENS1_19SingleTileSchedulerILb1ELb0ELb0ELi96EEEEEEEEEvNT_6ParamsE,(.L_x_2301 - _ZN7cutlass13device_kernelIN5flash19enable_sm80_to_sm89INS1_16FlashAttnBwdSm80INS1_25CollectiveMainloopBwdSm80ILi2ELi1EN4cute5tupleIJNS5_1CILi64EEENS7_ILi96EEENS7_ILi128EEEEEENS_10bfloat16_tEfNS_4arch4Sm80ELb0ELb1ELb0ELb1ELb1ELb0ELb0ELb0ELi2ELi2ELi2ELi2ELb1EEENS1_21CollectiveEpilogueBwdISB_SC_SE_Li256ELb1ELb0ELi4EEENS1_19SingleTileSchedulerILb1ELb0ELb0ELi96EEEEEEEEEvNT_6ParamsE)
        .other          _ZN7cutlass13device_kernelIN5flash19enable_sm80_to_sm89INS1_16FlashAttnBwdSm80INS1_25CollectiveMainloopBwdSm80ILi2ELi1EN4cute5tupleIJNS5_1CILi64EEENS7_ILi96EEENS7_ILi128EEEEEENS_10bfloat16_tEfNS_4arch4Sm80ELb0ELb1ELb0ELb1ELb1ELb0ELb0ELb0ELi2ELi2ELi2ELi2ELb1EEENS1_21CollectiveEpilogueBwdISB_SC_SE_Li256ELb1ELb0ELi4EEENS1_19SingleTileSchedulerILb1ELb0ELb0ELi96EEEEEEEEEvNT_6ParamsE,@"STO_CUDA_ENTRY STV_DEFAULT"
_ZN7cutlass13device_kernelIN5flash19enable_sm80_to_sm89INS1_16FlashAttnBwdSm80INS1_25CollectiveMainloopBwdSm80ILi2ELi1EN4cute5tupleIJNS5_1CILi64EEENS7_ILi96EEENS7_ILi128EEEEEENS_10bfloat16_tEfNS_4arch4Sm80ELb0ELb1ELb0ELb1ELb1ELb0ELb0ELb0ELi2ELi2ELi2ELi2ELb1EEENS1_21CollectiveEpilogueBwdISB_SC_SE_Li256ELb1ELb0ELi4EEENS1_19SingleTileSchedulerILb1ELb0ELb0ELi96EEEEEEEEEvNT_6ParamsE:
        /* <DEDUP_REMOVED lines=22> */
.L_x_517:
        /* <DEDUP_REMOVED lines=13> */
.L_x_519:
[----:B------:R-:W-:Y:S02]  /*0230*/  ULDC UR5, c[0x0][0x3a4] ;  /* 0x0000e90000057ab9 */ /* 0x000fe40000000800 */
.L_x_518:
[----:B------:R-:W-:-:S04]  /*0240*/  UIMAD UR4, UR12, 0x60, URZ ;  /* 0x000000600c0478a4 */ /* 0x000fc8000f8e023f */
[----:B------:R-:W-:-:S04]  /*0250*/  UISETP.GE.AND UP0, UPT, UR4, UR5, UPT ;  /* 0x000000050400728c */ /* 0x000fc8000bf06270 */
[----:B------:R-:W-:Y:S01]  /*0260*/  USEL UR17, UR17, 0xffffffff, !UP0 ;  /* 0xffffffff11117887 */ /* 0x000fe2000c000000 */
[----:B------:R-:W-:Y:S05]  /*0270*/  BRA `(.L_x_520) ;  /* 0x0000019000007947 */ /* 0x000fea0003800000 */
.L_x_516:
        /* <DEDUP_REMOVED lines=8> */
.L_x_521:
        /* <DEDUP_REMOVED lines=13> */
.L_x_523:
[----:B------:R-:W-:Y:S02]  /*03d0*/  ULDC UR5, c[0x0][0x3a4] ;  /* 0x0000e90000057ab9 */ /* 0x000fe40000000800 */
.L_x_522:
[----:B------:R-:W-:-:S04]  /*03e0*/  UIMAD UR4, UR12, 0x60, URZ ;  /* 0x000000600c0478a4 */ /* 0x000fc8000f8e023f */
[----:B------:R-:W-:-:S04]  /*03f0*/  UISETP.GE.AND UP0, UPT, UR4, UR5, UPT ;  /* 0x000000050400728c */ /* 0x000fc8000bf06270 */
[----:B------:R-:W-:-:S06]  /*0400*/  USEL UR17, UR17, 0xffffffff, !UP0 ;  /* 0xffffffff11117887 */ /* 0x000fcc000c000000 */
.L_x_520:
        /* <DEDUP_REMOVED lines=48> */
.L_x_524:
        /* <DEDUP_REMOVED lines=10> */
.L_x_525:
[----:B------:R-:W-:Y:S05]  /*07b0*/  @!P1 BRA `(.L_x_526) ;  /* 0x0000005000009947 */ /* 0x000fea0003800000 */
[----:B----4-:R2:W3:Y:S04]  /*07c0*/  LDG.E R0, [R2.64] ;  /* 0x0000001202007981 */ /* 0x0104e8000c1e1900 */
[----:B--2---:R-:W2:Y:S01]  /*07d0*/  LDG.E R2, [R2.64+0x4] ;  /* 0x0000041202027981 */ /* 0x004ea2000c1e1900 */
[----:B---3--:R-:W3:Y:S08]  /*07e0*/  R2UR UR15, R0 ;  /* 0x00000000000f73c2 */ /* 0x008ef000000e0000 */
[----:B--2---:R-:W3:Y:S02]  /*07f0*/  R2UR UR4, R2 ;  /* 0x00000000020473c2 */ /* 0x004ee400000e0000 */
[----:B---3--:R-:W-:-:S06]  /*0800*/  UIADD3 UR15, -UR15, UR4, URZ ;  /* 0x000000040f0f7290 */ /* 0x008fcc000fffe13f */
.L_x_526:
        /* <DEDUP_REMOVED lines=15> */
.L_x_527:
        /* <DEDUP_REMOVED lines=573> */
.L_x_547:
        /* <DEDUP_REMOVED lines=133> */
.L_x_531:
[----:B------:R-:W-:Y:S04]  /*3520*/  MOV R3, 0x1 ;  /* 0x0000000100037802 */ /* 0x000fe80000000f00 */
[----:B------:R-:W-:Y:S11]  /*3530*/  ISETP.NE.AND P0, PT, R3, c[0x0][0x2a8], PT ;  /* 0x0000aa0003007a0c */ /* 0x000ff60003f05270 */
[----:B------:R-:W-:Y:S02]  /*3540*/  @!UPT UIADD3 URZ, URZ, URZ, URZ ;  /* 0x0000003f3f3ff290 */ /* 0x000fe4000fffe03f */
[----:B------:R-:W-:Y:S05]  /*3550*/  @P0 IMAD.HI.U32 R3, R2, c[0x0][0x2ac], RZ ;  /* 0x0000ab0002030a27 */ /* 0x000fea00078e00ff */
[----:B------:R-:W-:Y:S02]  /*3560*/  @P0 SHF.R.U32.HI R2, RZ, c[0x0][0x2b0], R3 ;  /* 0x0000ac00ff020a19 */ /* 0x000fe40000011603 */
.L_x_532:
[----:B------:R-:W-:Y:S05]  /*3570*/  BSYNC B0 ;  /* 0x0000000000007941 */ /* 0x000fea0003800000 */
.L_x_530:
[----:B------:R-:W-:Y:S02]  /*3580*/  IMAD R2, R2, c[0x0][0x2a8], R243 ;  /* 0x0000aa0002027a24 */ /* 0x000fe400078e02f3 */
[--C-:B------:R-:W-:Y:S02]  /*3590*/  IMAD.IADD R3, R239, 0x1, R0.reuse ;  /* 0x00000001ef037824 */ /* 0x100fe400078e0200 */
[----:B------:R-:W-:Y:S01]  /*35a0*/  IMAD.IADD R144, R241, 0x1, R0 ;  /* 0x00000001f1907824 */ /* 0x000fe200078e0200 */
[----:B------:R-:W-:Y:S02]  /*35b0*/  IADD3 R145, R2, c[0x0][0x2a8], RZ ;  /* 0x0000aa0002917a10 */ /* 0x000fe40007ffe0ff */
[----:B------:R-:W-:Y:S02]  /*35c0*/  IMNMX R3, R242, R3, PT ;  /* 0x00000003f2037217 */ /* 0x000fe40003800200 */
[----:B------:R-:W-:Y:S02]  /*35d0*/  IMNMX R144, R144, R2, !PT ;  /* 0x0000000290907217 */ /* 0x000fe40007800200 */
[----:B------:R-:W-:Y:S02]  /*35e0*/  IMNMX R145, R3, R145, PT ;  /* 0x0000009103917217 */ /* 0x000fe40003800200 */
.L_x_529:
        /* <DEDUP_REMOVED lines=18> */
.L_x_535:
[----:B------:R-:W-:Y:S04]  /*3710*/  MOV R29, 0x1 ;  /* 0x00000001001d7802 */ /* 0x000fe80000000f00 */
[----:B------:R-:W-:Y:S11]  /*3720*/  ISETP.NE.AND P0, PT, R29, c[0x0][0x2a8], PT ;  /* 0x0000aa001d007a0c */ /* 0x000ff60003f05270 */
[----:B------:R-:W-:Y:S02]  /*3730*/  @!UPT UIADD3 URZ, URZ, URZ, URZ ;  /* 0x0000003f3f3ff290 */ /* 0x000fe4000fffe03f */
[----:B------:R-:W-:Y:S05]  /*3740*/  @P0 IMAD.HI.U32 R29, R28, c[0x0][0x2ac], RZ ;  /* 0x0000ab001c1d0a27 */ /* 0x000fea00078e00ff */
[----:B------:R-:W-:Y:S02]  /*3750*/  @P0 SHF.R.U32.HI R28, RZ, c[0x0][0x2b0], R29 ;  /* 0x0000ac00ff1c0a19 */ /* 0x000fe4000001161d */
.L_x_536:
[----:B------:R-:W-:Y:S05]  /*3760*/  BSYNC B0 ;  /* 0x0000000000007941 */ /* 0x000fea0003800000 */
.L_x_534:
[----:B------:R-:W-:Y:S05]  /*3770*/  IMAD R28, R28, c[0x0][0x2a8], R243 ;  /* 0x0000aa001c1c7a24 */ /* 0x000fea00078e02f3 */
[----:B------:R-:W-:Y:S02]  /*3780*/  IADD3 R29, R28, c[0x0][0x2a8], RZ ;  /* 0x0000aa001c1d7a10 */ /* 0x000fe40007ffe0ff */
[----:B------:R-:W-:Y:S02]  /*3790*/  IMNMX R2, R2, R28, !PT ;  /* 0x0000001c02027217 */ /* 0x000fe40007800200 */
[----:B------:R-:W-:Y:S02]  /*37a0*/  IMNMX R3, R3, R29, PT ;  /* 0x0000001d03037217 */ /* 0x000fe40003800200 */
.L_x_533:
        /* <DEDUP_REMOVED lines=18> */
.L_x_539:
[----:B------:R-:W-:Y:S04]  /*38d0*/  MOV R29, 0x1 ;  /* 0x00000001001d7802 */ /* 0x000fe80000000f00 */
[----:B------:R-:W-:Y:S11]  /*38e0*/  ISETP.NE.AND P0, PT, R29, c[0x0][0x2a8], PT ;  /* 0x0000aa001d007a0c */ /* 0x000ff60003f05270 */
[----:B------:R-:W-:Y:S02]  /*38f0*/  @!UPT UIADD3 URZ, URZ, URZ, URZ ;  /* 0x0000003f3f3ff290 */ /* 0x000fe4000fffe03f */
[----:B------:R-:W-:Y:S05]  /*3900*/  @P0 IMAD.HI.U32 R29, R28, c[0x0][0x2ac], RZ ;  /* 0x0000ab001c1d0a27 */ /* 0x000fea00078e00ff */
[----:B------:R-:W-:Y:S02]  /*3910*/  @P0 SHF.R.U32.HI R28, RZ, c[0x0][0x2b0], R29 ;  /* 0x0000ac00ff1c0a19 */ /* 0x000fe4000001161d */
.L_x_540:
[----:B------:R-:W-:Y:S05]  /*3920*/  BSYNC B0 ;  /* 0x0000000000007941 */ /* 0x000fea0003800000 */
.L_x_538:
[----:B------:R-:W-:Y:S05]  /*3930*/  IMAD R28, R28, c[0x0][0x2a8], R243 ;  /* 0x0000aa001c1c7a24 */ /* 0x000fea00078e02f3 */
[----:B------:R-:W-:Y:S02]  /*3940*/  IADD3 R29, R28, c[0x0][0x2a8], RZ ;  /* 0x0000aa001c1d7a10 */ /* 0x000fe40007ffe0ff */
[----:B------:R-:W-:Y:S02]  /*3950*/  IMNMX R141, R141, R28, !PT ;  /* 0x0000001c8d8d7217 */ /* 0x000fe40007800200 */
[----:B------:R-:W-:Y:S02]  /*3960*/  IMNMX R142, R142, R29, PT ;  /* 0x0000001d8e8e7217 */ /* 0x000fe40003800200 */
.L_x_537:
        /* <DEDUP_REMOVED lines=18> */
.L_x_543:
[----:B------:R-:W-:Y:S04]  /*3a90*/  MOV R28, 0x1 ;  /* 0x00000001001c7802 */ /* 0x000fe80000000f00 */
[----:B------:R-:W-:Y:S11]  /*3aa0*/  ISETP.NE.AND P0, PT, R28, c[0x0][0x2a8], PT ;  /* 0x0000aa001c007a0c */ /* 0x000ff60003f05270 */
[----:B------:R-:W-:Y:S02]  /*3ab0*/  @!UPT UIADD3 URZ, URZ, URZ, URZ ;  /* 0x0000003f3f3ff290 */ /* 0x000fe4000fffe03f */
[----:B------:R-:W-:Y:S05]  /*3ac0*/  @P0 IMAD.HI.U32 R28, R0, c[0x0][0x2ac], RZ ;  /* 0x0000ab00001c0a27 */ /* 0x000fea00078e00ff */
[----:B------:R-:W-:Y:S02]  /*3ad0*/  @P0 SHF.R.U32.HI R0, RZ, c[0x0][0x2b0], R28 ;  /* 0x0000ac00ff000a19 */ /* 0x000fe4000001161c */
.L_x_544:
[----:B------:R-:W-:Y:S05]  /*3ae0*/  BSYNC B0 ;  /* 0x0000000000007941 */ /* 0x000fea0003800000 */
.L_x_542:
[----:B------:R-:W-:Y:S05]  /*3af0*/  IMAD R0, R0, c[0x0][0x2a8], R243 ;  /* 0x0000aa0000007a24 */ /* 0x000fea00078e02f3 */
[----:B------:R-:W-:Y:S02]  /*3b00*/  IADD3 R28, R0, c[0x0][0x2a8], RZ ;  /* 0x0000aa00001c7a10 */ /* 0x000fe40007ffe0ff */
[----:B------:R-:W-:Y:S02]  /*3b10*/  IMNMX R140, R140, R0, !PT ;  /* 0x000000008c8c7217 */ /* 0x000fe40007800200 */
[----:B------:R-:W-:Y:S02]  /*3b20*/  IMNMX R143, R143, R28, PT ;  /* 0x0000001c8f8f7217 */ /* 0x000fe40003800200 */
.L_x_541:
        /* <DEDUP_REMOVED lines=63> */
.L_x_545:
        /* <DEDUP_REMOVED lines=436> */
.L_x_546:
        /* <DEDUP_REMOVED lines=234> */
.L_x_528:
        /* <DEDUP_REMOVED lines=158> */
.L_x_549:
        /* <DEDUP_REMOVED lines=65> */
.L_x_551:
[----:B--2---:R-:W-:Y:S05]  /*76f0*/  BSYNC B0 ;  /* 0x0000000000007941 */ /* 0x004fea0003800000 */
.L_x_550:
        /* <DEDUP_REMOVED lines=16> */
.L_x_553:
[----:B------:R-:W-:Y:S05]  /*7800*/  BSYNC B0 ;  /* 0x0000000000007941 */ /* 0x000fea0003800000 */
.L_x_552:
        /* <DEDUP_REMOVED lines=16> */
.L_x_555:
[----:B------:R-:W-:Y:S05]  /*7910*/  BSYNC B0 ;  /* 0x0000000000007941 */ /* 0x000fea0003800000 */
.L_x_554:
        /* <DEDUP_REMOVED lines=16> */
.L_x_557:
[----:B------:R-:W-:Y:S05]  /*7a20*/  BSYNC B0 ;  /* 0x0000000000007941 */ /* 0x000fea0003800000 */
.L_x_556:
        /* <DEDUP_REMOVED lines=16> */
.L_x_559:
[----:B------:R-:W-:Y:S05]  /*7b30*/  BSYNC B0 ;  /* 0x0000000000007941 */ /* 0x000fea0003800000 */
.L_x_558:
        /* <DEDUP_REMOVED lines=16> */
.L_x_561:
[----:B------:R-:W-:Y:S05]  /*7c40*/  BSYNC B0 ;  /* 0x0000000000007941 */ /* 0x000fea0003800000 */
.L_x_560:
        /* <DEDUP_REMOVED lines=20> */
.L_x_563:
[----:B------:R-:W-:Y:S05]  /*7d90*/  BSYNC B0 ;  /* 0x0000000000007941 */ /* 0x000fea0003800000 */
.L_x_562:
        /* <DEDUP_REMOVED lines=14> */
.L_x_565:
[----:B------:R-:W-:Y:S05]  /*7e80*/  BSYNC B0 ;  /* 0x0000000000007941 */ /* 0x000fea0003800000 */
.L_x_564:
        /* <DEDUP_REMOVED lines=14> */
.L_x_567:
[----:B------:R-:W-:Y:S05]  /*7f70*/  BSYNC B0 ;  /* 0x0000000000007941 */ /* 0x000fea0003800000 */
.L_x_566:
        /* <DEDUP_REMOVED lines=14> */
.L_x_569:
[----:B------:R-:W-:Y:S05]  /*8060*/  BSYNC B0 ;  /* 0x0000000000007941 */ /* 0x000fea0003800000 */
.L_x_568:
        /* <DEDUP_REMOVED lines=14> */
.L_x_571:
[----:B------:R-:W-:Y:S05]  /*8150*/  BSYNC B0 ;  /* 0x0000000000007941 */ /* 0x000fea0003800000 */
.L_x_570:
        /* <DEDUP_REMOVED lines=14> */
.L_x_548:
        /* <DEDUP_REMOVED lines=31> */
.L_x_572:
        /* <DEDUP_REMOVED lines=40> */
.L_x_574:
[----:B------:R-:W-:Y:S05]  /*86b0*/  BSYNC B0 ;  /* 0x0000000000007941 */ /* 0x000fea0003800000 */
.L_x_573:
        /* <DEDUP_REMOVED lines=16> */
.L_x_576:
[----:B------:R-:W-:Y:S05]  /*87c0*/  BSYNC B0 ;  /* 0x0000000000007941 */ /* 0x000fea0003800000 */
.L_x_575:
        /* <DEDUP_REMOVED lines=16> */
.L_x_578:
[----:B------:R-:W-:Y:S05]  /*88d0*/  BSYNC B0 ;  /* 0x0000000000007941 */ /* 0x000fea0003800000 */
.L_x_577:
        /* <DEDUP_REMOVED lines=16> */
.L_x_580:
[----:B------:R-:W-:Y:S05]  /*89e0*/  BSYNC B0 ;  /* 0x0000000000007941 */ /* 0x000fea0003800000 */
.L_x_579:
        /* <DEDUP_REMOVED lines=16> */
.L_x_582:
[----:B------:R-:W-:Y:S05]  /*8af0*/  BSYNC B0 ;  /* 0x0000000000007941 */ /* 0x000fea0003800000 */
.L_x_581:
        /* <DEDUP_REMOVED lines=15> */
.L_x_584:
[----:B------:R-:W-:Y:S05]  /*8bf0*/  BSYNC B0 ;  /* 0x0000000000007941 */ /* 0x000fea0003800000 */
.L_x_583:
        /* <DEDUP_REMOVED lines=20> */
.L_x_586:
[----:B------:R-:W-:Y:S05]  /*8d40*/  BSYNC B0 ;  /* 0x0000000000007941 */ /* 0x000fea0003800000 */
.L_x_585:
        /* <DEDUP_REMOVED lines=14> */
.L_x_588:
[----:B------:R-:W-:Y:S05]  /*8e30*/  BSYNC B0 ;  /* 0x0000000000007941 */ /* 0x000fea0003800000 */
.L_x_587:
        /* <DEDUP_REMOVED lines=14> */
.L_x_590:
[----:B------:R-:W-:Y:S05]  /*8f20*/  BSYNC B0 ;  /* 0x0000000000007941 */ /* 0x000fea0003800000 */
.L_x_589:
        /* <DEDUP_REMOVED lines=14> */
.L_x_592:
[----:B------:R-:W-:Y:S05]  /*9010*/  BSYNC B0 ;  /* 0x0000000000007941 */ /* 0x000fea0003800000 */
.L_x_591:
        /* <DEDUP_REMOVED lines=14> */
.L_x_594:
[----:B------:R-:W-:Y:S05]  /*9100*/  BSYNC B0 ;  /* 0x0000000000007941 */ /* 0x000fea0003800000 */
.L_x_593:
        /* <DEDUP_REMOVED lines=13> */
.L_x_595:
        /* <DEDUP_REMOVED lines=10> */
.L_x_2301:


//--------------------- .text._ZN7cutlass13device_kernelIN5flash19enable_sm80_to_sm89INS1_16FlashAttnBwdSm80INS1_25CollectiveMainloopBwdSm80ILi2ELi1EN4cute5tupleIJNS5_1CILi64EEENS7_ILi96EEENS7_ILi128EEEEEENS_10bfloat16_tEfNS_4arch4Sm80ELb0ELb1ELb0ELb1ELb0ELb0ELb0ELb0ELi2ELi2ELi2ELi2ELb1EEENS1_24CollectiveEpilogueBwdGQAISB_fSE_Li256ELb1ELb0EEENS1_19SingleTileSchedulerILb1ELb0ELb0ELi96EEEEEEEEEvNT_6ParamsE --------------------------
	.section	.text._ZN7cutlass13device_kernelIN5flash19enable_sm80_to_sm89INS1_16FlashAttnBwdSm80INS1_25CollectiveMainloopBwdSm80ILi2ELi1EN4cute5tupleIJNS5_1CILi64EEENS7_ILi96EEENS7_ILi128EEEEEENS_10bfloat16_tEfNS_4arch4Sm80ELb0ELb1ELb0ELb1ELb0ELb0ELb0ELb0ELi2ELi2ELi2ELi2ELb1EEENS1_24CollectiveEpilogueBwdGQAISB_fSE_Li256ELb1ELb0EEENS1_19SingleTileSchedulerILb1ELb0ELb0ELi96EEEEEEEEEvNT_6ParamsE,"ax",@progbits
	.sectioninfo	@"SHI_REGISTERS=255"
	.align	128
.text._ZN7cutlass13device_kernelIN5flash19enable_sm80_to_sm89INS1_16FlashAttnBwdSm80INS1_25CollectiveMainloopBwdSm80ILi2ELi1EN4cute5tupleIJNS5_1CILi64EEENS7_ILi96EEENS7_ILi128EEEEEENS_10bfloat16_tEfNS_4arch4Sm80ELb0ELb1ELb0ELb1ELb0ELb0ELb0ELb0ELi2ELi2ELi2ELi2ELb1EEENS1_24CollectiveEpilogueBwdGQAISB_fSE_Li256ELb1ELb0EEENS1_19SingleTileSchedulerILb1ELb0ELb0ELi96EEEEEEEEEvNT_6ParamsE:
        .type           _ZN7cutlass13device_kernelIN5flash19enable_sm80_to_sm89INS1_16FlashAttnBwdSm80INS1_25CollectiveMainloopBwdSm80ILi2ELi1EN4cute5tupleIJNS5_1CILi64EEENS7_ILi96EEENS7_ILi128EEEEEENS_10bfloat16_tEfNS_4arch4Sm80ELb0ELb1ELb0ELb1ELb0ELb0ELb0ELb0ELi2ELi2ELi2ELi2ELb1EEENS1_24CollectiveEpilogueBwdGQAISB_fSE_Li256ELb1ELb0EEENS1_19SingleTileSchedulerILb1ELb0ELb0ELi96EEEEEEEEEvNT_6ParamsE,@function
        .size           _ZN7cutlass13device_kernelIN5flash19enable_sm80_to_sm89INS1_16FlashAttnBwdSm80INS1_25CollectiveMainloopBwdSm80ILi2ELi1EN4cute5tupleIJNS5_1CILi64EEENS7_ILi96EEENS7_ILi128EEEEEENS_10bfloat16_tEfNS_4arch4Sm80ELb0ELb1ELb0ELb1ELb0ELb0ELb0ELb0ELi2ELi2ELi2ELi2ELb1EEENS1_24CollectiveEpilogueBwdGQAISB_fSE_Li256ELb1ELb0EEENS1_19SingleTileSchedulerILb1ELb0ELb0ELi96EEEEEEEEEvNT_6ParamsE,(.L_x_2302 - _ZN7cutlass13device_kernelIN5flash19enable_sm80_to_sm89INS1_16FlashAttnBwdSm80INS1_25CollectiveMainloopBwdSm80ILi2ELi1EN4cute5tupleIJNS5_1CILi64EEENS7_ILi96EEENS7_ILi128EEEEEENS_10bfloat16_tEfNS_4arch4Sm80ELb0ELb1ELb0ELb1ELb0ELb0ELb0ELb0ELi2ELi2ELi2ELi2ELb1EEENS1_24CollectiveEpilogueBwdGQAISB_fSE_Li256ELb1ELb0EEENS1_19SingleTileSchedulerILb1ELb0ELb0ELi96EEEEEEEEEvNT_6ParamsE)
        .other          _ZN7cutlass13device_kernelIN5flash19enable_sm80_to_sm89INS1_16FlashAttnBwdSm80INS1_25CollectiveMainloopBwdSm80ILi2ELi1EN4cute5tupleIJNS5_1CILi64EEENS7_ILi96EEENS7_ILi128EEEEEENS_10bfloat16_tEfNS_4arch4Sm80ELb0ELb1ELb0ELb1ELb0ELb0ELb0ELb0ELi2ELi2ELi2ELi2ELb1EEENS1_24CollectiveEpilogueBwdGQAISB_fSE_Li256ELb1ELb0EEENS1_19SingleTileSchedulerILb1ELb0ELb0ELi96EEEEEEEEEvNT_6ParamsE,@"STO_CUDA_ENTRY STV_DEFAULT"
_ZN7cutlass13device_kernelIN5flash19enable_sm80_to_sm89INS1_16FlashAttnBwdSm80INS1_25CollectiveMainloopBwdSm80ILi2ELi1EN4cute5tupleIJNS5_1CILi64EEENS7_ILi96EEENS7_ILi128EEEEEENS_10bfloat16_tEfNS_4arch4Sm80ELb0ELb1ELb0ELb1ELb0ELb0ELb0ELb0ELi2ELi2ELi2ELi2ELb1EEENS1_24CollectiveEpilogueBwdGQAISB_fSE_Li256ELb1ELb0EEENS1_19SingleTileSchedulerILb1ELb0ELb0ELi96EEEEEEEEEvNT_6ParamsE:
        /* <DEDUP_REMOVED lines=22> */
.L_x_597:
        /* <DEDUP_REMOVED lines=13> */
.L_x_599:
[----:B------:R-:W-:Y:S02]  /*0230*/  ULDC UR5, c[0x0][0x3ac] ;  /* 0x0000eb0000057ab9 */ /* 0x000fe40000000800 */
.L_x_598:
[----:B------:R-:W-:-:S04]  /*0240*/  UIMAD UR4, UR10, 0x60, URZ ;  /* 0x000000600a0478a4 */ /* 0x000fc8000f8e023f */
[----:B------:R-:W-:-:S04]  /*0250*/  UISETP.GE.AND UP0, UPT, UR4, UR5, UPT ;  /* 0x000000050400728c */ /* 0x000fc8000bf06270 */
[----:B------:R-:W-:Y:S01]  /*0260*/  USEL UR15, UR15, 0xffffffff, !UP0 ;  /* 0xffffffff0f0f7887 */ /* 0x000fe2000c000000 */
[----:B------:R-:W-:Y:S05]  /*0270*/  BRA `(.L_x_600) ;  /* 0x0000019000007947 */ /* 0x000fea0003800000 */
.L_x_596:
        /* <DEDUP_REMOVED lines=8> */
.L_x_601:
        /* <DEDUP_REMOVED lines=13> */
.L_x_603:
[----:B------:R-:W-:Y:S02]  /*03d0*/  ULDC UR5, c[0x0][0x3ac] ;  /* 0x0000eb0000057ab9 */ /* 0x000fe40000000800 */
.L_x_602:
[----:B------:R-:W-:-:S04]  /*03e0*/  UIMAD UR4, UR10, 0x60, URZ ;  /* 0x000000600a0478a4 */ /* 0x000fc8000f8e023f */
[----:B------:R-:W-:-:S04]  /*03f0*/  UISETP.GE.AND UP0, UPT, UR4, UR5, UPT ;  /* 0x000000050400728c */ /* 0x000fc8000bf06270 */
[----:B------:R-:W-:-:S06]  /*0400*/  USEL UR15, UR15, 0xffffffff, !UP0 ;  /* 0xffffffff0f0f7887 */ /* 0x000fcc000c000000 */
.L_x_600:
        /* <DEDUP_REMOVED lines=8> */
[----:B------:R-:W-:Y:S01]  /*0490*/  UISETP.NE.U32.AND UP1, UPT, URZ, UR4, UPT ;  /* 0x000000043f00728c */ /* 0x000fe2000bf25070 */
[----:B------:R-:W-:Y:S01]  /*04a0*/  PLOP3.LUT P2, PT, PT, PT, UP2, 0x80, 0x0 ;  /* 0x000000000000781c */ /* 0x000fe20003f4f028 */
[----:B------:R-:W-:Y:S01]  /*04b0*/  IMAD.U32 R8, RZ, RZ, UR8 ;  /* 0x00000008ff087e24 */ /* 0x000fe2000f8e00ff */
[----:B------:R-:W-:Y:S01]  /*04c0*/  ULDC.64 UR12, c[0x0][0x2d0] ;  /* 0x0000b400000c7ab9 */ /* 0x000fe20000000a00 */
[----:B------:R-:W-:Y:S01]  /*04d0*/  IMAD.U32 R9, RZ, RZ, UR9 ;  /* 0x00000009ff097e24 */ /* 0x000fe2000f8e00ff */
[----:B------:R-:W-:Y:S02]  /*04e0*/  UISETP.NE.AND.EX UP1, UPT, URZ, UR5, UPT, UP1 ;  /* 0x000000053f00728c */ /* 0x000fe4000bf25310 */
[----:B------:R-:W-:Y:S02]  /*04f0*/  UIMAD.WIDE UR12, UR15, UR6, UR12 ;  /* 0x000000060f0c72a5 */ /* 0x000fe4000f8e020c */
[----:B------:R-:W-:Y:S02]  /*0500*/  ULDC.64 UR4, c[0x0][0x2d8] ;  /* 0x0000b60000047ab9 */ /* 0x000fe40000000a00 */
[----:B------:R-:W-:Y:S01]  /*0510*/  PLOP3.LUT P1, PT, PT, PT, UP1, 0x80, 0x0 ;  /* 0x000000000000781c */ /* 0x000fe20003f2f018 */
[----:B------:R-:W-:-:S02]  /*0520*/  UISETP.NE.U32.AND UP0, UPT, URZ, UR4, UPT ;  /* 0x000000043f00728c */ /* 0x000fc4000bf05070 */
[----:B------:R-:W2:Y:S01]  /*0530*/  @P2 LDG.E R0, [R8.64] ;  /* 0x0000001208002981 */ /* 0x000ea2000c1e1900 */
[----:B------:R-:W-:Y:S01]  /*0540*/  MOV R2, UR12 ;  /* 0x0000000c00027c02 */ /* 0x000fe20008000f00 */
[----:B------:R-:W-:Y:S01]  /*0550*/  IMAD.U32 R3, RZ, RZ, UR13 ;  /* 0x0000000dff037e24 */ /* 0x000fe2000f8e00ff */
[----:B------:R-:W-:Y:S01]  /*0560*/  UISETP.NE.AND.EX UP0, UPT, URZ, UR5, UPT, UP0 ;  /* 0x000000053f00728c */ /* 0x000fe2000bf05300 */
[----:B------:R-:W3:Y:S02]  /*0570*/  @P2 LDG.E R5, [R8.64] ;  /* 0x0000001208052981 */ /* 0x000ee4000c1e1900 */
[----:B------:R-:W-:-:S03]  /*0580*/  ULDC.64 UR4, c[0x0][0x2d8] ;  /* 0x0000b60000047ab9 */ /* 0x000fc60000000a00 */
[----:B------:R-:W-:Y:S01]  /*0590*/  PLOP3.LUT P0, PT, PT, PT, UP0, 0x80, 0x0 ;  /* 0x000000000000781c */ /* 0x000fe20003f0f008 */
[----:B------:R-:W4:Y:S04]  /*05a0*/  @P1 LDG.E R4, [R2.64] ;  /* 0x0000001202041981 */ /* 0x000f28000c1e1900 */
[----:B------:R-:W-:-:S06]  /*05b0*/  @UP0 UIMAD.WIDE UR4, UR15, UR6, UR4 ;  /* 0x000000060f0402a5 */ /* 0x000fcc000f8e0204 */
[----:B------:R-:W-:Y:S01]  /*05c0*/  MOV R6, UR4 ;  /* 0x0000000400067c02 */ /* 0x000fe20008000f00 */
[----:B------:R-:W-:-:S05]  /*05d0*/  IMAD.U32 R7, RZ, RZ, UR5 ;  /* 0x00000005ff077e24 */ /* 0x000fca000f8e00ff */
[----:B------:R-:W5:Y:S01]  /*05e0*/  @P0 LDG.E R6, [R6.64] ;  /* 0x0000001206060981 */ /* 0x000f62000c1e1900 */
[----:B------:R-:W-:Y:S02]  /*05f0*/  ULDC UR14, c[0x0][0x168] ;  /* 0x00005a00000e7ab9 */ /* 0x000fe40000000800 */
[----:B------:R-:W-:Y:S02]  /*0600*/  UMOV UR20, URZ ;  /* 0x0000003f00147c82 */ /* 0x000fe40008000000 */
[----:B------:R-:W-:Y:S02]  /*0610*/  UMOV UR16, URZ ;  /* 0x0000003f00107c82 */ /* 0x000fe40008000000 */
[----:B------:R-:W-:Y:S02]  /*0620*/  UMOV UR17, URZ ;  /* 0x0000003f00117c82 */ /* 0x000fe40008000000 */
[----:B------:R-:W-:Y:S01]  /*0630*/  ULDC UR13, c[0x0][0x198] ;  /* 0x00006600000d7ab9 */ /* 0x000fe20000000800 */
[----:B--2---:R-:W1:Y:S08]  /*0640*/  @P2 R2UR UR5, R0 ;  /* 0x00000000000523c2 */ /* 0x004e7000000e0000 */
[----:B---3--:R-:W2:Y:S08]  /*0650*/  @P2 R2UR UR11, R5 ;  /* 0x00000000050b23c2 */ /* 0x008eb000000e0000 */
[----:B----4-:R-:W3:Y:S01]  /*0660*/  @P1 R2UR UR9, R4 ;  /* 0x00000000040913c2 */ /* 0x010ee200000e0000 */
[----:B-1----:R-:W-:-:S04]  /*0670*/  @UP2 ULEA UR5, UR15, UR5, 0x6 ;  /* 0x000000050f052291 */ /* 0x002fc8000f8e303f */
[----:B------:R-:W-:-:S04]  /*0680*/  @UP2 USHF.R.S32.HI UR4, URZ, 0x1f, UR5 ;  /* 0x0000001f3f042899 */ /* 0x000fc80008011405 */
[----:B------:R-:W-:Y:S02]  /*0690*/  @UP2 ULEA.HI UR4, UR4, UR5, URZ, 0x6 ;  /* 0x0000000504042291 */ /* 0x000fe4000f8f303f */
[----:B--2---:R-:W-:Y:S02]  /*06a0*/  @UP2 USHF.R.S32.HI UR8, URZ, 0x1f, UR11 ;  /* 0x0000001f3f082899 */ /* 0x004fe4000801140b */
[----:B---3--:R-:W-:Y:S02]  /*06b0*/  @UP1 USHF.R.S32.HI UR7, URZ, 0x1f, UR9 ;  /* 0x0000001f3f071899 */ /* 0x008fe40008011409 */
[----:B------:R-:W-:Y:S01]  /*06c0*/  @UP2 ULOP3.LUT UR20, UR4, 0xffffffc0, URZ, 0xc0, !UPT ;  /* 0xffffffc004142892 */ /* 0x000fe2000f8ec03f */
[----:B-----5:R1:W2:Y:S01]  /*06d0*/  @P0 R2UR UR14, R6 ;  /* 0x00000000060e03c2 */ /* 0x0202a200000e0000 */
[----:B------:R-:W-:Y:S02]  /*06e0*/  UMOV UR5, URZ ;  /* 0x0000003f00057c82 */ /* 0x000fe40008000000 */
[----:B------:R-:W-:-:S02]  /*06f0*/  UMOV UR4, URZ ;  /* 0x0000003f00047c82 */ /* 0x000fc40008000000 */
[----:B------:R-:W-:Y:S02]  /*0700*/  @UP2 UMOV UR4, UR11 ;  /* 0x0000000b00042c82 */ /* 0x000fe40008000000 */
[----:B------:R-:W-:Y:S02]  /*0710*/  @UP2 UMOV UR5, UR8 ;  /* 0x0000000800052c82 */ /* 0x000fe40008000000 */
[----:B------:R-:W-:Y:S02]  /*0720*/  @UP1 UMOV UR16, UR9 ;  /* 0x0000000900101c82 */ /* 0x000fe40008000000 */
[----:B------:R-:W-:Y:S01]  /*0730*/  @UP1 UMOV UR17, UR7 ;  /* 0x0000000700111c82 */ /* 0x000fe20008000000 */
[----:B------:R-:W-:Y:S05]  /*0740*/  @P0 BRA `(.L_x_604) ;  /* 0x0000006000000947 */ /* 0x000fea0003800000 */
[----:B------:R-:W-:Y:S05]  /*0750*/  @!P2 BRA `(.L_x_604) ;  /* 0x000000500000a947 */ /* 0x000fea0003800000 */
[----:B------:R-:W3:Y:S04]  /*0760*/  LDG.E R4, [R8.64] ;  /* 0x0000001208047981 */ /* 0x000ee8000c1e1900 */
[----:B------:R-:W4:Y:S01]  /*0770*/  LDG.E R0, [R8.64+0x4] ;  /* 0x0000041208007981 */ /* 0x000f22000c1e1900 */
[----:B--23--:R-:W2:Y:S08]  /*0780*/  R2UR UR14, R4 ;  /* 0x00000000040e73c2 */ /* 0x00ceb000000e0000 */
[----:B----4-:R-:W2:Y:S02]  /*0790*/  R2UR UR7, R0 ;  /* 0x00000000000773c2 */ /* 0x010ea400000e0000 */
[----:B--2---:R-:W-:-:S06]  /*07a0*/  UIADD3 UR14, -UR14, UR7, URZ ;  /* 0x000000070e0e7290 */ /* 0x004fcc000fffe13f */
.L_x_604:
[----:B------:R-:W-:-:S04]  /*07b0*/  ISETP.NE.U32.AND P0, PT, RZ, c[0x0][0x2e0], PT ;  /* 0x0000b800ff007a0c */ /* 0x000fc80003f05070 */
[----:B------:R-:W-:-:S13]  /*07c0*/  ISETP.NE.AND.EX P0, PT, RZ, c[0x0][0x2e4], PT, P0 ;  /* 0x0000b900ff007a0c */ /* 0x000fda0003f05300 */
[----:B------:R-:W-:Y:S05]  /*07d0*/  @!P0 BRA `(.L_x_605) ;  /* 0x0000007000008947 */ /* 0x000fea0003800000 */
[----:B------:R-:W-:Y:S02]  /*07e0*/  ULDC.64 UR8, c[0x0][0x2e0] ;  /* 0x0000b80000087ab9 */ /* 0x000fe40000000a00 */
[----:B------:R-:W-:-:S06]  /*07f0*/  UIMAD.WIDE UR8, UR15, UR6, UR8 ;  /* 0x000000060f0872a5 */ /* 0x000fcc000f8e0208 */
[----:B------:R-:W-:Y:S02]  /*0800*/  MOV R2, UR8 ;  /* 0x0000000800027c02 */ /* 0x000fe40008000f00 */
[----:B------:R-:W-:-:S05]  /*0810*/  MOV R3, UR9 ;  /* 0x0000000900037c02 */ /* 0x000fca0008000f00 */
[----:B------:R-:W3:Y:S02]  /*0820*/  LDG.E R0, [R2.64] ;  /* 0x0000001202007981 */ /* 0x000ee4000c1e1900 */
[----:B---3--:R3:W4:Y:S02]  /*0830*/  R2UR UR13, R0 ;  /* 0x00000000000d73c2 */ /* 0x00872400000e0000 */
[----:B---34-:R-:W-:Y:S05]  /*0840*/  BRA `(.L_x_606) ;  /* 0x0000006000007947 */ /* 0x018fea0003800000 */
.L_x_605:
[----:B------:R-:W-:Y:S05]  /*0850*/  @!P1 BRA `(.L_x_606) ;  /* 0x0000005000009947 */ /* 0x000fea0003800000 */
[----:B------:R3:W4:Y:S04]  /*0860*/  LDG.E R0, [R2.64] ;  /* 0x0000001202007981 */ /* 0x000728000c1e1900 */
[----:B---3--:R-:W3:Y:S01]  /*0870*/  LDG.E R2, [R2.64+0x4] ;  /* 0x0000041202027981 */ /* 0x008ee2000c1e1900 */
[----:B----4-:R-:W4:Y:S08]  /*0880*/  R2UR UR13, R0 ;  /* 0x00000000000d73c2 */ /* 0x010f3000000e0000 */
[----:B---3--:R-:W4:Y:S02]  /*0890*/  R2UR UR6, R2 ;  /* 0x00000000020673c2 */ /* 0x008f2400000e0000 */
[----:B----4-:R-:W-:-:S06]  /*08a0*/  UIADD3 UR13, -UR13, UR6, URZ ;  /* 0x000000060d0d7290 */ /* 0x010fcc000fffe13f */
.L_x_606:
[----:B--2---:R-:W-:Y:S01]  /*08b0*/  UIADD3 UR7, UR14, 0x3f, URZ ;  /* 0x0000003f0e077890 */ /* 0x004fe2000fffe03f */
        /* <DEDUP_REMOVED lines=14> */
.L_x_607:
        /* <DEDUP_REMOVED lines=9> */
[----:B------:R-:W-:Y:S01]  /*0a30*/  CS2R R130, SRZ ;  /* 0x0000000000827805 */ /* 0x000fe2000001ff00 */
[----:B------:R-:W-:Y:S01]  /*0a40*/  CS2R R128, SRZ ;  /* 0x0000000000807805 */ /* 0x000fe2000001ff00 */
        /* <DEDUP_REMOVED lines=50> */
[----:B------:R-:W2:Y:S01]  /*0d70*/  S2R R14, SR_CTAID.X ;  /* 0x00000000000e7919 */ /* 0x000ea20000002500 */
[----:B------:R-:W-:Y:S01]  /*0d80*/  IMAD.MOV.U32 R0, RZ, RZ, c[0x0][0x248] ;  /* 0x00009200ff007624 */ /* 0x000fe200078e00ff */
[----:B------:R-:W-:Y:S01]  /*0d90*/  USHF.L.U32 UR6, UR20, 0x7, URZ ;  /* 0x0000000714067899 */ /* 0x000fe2000800063f */
[--C-:B------:R-:W-:Y:S01]  /*0da0*/  SHF.R.S32.HI R32, RZ, 0x1f, R34.reuse ;  /* 0x0000001fff207819 */ /* 0x100fe20000011422 */
[----:B------:R-:W-:Y:S01]  /*0db0*/  IMAD.MOV.U32 R3, RZ, RZ, 0x1 ;  /* 0x00000001ff037424 */ /* 0x000fe200078e00ff */
[----:B------:R-:W-:Y:S01]  /*0dc0*/  SHF.R.S32.HI R2, RZ, 0x1f, R34 ;  /* 0x0000001fff027819 */ /* 0x000fe20000011422 */
[----:B-1----:R-:W-:Y:S01]  /*0dd0*/  IMAD.MOV.U32 R6, RZ, RZ, R28 ;  /* 0x000000ffff067224 */ /* 0x002fe200078e001c */
[----:B------:R-:W-:Y:S01]  /*0de0*/  ISETP.NE.AND P1, PT, R0, 0x1, PT ;  /* 0x000000010000780c */ /* 0x000fe20003f25270 */
[----:B------:R-:W-:Y:S01]  /*0df0*/  IMAD.U32 R0, RZ, RZ, UR6 ;  /* 0x00000006ff007e24 */ /* 0x000fe2000f8e00ff */
[----:B------:R-:W-:Y:S01]  /*0e00*/  LEA.HI R216, R32, R34, RZ, 0x3 ;  /* 0x0000002220d87211 */ /* 0x000fe200078f18ff */
[----:B------:R-:W-:Y:S01]  /*0e10*/  USEL UR9, UR15, URZ, !UP1 ;  /* 0x0000003f0f097287 */ /* 0x000fe2000c800000 */
[----:B------:R-:W-:Y:S01]  /*0e20*/  IADD3 R20, P0, R34, UR6, RZ ;  /* 0x0000000622147c10 */ /* 0x000fe2000ff1e0ff */
[----:B------:R-:W-:Y:S01]  /*0e30*/  ULDC.64 UR6, c[0x0][0x218] ;  /* 0x0000860000067ab9 */ /* 0x000fe20000000a00 */
[----:B------:R-:W-:Y:S01]  /*0e40*/  SHF.R.S32.HI R248, RZ, 0x3, R216 ;  /* 0x00000003fff87819 */ /* 0x000fe200000114d8 */
[----:B------:R-:W-:Y:S01]  /*0e50*/  UIMAD UR10, UR10, -0x60, URZ ;  /* 0xffffffa00a0a78a4 */ /* 0x000fe2000f8e023f */
[----:B------:R-:W-:Y:S01]  /*0e60*/  LEA.HI.X.SX32 R21, R0, R2, 0x1, P0 ;  /* 0x0000000200157211 */ /* 0x000fe200000f0eff */
[----:B------:R-:W-:Y:S01]  /*0e70*/  UMOV UR22, 0x6 ;  /* 0x0000000600167882 */ /* 0x000fe20000000000 */
[----:B------:R-:W-:Y:S01]  /*0e80*/  LOP3.LUT R0, R216, 0xfffffff8, RZ, 0xc0, !PT ;  /* 0xfffffff8d8007812 */ /* 0x000fe200078ec0ff */
[----:B------:R-:W-:Y:S01]  /*0e90*/  IMAD.SHL.U32 R19, R34, 0x4, RZ ;  /* 0x0000000422137824 */ /* 0x000fe200078e00ff */
[----:B------:R-:W-:Y:S01]  /*0ea0*/  SHF.R.S32.HI R7, RZ, 0x1f, R248 ;  /* 0x0000001fff077819 */ /* 0x000fe200000114f8 */
[----:B------:R-:W-:Y:S01]  /*0eb0*/  @P1 IMAD.HI.U32 R5, R28, c[0x0][0x24c], RZ ;  /* 0x000093001c051a27 */ /* 0x000fe200078e00ff */
[----:B------:R-:W-:Y:S01]  /*0ec0*/  IADD3 R2, P0, R248, UR16, RZ ;  /* 0x00000010f8027c10 */ /* 0x000fe2000ff1e0ff */
[----:B------:R-:W-:Y:S01]  /*0ed0*/  USHF.R.S32.HI UR16, URZ, 0x1f, UR15 ;  /* 0x0000001f3f107899 */ /* 0x000fe2000801140f */
[----:B------:R-:W-:Y:S01]  /*0ee0*/  ISETP.LE.AND P4, PT, R3, c[0x0][0x2a8], PT ;  /* 0x0000aa0003007a0c */ /* 0x000fe20003f83270 */
[----:B------:R-:W-:Y:S01]  /*0ef0*/  IMAD.IADD R22, R34, 0x1, -R0 ;  /* 0x0000000122167824 */ /* 0x000fe200078e0a00 */
[----:B------:R-:W-:Y:S01]  /*0f00*/  LEA.HI R4, R32, R34, RZ, 0x6 ;  /* 0x0000002220047211 */ /* 0x000fe200078f30ff */
[----:B------:R-:W-:Y:S01]  /*0f10*/  IMAD.SHL.U32 R0, R248, 0x40, RZ ;  /* 0x00000040f8007824 */ /* 0x000fe200078e00ff */
[----:B------:R-:W-:Y:S01]  /*0f20*/  IADD3.X R3, R7, UR17, RZ, P0, !PT ;  /* 0x0000001107037c10 */ /* 0x000fe200087fe4ff */
[----:B------:R-:W-:Y:S01]  /*0f30*/  IMAD.SHL.U32 R16, R22, 0x8, RZ ;  /* 0x0000000816107824 */ /* 0x000fe200078e00ff */
[----:B------:R-:W-:Y:S01]  /*0f40*/  SHF.R.S32.HI R23, RZ, 0x6, R4 ;  /* 0x00000006ff177819 */ /* 0x000fe20000011404 */
[----:B------:R-:W-:Y:S01]  /*0f50*/  USEL UR8, UR16, URZ, !UP1 ;  /* 0x0000003f10087287 */ /* 0x000fe2000c800000 */
[----:B------:R-:W-:Y:S01]  /*0f60*/  LOP3.LUT R0, R0, 0x1c0, RZ, 0xc0, !PT ;  /* 0x000001c000007812 */ /* 0x000fe200078ec0ff */
[----:B--2---:R-:W-:Y:S01]  /*0f70*/  IMAD.WIDE R14, R14, 0x60, R2 ;  /* 0x000000600e0e7825 */ /* 0x004fe200078e0202 */
[----:B------:R-:W-:Y:S01]  /*0f80*/  IADD3 R2, P0, R248, UR4, RZ ;  /* 0x00000004f8027c10 */ /* 0x000fe2000ff1e0ff */
[----:B------:R-:W-:Y:S01]  /*0f90*/  USEL UR17, UR15, URZ, !UP2 ;  /* 0x0000003f0f117287 */ /* 0x000fe2000d000000 */
[----:B------:R-:W-:Y:S01]  /*0fa0*/  LOP3.LUT R4, R0, 0x38, R16, 0xf8, !PT ;  /* 0x0000003800047812 */ /* 0x000fe200078ef810 */
[----:B------:R-:W-:Y:S01]  /*0fb0*/  IMAD.SHL.U32 R26, R23, 0x200, RZ ;  /* 0x00000200171a7824 */ /* 0x000fe200078e00ff */
[----:B------:R-:W-:Y:S01]  /*0fc0*/  SHF.R.U32.HI R3, RZ, 0x3, R0 ;  /* 0x00000003ff037819 */ /* 0x000fe20000011600 */
[----:B------:R-:W-:Y:S01]  /*0fd0*/  USEL UR16, UR16, URZ, !UP2 ;  /* 0x0000003f10107287 */ /* 0x000fe2000d000000 */
[----:B------:R-:W-:Y:S01]  /*0fe0*/  IADD3.X R0, R7, UR5, RZ, P0, !PT ;  /* 0x0000000507007c10 */ /* 0x000fe200087fe4ff */
[----:B------:R-:W-:Y:S01]  /*0ff0*/  ULDC.64 UR4, c[0x0][0x1e8] ;  /* 0x00007a0000047ab9 */ /* 0x000fe20000000a00 */
[----:B------:R-:W-:Y:S01]  /*1000*/  @P1 SHF.R.U32.HI R6, RZ, c[0x0][0x250], R5 ;  /* 0x00009400ff061a19 */ /* 0x000fe20000011605 */
[----:B------:R-:W-:Y:S01]  /*1010*/  UIMAD UR4, UR8, UR4, URZ ;  /* 0x00000004080472a4 */ /* 0x000fe2000f8e023f */
[----:B------:R-:W-:Y:S01]  /*1020*/  LOP3.LUT R236, R26, R4, R3, 0xf6, !PT ;  /* 0x000000041aec7212 */ /* 0x000fe200078ef603 */
[C---:B------:R-:W-:Y:S01]  /*1030*/  IMAD R3, R0.reuse, c[0x0][0x178], RZ ;  /* 0x00005e0000037a24 */ /* 0x040fe200078e02ff */
[----:B------:R-:W-:Y:S01]  /*1040*/  SHF.R.S32.HI R17, RZ, 0x1f, R16 ;  /* 0x0000001fff117819 */ /* 0x000fe20000011410 */
[----:B------:R-:W-:Y:S01]  /*1050*/  IMAD R0, R0, c[0x0][0x208], RZ ;  /* 0x0000820000007a24 */ /* 0x000fe200078e02ff */
[----:B------:R-:W-:Y:S01]  /*1060*/  SHF.R.S32.HI R7, RZ, 0x1f, R6 ;  /* 0x0000001fff077819 */ /* 0x000fe20000011406 */
[C---:B------:R-:W-:Y:S01]  /*1070*/  IMAD R8, R2.reuse, c[0x0][0x17c], R3 ;  /* 0x00005f0002087a24 */ /* 0x040fe200078e0203 */
[----:B------:R-:W-:Y:S01]  /*1080*/  UIMAD UR21, UR9, UR5, UR4 ;  /* 0x00000005091572a4 */ /* 0x000fe2000f8e0204 */
[C---:B------:R-:W-:Y:S01]  /*1090*/  IMAD R10, R2.reuse, c[0x0][0x20c], R0 ;  /* 0x00008300020a7a24 */ /* 0x040fe200078e0200 */
[----:B------:R-:W-:Y:S01]  /*10a0*/  UIMAD UR6, UR16, UR6, URZ ;  /* 0x00000006100672a4 */ /* 0x000fe2000f8e023f */
[--C-:B------:R-:W-:Y:S01]  /*10b0*/  IMAD.WIDE.U32 R4, R2, c[0x0][0x178], R16.reuse ;  /* 0x00005e0002047a25 */ /* 0x100fe200078e0010 */
[----:B------:R-:W-:Y:S01]  /*10c0*/  ULDC.64 UR4, c[0x0][0x1b8] ;  /* 0x00006e0000047ab9 */ /* 0x000fe20000000a00 */
[----:B------:R-:W-:Y:S01]  /*10d0*/  ISETP.GE.AND P3, PT, R16, c[0x0][0x1cc], PT ;  /* 0x0000730010007a0c */ /* 0x000fe20003f66270 */
[----:B------:R-:W-:Y:S01]  /*10e0*/  UIMAD UR4, UR8, UR4, URZ ;  /* 0x00000004080472a4 */ /* 0x000fe2000f8e023f */
[----:B------:R-:W-:Y:S01]  /*10f0*/  IMAD.WIDE.U32 R2, R2, c[0x0][0x208], R16 ;  /* 0x0000820002027a25 */ /* 0x000fe200078e0010 */
[----:B------:R-:W-:Y:S01]  /*1100*/  UIMAD UR7, UR17, UR7, UR6 ;  /* 0x00000007110772a4 */ /* 0x000fe2000f8e0206 */
[----:B------:R-:W-:Y:S01]  /*1110*/  IADD3 R31, R16, 0x40, RZ ;  /* 0x00000040101f7810 */ /* 0x000fe20007ffe0ff */
[----:B------:R-:W-:Y:S01]  /*1120*/  UIMAD UR5, UR9, UR5, UR4 ;  /* 0x00000005090572a4 */ /* 0x000fe2000f8e0204 */
[C---:B------:R-:W-:Y:S01]  /*1130*/  IMAD R9, R7.reuse, c[0x0][0x1e0], RZ ;  /* 0x0000780007097a24 */ /* 0x040fe200078e02ff */
[----:B------:R-:W-:Y:S01]  /*1140*/  CS2R R130, SRZ ;  /* 0x0000000000827805 */ /* 0x000fe2000001ff00 */
[----:B------:R-:W-:Y:S01]  /*1150*/  IMAD R0, R7, c[0x0][0x1b0], RZ ;  /* 0x00006c0007007a24 */ /* 0x000fe200078e02ff */
[----:B------:R-:W-:Y:S01]  /*1160*/  ISETP.GE.AND P2, PT, R31, c[0x0][0x1cc], PT ;  /* 0x000073001f007a0c */ /* 0x000fe20003f46270 */
[----:B------:R-:W-:Y:S01]  /*1170*/  IMAD.IADD R7, R3, 0x1, R10 ;  /* 0x0000000103077824 */ /* 0x000fe200078e020a */
[----:B------:R-:W-:Y:S01]  /*1180*/  CS2R R128, SRZ ;  /* 0x0000000000807805 */ /* 0x000fe2000001ff00 */
[C---:B------:R-:W-:Y:S01]  /*1190*/  IMAD R18, R6.reuse, c[0x0][0x1e4], R9 ;  /* 0x0000790006127a24 */ /* 0x040fe200078e0209 */
        /* <DEDUP_REMOVED lines=15> */
[----:B------:R-:W-:Y:S01]  /*1290*/  IMAD.MOV.U32 R8, RZ, RZ, R4 ;  /* 0x000000ffff087224 */ /* 0x000fe200078e0004 */
[----:B------:R-:W-:Y:S01]  /*12a0*/  CS2R R108, SRZ ;  /* 0x00000000006c7805 */ /* 0x000fe2000001ff00 */
[----:B------:R-:W-:Y:S01]  /*12b0*/  IMAD.MOV.U32 R4, RZ, RZ, R10 ;  /* 0x000000ffff047224 */ /* 0x000fe200078e000a */
[----:B------:R-:W-:Y:S01]  /*12c0*/  CS2R R106, SRZ ;  /* 0x00000000006a7805 */ /* 0x000fe2000001ff00 */
[----:B------:R-:W-:Y:S01]  /*12d0*/  IMAD.IADD R3, R13, 0x1, R0 ;  /* 0x000000010d037824 */ /* 0x000fe200078e0200 */
[----:B------:R-:W-:Y:S01]  /*12e0*/  CS2R R104, SRZ ;  /* 0x0000000000687805 */ /* 0x000fe2000001ff00 */
[C---:B------:R-:W-:Y:S01]  /*12f0*/  IMAD R10, R18.reuse, c[0x0][0x180], RZ ;  /* 0x00006000120a7a24 */ /* 0x040fe200078e02ff */
[----:B------:R-:W-:Y:S01]  /*1300*/  CS2R R102, SRZ ;  /* 0x0000000000667805 */ /* 0x000fe2000001ff00 */
[----:B------:R-:W-:Y:S01]  /*1310*/  IMAD.MOV.U32 R6, RZ, RZ, R2 ;  /* 0x000000ffff067224 */ /* 0x000fe200078e0002 */
[----:B------:R-:W-:Y:S01]  /*1320*/  CS2R R100, SRZ ;  /* 0x0000000000647805 */ /* 0x000fe2000001ff00 */
[----:B------:R-:W-:Y:S01]  /*1330*/  IMAD.U32 R0, RZ, RZ, UR9 ;  /* 0x00000009ff007e24 */ /* 0x000fe2000f8e00ff */
[----:B------:R-:W-:Y:S01]  /*1340*/  ULDC.64 UR8, c[0x0][0x208] ;  /* 0x0000820000087ab9 */ /* 0x000fe20000000a00 */
[----:B------:R-:W-:Y:S01]  /*1350*/  IMAD.MOV.U32 R2, RZ, RZ, R12 ;  /* 0x000000ffff027224 */ /* 0x000fe200078e000c */
[----:B------:R-:W-:Y:S01]  /*1360*/  USHF.L.U32 UR4, UR8, 0x6, URZ ;  /* 0x0000000608047899 */ /* 0x000fe2000800063f */
[----:B------:R-:W-:Y:S01]  /*1370*/  IMAD R12, R18, c[0x0][0x210], RZ ;  /* 0x00008400120c7a24 */ /* 0x000fe200078e02ff */
[----:B------:R-:W-:Y:S01]  /*1380*/  USHF.L.U64.HI UR6, UR8, UR22, UR9 ;  /* 0x0000001608067299 */ /* 0x000fe20008010209 */
[C---:B------:R-:W-:Y:S01]  /*1390*/  IMAD R10, R28.reuse, c[0x0][0x184], R10 ;  /* 0x000061001c0a7a24 */ /* 0x040fe200078e020a */
[----:B------:R-:W-:Y:S01]  /*13a0*/  CS2R R98, SRZ ;  /* 0x0000000000627805 */ /* 0x000fe2000001ff00 */
[----:B------:R-:W-:Y:S01]  /*13b0*/  IMAD.WIDE.U32 R8, R28, c[0x0][0x180], R8 ;  /* 0x000060001c087a25 */ /* 0x000fe200078e0008 */
[----:B------:R-:W-:Y:S01]  /*13c0*/  UIMAD UR6, UR6, UR11, URZ ;  /* 0x0000000b060672a4 */ /* 0x000fe2000f8e023f */
[----:B------:R-:W-:Y:S01]  /*13d0*/  CS2R R96, SRZ ;  /* 0x0000000000607805 */ /* 0x000fe2000001ff00 */
[----:B------:R-:W-:Y:S01]  /*13e0*/  CS2R R94, SRZ ;  /* 0x00000000005e7805 */ /* 0x000fe2000001ff00 */
[C---:B------:R-:W-:Y:S01]  /*13f0*/  IMAD.WIDE.U32 R4, R0.reuse, c[0x0][0x1e8], R4 ;  /* 0x00007a0000047a25 */ /* 0x040fe200078e0004 */
[----:B------:R-:W-:Y:S01]  /*1400*/  CS2R R92, SRZ ;  /* 0x00000000005c7805 */ /* 0x000fe2000001ff00 */
        /* <DEDUP_REMOVED lines=16> */
[C---:B------:R-:W-:Y:S01]  /*1510*/  IMAD R9, R15.reuse, c[0x0][0x1d8], RZ ;  /* 0x000076000f097a24 */ /* 0x040fe200078e02ff */
[----:B------:R-:W-:Y:S01]  /*1520*/  CS2R R76, SRZ ;  /* 0x00000000004c7805 */ /* 0x000fe2000001ff00 */
[----:B------:R-:W-:Y:S01]  /*1530*/  IMAD R8, R15, c[0x0][0x1a8], RZ ;  /* 0x00006a000f087a24 */ /* 0x000fe200078e02ff */
[----:B------:R-:W-:Y:S01]  /*1540*/  CS2R R74, SRZ ;  /* 0x00000000004a7805 */ /* 0x000fe2000001ff00 */
[----:B------:R-:W-:Y:S01]  /*1550*/  IMAD.IADD R7, R7, 0x1, R12 ;  /* 0x0000000107077824 */ /* 0x000fe200078e020c */
[----:B------:R-:W-:Y:S01]  /*1560*/  CS2R R72, SRZ ;  /* 0x0000000000487805 */ /* 0x000fe2000001ff00 */
[----:B------:R-:W-:Y:S01]  /*1570*/  IMAD.U32 R17, RZ, RZ, UR17 ;  /* 0x00000011ff117e24 */ /* 0x000fe2000f8e00ff */
[----:B------:R-:W-:Y:S01]  /*1580*/  CS2R R70, SRZ ;  /* 0x0000000000467805 */ /* 0x000fe2000001ff00 */
[----:B------:R-:W-:Y:S01]  /*1590*/  IMAD.U32 R0, RZ, RZ, UR13 ;  /* 0x0000000dff007e24 */ /* 0x000fe2000f8e00ff */
[----:B------:R-:W-:Y:S01]  /*15a0*/  CS2R R68, SRZ ;  /* 0x0000000000447805 */ /* 0x000fe2000001ff00 */
[C---:B------:R-:W-:Y:S01]  /*15b0*/  IMAD R15, R14.reuse, c[0x0][0x1dc], R9 ;  /* 0x000077000e0f7a24 */ /* 0x040fe200078e0209 */
[----:B------:R-:W-:Y:S01]  /*15c0*/  CS2R R66, SRZ ;  /* 0x0000000000427805 */ /* 0x000fe2000001ff00 */
[----:B------:R-:W-:Y:S01]  /*15d0*/  IMAD R13, R14, c[0x0][0x1ac], R8 ;  /* 0x00006b000e0d7a24 */ /* 0x000fe200078e0208 */
[----:B------:R-:W-:Y:S01]  /*15e0*/  IADD3 R0, R0, UR10, -R248 ;  /* 0x0000000a00007c10 */ /* 0x000fe2000fffe8f8 */
[----:B------:R-:W-:Y:S01]  /*15f0*/  IMAD.WIDE.U32 R8, R14, c[0x0][0x1d8], R4 ;  /* 0x000076000e087a25 */ /* 0x000fe200078e0004 */
[----:B------:R-:W-:Y:S01]  /*1600*/  CS2R R64, SRZ ;  /* 0x0000000000407805 */ /* 0x000fe2000001ff00 */
[----:B------:R-:W-:Y:S01]  /*1610*/  CS2R R62, SRZ ;  /* 0x00000000003e7805 */ /* 0x000fe2000001ff00 */
        /* <DEDUP_REMOVED lines=35> */
[----:B------:R-:W-:Y:S01]  /*1850*/  ULDC.64 UR6, c[0x0][0x1a8] ;  /* 0x00006a0000067ab9 */ /* 0x000fe20000000a00 */
[----:B------:R-:W-:Y:S01]  /*1860*/  ISETP.LT.OR P5, PT, R0, 0x21, P2 ;  /* 0x000000210000780c */ /* 0x000fe200017a1670 */
[----:B------:R-:W-:Y:S01]  /*1870*/  USHF.L.U64.HI UR7, UR6, UR22, UR7 ;  /* 0x0000001606077299 */ /* 0x000fe20008010207 */
[----:B------:R-:W-:Y:S01]  /*1880*/  IADD3.X R5, R3, UR24, RZ, P0, !PT ;  /* 0x0000001803057c10 */ /* 0x000fe200087fe4ff */
[----:B------:R-:W-:Y:S01]  /*1890*/  UIMAD UR22, UR17, UR5, UR4 ;  /* 0x00000005111672a4 */ /* 0x000fe2000f8e0204 */
[----:B------:R-:W-:Y:S01]  /*18a0*/  IADD3 R8, P1, P0, R8, 0x80, R2 ;  /* 0x0000008008087810 */ /* 0x000fe2000783e002 */
[----:B------:R-:W-:Y:S01]  /*18b0*/  USHF.L.U32 UR6, UR6, 0x6, URZ ;  /* 0x0000000606067899 */ /* 0x000fe2000800063f */
[C---:B------:R-:W-:Y:S01]  /*18c0*/  ISETP.LT.OR P3, PT, R0.reuse, 0x41, P3 ;  /* 0x000000410000780c */ /* 0x040fe20001f61670 */
[----:B------:R2:W-:Y:S01]  /*18d0*/  LDGSTS.E.BYPASS.LTC128B.128 [R236+0x7080], [R4.64], !P6 ;  /* 0x0708000004ec7fae */ /* 0x0005e2000f101d52 */
[----:B------:R-:W-:Y:S01]  /*18e0*/  ISETP.LT.OR P2, PT, R0, 0x41, P2 ;  /* 0x000000410000780c */ /* 0x000fe20001741670 */
[----:B------:R-:W-:Y:S01]  /*18f0*/  ULDC.64 UR4, c[0x0][0x178] ;  /* 0x00005e0000047ab9 */ /* 0x000fe20000000a00 */
[----:B------:R-:W-:Y:S01]  /*1900*/  IADD3.X R9, RZ, UR24, R3, P1, P0 ;  /* 0x00000018ff097c10 */ /* 0x000fe20008fe0403 */
[----:B------:R-:W-:Y:S01]  /*1910*/  UIMAD UR21, UR21, UR4, URZ ;  /* 0x00000004151572a4 */ /* 0x000fe2000f8e023f */
[----:B------:R-:W-:Y:S01]  /*1920*/  IMAD.WIDE.U32 R244, R17, c[0x0][0x188], R10 ;  /* 0x0000620011f47a25 */ /* 0x000fe200078e000a */
[----:B------:R-:W-:Y:S01]  /*1930*/  CS2R R52, SRZ ;  /* 0x0000000000347805 */ /* 0x000fe2000001ff00 */
        /* <DEDUP_REMOVED lines=27> */
[----:B------:R-:W0:Y:S01]  /*1af0*/  LDGDEPBAR ;  /* 0x00000000000079af */ /* 0x000e220000000000 */
[----:B------:R-:W-:Y:S01]  /*1b00*/  ISETP.GE.AND P2, PT, R31, c[0x0][0x19c], PT ;  /* 0x000067001f007a0c */ /* 0x000fe20003f46270 */
[----:B---3--:R-:W-:Y:S01]  /*1b10*/  IMAD.U32 R8, RZ, RZ, UR24 ;  /* 0x00000018ff087e24 */ /* 0x008fe2000f8e00ff */
[C---:B------:R-:W-:Y:S01]  /*1b20*/  ISETP.LT.OR P6, PT, R0.reuse, 0x1, P0 ;  /* 0x000000010000780c */ /* 0x040fe200007c1670 */
[----:B------:R-:W-:Y:S01]  /*1b30*/  IMAD.U32 R9, RZ, RZ, UR25 ;  /* 0x00000019ff097e24 */ /* 0x000fe2000f8e00ff */
[----:B------:R-:W-:Y:S01]  /*1b40*/  ISETP.LT.OR P5, PT, R0, 0x1, P2 ;  /* 0x000000010000780c */ /* 0x000fe200017a1670 */
[----:B------:R-:W-:Y:S01]  /*1b50*/  IMAD.U32 R9, RZ, RZ, UR21 ;  /* 0x00000015ff097e24 */ /* 0x000fe2000f8e00ff */
[----:B------:R-:W-:Y:S01]  /*1b60*/  LEA R10, P3, R8, R244, 0x6 ;  /* 0x000000f4080a7211 */ /* 0x000fe200078630ff */
[----:B------:R-:W-:Y:S01]  /*1b70*/  IMAD.WIDE.U32 R18, R28, c[0x0][0x270], R4 ;  /* 0x00009c001c127a25 */ /* 0x000fe200078e0004 */
[----:B------:R-:W-:Y:S01]  /*1b80*/  USHF.R.S32.HI UR21, URZ, 0x1f, UR20 ;  /* 0x0000001f3f157899 */ /* 0x000fe20008011414 */
[----:B------:R-:W-:Y:S01]  /*1b90*/  CS2R R40, SRZ ;  /* 0x0000000000287805 */ /* 0x000fe2000001ff00 */
[----:B------:R-:W-:Y:S01]  /*1ba0*/  LEA.HI.X R11, R8, R241, R9, 0x6, P3 ;  /* 0x000000f1080b7211 */ /* 0x000fe200018f3409 */
[----:B------:R-:W-:Y:S01]  /*1bb0*/  IMAD.WIDE.U32 R20, R28, c[0x0][0x288], R4 ;  /* 0x0000a2001c147a25 */ /* 0x000fe200078e0004 */
[----:B------:R-:W-:Y:S01]  /*1bc0*/  CS2R R38, SRZ ;  /* 0x0000000000267805 */ /* 0x000fe2000001ff00 */
[----:B------:R-:W-:-:S02]  /*1bd0*/  UISETP.GE.AND UP6, UPT, UR10, 0x1, UPT ;  /* 0x000000010a00788c */ /* 0x000fc4000bfc6270 */
[----:B------:R-:W-:Y:S01]  /*1be0*/  IMAD.U32 R4, RZ, RZ, UR6 ;  /* 0x00000006ff047e24 */ /* 0x000fe2000f8e00ff */
[----:B------:R2:W-:Y:S01]  /*1bf0*/  LDGSTS.E.BYPASS.LTC128B.128 [R236+0x80], [R6.64], !P6 ;  /* 0x0008000006ec7fae */ /* 0x0005e2000f101d52 */
[----:B------:R-:W-:Y:S01]  /*1c00*/  IMAD.SHL.U32 R8, R22, 0x40, RZ ;  /* 0x0000004016087824 */ /* 0x000fe200078e00ff */
[----:B------:R-:W-:Y:S01]  /*1c10*/  ISETP.GE.AND P6, PT, R16, c[0x0][0x16c], PT ;  /* 0x00005b0010007a0c */ /* 0x000fe20003fc6270 */
[----:B------:R-:W-:Y:S01]  /*1c20*/  IMAD R30, R28, c[0x0][0x23c], R30 ;  /* 0x00008f001c1e7a24 */ /* 0x000fe200078e021e */
[----:B------:R2:W-:Y:S01]  /*1c30*/  LDGSTS.E.BYPASS.LTC128B.128 [R236+0x3080], [R6.64+0x80], !P5 ;  /* 0x0308008006ec7fae */ /* 0x0005e2000e901d52 */
[----:B------:R-:W-:Y:S01]  /*1c40*/  LEA.HI R28, R32, R34, RZ, 0x5 ;  /* 0x00000022201c7211 */ /* 0x000fe200078f28ff */
[----:B------:R-:W-:Y:S01]  /*1c50*/  IMAD.MOV.U32 R227, RZ, RZ, 0x10 ;  /* 0x00000010ffe37424 */ /* 0x000fe200078e00ff */
[----:B-1----:R-:W-:Y:S01]  /*1c60*/  IADD3 R2, P1, R6, UR6, RZ ;  /* 0x0000000606027c10 */ /* 0x002fe2000ff3e0ff */
[----:B------:R-:W-:Y:S01]  /*1c70*/  UISETP.GE.AND UP5, UPT, UR10, 0x2, UPT ;  /* 0x000000020a00788c */ /* 0x000fe2000bfa6270 */
[----:B------:R-:W-:Y:S01]  /*1c80*/  LOP3.LUT R8, R8, 0x1c0, RZ, 0xc0, !PT ;  /* 0x000001c008087812 */ /* 0x000fe200078ec0ff */
[----:B------:R-:W-:Y:S01]  /*1c90*/  UISETP.GE.AND UP4, UPT, UR10, 0x21, UPT ;  /* 0x000000210a00788c */ /* 0x000fe2000bf86270 */
[----:B------:R-:W-:Y:S01]  /*1ca0*/  IADD3.X R3, R7, UR7, RZ, P1, !PT ;  /* 0x0000000707037c10 */ /* 0x000fe20008ffe4ff */
[----:B------:R-:W-:Y:S01]  /*1cb0*/  UISETP.GE.AND UP3, UPT, UR10, 0x22, UPT ;  /* 0x000000220a00788c */ /* 0x000fe2000bf66270 */
[C---:B------:R-:W-:Y:S01]  /*1cc0*/  ISETP.LT.OR P1, PT, R0.reuse, 0x21, P0 ;  /* 0x000000210000780c */ /* 0x040fe20000721670 */
[----:B------:R-:W-:Y:S01]  /*1cd0*/  UISETP.GE.AND UP2, UPT, UR10, 0x41, UPT ;  /* 0x000000410a00788c */ /* 0x000fe2000bf46270 */
[----:B------:R-:W-:Y:S01]  /*1ce0*/  ISETP.LT.OR P0, PT, R0, 0x41, P0 ;  /* 0x000000410000780c */ /* 0x000fe20000701670 */
[----:B------:R-:W-:Y:S01]  /*1cf0*/  UISETP.GE.AND UP1, UPT, UR10, 0x42, UPT ;  /* 0x000000420a00788c */ /* 0x000fe2000bf26270 */
[----:B------:R-:W-:-:S09]  /*1d00*/  LOP3.LUT R9, R8, 0x8, R216, 0xf8, !PT ;  /* 0x0000000808097812 */ /* 0x000fd200078ef8d8 */
[----:B------:R1:W-:Y:S01]  /*1d10*/  LDGSTS.E.BYPASS.LTC128B.128 [R236+0x1080], [R2.64], !P1 ;  /* 0x0108000002ec7fae */ /* 0x0003e2000c901d52 */
[----:B--2---:R-:W-:Y:S02]  /*1d20*/  IADD3 R6, P5, P3, R4, 0x80, R6 ;  /* 0x0000008004067810 */ /* 0x004fe40007bbe006 */
[----:B------:R-:W-:Y:S01]  /*1d30*/  IADD3 R4, P1, R2, UR6, RZ ;  /* 0x0000000602047c10 */ /* 0x000fe2000ff3e0ff */
[----:B------:R-:W-:Y:S01]  /*1d40*/  UMOV UR6, 0x5 ;  /* 0x0000000500067882 */ /* 0x000fe20000000000 */
[----:B------:R-:W-:Y:S01]  /*1d50*/  IADD3.X R7, RZ, UR7, R7, P5, P3 ;  /* 0x00000007ff077c10 */ /* 0x000fe2000afe6407 */
[----:B------:R-:W-:Y:S01]  /*1d60*/  USHF.L.U64.HI UR9, UR8, UR6, UR9 ;  /* 0x0000000608097299 */ /* 0x000fe20008010209 */
[C---:B------:R-:W-:Y:S01]  /*1d70*/  ISETP.LT.OR P3, PT, R0.reuse, 0x21, P2 ;  /* 0x000000210000780c */ /* 0x040fe20001761670 */
[----:B------:R-:W-:Y:S01]  /*1d80*/  USHF.L.U32 UR8, UR8, 0x5, URZ ;  /* 0x0000000508087899 */ /* 0x000fe2000800063f */
[----:B------:R-:W-:Y:S02]  /*1d90*/  ISETP.LT.OR P2, PT, R0, 0x41, P2 ;  /* 0x000000410000780c */ /* 0x000fe40001741670 */
[----:B------:R-:W-:Y:S01]  /*1da0*/  IADD3.X R5, R3, UR7, RZ, P1, !PT ;  /* 0x0000000703057c10 */ /* 0x000fe20008ffe4ff */
[----:B------:R-:W-:Y:S01]  /*1db0*/  ULDC.64 UR6, c[0x0][0x278] ;  /* 0x00009e0000067ab9 */ /* 0x000fe20000000a00 */
[----:B------:R-:W-:Y:S01]  /*1dc0*/  ISETP.GE.AND P5, PT, R31, c[0x0][0x16c], PT ;  /* 0x00005b001f007a0c */ /* 0x000fe20003fa6270 */
[----:B------:R-:W-:Y:S01]  /*1dd0*/  UIMAD UR6, UR16, UR6, URZ ;  /* 0x00000006100672a4 */ /* 0x000fe2000f8e023f */
[----:B------:R-:W-:-:S03]  /*1de0*/  LEA R12, P1, R10, c[0x0][0x160], 0x1 ;  /* 0x000058000a0c7a11 */ /* 0x000fc600078208ff */
[----:B------:R-:W-:Y:S01]  /*1df0*/  UIMAD UR7, UR17, UR7, UR6 ;  /* 0x00000007110772a4 */ /* 0x000fe2000f8e0206 */
[----:B------:R-:W-:Y:S01]  /*1e00*/  LEA.HI.X R13, R10, c[0x0][0x164], R11, 0x1, P1 ;  /* 0x000059000a0d7a11 */ /* 0x000fe200008f0c0b */
[----:B------:R2:W-:Y:S01]  /*1e10*/  LDGSTS.E.BYPASS.LTC128B.128 [R236+0x4080], [R6.64], !P3 ;  /* 0x0408000006ec7fae */ /* 0x0005e2000d901d52 */
[----:B-1----:R-:W-:-:S03]  /*1e20*/  SHF.R.U32.HI R2, RZ, 0x3, R8 ;  /* 0x00000003ff027819 */ /* 0x002fc60000011608 */
[----:B------:R1:W-:Y:S01]  /*1e30*/  LDGSTS.E.BYPASS.LTC128B.128 [R236+0x2080], [R4.64], !P0 ;  /* 0x0208000004ec7fae */ /* 0x0003e2000c101d52 */
[----:B------:R-:W-:Y:S02]  /*1e40*/  SEL R3, RZ, 0x1, P6 ;  /* 0x00000001ff037807 */ /* 0x000fe40003000000 */
[----:B------:R-:W-:Y:S01]  /*1e50*/  SEL R8, RZ, 0x2, P5 ;  /* 0x00000002ff087807 */ /* 0x000fe20002800000 */
[----:B------:R1:W-:Y:S01]  /*1e60*/  LDGSTS.E.BYPASS.LTC128B.128 [R236+0x5080], [R4.64+0x80], !P2 ;  /* 0x0508008004ec7fae */ /* 0x0003e2000d101d52 */
[----:B------:R-:W-:Y:S01]  /*1e70*/  LOP3.LUT R2, R26, R9, R2, 0xf6, !PT ;  /* 0x000000091a027212 */ /* 0x000fe200078ef602 */
[----:B------:R-:W-:Y:S01]  /*1e80*/  IMAD.U32 R26, RZ, RZ, UR20 ;  /* 0x00000014ff1a7e24 */ /* 0x000fe2000f8e00ff */
[----:B------:R-:W-:Y:S01]  /*1e90*/  LOP3.LUT P2, RZ, R22, 0x2, RZ, 0xc0, !PT ;  /* 0x0000000216ff7812 */ /* 0x000fe2000784c0ff */
[----:B------:R-:W0:Y:S01]  /*1ea0*/  LDGDEPBAR ;  /* 0x00000000000079af */ /* 0x000e220000000000 */
[----:B------:R-:W-:Y:S02]  /*1eb0*/  IMAD.IADD R0, R8, 0x1, R3 ;  /* 0x0000000108007824 */ /* 0x000fe400078e0203 */
[----:B------:R-:W-:-:S02]  /*1ec0*/  IMAD.U32 R8, RZ, RZ, UR4 ;  /* 0x00000004ff087e24 */ /* 0x000fc4000f8e00ff */
[----:B------:R-:W-:Y:S01]  /*1ed0*/  IMAD.U32 R3, RZ, RZ, UR5 ;  /* 0x00000005ff037e24 */ /* 0x000fe2000f8e00ff */
[----:B------:R-:W-:Y:S01]  /*1ee0*/  LOP3.LUT P3, RZ, R0, 0x1, RZ, 0xc0, !PT ;  /* 0x0000000100ff7812 */ /* 0x000fe2000786c0ff */
[----:B------:R-:W-:Y:S01]  /*1ef0*/  IMAD.SHL.U32 R217, R2, 0x2, RZ ;  /* 0x0000000202d97824 */ /* 0x000fe200078e00ff */
[----:B------:R-:W-:Y:S01]  /*1f00*/  LOP3.LUT P0, RZ, R0, 0x2, RZ, 0xc0, !PT ;  /* 0x0000000200ff7812 */ /* 0x000fe2000780c0ff */
[----:B------:R-:W-:Y:S01]  /*1f10*/  USHF.L.U64.HI UR5, UR4, 0x5, UR5 ;  /* 0x0000000504057899 */ /* 0x000fe20008010205 */
[----:B------:R-:W-:Y:S02]  /*1f20*/  SEL R0, R224, 0xffffffe0, !P2 ;  /* 0xffffffe0e0007807 */ /* 0x000fe40005000000 */
[----:B--2---:R-:W-:-:S03]  /*1f30*/  LEA R6, P1, R8, R12, 0x6 ;  /* 0x0000000c08067211 */ /* 0x004fc600078230ff */
[----:B------:R-:W-:Y:S01]  /*1f40*/  IMAD.IADD R219, R217, 0x1, R0 ;  /* 0x00000001d9db7824 */ /* 0x000fe200078e0200 */
[----:B------:R-:W-:Y:S02]  /*1f50*/  LEA.HI.X R7, R8, R13, R3, 0x6, P1 ;  /* 0x0000000d08077211 */ /* 0x000fe400008f3403 */
[C---:B------:R-:W-:Y:S01]  /*1f60*/  LOP3.LUT P1, RZ, R22.reuse, 0x4, RZ, 0xc0, !PT ;  /* 0x0000000416ff7812 */ /* 0x040fe2000782c0ff */
[----:B------:R-:W-:Y:S01]  /*1f70*/  IMAD.SHL.U32 R22, R22, 0x20, RZ ;  /* 0x0000002016167824 */ /* 0x000fe200078e00ff */
[----:B------:R-:W-:Y:S01]  /*1f80*/  IADD3 R3, -R248, UR14, -R26 ;  /* 0x0000000ef8037c10 */ /* 0x000fe2000fffe91a */
[----:B------:R-:W-:-:S04]  /*1f90*/  DEPBAR.LE SB0, 0x1 ;  /* 0x000080400000791a */ /* 0x000fc80000000000 */
[----:B------:R-:W-:Y:S01]  /*1fa0*/  BAR.SYNC.DEFER_BLOCKING 0x0 ;  /* 0x0000000000007b1d */ /* 0x000fe20000010000 */
[----:B------:R-:W-:Y:S02]  /*1fb0*/  SEL R222, R222, 0xffffffc0, !P1 ;  /* 0xffffffc0dede7807 */ /* 0x000fe40004800000 */
[C---:B------:R-:W-:Y:S02]  /*1fc0*/  ISETP.LT.OR P2, PT, R3.reuse, 0x1, !P3 ;  /* 0x000000010300780c */ /* 0x040fe40005f41670 */
[----:B------:R-:W-:Y:S01]  /*1fd0*/  ISETP.LT.OR P1, PT, R3, 0x1, !P0 ;  /* 0x000000010300780c */ /* 0x000fe20004721670 */
[----:B------:R-:W-:Y:S01]  /*1fe0*/  IMAD.IADD R218, R217, 0x1, R222 ;  /* 0x00000001d9da7824 */ /* 0x000fe200078e02de */
[C---:B------:R-:W-:Y:S01]  /*1ff0*/  ISETP.LT.OR P3, PT, R3.reuse, 0x21, !P3 ;  /* 0x000000210300780c */ /* 0x040fe20005f61670 */
[----:B------:R-:W-:Y:S01]  /*2000*/  IMAD.IADD R222, R222, 0x1, R219 ;  /* 0x00000001dede7824 */ /* 0x000fe200078e02db */
[----:B------:R-:W-:Y:S01]  /*2010*/  ISETP.LT.OR P0, PT, R3, 0x21, !P0 ;  /* 0x000000210300780c */ /* 0x000fe20004701670 */
[----:B------:R-:W-:Y:S01]  /*2020*/  IMAD.IADD R0, R0, 0x1, R218 ;  /* 0x0000000100007824 */ /* 0x000fe200078e02da */
[----:B-1----:R-:W-:Y:S01]  /*2030*/  SHF.R.S32.HI R4, RZ, 0x5, R28 ;  /* 0x00000005ff047819 */ /* 0x002fe2000001141c */
[----:B------:R-:W-:-:S03]  /*2040*/  IMAD.IADD R3, R19, 0x1, R27 ;  /* 0x0000000113037824 */ /* 0x000fc600078e021b */
        /* <DEDUP_REMOVED lines=12> */
[----:B-----5:R-:W-:-:S03]  /*2110*/  IMAD.U32 R0, RZ, RZ, UR9 ;  /* 0x00000009ff007e24 */ /* 0x020fc6000f8e00ff */
        /* <DEDUP_REMOVED lines=21> */
[----:B------:R-:W-:Y:S01]  /*2270*/  LEA.HI R16, R32, R34, RZ, 0x4 ;  /* 0x0000002220107211 */ /* 0x000fe200078f20ff */
[----:B------:R1:W-:Y:S01]  /*2280*/  LDGSTS.E.BYPASS.LTC128B.128 [R236+0x7080], [R6.64], !P3 ;  /* 0x0708000006ec7fae */ /* 0x0003e2000d901d52 */
[----:B------:R-:W-:Y:S02]  /*2290*/  ISETP.GT.AND P3, PT, R34, 0xf, PT ;  /* 0x0000000f2200780c */ /* 0x000fe40003f64270 */
[----:B------:R-:W-:Y:S01]  /*22a0*/  SHF.R.S32.HI R11, RZ, 0x4, R16 ;  /* 0x00000004ff0b7819 */ /* 0x000fe20000011410 */
[----:B------:R1:W-:Y:S01]  /*22b0*/  LDGSTS.E.BYPASS.LTC128B.128 [R236+0x9080], [R6.64+0x80], !P0 ;  /* 0x0908008006ec7fae */ /* 0x0003e2000c101d52 */
[----:B------:R-:W-:Y:S02]  /*22c0*/  SEL R240, RZ, 0x1, P2 ;  /* 0x00000001fff07807 */ /* 0x000fe40001000000 */
[----:B------:R-:W-:-:S04]  /*22d0*/  LEA.HI R9, R16, R11, RZ, 0x1 ;  /* 0x0000000b10097211 */ /* 0x000fc800078f08ff */
[----:B------:R-:W-:-:S05]  /*22e0*/  LOP3.LUT R9, R9, 0xfffffffe, RZ, 0xc0, !PT ;  /* 0xfffffffe09097812 */ /* 0x000fca00078ec0ff */
[----:B------:R-:W-:-:S04]  /*22f0*/  IMAD.IADD R9, R11, 0x1, -R9 ;  /* 0x000000010b097824 */ /* 0x000fc800078e0a09 */
[----:B------:R-:W-:Y:S01]  /*2300*/  IMAD.SHL.U32 R220, R9, 0x8, RZ ;  /* 0x0000000809dc7824 */ /* 0x000fe200078e00ff */
[----:B-----5:R-:W-:Y:S01]  /*2310*/  LOP3.LUT R12, R2, 0xfffffffe, RZ, 0xc0, !PT ;  /* 0xfffffffe020c7812 */ /* 0x020fe200078ec0ff */
[----:B------:R-:W-:Y:S01]  /*2320*/  IMAD.MOV.U32 R2, RZ, RZ, R18 ;  /* 0x000000ffff027224 */ /* 0x000fe200078e0012 */
[----:B------:R-:W-:Y:S02]  /*2330*/  LEA.HI R18, R32, R34, RZ, 0x2 ;  /* 0x0000002220127211 */ /* 0x000fe400078f10ff */
[----:B------:R-:W-:Y:S01]  /*2340*/  SHF.R.S32.HI R13, RZ, 0x1f, R23 ;  /* 0x0000001fff0d7819 */ /* 0x000fe20000011417 */
[----:B------:R-:W-:Y:S01]  /*2350*/  IMAD.IADD R12, R4, 0x1, -R12 ;  /* 0x00000001040c7824 */ /* 0x000fe200078e0a0c */
[--C-:B------:R-:W-:Y:S01]  /*2360*/  SHF.R.S32.HI R8, RZ, 0x2, R18.reuse ;  /* 0x00000002ff087819 */ /* 0x100fe20000011412 */
[----:B------:R-:W-:Y:S01]  /*2370*/  IMAD.U32 R4, RZ, RZ, UR8 ;  /* 0x00000008ff047e24 */ /* 0x000fe2000f8e00ff */
[----:B------:R-:W-:Y:S01]  /*2380*/  SHF.R.S32.HI R5, RZ, 0x1f, R18 ;  /* 0x0000001fff057819 */ /* 0x000fe20000011412 */
[----:B-1----:R-:W-:Y:S01]  /*2390*/  IMAD.U32 R6, RZ, RZ, UR8 ;  /* 0x00000008ff067e24 */ /* 0x002fe2000f8e00ff */
[----:B------:R-:W-:Y:S01]  /*23a0*/  LEA.HI R13, R13, R23, RZ, 0x2 ;  /* 0x000000170d0d7211 */ /* 0x000fe200078f10ff */
[----:B------:R-:W-:Y:S01]  /*23b0*/  IMAD.WIDE.U32 R36, R17, c[0x0][0x278], R2 ;  /* 0x00009e0011247a25 */ /* 0x000fe200078e0002 */
[----:B------:R-:W-:-:S02]  /*23c0*/  LEA.HI R2, R5, R8, RZ, 0x3 ;  /* 0x0000000805027211 */ /* 0x000fc400078f18ff */
[----:B------:R-:W-:Y:S01]  /*23d0*/  LEA R6, P0, R6, R14, 0x1 ;  /* 0x0000000e06067211 */ /* 0x000fe200078008ff */
[----:B------:R-:W-:Y:S01]  /*23e0*/  IMAD.IADD R5, R21, 0x1, R29 ;  /* 0x0000000115057824 */ /* 0x000fe200078e021d */
[----:B------:R-:W-:Y:S01]  /*23f0*/  IADD3 R252, R37, UR7, RZ ;  /* 0x0000000725fc7c10 */ /* 0x000fe2000fffe0ff */
[----:B------:R-:W-:Y:S01]  /*2400*/  IMAD.SHL.U32 R221, R12, 0x200, RZ ;  /* 0x000002000cdd7824 */ /* 0x000fe200078e00ff */
[----:B------:R-:W-:Y:S01]  /*2410*/  LEA.HI.X R7, R4, R15, R0, 0x1, P0 ;  /* 0x0000000f04077211 */ /* 0x000fe200000f0c00 */
[----:B------:R-:W-:Y:S01]  /*2420*/  IMAD.MOV.U32 R4, RZ, RZ, R20 ;  /* 0x000000ffff047224 */ /* 0x000fe200078e0014 */
[----:B------:R-:W-:Y:S01]  /*2430*/  @!P3 IADD3 R0, P0, R36, UR20, RZ ;  /* 0x000000142400bc10 */ /* 0x000fe2000ff1e0ff */
[----:B------:R-:W-:Y:S01]  /*2440*/  @!P3 IMAD.SHL.U32 R20, R34, 0x10, RZ ;  /* 0x000000102214b824 */ /* 0x000fe200078e00ff */
[----:B------:R-:W-:Y:S01]  /*2450*/  LOP3.LUT R2, R2, 0xfffffff8, RZ, 0xc0, !PT ;  /* 0xfffffff802027812 */ /* 0x000fe200078ec0ff */
[----:B------:R-:W-:Y:S01]  /*2460*/  IMAD.WIDE.U32 R250, R17, c[0x0][0x290], R4 ;  /* 0x0000a40011fa7a25 */ /* 0x000fe200078e0004 */
[----:B------:R-:W-:Y:S01]  /*2470*/  @!P3 IADD3.X R3, R252, UR21, RZ, P0, !PT ;  /* 0x00000015fc03bc10 */ /* 0x000fe200087fe4ff */
[----:B------:R-:W-:Y:S01]  /*2480*/  ULDC.64 UR6, c[0x0][0x290] ;  /* 0x0000a40000067ab9 */ /* 0x000fe20000000a00 */
[----:B------:R-:W-:Y:S01]  /*2490*/  @!P3 LEA R10, P0, R0, c[0x0][0x258], 0x2 ;  /* 0x00009600000aba11 */ /* 0x000fe200078010ff */
[----:B------:R-:W-:Y:S01]  /*24a0*/  IMAD.IADD R8, R8, 0x1, -R2 ;  /* 0x0000000108087824 */ /* 0x000fe200078e0a02 */
[----:B------:R-:W-:Y:S01]  /*24b0*/  LOP3.LUT R13, R13, 0x1ffffffc, RZ, 0xc0, !PT ;  /* 0x1ffffffc0d0d7812 */ /* 0x000fe200078ec0ff */
[----:B------:R-:W-:Y:S01]  /*24c0*/  IMAD.MOV.U32 R2, RZ, RZ, R24 ;  /* 0x000000ffff027224 */ /* 0x000fe200078e0018 */
[----:B------:R-:W-:Y:S01]  /*24d0*/  @!P3 LEA.HI.X R11, R0, c[0x0][0x25c], R3, 0x2, P0 ;  /* 0x00009700000bba11 */ /* 0x000fe200000f1403 */
[----:B------:R-:W-:Y:S01]  /*24e0*/  IMAD.IADD R3, R25, 0x1, R30 ;  /* 0x0000000119037824 */ /* 0x000fe200078e021e */
[----:B------:R-:W-:Y:S01]  /*24f0*/  IADD3 R0, -R26, UR14, -R248 ;  /* 0x0000000e1a007c10 */ /* 0x000fe2000fffe9f8 */
[----:B------:R-:W-:Y:S01]  /*2500*/  IMAD.IADD R13, R23, 0x1, -R13 ;  /* 0x00000001170d7824 */ /* 0x000fe200078e0a0d */
[----:B------:R-:W-:Y:S01]  /*2510*/  ISETP.GE.AND P0, PT, R31, c[0x0][0x1fc], PT ;  /* 0x00007f001f007a0c */ /* 0x000fe20003f06270 */
[----:B------:R1:W-:Y:S01]  /*2520*/  @!P3 LDGSTS.E.BYPASS.LTC128B.128 [R20+0x12080], [R10.64] ;  /* 0x120800000a14bfae */ /* 0x0003e2000b901d52 */
[C---:B------:R-:W-:Y:S01]  /*2530*/  ISETP.LT.OR P2, PT, R0.reuse, 0x1, P1 ;  /* 0x000000010000780c */ /* 0x040fe20000f41670 */
[----:B------:R-:W-:Y:S01]  /*2540*/  IMAD.WIDE.U32 R32, R17, c[0x0][0x240], R2 ;  /* 0x0000900011207a25 */ /* 0x000fe200078e0002 */
[----:B------:R-:W-:Y:S01]  /*2550*/  SEL R19, RZ, 0xffffffff, P0 ;  /* 0xffffffffff137807 */ /* 0x000fe20000000000 */
[----:B------:R-:W0:Y:S01]  /*2560*/  LDGDEPBAR ;  /* 0x00000000000079af */ /* 0x000e220000000000 */
[----:B------:R-:W-:Y:S01]  /*2570*/  ISETP.GE.AND P0, PT, R31, c[0x0][0x1fc], PT ;  /* 0x00007f001f007a0c */ /* 0x000fe20003f06270 */
[----:B------:R-:W-:Y:S01]  /*2580*/  IMAD.SHL.U32 R23, R23, 0x8, RZ ;  /* 0x0000000817177824 */ /* 0x000fe200078e00ff */
[----:B------:R-:W-:Y:S01]  /*2590*/  ISETP.LT.OR P1, PT, R0, 0x21, P1 ;  /* 0x000000210000780c */ /* 0x000fe20000f21670 */
[----:B------:R-:W-:Y:S01]  /*25a0*/  IMAD.SHL.U32 R5, R8, 0x20, RZ ;  /* 0x0000002008057824 */ /* 0x000fe200078e00ff */
[----:B------:R-:W-:Y:S01]  /*25b0*/  UIMAD UR6, UR16, UR6, URZ ;  /* 0x00000006100672a4 */ /* 0x000fe2000f8e023f */
[----:B------:R-:W-:Y:S01]  /*25c0*/  IMAD.SHL.U32 R4, R9, 0x20, RZ ;  /* 0x0000002009047824 */ /* 0x000fe200078e00ff */
[----:B------:R-:W-:Y:S01]  /*25d0*/  LOP3.LUT R3, R23, 0x18, RZ, 0xc0, !PT ;  /* 0x0000001817037812 */ /* 0x000fe200078ec0ff */
[----:B------:R5:W-:Y:S01]  /*25e0*/  STL.64 [R1], R36 ;  /* 0x0000002401007387 */ /* 0x000be20000100a00 */
[----:B------:R-:W-:Y:S01]  /*25f0*/  UIMAD UR6, UR17, UR7, UR6 ;  /* 0x00000007110672a4 */ /* 0x000fe2000f8e0206 */
[----:B------:R-:W-:-:S02]  /*2600*/  LOP3.LUT R220, R220, 0x8, RZ, 0xc0, !PT ;  /* 0x00000008dcdc7812 */ /* 0x000fc400078ec0ff */
[----:B------:R2:W-:Y:S01]  /*2610*/  LDGSTS.E.BYPASS.LTC128B.128 [R236+0xe080], [R14.64], !P2 ;  /* 0x0e0800000eec7fae */ /* 0x0005e2000d101d52 */
[C---:B------:R-:W-:Y:S02]  /*2620*/  ISETP.LT.OR P2, PT, R0.reuse, 0x1, P0 ;  /* 0x000000010000780c */ /* 0x040fe40000741670 */
[----:B------:R-:W-:Y:S01]  /*2630*/  ISETP.LT.OR P0, PT, R0, 0x21, P0 ;  /* 0x000000210000780c */ /* 0x000fe20000701670 */
[----:B------:R-:W-:Y:S01]  /*2640*/  IMAD.SHL.U32 R0, R12, 0x10, RZ ;  /* 0x000000100c007824 */ /* 0x000fe200078e00ff */
[----:B------:R-:W-:Y:S01]  /*2650*/  LOP3.LUT R5, R3, 0xe0, R5, 0xf8, !PT ;  /* 0x000000e003057812 */ /* 0x000fe200078ef805 */
[----:B------:R2:W-:Y:S01]  /*2660*/  STL.64 [R1+0x8], R32 ;  /* 0x0000082001007387 */ /* 0x0005e20000100a00 */
[----:B------:R-:W-:Y:S01]  /*2670*/  IADD3 R249, R251, UR6, RZ ;  /* 0x00000006fbf97c10 */ /* 0x000fe2000fffe0ff */
[----:B------:R-:W-:Y:S02]  /*2680*/  ULDC.64 UR6, c[0x0][0x240] ;  /* 0x0000900000067ab9 */ /* 0x000fe40000000a00 */
[----:B------:R-:W-:Y:S01]  /*2690*/  UIMAD UR6, UR16, UR6, URZ ;  /* 0x00000006100672a4 */ /* 0x000fe2000f8e023f */
[----:B-1----:R-:W-:Y:S01]  /*26a0*/  LOP3.LUT R10, R28, 0xffffffe0, RZ, 0xc0, !PT ;  /* 0xffffffe01c0a7812 */ /* 0x002fe200078ec0ff */
[----:B------:R-:W-:-:S02]  /*26b0*/  USHF.L.U32 UR16, UR4, 0x5, URZ ;  /* 0x0000000504107899 */ /* 0x000fc4000800063f */
[----:B------:R1:W-:Y:S01]  /*26c0*/  LDGSTS.E.BYPASS.LTC128B.128 [R236+0x10080], [R14.64+0x80], !P2 ;  /* 0x100800800eec7fae */ /* 0x0003e2000d101d52 */
[----:B------:R-:W-:Y:S01]  /*26d0*/  LOP3.LUT P2, RZ, R8, 0x1, RZ, 0xc0, !PT ;  /* 0x0000000108ff7812 */ /* 0x000fe2000784c0ff */
[----:B------:R-:W-:Y:S01]  /*26e0*/  IMAD.IADD R2, R34, 0x1, -R10 ;  /* 0x0000000122027824 */ /* 0x000fe200078e0a0a */
[----:B------:R-:W-:Y:S01]  /*26f0*/  LOP3.LUT R10, R3, 0x20, R4, 0xf8, !PT ;  /* 0x00000020030a7812 */ /* 0x000fe200078ef804 */
[----:B------:R-:W-:Y:S01]  /*2700*/  IMAD.SHL.U32 R8, R8, 0x4, RZ ;  /* 0x0000000408087824 */ /* 0x000fe200078e00ff */
[----:B------:R-:W-:Y:S01]  /*2710*/  LOP3.LUT R3, R0, 0x10, RZ, 0xc0, !PT ;  /* 0x0000001000037812 */ /* 0x000fe200078ec0ff */
[----:B------:R1:W-:Y:S01]  /*2720*/  LDGSTS.E.BYPASS.LTC128B.128 [R236+0xf080], [R6.64], !P1 ;  /* 0x0f08000006ec7fae */ /* 0x0003e2000c901d52 */
[----:B------:R-:W-:Y:S01]  /*2730*/  SHF.R.S32.HI R234, RZ, 0x1f, R2 ;  /* 0x0000001fffea7819 */ /* 0x000fe20000011402 */
[----:B------:R-:W-:Y:S01]  /*2740*/  UIMAD UR7, UR17, UR7, UR6 ;  /* 0x00000007110772a4 */ /* 0x000fe2000f8e0206 */
[----:B------:R-:W-:Y:S01]  /*2750*/  LOP3.LUT R22, R3, 0xe0, R22, 0xf8, !PT ;  /* 0x000000e003167812 */ /* 0x000fe200078ef816 */
[----:B------:R1:W-:Y:S01]  /*2760*/  LDGSTS.E.BYPASS.LTC128B.128 [R236+0x11080], [R6.64+0x80], !P0 ;  /* 0x1108008006ec7fae */ /* 0x0003e2000c101d52 */
[----:B------:R-:W-:Y:S01]  /*2770*/  LEA.HI R234, R234, R2, RZ, 0x2 ;  /* 0x00000002eaea7211 */ /* 0x000fe200078f10ff */
[----:B------:R-:W-:Y:S01]  /*2780*/  UIADD3 UR17, UR13, -UR14, URZ ;  /* 0x8000000e0d117290 */ /* 0x000fe2000fffe03f */
[----:B------:R-:W-:Y:S01]  /*2790*/  LOP3.LUT R3, R16, 0xfffffff0, RZ, 0xc0, !PT ;  /* 0xfffffff010037812 */ /* 0x000fe200078ec0ff */
[----:B------:R-:W-:Y:S01]  /*27a0*/  UIADD3 UR13, UR10, UR13, URZ ;  /* 0x0000000d0a0d7290 */ /* 0x000fe2000fffe03f */
[C---:B------:R-:W-:Y:S01]  /*27b0*/  LOP3.LUT R4, R234.reuse, 0x7ffffffc, RZ, 0xc0, !PT ;  /* 0x7ffffffcea047812 */ /* 0x040fe200078ec0ff */
[----:B------:R-:W-:Y:S01]  /*27c0*/  ULDC UR6, c[0x0][0x2a0] ;  /* 0x0000a80000067ab9 */ /* 0x000fe20000000800 */
[----:B------:R-:W-:Y:S01]  /*27d0*/  LEA.HI.SX32 R234, R234, R0, 0x1e ;  /* 0x00000000eaea7211 */ /* 0x000fe200078ff2ff */
[----:B------:R-:W-:Y:S01]  /*27e0*/  ULOP3.LUT UR6, URZ, UR6, URZ, 0x33, !UPT ;  /* 0x000000063f067292 */ /* 0x000fe2000f8e333f */
[----:B------:R-:W-:Y:S01]  /*27f0*/  LOP3.LUT R0, R18, 0x3ffffffc, RZ, 0xc0, !PT ;  /* 0x3ffffffc12007812 */ /* 0x000fe200078ec0ff */
[----:B------:R-:W-:Y:S01]  /*2800*/  IMAD.IADD R4, R2, 0x1, -R4 ;  /* 0x0000000102047824 */ /* 0x000fe200078e0a04 */
[----:B------:R-:W-:Y:S01]  /*2810*/  LOP3.LUT R8, R5, 0x18, R8, 0x78, !PT ;  /* 0x0000001805087812 */ /* 0x000fe200078e7808 */
[----:B------:R-:W-:Y:S01]  /*2820*/  IMAD.SHL.U32 R5, R19, 0x2, RZ ;  /* 0x0000000213057824 */ /* 0x000fe200078e00ff */
[----:B-----5:R-:W-:Y:S01]  /*2830*/  CS2R R36, SRZ ;  /* 0x0000000000247805 */ /* 0x020fe2000001ff00 */
[C---:B------:R-:W-:Y:S01]  /*2840*/  IMAD.IADD R2, R34.reuse, 0x1, -R0 ;  /* 0x0000000122027824 */ /* 0x040fe200078e0a00 */
[----:B------:R-:W-:Y:S01]  /*2850*/  UMOV UR4, URZ ;  /* 0x0000003f00047c82 */ /* 0x000fe20008000000 */
[----:B------:R-:W-:Y:S01]  /*2860*/  IMAD.IADD R0, R34, 0x1, -R3 ;  /* 0x0000000122007824 */ /* 0x000fe200078e0a03 */
[----:B------:R-:W-:Y:S01]  /*2870*/  LOP3.LUT R240, R5, 0x2, R240, 0xe2, !PT ;  /* 0x0000000205f07812 */ /* 0x000fe200078ee2f0 */
[----:B------:R-:W-:-:S02]  /*2880*/  IMAD R2, R2, 0x2, R221 ;  /* 0x0000000202027824 */ /* 0x000fc400078e02dd */
[----:B------:R-:W-:Y:S01]  /*2890*/  IMAD R13, R13, 0x4, R4 ;  /* 0x000000040d0d7824 */ /* 0x000fe200078e0204 */
[----:B------:R-:W-:Y:S01]  /*28a0*/  SHF.R.S32.HI R3, RZ, 0x1f, R0 ;  /* 0x0000001fff037819 */ /* 0x000fe20000011400 */
[----:B------:R-:W-:Y:S01]  /*28b0*/  IMAD.IADD R8, R2, 0x1, R8 ;  /* 0x0000000102087824 */ /* 0x000fe200078e0208 */
[C---:B------:R-:W-:Y:S01]  /*28c0*/  LOP3.LUT P0, RZ, R0.reuse, 0x4, RZ, 0xc0, !PT ;  /* 0x0000000400ff7812 */ /* 0x040fe2000780c0ff */
[C---:B------:R-:W-:Y:S01]  /*28d0*/  IMAD.SHL.U32 R4, R0.reuse, 0x20, RZ ;  /* 0x0000002000047824 */ /* 0x040fe200078e00ff */
[----:B------:R-:W-:Y:S01]  /*28e0*/  LEA.HI R3, R3, R0, RZ, 0x3 ;  /* 0x0000000003037211 */ /* 0x000fe200078f18ff */
[----:B------:R-:W-:Y:S01]  /*28f0*/  IMAD.SHL.U32 R5, R0, 0x4, RZ ;  /* 0x0000000400057824 */ /* 0x000fe200078e00ff */
[----:B------:R-:W-:Y:S01]  /*2900*/  SEL R223, R227, 0xfffffff0, !P0 ;  /* 0xfffffff0e3df7807 */ /* 0x000fe20004000000 */
[----:B------:R-:W-:Y:S01]  /*2910*/  IMAD.SHL.U32 R232, R8, 0x2, RZ ;  /* 0x0000000208e87824 */ /* 0x000fe200078e00ff */
[----:B------:R-:W-:Y:S01]  /*2920*/  LOP3.LUT R2, R3, 0xfffffff8, RZ, 0xc0, !PT ;  /* 0xfffffff803027812 */ /* 0x000fe200078ec0ff */
[----:B------:R-:W-:Y:S01]  /*2930*/  IMAD.SHL.U32 R239, R13, 0x2, RZ ;  /* 0x000000020def7824 */ /* 0x000fe200078e00ff */
[----:B------:R-:W-:-:S02]  /*2940*/  LOP3.LUT R4, R220, 0x1e0, R4, 0xf8, !PT ;  /* 0x000001e0dc047812 */ /* 0x000fc400078ef804 */
[----:B------:R-:W-:Y:S01]  /*2950*/  IADD3 R233, R232, 0x126c0, RZ ;  /* 0x000126c0e8e97810 */ /* 0x000fe20007ffe0ff */
[----:B------:R-:W-:Y:S01]  /*2960*/  IMAD.IADD R225, R0, 0x1, -R2 ;  /* 0x0000000100e17824 */ /* 0x000fe200078e0a02 */
[----:B------:R-:W-:Y:S01]  /*2970*/  IADD3 R2, P1, R250, UR20, RZ ;  /* 0x00000014fa027c10 */ /* 0x000fe2000ff3e0ff */
[----:B------:R-:W-:Y:S01]  /*2980*/  IMAD.SHL.U32 R0, R9, 0x100, RZ ;  /* 0x0000010009007824 */ /* 0x000fe200078e00ff */
[----:B------:R-:W-:Y:S01]  /*2990*/  LOP3.LUT R4, R4, 0x38, R5, 0x78, !PT ;  /* 0x0000003804047812 */ /* 0x000fe200078e7805 */
[----:B------:R-:W-:Y:S01]  /*29a0*/  IMAD.SHL.U32 R5, R225, 0x40, RZ ;  /* 0x00000040e1057824 */ /* 0x000fe200078e00ff */
[----:B-1----:R-:W-:Y:S01]  /*29b0*/  IADD3.X R7, R249, UR21, RZ, P1, !PT ;  /* 0x00000015f9077c10 */ /* 0x002fe20008ffe4ff */
[----:B------:R-:W-:Y:S01]  /*29c0*/  UIADD3 UR20, -UR14, 0x1, UR13 ;  /* 0x000000010e147890 */ /* 0x000fe2000fffe10d */
[----:B------:R-:W-:Y:S02]  /*29d0*/  LEA R6, P1, R2, c[0x0][0x280], 0x2 ;  /* 0x0000a00002067a11 */ /* 0x000fe400078210ff */
[----:B------:R-:W-:-:S02]  /*29e0*/  LOP3.LUT R0, R22, 0x100, R0, 0xf8, !PT ;  /* 0x0000010016007812 */ /* 0x000fc400078ef800 */
[----:B------:R-:W-:Y:S01]  /*29f0*/  LEA.HI.X R7, R2, c[0x0][0x284], R7, 0x2, P1 ;  /* 0x0000a10002077a11 */ /* 0x000fe200008f1407 */
[----:B------:R-:W-:Y:S01]  /*2a00*/  IMAD.SHL.U32 R2, R3, 0x40, RZ ;  /* 0x0000004003027824 */ /* 0x000fe200078e00ff */
[----:B------:R-:W-:Y:S02]  /*2a10*/  LOP3.LUT R3, R5, 0x1c0, RZ, 0xc0, !PT ;  /* 0x000001c005037812 */ /* 0x000fe400078ec0ff */
[----:B------:R-:W-:Y:S02]  /*2a20*/  ISETP.GE.AND P1, PT, R34, 0x10, PT ;  /* 0x000000102200780c */ /* 0x000fe40003f26270 */
[----:B------:R-:W-:Y:S02]  /*2a30*/  LOP3.LUT R221, R4, R221, RZ, 0xfc, !PT ;  /* 0x000000dd04dd7212 */ /* 0x000fe400078efcff */
[C---:B------:R-:W-:Y:S02]  /*2a40*/  LOP3.LUT R216, R0.reuse, 0x8, R216, 0xf8, !PT ;  /* 0x0000000800d87812 */ /* 0x040fe400078ef8d8 */
[----:B------:R-:W-:-:S02]  /*2a50*/  LOP3.LUT R5, R0, 0x1c0, RZ, 0xc0, !PT ;  /* 0x000001c000057812 */ /* 0x000fc400078ec0ff */
[----:B------:R-:W-:Y:S02]  /*2a60*/  LOP3.LUT R0, R2, 0xfffffe00, RZ, 0xc0, !PT ;  /* 0xfffffe0002007812 */ /* 0x000fe400078ec0ff */
[----:B------:R-:W-:Y:S02]  /*2a70*/  SHF.R.U32.HI R4, RZ, 0x3, R3 ;  /* 0x00000003ff047819 */ /* 0x000fe40000011603 */
[----:B------:R-:W-:Y:S01]  /*2a80*/  SHF.R.U32.HI R5, RZ, 0x3, R5 ;  /* 0x00000003ff057819 */ /* 0x000fe20000011605 */
[----:B------:R-:W-:Y:S01]  /*2a90*/  IMAD R2, R12, 0x400, R0 ;  /* 0x000004000c027824 */ /* 0x000fe200078e0200 */
[C---:B------:R-:W-:Y:S02]  /*2aa0*/  LOP3.LUT R220, R4.reuse, R3, R220, 0x1e, !PT ;  /* 0x0000000304dc7212 */ /* 0x040fe400078e1edc */
[----:B------:R-:W-:Y:S02]  /*2ab0*/  LOP3.LUT R3, R4, R10, R3, 0x1e, !PT ;  /* 0x0000000a04037212 */ /* 0x000fe400078e1e03 */
[----:B------:R-:W-:Y:S01]  /*2ac0*/  LOP3.LUT R216, R5, R216, RZ, 0x3c, !PT ;  /* 0x000000d805d87212 */ /* 0x000fe200078e3cff */
[----:B------:R-:W-:Y:S01]  /*2ad0*/  IMAD.IADD R220, R2, 0x1, R220 ;  /* 0x0000000102dc7824 */ /* 0x000fe200078e02dc */
[----:B------:R-:W-:Y:S01]  /*2ae0*/  LOP3.LUT R226, R3, R0, RZ, 0xfc, !PT ;  /* 0x0000000003e27212 */ /* 0x000fe200078efcff */
[----:B------:R-:W-:Y:S01]  /*2af0*/  @!P1 IMAD.SHL.U32 R2, R34, 0x10, RZ ;  /* 0x0000001022029824 */ /* 0x000fe200078e00ff */
[----:B------:R-:W-:Y:S01]  /*2b00*/  IADD3 R0, R232, 0x12480, RZ ;  /* 0x00012480e8007810 */ /* 0x000fe20007ffe0ff */
[----:B------:R-:W-:Y:S01]  /*2b10*/  IMAD.SHL.U32 R216, R216, 0x2, RZ ;  /* 0x00000002d8d87824 */ /* 0x000fe200078e00ff */
[----:B------:R-:W-:-:S02]  /*2b20*/  IADD3 R237, -R239, UR20, RZ ;  /* 0x00000014efed7c10 */ /* 0x000fc4000fffe1ff */
[----:B------:R1:W-:Y:S01]  /*2b30*/  @!P1 LDGSTS.E.BYPASS.LTC128B.128 [R2+0x12280], [R6.64] ;  /* 0x1228000006029fae */ /* 0x0003e2000b901d52 */
[----:B------:R-:W-:Y:S02]  /*2b40*/  @P2 IADD3 R233, R0, 0x1c0, RZ ;  /* 0x000001c000e92810 */ /* 0x000fe40007ffe0ff */
[----:B------:R-:W-:Y:S01]  /*2b50*/  IADD3 R0, R236, 0x6080, RZ ;  /* 0x00006080ec007810 */ /* 0x000fe20007ffe0ff */
[----:B------:R-:W0:Y:S01]  /*2b60*/  LDGDEPBAR ;  /* 0x00000000000079af */ /* 0x000e220000000000 */
[----:B------:R-:W-:Y:S02]  /*2b70*/  R2P PR, R225, 0x6 ;  /* 0x00000006e1007804 */ /* 0x000fe40000000000 */
[----:B------:R-:W-:Y:S01]  /*2b80*/  LEA R221, R221, 0x15480, 0x1 ;  /* 0x00015480dddd7811 */ /* 0x000fe200078e08ff */
[----:B------:R-:W0:Y:S01]  /*2b90*/  LDGDEPBAR ;  /* 0x00000000000079af */ /* 0x000e220000000000 */
[----:B------:R-:W-:Y:S01]  /*2ba0*/  IADD3 R238, -R239, UR13, RZ ;  /* 0x0000000defee7c10 */ /* 0x000fe2000fffe1ff */
[----:B------:R-:W-:Y:S01]  /*2bb0*/  UMOV UR13, 0x1 ;  /* 0x00000001000d7882 */ /* 0x000fe20000000000 */
[----:B------:R-:W-:Y:S01]  /*2bc0*/  SEL R224, R224, 0xffffffe0, !P2 ;  /* 0xffffffe0e0e07807 */ /* 0x000fe20005000000 */
[----:B------:R-:W-:Y:S01]  /*2bd0*/  IMAD R223, R223, 0x2, R221 ;  /* 0x00000002dfdf7824 */ /* 0x000fe200078e02dd */
[----:B------:R-:W-:-:S02]  /*2be0*/  SEL R227, R227, 0xfffffff0, !P1 ;  /* 0xfffffff0e3e37807 */ /* 0x000fc40004800000 */
[----:B------:R-:W-:Y:S01]  /*2bf0*/  IADD3 R235, R237, c[0x0][0x2a4], RZ ;  /* 0x0000a900edeb7a10 */ /* 0x000fe20007ffe0ff */
[C-C-:B------:R-:W-:Y:S01]  /*2c00*/  IMAD.IADD R228, R220.reuse, 0x1, R224.reuse ;  /* 0x00000001dce47824 */ /* 0x140fe200078e02e0 */
[----:B------:R-:W-:Y:S01]  /*2c10*/  IADD3 R239, -R239, UR10, RZ ;  /* 0x0000000aefef7c10 */ /* 0x000fe2000fffe1ff */
[----:B------:R-:W-:Y:S01]  /*2c20*/  IMAD.IADD R231, R227, 0x1, R224 ;  /* 0x00000001e3e77824 */ /* 0x000fe200078e02e0 */
[----:B------:R-:W-:Y:S01]  /*2c30*/  IADD3 R237, R237, UR6, RZ ;  /* 0x00000006eded7c10 */ /* 0x000fe2000fffe0ff */
[----:B------:R-:W-:Y:S02]  /*2c40*/  IMAD.IADD R230, R220, 0x1, R227 ;  /* 0x00000001dce67824 */ /* 0x000fe400078e02e3 */
[----:B------:R-:W-:Y:S01]  /*2c50*/  IMAD.IADD R229, R227, 0x1, R228 ;  /* 0x00000001e3e57824 */ /* 0x000fe200078e02e4 */
[----:B-1----:R-:W-:-:S05]  /*2c60*/  IADD3 R2, R33, UR7, RZ ;  /* 0x0000000721027c10 */ /* 0x002fca000fffe0ff */
[----:B------:R1:W-:Y:S04]  /*2c70*/  STL [R1+0x10], R2 ;  /* 0x0000100201007387 */ /* 0x0003e80000100800 */
[----:B--234-:R1:W-:Y:S02]  /*2c80*/  STL [R1+0x14], R0 ;  /* 0x0000140001007387 */ /* 0x01c3e40000100800 */
.L_x_627:
[----:B------:R-:W-:Y:S04]  /*2c90*/  DEPBAR.LE SB0, 0x1 ;  /* 0x000080400000791a */ /* 0x000fe80000000000 */
[----:B------:R-:W-:Y:S01]  /*2ca0*/  BAR.SYNC.DEFER_BLOCKING 0x0 ;  /* 0x0000000000007b1d */ /* 0x000fe20000010000 */
[----:B-1----:R-:W-:Y:S01]  /*2cb0*/  IMAD.U32 R0, RZ, RZ, UR4 ;  /* 0x00000004ff007e24 */ /* 0x002fe2000f8e00ff */
[----:B------:R-:W-:Y:S04]  /*2cc0*/  MOV R146, UR4 ;  /* 0x0000000400927c02 */ /* 0x000fe80008000f00 */
[----:B------:R-:W-:Y:S01]  /*2cd0*/  LEA R0, R0, R220, 0xd ;  /* 0x000000dc00007211 */ /* 0x000fe200078e68ff */
[----:B------:R-:W-:Y:S04]  /*2ce0*/  IMAD R146, R146, 0x2000, R227 ;  /* 0x0000200092927824 */ /* 0x000fe800078e02e3 */
[----:B------:R-:W-:Y:S01]  /*2cf0*/  IMAD.SHL.U32 R0, R0, 0x2, RZ ;  /* 0x0000000200007824 */ /* 0x000fe200078e00ff */
[CC--:B------:R-:W-:Y:S02]  /*2d00*/  IADD3 R147, R220.reuse, R146.reuse, RZ ;  /* 0x00000092dc937210 */ /* 0x0c0fe40007ffe0ff */
[--C-:B------:R-:W-:Y:S03]  /*2d10*/  IADD3 R146, R220, R146, R224.reuse ;  /* 0x00000092dc927210 */ /* 0x100fe60007ffe0e0 */
        /* <DEDUP_REMOVED lines=21> */
[----:B------:R-:W-:Y:S01]  /*2e70*/  MOV R28, UR4 ;  /* 0x00000004001c7c02 */ /* 0x000fe20008000f00 */
[-C--:B-----5:R-:W-:Y:S05]  /*2e80*/  HMMA.16816.F32.BF16 R4, R32, R30.reuse, R4 ;  /* 0x0000001e2004723c */ /* 0x0a0fea0000041804 */
[----:B------:R-:W-:Y:S03]  /*2e90*/  IMAD R28, R28, 0x2000, R224 ;  /* 0x000020001c1c7824 */ /* 0x000fe600078e02e0 */
[C---:B------:R-:W-:Y:S04]  /*2ea0*/  HMMA.16816.F32.BF16 R8, R132.reuse, R30, R8 ;  /* 0x0000001e8408723c */ /* 0x040fe80000041808 */
[----:B------:R-:W-:Y:S04]  /*2eb0*/  IADD3 R200, R220, R28, RZ ;  /* 0x0000001cdcc87210 */ /* 0x000fe80007ffe0ff */
[-C--:B------:R-:W-:Y:S04]  /*2ec0*/  HMMA.16816.F32.BF16 R12, R132, R136.reuse, R12 ;  /* 0x00000088840c723c */ /* 0x080fe8000004180c */
[----:B------:R-:W-:Y:S04]  /*2ed0*/  IMAD.SHL.U32 R200, R200, 0x2, RZ ;  /* 0x00000002c8c87824 */ /* 0x000fe800078e00ff */
[C---:B------:R-:W-:Y:S01]  /*2ee0*/  HMMA.16816.F32.BF16 R16, R32.reuse, R136, R16 ;  /* 0x000000882010723c */ /* 0x040fe20000041810 */
[----:B------:R-:W2:Y:S04]  /*2ef0*/  LDSM.16.M88.4 R28, [R200+0x6080] ;  /* 0x00608000c81c783b */ /* 0x000ea80000000200 */
[----:B------:R-:W3:Y:S02]  /*2f00*/  LDSM.16.M88.4 R140, [R200+0x7080] ;  /* 0x00708000c88c783b */ /* 0x000ee40000000200 */
[----:B------:R-:W-:Y:S01]  /*2f10*/  MOV R136, UR4 ;  /* 0x0000000400887c02 */ /* 0x000fe20008000f00 */
[-C--:B-1----:R-:W-:Y:S01]  /*2f20*/  HMMA.16816.F32.BF16 R20, R32, R2.reuse, R20 ;  /* 0x000000022014723c */ /* 0x082fe20000041814 */
[----:B------:R-:W1:Y:S03]  /*2f30*/  LDSM.16.M88.2 R32, [R218+0x2080] ;  /* 0x00208000da20783b */ /* 0x000e660000000100 */
[----:B------:R-:W-:Y:S01]  /*2f40*/  IMAD R136, R136, 0x2000, R231 ;  /* 0x0000200088887824 */ /* 0x000fe200078e02e7 */
[----:B------:R-:W4:Y:S03]  /*2f50*/  LDSM.16.M88.2 R34, [R222+0x80] ;  /* 0x00008000de22783b */ /* 0x000f260000000100 */
[----:B------:R-:W-:Y:S01]  /*2f60*/  HMMA.16816.F32.BF16 R24, R132, R2, R24 ;  /* 0x000000028418723c */ /* 0x000fe20000041818 */
[----:B------:R-:W-:Y:S03]  /*2f70*/  LDSM.16.M88.2 R2, [R222+0x1080] ;  /* 0x00108000de02783b */ /* 0x000fe60000000100 */
[----:B------:R-:W-:Y:S05]  /*2f80*/  IMAD.IADD R136, R220, 0x1, R136 ;  /* 0x00000001dc887824 */ /* 0x000fea00078e0288 */
[----:B------:R-:W-:Y:S02]  /*2f90*/  SHF.L.U32 R201, R136, 0x1, RZ ;  /* 0x0000000188c97819 */ /* 0x000fe400000006ff */
        /* <DEDUP_REMOVED lines=17> */
[----:B--2---:R-:W-:Y:S07]  /*30b0*/  IMAD.U32 R0, RZ, RZ, UR4 ;  /* 0x00000004ff007e24 */ /* 0x004fee000f8e00ff */
[C---:B------:R-:W-:Y:S01]  /*30c0*/  HMMA.16816.F32.BF16 R16, R148.reuse, R2, R16 ;  /* 0x000000029410723c */ /* 0x040fe20000041810 */
[----:B------:R-:W2:Y:S03]  /*30d0*/  LDSM.16.M88.2 R2, [R217+0x5080] ;  /* 0x00508000d902783b */ /* 0x000ea60000000100 */
[----:B------:R-:W-:Y:S04]  /*30e0*/  LEA R0, R0, R230, 0xd ;  /* 0x000000e600007211 */ /* 0x000fe800078e68ff */
[-C--:B------:R-:W-:Y:S01]  /*30f0*/  HMMA.16816.F32.BF16 R20, R148, R136.reuse, R20 ;  /* 0x000000889414723c */ /* 0x080fe20000041814 */
[----:B------:R-:W-:Y:S03]  /*3100*/  LDSM.16.M88.2 R148, [R218+0x5080] ;  /* 0x00508000da94783b */ /* 0x000fe60000000100 */
[----:B------:R-:W-:Y:S04]  /*3110*/  IMAD.SHL.U32 R0, R0, 0x2, RZ ;  /* 0x0000000200007824 */ /* 0x000fe800078e00ff */
[----:B------:R-:W-:Y:S01]  /*3120*/  HMMA.16816.F32.BF16 R24, R132, R136, R24 ;  /* 0x000000888418723c */ /* 0x000fe20000041818 */
[----:B------:R-:W-:Y:S04]  /*3130*/  LDSM.16.M88.2 R136, [R219+0x3080] ;  /* 0x00308000db88783b */ /* 0x000fe80000000100 */
[----:B------:R5:W2:Y:S03]  /*3140*/  LDSM.16.M88.4 R132, [R0+0x8080] ;  /* 0x008080000084783b */ /* 0x000aa60000000200 */
[-C--:B-1----:R-:W-:Y:S08]  /*3150*/  HMMA.16816.F32.BF16 R4, R28, R32.reuse, R4 ;  /* 0x000000201c04723c */ /* 0x082ff00000041804 */
[C---:B---3--:R-:W-:Y:S01]  /*3160*/  HMMA.16816.F32.BF16 R8, R140.reuse, R32, R8 ;  /* 0x000000208c08723c */ /* 0x048fe20000041808 */
[----:B------:R-:W1:Y:S07]  /*3170*/  LDSM.16.M88.2 R32, [R219+0x5080] ;  /* 0x00508000db20783b */ /* 0x000e6e0000000100 */
[-C--:B----4-:R-:W-:Y:S01]  /*3180*/  HMMA.16816.F32.BF16 R12, R140, R34.reuse, R12 ;  /* 0x000000228c0c723c */ /* 0x090fe2000004180c */
[----:B-----5:R-:W-:Y:S07]  /*3190*/  MOV R0, UR4 ;  /* 0x0000000400007c02 */ /* 0x020fee0008000f00 */
[C---:B------:R-:W-:Y:S01]  /*31a0*/  HMMA.16816.F32.BF16 R16, R28.reuse, R34, R16 ;  /* 0x000000221c10723c */ /* 0x040fe20000041810 */
[----:B------:R-:W-:Y:S03]  /*31b0*/  LDSM.16.M88.2 R34, [R218+0x4080] ;  /* 0x00408000da22783b */ /* 0x000fe60000000100 */
[----:B------:R-:W-:Y:S04]  /*31c0*/  IMAD R0, R0, 0x2000, R228 ;  /* 0x0000200000007824 */ /* 0x000fe800078e02e4 */
[-C--:B--2---:R-:W-:Y:S04]  /*31d0*/  HMMA.16816.F32.BF16 R20, R28, R2.reuse, R20 ;  /* 0x000000021c14723c */ /* 0x084fe80000041814 */
[----:B------:R-:W-:Y:S04]  /*31e0*/  SHF.L.U32 R0, R0, 0x1, RZ ;  /* 0x0000000100007819 */ /* 0x000fe800000006ff */
[----:B------:R-:W-:Y:S01]  /*31f0*/  HMMA.16816.F32.BF16 R24, R140, R2, R24 ;  /* 0x000000028c18723c */ /* 0x000fe20000041818 */
[----:B------:R-:W-:Y:S04]  /*3200*/  LDSM.16.M88.2 R2, [R218+0x3080] ;  /* 0x00308000da02783b */ /* 0x000fe80000000100 */
[----:B------:R2:W3:Y:S03]  /*3210*/  LDSM.16.M88.4 R28, [R0+0x8080] ;  /* 0x00808000001c783b */ /* 0x0004e60000000200 */
[-C--:B------:R-:W-:Y:S01]  /*3220*/  HMMA.16816.F32.BF16 R4, R132, R136.reuse, R4 ;  /* 0x000000888404723c */ /* 0x080fe20000041804 */
[----:B------:R-:W4:Y:S07]  /*3230*/  LDSM.16.M88.4 R140, [R200+0x9080] ;  /* 0x00908000c88c783b */ /* 0x000f2e0000000200 */
[C---:B------:R-:W-:Y:S08]  /*3240*/  HMMA.16816.F32.BF16 R8, R144.reuse, R136, R8 ;  /* 0x000000889008723c */ /* 0x040ff00000041808 */
[-C--:B------:R-:W-:Y:S01]  /*3250*/  HMMA.16816.F32.BF16 R12, R144, R138.reuse, R12 ;  /* 0x0000008a900c723c */ /* 0x080fe2000004180c */
[----:B--2---:R-:W-:Y:S07]  /*3260*/  IMAD.U32 R0, RZ, RZ, UR4 ;  /* 0x00000004ff007e24 */ /* 0x004fee000f8e00ff */
[C---:B------:R-:W-:Y:S01]  /*3270*/  HMMA.16816.F32.BF16 R16, R132.reuse, R138, R16 ;  /* 0x0000008a8410723c */ /* 0x040fe20000041810 */
[----:B------:R-:W-:Y:S03]  /*3280*/  LDSM.16.M88.4 R136, [R201+0x9080] ;  /* 0x00908000c988783b */ /* 0x000fe60000000200 */
[----:B------:R-:W-:Y:S04]  /*3290*/  LEA R0, R0, R229, 0xd ;  /* 0x000000e500007211 */ /* 0x000fe800078e68ff */
[-C--:B-1----:R-:W-:Y:S04]  /*32a0*/  HMMA.16816.F32.BF16 R20, R132, R32.reuse, R20 ;  /* 0x000000208414723c */ /* 0x082fe80000041814 */
[----:B------:R-:W-:Y:S04]  /*32b0*/  IMAD.SHL.U32 R0, R0, 0x2, RZ ;  /* 0x0000000200007824 */ /* 0x000fe800078e00ff */
        /* <DEDUP_REMOVED lines=8> */
[----:B-1----:R-:W-:Y:S07]  /*3340*/  MOV R0, UR4 ;  /* 0x0000000400007c02 */ /* 0x002fee0008000f00 */
[C---:B------:R-:W-:Y:S04]  /*3350*/  HMMA.16816.F32.BF16 R16, R28.reuse, R34, R16 ;  /* 0x000000221c10723c */ /* 0x040fe80000041810 */
[--C-:B------:R-:W-:Y:S04]  /*3360*/  IMAD R0, R0, 0x40, R234.reuse ;  /* 0x0000004000007824 */ /* 0x100fe800078e02ea */
        /* <DEDUP_REMOVED lines=9> */
[----:B-----5:R-:W-:Y:S07]  /*3400*/  MOV R0, UR11 ;  /* 0x0000000b00007c02 */ /* 0x020fee0008000f00 */
[C---:B------:R-:W-:Y:S04]  /*3410*/  HMMA.16816.F32.BF16 R16, R132.reuse, R144, R16 ;  /* 0x000000908410723c */ /* 0x040fe80000041810 */
[----:B------:R-:W-:Y:S04]  /*3420*/  IMAD R0, R0, 0x40, R234 ;  /* 0x0000004000007824 */ /* 0x000fe800078e02ea */
[-C--:B------:R-:W-:Y:S04]  /*3430*/  HMMA.16816.F32.BF16 R20, R132, R146.reuse, R20 ;  /* 0x000000928414723c */ /* 0x080fe80000041814 */
[----:B------:R-:W-:Y:S04]  /*3440*/  IMAD.IADD R145, R237, 0x1, R0 ;  /* 0x00000001ed917824 */ /* 0x000fe800078e0200 */
[----:B------:R-:W-:Y:S07]  /*3450*/  HMMA.16816.F32.BF16 R24, R136, R146, R24 ;  /* 0x000000928818723c */ /* 0x000fee0000041818 */
[----:B------:R-:W-:Y:S05]  /*3460*/  IADD3 R146, R235, R0, RZ ;  /* 0x00000000eb927210 */ /* 0x000fea0007ffe0ff */
[----:B------:R-:W-:Y:S01]  /*3470*/  IMNMX R146, R238, R146, PT ;  /* 0x00000092ee927217 */ /* 0x000fe20003800200 */
[----:B------:R-:W-:-:S05]  /*3480*/  @!P4 BRA `(.L_x_609) ;  /* 0x000001a00000c947 */ /* 0x000fca0003800000 */
[----:B-1--4-:R-:W-:Y:S01]  /*3490*/  IADD3 R2, R0, UR17, RZ ;  /* 0x0000001100027c10 */ /* 0x012fe2000fffe0ff */
        /* <DEDUP_REMOVED lines=12> */
.L_x_611:
[----:B------:R-:W-:Y:S04]  /*3560*/  MOV R3, 0x1 ;  /* 0x0000000100037802 */ /* 0x000fe80000000f00 */
[----:B------:R-:W-:Y:S11]  /*3570*/  ISETP.NE.AND P0, PT, R3, c[0x0][0x2a8], PT ;  /* 0x0000aa0003007a0c */ /* 0x000ff60003f05270 */
[----:B------:R-:W-:Y:S02]  /*3580*/  @!UPT UIADD3 URZ, URZ, URZ, URZ ;  /* 0x0000003f3f3ff290 */ /* 0x000fe4000fffe03f */
[----:B------:R-:W-:Y:S05]  /*3590*/  @P0 IMAD.HI.U32 R3, R2, c[0x0][0x2ac], RZ ;  /* 0x0000ab0002030a27 */ /* 0x000fea00078e00ff */
[----:B------:R-:W-:Y:S02]  /*35a0*/  @P0 SHF.R.U32.HI R2, RZ, c[0x0][0x2b0], R3 ;  /* 0x0000ac00ff020a19 */ /* 0x000fe40000011603 */
.L_x_612:
[----:B------:R-:W-:Y:S05]  /*35b0*/  BSYNC B0 ;  /* 0x0000000000007941 */ /* 0x000fea0003800000 */
.L_x_610:
[----:B------:R-:W-:Y:S02]  /*35c0*/  IMAD R2, R2, c[0x0][0x2a8], R239 ;  /* 0x0000aa0002027a24 */ /* 0x000fe400078e02ef */
[--C-:B------:R-:W-:Y:S02]  /*35d0*/  IMAD.IADD R3, R235, 0x1, R0.reuse ;  /* 0x00000001eb037824 */ /* 0x100fe400078e0200 */
[----:B------:R-:W-:Y:S01]  /*35e0*/  IMAD.IADD R145, R237, 0x1, R0 ;  /* 0x00000001ed917824 */ /* 0x000fe200078e0200 */
[----:B------:R-:W-:Y:S02]  /*35f0*/  IADD3 R146, R2, c[0x0][0x2a8], RZ ;  /* 0x0000aa0002927a10 */ /* 0x000fe40007ffe0ff */
[----:B------:R-:W-:Y:S02]  /*3600*/  IMNMX R3, R238, R3, PT ;  /* 0x00000003ee037217 */ /* 0x000fe40003800200 */
[----:B------:R-:W-:Y:S02]  /*3610*/  IMNMX R145, R145, R2, !PT ;  /* 0x0000000291917217 */ /* 0x000fe40007800200 */
[----:B------:R-:W-:Y:S02]  /*3620*/  IMNMX R146, R3, R146, PT ;  /* 0x0000009203927217 */ /* 0x000fe40003800200 */
.L_x_609:
[----:B-1--4-:R-:W-:Y:S05]  /*3630*/  IADD3 R2, R0, 0x8, RZ ;  /* 0x0000000800027810 */ /* 0x012fea0007ffe0ff */
        /* <DEDUP_REMOVED lines=17> */
.L_x_615:
[----:B------:R-:W-:Y:S04]  /*3750*/  MOV R28, 0x1 ;  /* 0x00000001001c7802 */ /* 0x000fe80000000f00 */
[----:B------:R-:W-:Y:S11]  /*3760*/  ISETP.NE.AND P0, PT, R28, c[0x0][0x2a8], PT ;  /* 0x0000aa001c007a0c */ /* 0x000ff60003f05270 */
[----:B------:R-:W-:Y:S02]  /*3770*/  @!UPT UIADD3 URZ, URZ, URZ, URZ ;  /* 0x0000003f3f3ff290 */ /* 0x000fe4000fffe03f */
[----:B------:R-:W-:Y:S05]  /*3780*/  @P0 IMAD.HI.U32 R28, R2, c[0x0][0x2ac], RZ ;  /* 0x0000ab00021c0a27 */ /* 0x000fea00078e00ff */
[----:B------:R-:W-:Y:S02]  /*3790*/  @P0 SHF.R.U32.HI R2, RZ, c[0x0][0x2b0], R28 ;  /* 0x0000ac00ff020a19 */ /* 0x000fe4000001161c */
.L_x_616:
[----:B------:R-:W-:Y:S05]  /*37a0*/  BSYNC B0 ;  /* 0x0000000000007941 */ /* 0x000fea0003800000 */
.L_x_614:
[----:B------:R-:W-:Y:S05]  /*37b0*/  IMAD R2, R2, c[0x0][0x2a8], R239 ;  /* 0x0000aa0002027a24 */ /* 0x000fea00078e02ef */
[----:B------:R-:W-:Y:S02]  /*37c0*/  IADD3 R28, R2, c[0x0][0x2a8], RZ ;  /* 0x0000aa00021c7a10 */ /* 0x000fe40007ffe0ff */
[----:B------:R-:W-:Y:S02]  /*37d0*/  IMNMX R3, R3, R2, !PT ;  /* 0x0000000203037217 */ /* 0x000fe40007800200 */
[----:B------:R-:W-:Y:S02]  /*37e0*/  IMNMX R140, R140, R28, PT ;  /* 0x0000001c8c8c7217 */ /* 0x000fe40003800200 */
.L_x_613:
        /* <DEDUP_REMOVED lines=18> */
.L_x_619:
[----:B------:R-:W-:Y:S04]  /*3910*/  MOV R28, 0x1 ;  /* 0x00000001001c7802 */ /* 0x000fe80000000f00 */
[----:B------:R-:W-:Y:S11]  /*3920*/  ISETP.NE.AND P0, PT, R28, c[0x0][0x2a8], PT ;  /* 0x0000aa001c007a0c */ /* 0x000ff60003f05270 */
[----:B------:R-:W-:Y:S02]  /*3930*/  @!UPT UIADD3 URZ, URZ, URZ, URZ ;  /* 0x0000003f3f3ff290 */ /* 0x000fe4000fffe03f */
[----:B------:R-:W-:Y:S05]  /*3940*/  @P0 IMAD.HI.U32 R28, R2, c[0x0][0x2ac], RZ ;  /* 0x0000ab00021c0a27 */ /* 0x000fea00078e00ff */
[----:B------:R-:W-:Y:S02]  /*3950*/  @P0 SHF.R.U32.HI R2, RZ, c[0x0][0x2b0], R28 ;  /* 0x0000ac00ff020a19 */ /* 0x000fe4000001161c */
.L_x_620:
[----:B------:R-:W-:Y:S05]  /*3960*/  BSYNC B0 ;  /* 0x0000000000007941 */ /* 0x000fea0003800000 */
.L_x_618:
[----:B------:R-:W-:Y:S05]  /*3970*/  IMAD R2, R2, c[0x0][0x2a8], R239 ;  /* 0x0000aa0002027a24 */ /* 0x000fea00078e02ef */
[----:B------:R-:W-:Y:S02]  /*3980*/  IADD3 R28, R2, c[0x0][0x2a8], RZ ;  /* 0x0000aa00021c7a10 */ /* 0x000fe40007ffe0ff */
[----:B------:R-:W-:Y:S02]  /*3990*/  IMNMX R141, R141, R2, !PT ;  /* 0x000000028d8d7217 */ /* 0x000fe40007800200 */
[----:B------:R-:W-:Y:S02]  /*39a0*/  IMNMX R142, R142, R28, PT ;  /* 0x0000001c8e8e7217 */ /* 0x000fe40003800200 */
.L_x_617:
        /* <DEDUP_REMOVED lines=18> */
.L_x_623:
[----:B------:R-:W-:Y:S04]  /*3ad0*/  MOV R2, 0x1 ;  /* 0x0000000100027802 */ /* 0x000fe80000000f00 */
[----:B------:R-:W-:Y:S11]  /*3ae0*/  ISETP.NE.AND P0, PT, R2, c[0x0][0x2a8], PT ;  /* 0x0000aa0002007a0c */ /* 0x000ff60003f05270 */
[----:B------:R-:W-:Y:S02]  /*3af0*/  @!UPT UIADD3 URZ, URZ, URZ, URZ ;  /* 0x0000003f3f3ff290 */ /* 0x000fe4000fffe03f */
[----:B------:R-:W-:Y:S05]  /*3b00*/  @P0 IMAD.HI.U32 R2, R0, c[0x0][0x2ac], RZ ;  /* 0x0000ab0000020a27 */ /* 0x000fea00078e00ff */
[----:B------:R-:W-:Y:S02]  /*3b10*/  @P0 SHF.R.U32.HI R0, RZ, c[0x0][0x2b0], R2 ;  /* 0x0000ac00ff000a19 */ /* 0x000fe40000011602 */
.L_x_624:
[----:B------:R-:W-:Y:S05]  /*3b20*/  BSYNC B0 ;  /* 0x0000000000007941 */ /* 0x000fea0003800000 */
.L_x_622:
[----:B------:R-:W-:Y:S05]  /*3b30*/  IMAD R0, R0, c[0x0][0x2a8], R239 ;  /* 0x0000aa0000007a24 */ /* 0x000fea00078e02ef */
[----:B------:R-:W-:Y:S02]  /*3b40*/  IADD3 R2, R0, c[0x0][0x2a8], RZ ;  /* 0x0000aa0000027a10 */ /* 0x000fe40007ffe0ff */
[----:B------:R-:W-:Y:S02]  /*3b50*/  IMNMX R143, R143, R0, !PT ;  /* 0x000000008f8f7217 */ /* 0x000fe40007800200 */
[----:B------:R-:W-:Y:S02]  /*3b60*/  IMNMX R144, R144, R2, PT ;  /* 0x0000000290907217 */ /* 0x000fe40003800200 */
.L_x_621:
        /* <DEDUP_REMOVED lines=17> */
[----:B------:R-:W-:Y:S01]  /*3c80*/  IMAD.U32 R203, RZ, RZ, UR13 ;  /* 0x0000000dffcb7e24 */ /* 0x000fe2000f8e00ff */
[----:B------:R-:W-:Y:S01]  /*3c90*/  ULDC.64 UR6, c[0x0][0x178] ;  /* 0x00005e0000067ab9 */ /* 0x000fe20000000a00 */
[----:B----4-:R-:W4:Y:S01]  /*3ca0*/  LDL.64 R206, [R1] ;  /* 0x0000000001ce7983 */ /* 0x010f220000100a00 */
[----:B------:R-:W-:Y:S01]  /*3cb0*/  UIMAD UR20, UR20, UR6, URZ ;  /* 0x00000006141472a4 */ /* 0x000fe2000f8e023f */
[----:B------:R-:W-:Y:S01]  /*3cc0*/  IMAD.U32 R202, RZ, RZ, UR11 ;  /* 0x0000000bffca7e24 */ /* 0x000fe2000f8e00ff */
[----:B------:R-:W-:Y:S02]  /*3cd0*/  UIMAD.WIDE.U32 UR22, UR10, UR6, URZ ;  /* 0x000000060a1672a5 */ /* 0x000fe4000f8e003f */
        /* <DEDUP_REMOVED lines=13> */
[----:B----4-:R-:W4:Y:S01]  /*3db0*/  S2R R207, SR_TID.X ;  /* 0x0000000000cf7919 */ /* 0x010f220000002100 */
[----:B-----5:R-:W-:Y:S01]  /*3dc0*/  IMAD R147, R203, 0x4000, R205 ;  /* 0x00004000cb937824 */ /* 0x020fe200078e02cd */
[----:B------:R-:W-:Y:S01]  /*3dd0*/  @!P3 IADD3 R203, P0, R202, R206, RZ ;  /* 0x000000cecacbb210 */ /* 0x000fe20007f1e0ff */
[----:B------:R-:W-:Y:S02]  /*3de0*/  IMAD.U32 R205, RZ, RZ, UR16 ;  /* 0x00000010ffcd7e24 */ /* 0x000fe4000f8e00ff */
[----:B------:R-:W-:Y:S01]  /*3df0*/  IMAD.U32 R206, RZ, RZ, UR5 ;  /* 0x00000005ffce7e24 */ /* 0x000fe2000f8e00ff */
[----:B------:R-:W-:Y:S01]  /*3e00*/  @!PT LDS RZ, [RZ] ;  /* 0x00000000fffff984 */ /* 0x000fe20000000800 */
[----:B------:R-:W-:Y:S01]  /*3e10*/  @!PT LDS RZ, [RZ] ;  /* 0x00000000fffff984 */ /* 0x000fe20000000800 */
[----:B------:R-:W-:Y:S01]  /*3e20*/  @!PT LDS RZ, [RZ] ;  /* 0x00000000fffff984 */ /* 0x000fe20000000800 */
[----:B------:R5:W-:Y:S04]  /*3e30*/  LDGSTS.E.BYPASS.LTC128B.128 [R147], [R200.64], !P2 ;  /* 0x00000000c8937fae */ /* 0x000be8000d101d52 */
[----:B------:R5:W-:Y:S01]  /*3e40*/  LDGSTS.E.BYPASS.LTC128B.128 [R147+0x2000], [R200.64+0x80], !P1 ;  /* 0x02000080c8937fae */ /* 0x000be2000c901d52 */
[----:B----4-:R-:W-:Y:S01]  /*3e50*/  IMAD.SHL.U32 R207, R207, 0x4, RZ ;  /* 0x00000004cfcf7824 */ /* 0x010fe200078e00ff */
[----:B-----5:R-:W-:Y:S02]  /*3e60*/  IADD3 R201, P2, P1, R244, UR6, R205 ;  /* 0x00000006f4c97c10 */ /* 0x020fe4000f95e0cd */
[----:B------:R-:W-:Y:S02]  /*3e70*/  @!P3 LEA.HI.X.SX32 R200, R202, R252, 0x1, P0 ;  /* 0x000000fccac8b211 */ /* 0x000fe400000f0eff */
[----:B------:R-:W-:Y:S02]  /*3e80*/  @!P3 LEA R202, P0, R203, c[0x0][0x258], 0x2 ;  /* 0x00009600cbcaba11 */ /* 0x000fe400078010ff */
[----:B------:R-:W-:Y:S02]  /*3e90*/  IADD3.X R205, R241, UR20, R206, P2, P1 ;  /* 0x00000014f1cd7c10 */ /* 0x000fe400097e24ce */
[C---:B------:R-:W-:Y:S02]  /*3ea0*/  ISETP.LT.OR P2, PT, R150.reuse, 0x21, P6 ;  /* 0x000000219600780c */ /* 0x040fe40003741670 */
[----:B------:R-:W-:Y:S01]  /*3eb0*/  ISETP.LT.OR P1, PT, R150, 0x21, P5 ;  /* 0x000000219600780c */ /* 0x000fe20002f21670 */
[----:B------:R-:W-:Y:S01]  /*3ec0*/  IMAD.U32 R150, RZ, RZ, UR13 ;  /* 0x0000000dff967e24 */ /* 0x000fe2000f8e00ff */
[----:B------:R-:W-:Y:S02]  /*3ed0*/  @!P3 LEA.HI.X R203, R203, c[0x0][0x25c], R200, 0x2, P0 ;  /* 0x00009700cbcbba11 */ /* 0x000fe400000f14c8 */
[C---:B------:R-:W-:Y:S01]  /*3ee0*/  LEA R200, P0, R201.reuse, c[0x0][0x160], 0x1 ;  /* 0x00005800c9c87a11 */ /* 0x040fe200078008ff */
[----:B------:R-:W-:Y:S03]  /*3ef0*/  @!P3 IMAD R150, R150, 0x40, R207 ;  /* 0x000000409696b824 */ /* 0x000fe600078e02cf */
[----:B------:R-:W-:Y:S01]  /*3f00*/  LEA.HI.X R201, R201, c[0x0][0x164], R205, 0x1, P0 ;  /* 0x00005900c9c97a11 */ /* 0x000fe200000f0ccd */
[----:B------:R-:W-:Y:S04]  /*3f10*/  @!P3 IMAD.SHL.U32 R150, R150, 0x4, RZ ;  /* 0x000000049696b824 */ /* 0x000fe800078e00ff */
[----:B------:R4:W-:Y:S04]  /*3f20*/  LDGSTS.E.BYPASS.LTC128B.128 [R147+0x1000], [R200.64], !P2 ;  /* 0x01000000c8937fae */ /* 0x0009e8000d101d52 */
[----:B------:R4:W-:Y:S04]  /*3f30*/  LDGSTS.E.BYPASS.LTC128B.128 [R147+0x3000], [R200.64+0x80], !P1 ;  /* 0x03000080c8937fae */ /* 0x0009e8000c901d52 */
[----:B------:R4:W-:Y:S02]  /*3f40*/  @!P3 LDGSTS.E.BYPASS.LTC128B.128 [R150+0x12080], [R202.64] ;  /* 0x12080000ca96bfae */ /* 0x0009e4000b901d52 */
.L_x_625:
[----:B------:R-:W-:Y:S01]  /*3f50*/  PLOP3.LUT P0, PT, PT, PT, UP6, 0x40, 0x0 ;  /* 0x000000000000781c */ /* 0x000fe20003f0e868 */
[----:B------:R-:W0:Y:S01]  /*3f60*/  LDGDEPBAR ;  /* 0x00000000000079af */ /* 0x000e220000000000 */
[----:B------:R-:W-:Y:S02]  /*3f70*/  PLOP3.LUT P1, PT, PT, PT, UP6, 0x40, 0x0 ;  /* 0x000000000000781c */ /* 0x000fe40003f2e868 */
[----:B------:R-:W-:Y:S02]  /*3f80*/  ISETP.GT.AND P0, PT, R145, RZ, P0 ;  /* 0x000000ff9100720c */ /* 0x000fe40000704270 */
[----:B------:R-:W-:Y:S02]  /*3f90*/  PLOP3.LUT P2, PT, PT, PT, UP5, 0x40, 0x0 ;  /* 0x000000000000781c */ /* 0x000fe40003f4e858 */
[----:B------:R-:W-:Y:S02]  /*3fa0*/  ISETP.GT.AND P1, PT, R3, RZ, P1 ;  /* 0x000000ff0300720c */ /* 0x000fe40000f24270 */
[----:B------:R-:W-:Y:S02]  /*3fb0*/  ISETP.LT.OR P0, PT, R146, 0x1, P0 ;  /* 0x000000019200780c */ /* 0x000fe40000701670 */
[----:B------:R-:W-:Y:S02]  /*3fc0*/  ISETP.GT.AND P2, PT, R145, 0x1, P2 ;  /* 0x000000019100780c */ /* 0x000fe40001744270 */
[----:B------:R-:W-:Y:S02]  /*3fd0*/  FSEL R205, R4, -INF , !P0 ;  /* 0xff80000004cd7808 */ /* 0x000fe40004000000 */
[----:B------:R-:W-:Y:S02]  /*3fe0*/  PLOP3.LUT P0, PT, PT, PT, UP5, 0x40, 0x0 ;  /* 0x000000000000781c */ /* 0x000fe40003f0e858 */
[----:B------:R-:W-:Y:S01]  /*3ff0*/  ISETP.LT.OR P2, PT, R146, 0x2, P2 ;  /* 0x000000029200780c */ /* 0x000fe20001741670 */
[--C-:B------:R-:W-:Y:S01]  /*4000*/  FFMA.FTZ R210, R205, c[0x0][0x29c], -R149.reuse ;  /* 0x0000a700cdd27a23 */ /* 0x100fe20000010895 */
[----:B------:R-:W-:Y:S02]  /*4010*/  ISETP.LT.OR P1, PT, R140, 0x1, P1 ;  /* 0x000000018c00780c */ /* 0x000fe40000f21670 */
[----:B------:R-:W-:Y:S02]  /*4020*/  ISETP.GT.AND P0, PT, R3, 0x1, P0 ;  /* 0x000000010300780c */ /* 0x000fe40000704270 */
[----:B----4-:R-:W-:Y:S02]  /*4030*/  FSEL R203, R5, -INF , !P2 ;  /* 0xff80000005cb7808 */ /* 0x010fe40005000000 */
[----:B------:R-:W-:Y:S02]  /*4040*/  FSEL R202, R6, -INF , !P1 ;  /* 0xff80000006ca7808 */ /* 0x000fe40004800000 */
[----:B------:R-:W-:Y:S01]  /*4050*/  PLOP3.LUT P2, PT, PT, PT, UP4, 0x40, 0x0 ;  /* 0x000000000000781c */ /* 0x000fe20003f4e848 */
[--C-:B------:R-:W-:Y:S01]  /*4060*/  FFMA.FTZ R209, R203, c[0x0][0x29c], -R149.reuse ;  /* 0x0000a700cbd17a23 */ /* 0x100fe20000010895 */
[----:B------:R-:W-:Y:S01]  /*4070*/  PLOP3.LUT P1, PT, PT, PT, UP3, 0x40, 0x0 ;  /* 0x000000000000781c */ /* 0x000fe20003f2e838 */
[--C-:B------:R-:W-:Y:S01]  /*4080*/  FFMA.FTZ R205, R202, c[0x0][0x29c], -R148.reuse ;  /* 0x0000a700cacd7a23 */ /* 0x100fe20000010894 */
[C---:B------:R-:W-:Y:S02]  /*4090*/  ISETP.GT.AND P2, PT, R145.reuse, 0x20, P2 ;  /* 0x000000209100780c */ /* 0x040fe40001744270 */
[----:B------:R-:W-:Y:S02]  /*40a0*/  ISETP.GT.AND P1, PT, R145, 0x21, P1 ;  /* 0x000000219100780c */ /* 0x000fe40000f24270 */
[----:B------:R-:W-:Y:S02]  /*40b0*/  ISETP.LT.OR P0, PT, R140, 0x2, P0 ;  /* 0x000000028c00780c */ /* 0x000fe40000701670 */
[C---:B------:R-:W-:Y:S02]  /*40c0*/  ISETP.LT.OR P2, PT, R146.reuse, 0x21, P2 ;  /* 0x000000219200780c */ /* 0x040fe40001741670 */
[----:B------:R-:W-:Y:S02]  /*40d0*/  FSEL R201, R7, -INF , !P0 ;  /* 0xff80000007c97808 */ /* 0x000fe40004000000 */
[-C--:B--2---:R-:W-:Y:S01]  /*40e0*/  HMMA.16816.F32.BF16 R4, R28, R152.reuse, RZ ;  /* 0x000000981c04723c */ /* 0x084fe200000418ff */
[----:B------:R-:W-:Y:S02]  /*40f0*/  PLOP3.LUT P0, PT, PT, PT, UP4, 0x40, 0x0 ;  /* 0x000000000000781c */ /* 0x000fe40003f0e848 */
[----:B------:R-:W-:Y:S02]  /*4100*/  ISETP.LT.OR P1, PT, R146, 0x22, P1 ;  /* 0x000000229200780c */ /* 0x000fe40000f21670 */
[----:B------:R-:W-:Y:S02]  /*4110*/  ISETP.GT.AND P0, PT, R3, 0x20, P0 ;  /* 0x000000200300780c */ /* 0x000fe40000704270 */
[----:B------:R-:W-:Y:S02]  /*4120*/  FSEL R150, R17, -INF , !P1 ;  /* 0xff80000011967808 */ /* 0x000fe40004800000 */
[----:B------:R-:W-:Y:S02]  /*4130*/  FSEL R200, R16, -INF , !P2 ;  /* 0xff80000010c87808 */ /* 0x000fe40005000000 */
[----:B------:R-:W-:Y:S01]  /*4140*/  PLOP3.LUT P2, PT, PT, PT, UP3, 0x40, 0x0 ;  /* 0x000000000000781c */ /* 0x000fe20003f4e838 */
[--C-:B------:R-:W-:Y:S01]  /*4150*/  FFMA.FTZ R208, R150, c[0x0][0x29c], -R149.reuse ;  /* 0x0000a70096d07a23 */ /* 0x100fe20000010895 */
[----:B------:R-:W-:Y:S01]  /*4160*/  PLOP3.LUT P1, PT, PT, PT, UP2, 0x40, 0x0 ;  /* 0x000000000000781c */ /* 0x000fe20003f2e828 */
[--C-:B------:R-:W-:Y:S01]  /*4170*/  FFMA.FTZ R150, R201, c[0x0][0x29c], -R148.reuse ;  /* 0x0000a700c9967a23 */ /* 0x100fe20000010894 */
[----:B------:R-:W-:Y:S02]  /*4180*/  ISETP.GT.AND P2, PT, R3, 0x21, P2 ;  /* 0x000000210300780c */ /* 0x000fe40001744270 */
[----:B------:R-:W-:Y:S02]  /*4190*/  ISETP.LT.OR P0, PT, R140, 0x21, P0 ;  /* 0x000000218c00780c */ /* 0x000fe40000701670 */
[C---:B------:R-:W-:Y:S01]  /*41a0*/  ISETP.GT.AND P1, PT, R145.reuse, 0x40, P1 ;  /* 0x000000409100780c */ /* 0x040fe20000f24270 */
[----:B------:R-:W-:Y:S01]  /*41b0*/  MUFU.EX2 R150, R150 ;  /* 0x0000009600967308 */ /* 0x000fe20000000800 */
[----:B------:R-:W-:Y:S02]  /*41c0*/  FSEL R147, R18, -INF , !P0 ;  /* 0xff80000012937808 */ /* 0x000fe40004000000 */
[----:B------:R-:W-:Y:S02]  /*41d0*/  ISETP.LT.OR P2, PT, R140, 0x22, P2 ;  /* 0x000000228c00780c */ /* 0x000fe40001741670 */
[----:B------:R-:W-:Y:S02]  /*41e0*/  ISETP.LT.OR P1, PT, R146, 0x41, P1 ;  /* 0x000000419200780c */ /* 0x000fe40000f21670 */
[----:B------:R-:W-:Y:S02]  /*41f0*/  PLOP3.LUT P0, PT, PT, PT, UP1, 0x40, 0x0 ;  /* 0x000000000000781c */ /* 0x000fe40003f0e818 */
[----:B------:R-:W-:Y:S02]  /*4200*/  FSEL R20, R20, -INF , !P1 ;  /* 0xff80000014147808 */ /* 0x000fe40004800000 */
[----:B------:R-:W-:Y:S02]  /*4210*/  ISETP.GT.AND P0, PT, R145, 0x41, P0 ;  /* 0x000000419100780c */ /* 0x000fe40000704270 */
[----:B------:R-:W-:Y:S01]  /*4220*/  FSEL R145, R19, -INF , !P2 ;  /* 0xff80000013917808 */ /* 0x000fe20005000000 */
[----:B------:R-:W-:Y:S01]  /*4230*/  FFMA.FTZ R207, R20, c[0x0][0x29c], -R149 ;  /* 0x0000a70014cf7a23 */ /* 0x000fe20000010895 */
[----:B------:R-:W-:Y:S02]  /*4240*/  PLOP3.LUT P2, PT, PT, PT, UP2, 0x40, 0x0 ;  /* 0x000000000000781c */ /* 0x000fe40003f4e828 */
[----:B------:R-:W-:Y:S01]  /*4250*/  PLOP3.LUT P1, PT, PT, PT, UP1, 0x40, 0x0 ;  /* 0x000000000000781c */ /* 0x000fe20003f2e818 */
[--C-:B------:R-:W-:Y:S01]  /*4260*/  FFMA.FTZ R201, R145, c[0x0][0x29c], -R148.reuse ;  /* 0x0000a70091c97a23 */ /* 0x100fe20000010894 */
[C---:B------:R-:W-:Y:S01]  /*4270*/  ISETP.GT.AND P2, PT, R3.reuse, 0x40, P2 ;  /* 0x000000400300780c */ /* 0x040fe20001744270 */
[----:B------:R-:W-:Y:S01]  /*4280*/  MUFU.EX2 R145, R208 ;  /* 0x000000d000917308 */ /* 0x000fe20000000800 */
[----:B------:R-:W-:Y:S02]  /*4290*/  ISETP.GT.AND P1, PT, R3, 0x41, P1 ;  /* 0x000000410300780c */ /* 0x000fe40000f24270 */
[----:B------:R-:W-:Y:S02]  /*42a0*/  ISETP.LT.OR P0, PT, R146, 0x42, P0 ;  /* 0x000000429200780c */ /* 0x000fe40000701670 */
[C---:B------:R-:W-:Y:S02]  /*42b0*/  ISETP.LT.OR P2, PT, R140.reuse, 0x41, P2 ;  /* 0x000000418c00780c */ /* 0x040fe40001741670 */
[----:B------:R-:W-:Y:S02]  /*42c0*/  FSEL R21, R21, -INF , !P0 ;  /* 0xff80000015157808 */ /* 0x000fe40004000000 */
[----:B------:R-:W-:Y:S01]  /*42d0*/  PLOP3.LUT P0, PT, PT, PT, UP6, 0x40, 0x0 ;  /* 0x000000000000781c */ /* 0x000fe20003f0e868 */
[----:B------:R-:W-:Y:S01]  /*42e0*/  MUFU.EX2 R201, R201 ;  /* 0x000000c900c97308 */ /* 0x000fe20000000800 */
[----:B------:R-:W-:Y:S01]  /*42f0*/  ISETP.LT.OR P1, PT, R140, 0x42, P1 ;  /* 0x000000428c00780c */ /* 0x000fe20000f21670 */
[----:B------:R-:W-:Y:S01]  /*4300*/  IMAD.MOV.U32 R140, RZ, RZ, 0x40 ;  /* 0x00000040ff8c7424 */ /* 0x000fe200078e00ff */
[----:B------:R-:W-:Y:S02]  /*4310*/  ISETP.GT.AND P0, PT, R141, RZ, P0 ;  /* 0x000000ff8d00720c */ /* 0x000fe40000704270 */
[----:B------:R-:W-:Y:S02]  /*4320*/  FSEL R22, R22, -INF , !P2 ;  /* 0xff80000016167808 */ /* 0x000fe40005000000 */
[----:B------:R-:W-:Y:S02]  /*4330*/  PLOP3.LUT P2, PT, PT, PT, UP6, 0x40, 0x0 ;  /* 0x000000000000781c */ /* 0x000fe40003f4e868 */
[----:B------:R-:W-:Y:S01]  /*4340*/  FSEL R23, R23, -INF , !P1 ;  /* 0xff80000017177808 */ /* 0x000fe20004800000 */
[----:B------:R-:W-:Y:S01]  /*4350*/  FFMA.FTZ R211, R22, c[0x0][0x29c], -R148 ;  /* 0x0000a70016d37a23 */ /* 0x000fe20000010894 */
[----:B------:R-:W-:Y:S02]  /*4360*/  PLOP3.LUT P1, PT, PT, PT, UP5, 0x40, 0x0 ;  /* 0x000000000000781c */ /* 0x000fe40003f2e858 */
[----:B------:R-:W-:Y:S02]  /*4370*/  ISETP.LT.OR P0, PT, R142, 0x1, P0 ;  /* 0x000000018e00780c */ /* 0x000fe40000701670 */
[----:B------:R-:W-:Y:S02]  /*4380*/  ISETP.GT.AND P1, PT, R141, 0x1, P1 ;  /* 0x000000018d00780c */ /* 0x000fe40000f24270 */
[C---:B------:R-:W-:Y:S02]  /*4390*/  ISETP.GT.AND P2, PT, R143.reuse, RZ, P2 ;  /* 0x000000ff8f00720c */ /* 0x040fe40001744270 */
[----:B------:R-:W-:Y:S02]  /*43a0*/  FSEL R206, R8, -INF , !P0 ;  /* 0xff80000008ce7808 */ /* 0x000fe40004000000 */
[----:B------:R-:W-:Y:S02]  /*43b0*/  ISETP.LT.OR P1, PT, R142, 0x2, P1 ;  /* 0x000000028e00780c */ /* 0x000fe40000f21670 */
[----:B------:R-:W-:Y:S01]  /*43c0*/  PLOP3.LUT P0, PT, PT, PT, UP5, 0x40, 0x0 ;  /* 0x000000000000781c */ /* 0x000fe20003f0e858 */
[--C-:B------:R-:W-:Y:S01]  /*43d0*/  FFMA.FTZ R202, R206, c[0x0][0x29c], -R151.reuse ;  /* 0x0000a700ceca7a23 */ /* 0x100fe20000010897 */
[----:B------:R-:W-:Y:S02]  /*43e0*/  ISETP.LT.OR P2, PT, R144, 0x1, P2 ;  /* 0x000000019000780c */ /* 0x000fe40001741670 */
[----:B------:R-:W-:Y:S02]  /*43f0*/  ISETP.GT.AND P0, PT, R143, 0x1, P0 ;  /* 0x000000018f00780c */ /* 0x000fe40000704270 */
[----:B------:R-:W-:Y:S01]  /*4400*/  FSEL R213, R10, -INF , !P2 ;  /* 0xff8000000ad57808 */ /* 0x000fe20005000000 */
[----:B------:R-:W-:Y:S01]  /*4410*/  MUFU.EX2 R202, R202 ;  /* 0x000000ca00ca7308 */ /* 0x000fe20000000800 */
[----:B------:R-:W-:Y:S02]  /*4420*/  FSEL R146, R9, -INF , !P1 ;  /* 0xff80000009927808 */ /* 0x000fe40004800000 */
[----:B------:R-:W-:Y:S02]  /*4430*/  PLOP3.LUT P1, PT, PT, PT, UP4, 0x40, 0x0 ;  /* 0x000000000000781c */ /* 0x000fe40003f2e848 */
[----:B------:R-:W-:Y:S01]  /*4440*/  PLOP3.LUT P2, PT, PT, PT, UP3, 0x40, 0x0 ;  /* 0x000000000000781c */ /* 0x000fe20003f4e838 */
[--C-:B------:R-:W-:Y:S01]  /*4450*/  FFMA.FTZ R203, R146, c[0x0][0x29c], -R151.reuse ;  /* 0x0000a70092cb7a23 */ /* 0x100fe20000010897 */
[C---:B------:R-:W-:Y:S02]  /*4460*/  ISETP.GT.AND P1, PT, R141.reuse, 0x20, P1 ;  /* 0x000000208d00780c */ /* 0x040fe40000f24270 */
[----:B------:R-:W-:Y:S01]  /*4470*/  ISETP.GT.AND P2, PT, R141, 0x21, P2 ;  /* 0x000000218d00780c */ /* 0x000fe20001744270 */
[----:B------:R-:W-:Y:S01]  /*4480*/  MUFU.EX2 R146, R207 ;  /* 0x000000cf00927308 */ /* 0x000fe20000000800 */
[----:B------:R-:W-:Y:S02]  /*4490*/  ISETP.LT.OR P0, PT, R144, 0x2, P0 ;  /* 0x000000029000780c */ /* 0x000fe40000701670 */
[C---:B------:R-:W-:Y:S02]  /*44a0*/  ISETP.LT.OR P1, PT, R142.reuse, 0x21, P1 ;  /* 0x000000218e00780c */ /* 0x040fe40000f21670 */
[----:B------:R-:W-:Y:S02]  /*44b0*/  FSEL R214, R11, -INF , !P0 ;  /* 0xff8000000bd67808 */ /* 0x000fe40004000000 */
[C---:B---3--:R-:W-:Y:S02]  /*44c0*/  HMMA.16816.F32.BF16 R8, R32.reuse, R152, RZ ;  /* 0x000000982008723c */ /* 0x048fe400000418ff */
[----:B------:R-:W-:Y:S01]  /*44d0*/  ISETP.LT.OR P2, PT, R142, 0x22, P2 ;  /* 0x000000228e00780c */ /* 0x000fe20001741670 */
[----:B------:R-:W-:Y:S01]  /*44e0*/  MUFU.EX2 R203, R203 ;  /* 0x000000cb00cb7308 */ /* 0x000fe20000000800 */
[----:B------:R-:W-:Y:S02]  /*44f0*/  LOP3.LUT P0, RZ, R225, 0x4, RZ, 0xc0, !PT ;  /* 0x00000004e1ff7812 */ /* 0x000fe4000780c0ff */
[----:B------:R-:W-:Y:S02]  /*4500*/  FSEL R12, R12, -INF , !P1 ;  /* 0xff8000000c0c7808 */ /* 0x000fe40004800000 */
[-C--:B------:R-:W-:Y:S01]  /*4510*/  HMMA.16816.F32.BF16 R16, R32, R154.reuse, RZ ;  /* 0x0000009a2010723c */ /* 0x080fe200000418ff */
[----:B------:R-:W-:Y:S02]  /*4520*/  SEL R140, R140, 0xffffffc0, !P0 ;  /* 0xffffffc08c8c7807 */ /* 0x000fe40004000000 */
[----:B------:R-:W-:Y:S01]  /*4530*/  PLOP3.LUT P0, PT, PT, PT, UP2, 0x40, 0x0 ;  /* 0x000000000000781c */ /* 0x000fe20003f0e828 */
[--C-:B------:R-:W-:Y:S01]  /*4540*/  FFMA.FTZ R12, R12, c[0x0][0x29c], -R151.reuse ;  /* 0x0000a7000c0c7a23 */ /* 0x100fe20000010897 */
[----:B------:R-:W-:Y:S01]  /*4550*/  PLOP3.LUT P1, PT, PT, PT, UP1, 0x40, 0x0 ;  /* 0x000000000000781c */ /* 0x000fe20003f2e818 */
[----:B------:R-:W-:Y:S01]  /*4560*/  IMAD.IADD R3, R0, 0x1, R140 ;  /* 0x0000000100037824 */ /* 0x000fe200078e028c */
[----:B------:R-:W-:Y:S01]  /*4570*/  FSEL R13, R13, -INF , !P2 ;  /* 0xff8000000d0d7808 */ /* 0x000fe20005000000 */
[----:B------:R-:W-:Y:S01]  /*4580*/  IMAD.IADD R140, R140, 0x1, R2 ;  /* 0x000000018c8c7824 */ /* 0x000fe200078e0202 */
[----:B------:R-:W-:Y:S02]  /*4590*/  PLOP3.LUT P2, PT, PT, PT, UP4, 0x40, 0x0 ;  /* 0x000000000000781c */ /* 0x000fe40003f4e848 */
[----:B------:R-:W-:Y:S01]  /*45a0*/  ISETP.GT.AND P0, PT, R141, 0x40, P0 ;  /* 0x000000408d00780c */ /* 0x000fe20000704270 */
[--C-:B------:R-:W-:Y:S01]  /*45b0*/  FFMA.FTZ R13, R13, c[0x0][0x29c], -R151.reuse ;  /* 0x0000a7000d0d7a23 */ /* 0x100fe20000010897 */
[----:B------:R-:W-:Y:S02]  /*45c0*/  ISETP.GT.AND P1, PT, R141, 0x41, P1 ;  /* 0x000000418d00780c */ /* 0x000fe40000f24270 */
[----:B------:R-:W-:Y:S02]  /*45d0*/  ISETP.GT.AND P2, PT, R143, 0x20, P2 ;  /* 0x000000208f00780c */ /* 0x000fe40001744270 */
[C---:B------:R-:W-:Y:S02]  /*45e0*/  ISETP.LT.OR P0, PT, R142.reuse, 0x41, P0 ;  /* 0x000000418e00780c */ /* 0x040fe40000701670 */
[----:B------:R-:W-:Y:S02]  /*45f0*/  ISETP.LT.OR P1, PT, R142, 0x42, P1 ;  /* 0x000000428e00780c */ /* 0x000fe40000f21670 */
[----:B------:R-:W-:Y:S02]  /*4600*/  ISETP.LT.OR P2, PT, R144, 0x21, P2 ;  /* 0x000000219000780c */ /* 0x000fe40001741670 */
[----:B------:R-:W-:Y:S02]  /*4610*/  FSEL R24, R24, -INF , !P0 ;  /* 0xff80000018187808 */ /* 0x000fe40004000000 */
[----:B------:R-:W-:Y:S02]  /*4620*/  FSEL R212, R14, -INF , !P2 ;  /* 0xff8000000ed47808 */ /* 0x000fe40005000000 */
[----:B------:R-:W-:Y:S01]  /*4630*/  PLOP3.LUT P0, PT, PT, PT, UP3, 0x40, 0x0 ;  /* 0x000000000000781c */ /* 0x000fe20003f0e838 */
[--C-:B------:R-:W-:Y:S01]  /*4640*/  FFMA.FTZ R14, R24, c[0x0][0x29c], -R151.reuse ;  /* 0x0000a700180e7a23 */ /* 0x100fe20000010897 */
[----:B------:R-:W-:Y:S01]  /*4650*/  FSEL R25, R25, -INF , !P1 ;  /* 0xff80000019197808 */ /* 0x000fe20004800000 */
[----:B------:R-:W-:Y:S01]  /*4660*/  MUFU.EX2 R24, R210 ;  /* 0x000000d200187308 */ /* 0x000fe20000000800 */
[----:B------:R-:W-:Y:S02]  /*4670*/  PLOP3.LUT P1, PT, PT, PT, UP2, 0x40, 0x0 ;  /* 0x000000000000781c */ /* 0x000fe40003f2e828 */
[----:B------:R-:W-:Y:S01]  /*4680*/  PLOP3.LUT P2, PT, PT, PT, UP1, 0x40, 0x0 ;  /* 0x000000000000781c */ /* 0x000fe20003f4e818 */
[----:B------:R-:W-:Y:S01]  /*4690*/  FFMA.FTZ R151, R25, c[0x0][0x29c], -R151 ;  /* 0x0000a70019977a23 */ /* 0x000fe20000010897 */
[C---:B------:R-:W-:Y:S02]  /*46a0*/  ISETP.GT.AND P0, PT, R143.reuse, 0x21, P0 ;  /* 0x000000218f00780c */ /* 0x040fe40000704270 */
[C---:B------:R-:W-:Y:S02]  /*46b0*/  ISETP.GT.AND P1, PT, R143.reuse, 0x40, P1 ;  /* 0x000000408f00780c */ /* 0x040fe40000f24270 */
[----:B------:R-:W-:Y:S01]  /*46c0*/  ISETP.GT.AND P2, PT, R143, 0x41, P2 ;  /* 0x000000418f00780c */ /* 0x000fe20001744270 */
[----:B------:R-:W2:Y:S01]  /*46d0*/  MUFU.EX2 R25, R209 ;  /* 0x000000d100197308 */ /* 0x000ea20000000800 */
[C---:B------:R-:W-:Y:S02]  /*46e0*/  ISETP.LT.OR P0, PT, R144.reuse, 0x22, P0 ;  /* 0x000000229000780c */ /* 0x040fe40000701670 */
[C---:B------:R-:W-:Y:S02]  /*46f0*/  ISETP.LT.OR P1, PT, R144.reuse, 0x41, P1 ;  /* 0x000000419000780c */ /* 0x040fe40000f21670 */
[----:B------:R-:W-:Y:S01]  /*4700*/  ISETP.LT.OR P2, PT, R144, 0x42, P2 ;  /* 0x000000429000780c */ /* 0x000fe20001741670 */
[--C-:B------:R-:W-:Y:S01]  /*4710*/  FFMA.FTZ R144, R200, c[0x0][0x29c], -R149.reuse ;  /* 0x0000a700c8907a23 */ /* 0x100fe20000010895 */
[----:B------:R-:W-:Y:S01]  /*4720*/  FSEL R26, R26, -INF , !P1 ;  /* 0xff8000001a1a7808 */ /* 0x000fe20004800000 */
[----:B------:R-:W-:Y:S01]  /*4730*/  FFMA.FTZ R149, R21, c[0x0][0x29c], -R149 ;  /* 0x0000a70015957a23 */ /* 0x000fe20000010895 */
[----:B------:R-:W-:Y:S01]  /*4740*/  FSEL R27, R27, -INF , !P2 ;  /* 0xff8000001b1b7808 */ /* 0x000fe20005000000 */
[--C-:B------:R-:W-:Y:S01]  /*4750*/  FFMA.FTZ R200, R147, c[0x0][0x29c], -R148.reuse ;  /* 0x0000a70093c87a23 */ /* 0x100fe20000010894 */
[----:B------:R-:W-:Y:S01]  /*4760*/  MUFU.EX2 R151, R151 ;  /* 0x0000009700977308 */ /* 0x000fe20000000800 */
[----:B------:R-:W-:Y:S01]  /*4770*/  FFMA.FTZ R148, R23, c[0x0][0x29c], -R148 ;  /* 0x0000a70017947a23 */ /* 0x000fe20000010894 */
[----:B------:R-:W-:Y:S01]  /*4780*/  FSEL R15, R15, -INF , !P0 ;  /* 0xff8000000f0f7808 */ /* 0x000fe20004000000 */
[C---:B------:R-:W-:Y:S01]  /*4790*/  HMMA.16816.F32.BF16 R20, R28.reuse, R154, RZ ;  /* 0x0000009a1c14723c */ /* 0x040fe200000418ff */
[----:B------:R-:W-:Y:S03]  /*47a0*/  PLOP3.LUT P0, PT, PT, PT, UP0, 0x80, 0x0 ;  /* 0x000000000000781c */ /* 0x000fe60003f0f008 */
[--C-:B------:R-:W-:Y:S03]  /*47b0*/  FFMA.FTZ R15, R15, c[0x0][0x29c], -R204.reuse ;  /* 0x0000a7000f0f7a23 */ /* 0x100fe600000108cc */
[----:B------:R-:W-:Y:S01]  /*47c0*/  MUFU.EX2 R147, R205 ;  /* 0x000000cd00937308 */ /* 0x000fe20000000800 */
[-C--:B------:R-:W-:Y:S08]  /*47d0*/  HMMA.16816.F32.BF16 R28, R28, R156.reuse, RZ ;  /* 0x0000009c1c1c723c */ /* 0x080ff000000418ff */
[----:B------:R-:W-:Y:S01]  /*47e0*/  HMMA.16816.F32.BF16 R32, R32, R156, RZ ;  /* 0x0000009c2020723c */ /* 0x000fe200000418ff */
[----:B------:R3:W-:Y:S07]  /*47f0*/  MUFU.EX2 R205, R12 ;  /* 0x0000000c00cd7308 */ /* 0x0007ee0000000800 */
[-C--:B------:R-:W-:Y:S03]  /*4800*/  HMMA.16816.F32.BF16 R4, R132, R158.reuse, R4 ;  /* 0x0000009e8404723c */ /* 0x080fe60000041804 */
[----:B------:R-:W4:Y:S05]  /*4810*/  MUFU.EX2 R149, R149 ;  /* 0x0000009500957308 */ /* 0x000f2a0000000800 */
[C---:B-1----:R-:W-:Y:S05]  /*4820*/  HMMA.16816.F32.BF16 R8, R136.reuse, R158, R8 ;  /* 0x0000009e8808723c */ /* 0x042fea0000041808 */
[----:B------:R-:W1:Y:S03]  /*4830*/  MUFU.EX2 R144, R144 ;  /* 0x0000009000907308 */ /* 0x000e660000000800 */
[-C--:B------:R-:W-:Y:S04]  /*4840*/  HMMA.16816.F32.BF16 R16, R136, R160.reuse, R16 ;  /* 0x000000a08810723c */ /* 0x080fe80000041810 */
[--C-:B---3--:R-:W-:Y:S03]  /*4850*/  FFMA.FTZ R12, R213, c[0x0][0x29c], -R204.reuse ;  /* 0x0000a700d50c7a23 */ /* 0x108fe600000108cc */
[----:B------:R-:W-:Y:S01]  /*4860*/  MUFU.EX2 R200, R200 ;  /* 0x000000c800c87308 */ /* 0x000fe20000000800 */
[C---:B------:R-:W-:Y:S08]  /*4870*/  HMMA.16816.F32.BF16 R20, R132.reuse, R160, R20 ;  /* 0x000000a08414723c */ /* 0x040ff00000041814 */
[-C--:B------:R-:W-:Y:S01]  /*4880*/  HMMA.16816.F32.BF16 R28, R132, R162.reuse, R28 ;  /* 0x000000a2841c723c */ /* 0x080fe2000004181c */
[----:B------:R-:W3:Y:S01]  /*4890*/  LDSM.16.M88.4 R132, [R3+0xe080] ;  /* 0x00e080000384783b */ /* 0x000ee20000000200 */
[----:B------:R-:W-:Y:S06]  /*48a0*/  MUFU.EX2 R148, R148 ;  /* 0x0000009400947308 */ /* 0x000fec0000000800 */
[----:B------:R-:W-:Y:S01]  /*48b0*/  HMMA.16816.F32.BF16 R32, R136, R162, R32 ;  /* 0x000000a28820723c */ /* 0x000fe20000041820 */
[----:B------:R-:W5:Y:S07]  /*48c0*/  LDSM.16.M88.4 R136, [R3+0xf080] ;  /* 0x00f080000388783b */ /* 0x000f6e0000000200 */
[-C--:B---3--:R-:W-:Y:S08]  /*48d0*/  HMMA.16816.F32.BF16 R4, R132, R164.reuse, R4 ;  /* 0x000000a48404723c */ /* 0x088ff00000041804 */
[C---:B-----5:R-:W-:Y:S08]  /*48e0*/  HMMA.16816.F32.BF16 R8, R136.reuse, R164, R8 ;  /* 0x000000a48808723c */ /* 0x060ff00000041808 */
[-C--:B------:R-:W-:Y:S08]  /*48f0*/  HMMA.16816.F32.BF16 R16, R136, R166.reuse, R16 ;  /* 0x000000a68810723c */ /* 0x080ff00000041810 */
[C---:B------:R-:W-:Y:S08]  /*4900*/  HMMA.16816.F32.BF16 R20, R132.reuse, R166, R20 ;  /* 0x000000a68414723c */ /* 0x040ff00000041814 */
[-C--:B------:R-:W-:Y:S01]  /*4910*/  HMMA.16816.F32.BF16 R28, R132, R168.reuse, R28 ;  /* 0x000000a8841c723c */ /* 0x080fe2000004181c */
[----:B------:R-:W3:Y:S07]  /*4920*/  LDSM.16.M88.4 R132, [R140+0xe080] ;  /* 0x00e080008c84783b */ /* 0x000eee0000000200 */
        /* <DEDUP_REMOVED lines=9> */
[----:B------:R-:W5:Y:S08]  /*49c0*/  LDSM.16.M88.4 R136, [R0+0x11080] ;  /* 0x011080000088783b */ /* 0x000f700000000200 */
[----:B------:R-:W-:Y:S01]  /*49d0*/  LDS R0, [R234.X4+0x122a0] ;  /* 0x0122a000ea007984 */ /* 0x000fe20000004800 */
        /* <DEDUP_REMOVED lines=25> */
[----:B------:R-:W5:Y:S01]  /*4b70*/  LDSM.16.M88.4 R140, [R140+0x11080] ;  /* 0x011080008c8c783b */ /* 0x000f620000000200 */
[----:B------:R1:W-:Y:S10]  /*4b80*/  MUFU.EX2 R139, R13 ;  /* 0x0000000d008b7308 */ /* 0x0003f40000000800 */
[----:B------:R-:W-:Y:S10]  /*4b90*/  MUFU.EX2 R138, R14 ;  /* 0x0000000e008a7308 */ /* 0x000ff40000000800 */
[----:B------:R2:W-:Y:S01]  /*4ba0*/  MUFU.EX2 R136, R12 ;  /* 0x0000000c00887308 */ /* 0x0005e20000000800 */
[--C-:B-1----:R-:W-:Y:S09]  /*4bb0*/  FFMA.FTZ R13, R214, c[0x0][0x29c], -R204.reuse ;  /* 0x0000a700d60d7a23 */ /* 0x102ff200000108cc */
[----:B------:R-:W1:Y:S01]  /*4bc0*/  MUFU.EX2 R137, R211 ;  /* 0x000000d300897308 */ /* 0x000e620000000800 */
[-C--:B---3--:R-:W-:Y:S08]  /*4bd0*/  HMMA.16816.F32.BF16 R4, R132, R194.reuse, R4 ;  /* 0x000000c28404723c */ /* 0x088ff00000041804 */
[C---:B-----5:R-:W-:Y:S04]  /*4be0*/  HMMA.16816.F32.BF16 R8, R140.reuse, R194, R8 ;  /* 0x000000c28c08723c */ /* 0x060fe80000041808 */
[----:B--2---:R-:W-:Y:S04]  /*4bf0*/  FFMA.FTZ R12, R212, c[0x0][0x29c], -R204 ;  /* 0x0000a700d40c7a23 */ /* 0x004fe800000108cc */
[-C--:B------:R-:W-:Y:S08]  /*4c00*/  HMMA.16816.F32.BF16 R16, R140, R196.reuse, R16 ;  /* 0x000000c48c10723c */ /* 0x080ff00000041810 */
[C---:B------:R-:W-:Y:S04]  /*4c10*/  HMMA.16816.F32.BF16 R20, R132.reuse, R196, R20 ;  /* 0x000000c48414723c */ /* 0x040fe80000041814 */
[--C-:B------:R-:W-:Y:S02]  /*4c20*/  FADD.FTZ R6, R6, -R0.reuse ;  /* 0x8000000006067221 */ /* 0x100fe40000010000 */
[--C-:B------:R-:W-:Y:S02]  /*4c30*/  FADD.FTZ R7, R7, -R0.reuse ;  /* 0x8000000007077221 */ /* 0x100fe40000010000 */
[-C--:B------:R-:W-:Y:S01]  /*4c40*/  HMMA.16816.F32.BF16 R28, R132, R198.reuse, R28 ;  /* 0x000000c6841c723c */ /* 0x080fe2000004181c */
[----:B------:R-:W2:Y:S03]  /*4c50*/  MUFU.EX2 R135, R13 ;  /* 0x0000000d00877308 */ /* 0x000ea60000000800 */
[--C-:B------:R-:W-:Y:S02]  /*4c60*/  FADD.FTZ R4, R4, -R3.reuse ;  /* 0x8000000304047221 */ /* 0x100fe40000010000 */
[--C-:B------:R-:W-:Y:S01]  /*4c70*/  FADD.FTZ R5, R5, -R3.reuse ;  /* 0x8000000305057221 */ /* 0x100fe20000010000 */
[C---:B------:R-:W-:Y:S01]  /*4c80*/  F2FP.BF16.PACK_AB R132, R25.reuse, R24 ;  /* 0x000000181984723e */ /* 0x040fe200000010ff */
[----:B------:R-:W-:Y:S03]  /*4c90*/  HMMA.16816.F32.BF16 R32, R140, R198, R32 ;  /* 0x000000c68c20723c */ /* 0x000fe60000041820 */
[----:B------:R-:W-:Y:S01]  /*4ca0*/  MUFU.EX2 R134, R12 ;  /* 0x0000000c00867308 */ /* 0x000fe20000000800 */
[----:B------:R-:W-:Y:S02]  /*4cb0*/  FMUL.FTZ R14, R24, R4 ;  /* 0x00000004180e7220 */ /* 0x000fe40000410000 */
[----:B------:R-:W-:Y:S02]  /*4cc0*/  FMUL.FTZ R5, R25, R5 ;  /* 0x0000000519057220 */ /* 0x000fe40000410000 */
[--C-:B------:R-:W-:Y:S04]  /*4cd0*/  FADD.FTZ R22, R22, -R0.reuse ;  /* 0x8000000016167221 */ /* 0x100fe80000010000 */
[--C-:B------:R-:W-:Y:S02]  /*4ce0*/  FADD.FTZ R23, R23, -R0.reuse ;  /* 0x8000000017177221 */ /* 0x100fe40000010000 */
[--C-:B------:R-:W-:Y:S02]  /*4cf0*/  FADD.FTZ R20, R20, -R3.reuse ;  /* 0x8000000314147221 */ /* 0x100fe40000010000 */
[--C-:B------:R-:W-:Y:S02]  /*4d00*/  FADD.FTZ R29, R29, -R3.reuse ;  /* 0x800000031d1d7221 */ /* 0x100fe40000010000 */
[--C-:B------:R-:W-:Y:S02]  /*4d10*/  FADD.FTZ R30, R30, -R0.reuse ;  /* 0x800000001e1e7221 */ /* 0x100fe40000010000 */
[----:B----4-:R-:W-:Y:S02]  /*4d20*/  FMUL.FTZ R24, R149, R29 ;  /* 0x0000001d95187220 */ /* 0x010fe40000410000 */
[----:B------:R3:W4:Y:S01]  /*4d30*/  MUFU.EX2 R29, R15 ;  /* 0x0000000f001d7308 */ /* 0x0007220000000800 */
[----:B------:R-:W-:Y:S02]  /*4d40*/  FADD.FTZ R31, R31, -R0 ;  /* 0x800000001f1f7221 */ /* 0x000fe40000010000 */
[--C-:B------:R-:W-:Y:S01]  /*4d50*/  FADD.FTZ R21, R21, -R3.reuse ;  /* 0x8000000315157221 */ /* 0x100fe20000010000 */
[----:B------:R-:W5:Y:S01]  /*4d60*/  LDS R0, [R234.X4+0x12320] ;  /* 0x01232000ea007984 */ /* 0x000f620000004800 */
[----:B------:R-:W-:Y:S01]  /*4d70*/  FMUL.FTZ R25, R144, R20 ;  /* 0x0000001490197220 */ /* 0x000fe20000410000 */
[----:B------:R-:W-:Y:S01]  /*4d80*/  F2FP.BF16.PACK_AB R20, R5, R14 ;  /* 0x0000000e0514723e */ /* 0x000fe200000010ff */
[----:B------:R-:W-:Y:S01]  /*4d90*/  FMUL.FTZ R21, R145, R21 ;  /* 0x0000001591157220 */ /* 0x000fe20000410000 */
[----:B------:R-:W-:Y:S01]  /*4da0*/  STS [R232+0x12480], R132 ;  /* 0x01248084e8007388 */ /* 0x000fe20000000800 */
[----:B------:R-:W-:Y:S01]  /*4db0*/  FMUL.FTZ R6, R147, R6 ;  /* 0x0000000693067220 */ /* 0x000fe20000410000 */
[----:B-1----:R-:W-:Y:S01]  /*4dc0*/  F2FP.BF16.PACK_AB R14, R148, R137 ;  /* 0x00000089940e723e */ /* 0x002fe200000010ff */
[----:B------:R-:W-:Y:S01]  /*4dd0*/  FMUL.FTZ R7, R150, R7 ;  /* 0x0000000796077220 */ /* 0x000fe20000410000 */
[----:B------:R-:W-:Y:S01]  /*4de0*/  F2FP.BF16.PACK_AB R25, R21, R25 ;  /* 0x000000191519723e */ /* 0x000fe200000010ff */
[--C-:B------:R-:W-:Y:S02]  /*4df0*/  FADD.FTZ R8, R8, -R2.reuse ;  /* 0x8000000208087221 */ /* 0x100fe40000010000 */
[----:B------:R-:W-:Y:S01]  /*4e00*/  FADD.FTZ R9, R9, -R2 ;  /* 0x8000000209097221 */ /* 0x000fe20000010000 */
[----:B------:R-:W-:Y:S01]  /*4e10*/  F2FP.BF16.PACK_AB R21, R7, R6 ;  /* 0x000000060715723e */ /* 0x000fe200000010ff */
[----:B------:R-:W-:Y:S01]  /*4e20*/  FFMA.FTZ R133, R26, c[0x0][0x29c], -R204 ;  /* 0x0000a7001a857a23 */ /* 0x000fe200000108cc */
[----:B------:R-:W-:Y:S01]  /*4e30*/  F2FP.BF16.PACK_AB R26, R150, R147 ;  /* 0x00000093961a723e */ /* 0x000fe200000010ff */
[C---:B------:R-:W-:Y:S01]  /*4e40*/  FMUL.FTZ R5, R203.reuse, R9 ;  /* 0x00000009cb057220 */ /* 0x040fe20000410000 */
[----:B------:R-:W-:Y:S01]  /*4e50*/  F2FP.BF16.PACK_AB R7, R203, R202 ;  /* 0x000000cacb07723e */ /* 0x000fe200000010ff */
[----:B------:R-:W-:Y:S01]  /*4e60*/  FADD.FTZ R4, R28, -R3 ;  /* 0x800000031c047221 */ /* 0x000fe20000010000 */
[----:B------:R-:W-:Y:S01]  /*4e70*/  F2FP.BF16.PACK_AB R28, R145, R144 ;  /* 0x00000090911c723e */ /* 0x000fe200000010ff */
[----:B------:R-:W-:Y:S01]  /*4e80*/  FMUL.FTZ R3, R202, R8 ;  /* 0x00000008ca037220 */ /* 0x000fe20000410000 */
[----:B------:R-:W-:Y:S01]  /*4e90*/  STS [R233], R26 ;  /* 0x0000001ae9007388 */ /* 0x000fe20000000800 */
[----:B---3--:R-:W-:Y:S01]  /*4ea0*/  F2FP.BF16.PACK_AB R15, R201, R200 ;  /* 0x000000c8c90f723e */ /* 0x008fe200000010ff */
[--C-:B------:R-:W-:Y:S01]  /*4eb0*/  FADD.FTZ R17, R17, -R2.reuse ;  /* 0x8000000211117221 */ /* 0x100fe20000010000 */
[----:B------:R-:W-:Y:S01]  /*4ec0*/  F2FP.BF16.PACK_AB R6, R139, R205 ;  /* 0x000000cd8b06723e */ /* 0x000fe200000010ff */
[----:B------:R-:W-:Y:S01]  /*4ed0*/  STS [R232+0x12c80], R7 ;  /* 0x012c8007e8007388 */ /* 0x000fe20000000800 */
[----:B------:R-:W-:Y:S01]  /*4ee0*/  F2FP.BF16.PACK_AB R5, R5, R3 ;  /* 0x000000030505723e */ /* 0x000fe200000010ff */
[----:B------:R-:W-:Y:S01]  /*4ef0*/  FADD.FTZ R33, R33, -R2 ;  /* 0x8000000221217221 */ /* 0x000fe20000010000 */
[----:B--2---:R-:W-:Y:S01]  /*4f00*/  F2FP.BF16.PACK_AB R3, R135, R136 ;  /* 0x000000888703723e */ /* 0x004fe200000010ff */
[----:B------:R-:W-:Y:S01]  /*4f10*/  FFMA.FTZ R204, R27, c[0x0][0x29c], -R204 ;  /* 0x0000a7001bcc7a23 */ /* 0x000fe200000108cc */
[----:B------:R-:W-:Y:S01]  /*4f20*/  MUFU.EX2 R133, R133 ;  /* 0x0000008500857308 */ /* 0x000fe20000000800 */
[--C-:B------:R-:W-:Y:S01]  /*4f30*/  FADD.FTZ R16, R16, -R2.reuse ;  /* 0x8000000210107221 */ /* 0x100fe20000010000 */
[----:B------:R-:W-:Y:S01]  /*4f40*/  F2FP.BF16.PACK_AB R27, R149, R146 ;  /* 0x00000092951b723e */ /* 0x000fe200000010ff */
[----:B------:R-:W-:Y:S01]  /*4f50*/  STS [R233+0x800], R3 ;  /* 0x00080003e9007388 */ /* 0x000fe20000000800 */
[----:B------:R-:W-:Y:S01]  /*4f60*/  FADD.FTZ R32, R32, -R2 ;  /* 0x8000000220207221 */ /* 0x000fe20000010000 */
[----:B----4-:R-:W-:Y:S01]  /*4f70*/  F2FP.BF16.PACK_AB R2, R29, R134 ;  /* 0x000000861d02723e */ /* 0x010fe200000010ff */
[----:B------:R-:W-:Y:S01]  /*4f80*/  FMUL.FTZ R4, R146, R4 ;  /* 0x0000000492047220 */ /* 0x000fe20000410000 */
[----:B------:R-:W-:Y:S01]  /*4f90*/  STS [R232+0x13480], R28 ;  /* 0x0134801ce8007388 */ /* 0x000fe20000000800 */
[----:B------:R-:W-:Y:S02]  /*4fa0*/  FMUL.FTZ R22, R200, R22 ;  /* 0x00000016c8167220 */ /* 0x000fe40000410000 */
[----:B------:R-:W1:Y:S01]  /*4fb0*/  MUFU.EX2 R204, R204 ;  /* 0x000000cc00cc7308 */ /* 0x000e620000000800 */
[----:B------:R-:W-:Y:S01]  /*4fc0*/  STS [R233+0x1000], R15 ;  /* 0x0010000fe9007388 */ /* 0x000fe20000000800 */
[----:B------:R-:W-:Y:S01]  /*4fd0*/  F2FP.BF16.PACK_AB R24, R24, R4 ;  /* 0x000000041818723e */ /* 0x000fe200000010ff */
[--C-:B-----5:R-:W-:Y:S01]  /*4fe0*/  FADD.FTZ R10, R10, -R0.reuse ;  /* 0x800000000a0a7221 */ /* 0x120fe20000010000 */
[----:B------:R-:W-:Y:S01]  /*4ff0*/  F2FP.BF16.PACK_AB R4, R151, R138 ;  /* 0x0000008a9704723e */ /* 0x000fe200000010ff */
[----:B------:R-:W-:Y:S01]  /*5000*/  STS [R232+0x13c80], R6 ;  /* 0x013c8006e8007388 */ /* 0x000fe20000000800 */
[--C-:B------:R-:W-:Y:S02]  /*5010*/  FADD.FTZ R11, R11, -R0.reuse ;  /* 0x800000000b0b7221 */ /* 0x100fe40000010000 */
[----:B------:R-:W-:Y:S01]  /*5020*/  FMUL.FTZ R10, R136, R10 ;  /* 0x0000000a880a7220 */ /* 0x000fe20000410000 */
[----:B------:R1:W-:Y:S01]  /*5030*/  STS [R233+0x1800], R2 ;  /* 0x00180002e9007388 */ /* 0x0003e20000000800 */
[----:B------:R-:W-:Y:S02]  /*5040*/  FMUL.FTZ R11, R135, R11 ;  /* 0x0000000b870b7220 */ /* 0x000fe40000410000 */
[----:B------:R-:W-:Y:S01]  /*5050*/  FMUL.FTZ R23, R201, R23 ;  /* 0x00000017c9177220 */ /* 0x000fe20000410000 */
[----:B------:R-:W-:Y:S01]  /*5060*/  STS [R232+0x14480], R27 ;  /* 0x0144801be8007388 */ /* 0x000fe20000000800 */
[----:B------:R-:W-:Y:S02]  /*5070*/  FMUL.FTZ R16, R205, R16 ;  /* 0x00000010cd107220 */ /* 0x000fe40000410000 */
[----:B------:R-:W-:Y:S01]  /*5080*/  FMUL.FTZ R8, R139, R17 ;  /* 0x000000118b087220 */ /* 0x000fe20000410000 */
[----:B------:R-:W-:Y:S01]  /*5090*/  STS [R233+0x2000], R14 ;  /* 0x0020000ee9007388 */ /* 0x000fe20000000800 */
[--C-:B------:R-:W-:Y:S01]  /*50a0*/  FADD.FTZ R18, R18, -R0.reuse ;  /* 0x8000000012127221 */ /* 0x100fe20000010000 */
[----:B------:R-:W-:Y:S01]  /*50b0*/  F2FP.BF16.PACK_AB R9, R23, R22 ;  /* 0x000000161709723e */ /* 0x000fe200000010ff */
[--C-:B------:R-:W-:Y:S01]  /*50c0*/  FADD.FTZ R19, R19, -R0.reuse ;  /* 0x8000000013137221 */ /* 0x100fe20000010000 */
[----:B------:R-:W-:Y:S01]  /*50d0*/  STS [R232+0x14c80], R4 ;  /* 0x014c8004e8007388 */ /* 0x000fe20000000800 */
[----:B------:R-:W-:Y:S01]  /*50e0*/  FMUL.FTZ R18, R134, R18 ;  /* 0x0000001286127220 */ /* 0x000fe20000410000 */
[----:B------:R-:W-:Y:S01]  /*50f0*/  F2FP.BF16.PACK_AB R8, R8, R16 ;  /* 0x000000100808723e */ /* 0x000fe200000010ff */
[----:B------:R-:W-:Y:S02]  /*5100*/  FMUL.FTZ R19, R29, R19 ;  /* 0x000000131d137220 */ /* 0x000fe40000410000 */
[--C-:B------:R-:W-:Y:S02]  /*5110*/  FADD.FTZ R34, R34, -R0.reuse ;  /* 0x8000000022227221 */ /* 0x100fe40000010000 */
[----:B------:R-:W-:Y:S01]  /*5120*/  FADD.FTZ R35, R35, -R0 ;  /* 0x8000000023237221 */ /* 0x000fe20000010000 */
[----:B------:R-:W-:Y:S01]  /*5130*/  F2FP.BF16.PACK_AB R0, R19, R18 ;  /* 0x000000121300723e */ /* 0x000fe200000010ff */
[----:B------:R-:W-:Y:S02]  /*5140*/  FMUL.FTZ R30, R137, R30 ;  /* 0x0000001e891e7220 */ /* 0x000fe40000410000 */
[----:B------:R-:W-:Y:S01]  /*5150*/  FMUL.FTZ R13, R148, R31 ;  /* 0x0000001f940d7220 */ /* 0x000fe20000410000 */
[----:B-1----:R-:W-:Y:S01]  /*5160*/  F2FP.BF16.PACK_AB R2, R204, R133 ;  /* 0x00000085cc02723e */ /* 0x002fe200000010ff */
[----:B------:R-:W-:Y:S02]  /*5170*/  FMUL.FTZ R32, R138, R32 ;  /* 0x000000208a207220 */ /* 0x000fe40000410000 */
[----:B------:R-:W-:Y:S01]  /*5180*/  FMUL.FTZ R12, R151, R33 ;  /* 0x00000021970c7220 */ /* 0x000fe20000410000 */
[----:B------:R-:W-:Y:S01]  /*5190*/  F2FP.BF16.PACK_AB R13, R13, R30 ;  /* 0x0000001e0d0d723e */ /* 0x000fe200000010ff */
[----:B------:R1:W-:Y:S01]  /*51a0*/  STS [R233+0x2800], R2 ;  /* 0x00280002e9007388 */ /* 0x0003e20000000800 */
[----:B------:R-:W-:Y:S02]  /*51b0*/  FMUL.FTZ R34, R133, R34 ;  /* 0x0000002285227220 */ /* 0x000fe40000410000 */
[----:B------:R-:W-:Y:S01]  /*51c0*/  FMUL.FTZ R35, R204, R35 ;  /* 0x00000023cc237220 */ /* 0x000fe20000410000 */
[----:B------:R-:W-:Y:S01]  /*51d0*/  BAR.SYNC.DEFER_BLOCKING 0x0 ;  /* 0x0000000000007b1d */ /* 0x000fe20000010000 */
[----:B------:R-:W-:Y:S02]  /*51e0*/  F2FP.BF16.PACK_AB R12, R12, R32 ;  /* 0x000000200c0c723e */ /* 0x000fe400000010ff */
[----:B-1----:R-:W-:Y:S05]  /*51f0*/  F2FP.BF16.PACK_AB R2, R11, R10 ;  /* 0x0000000a0b02723e */ /* 0x002fea00000010ff */
        /* <DEDUP_REMOVED lines=92> */
[----:B-1-34-:R-:W-:Y:S01]  /*57c0*/  USHF.R.S32.HI UR20, URZ, 0x1f, UR10 ;  /* 0x0000001f3f147899 */ /* 0x01afe2000801140a */
[----:B------:R-:W-:Y:S01]  /*57d0*/  IMAD.U32 R5, RZ, RZ, UR8 ;  /* 0x00000008ff057e24 */ /* 0x000fe2000f8e00ff */
[----:B------:R-:W-:Y:S01]  /*57e0*/  ULDC.64 UR6, c[0x0][0x208] ;  /* 0x0000820000067ab9 */ /* 0x000fe20000000a00 */
[----:B------:R-:W-:Y:S01]  /*57f0*/  IMAD.U32 R10, RZ, RZ, UR9 ;  /* 0x00000009ff0a7e24 */ /* 0x000fe2000f8e00ff */
[----:B------:R-:W-:Y:S01]  /*5800*/  UIMAD UR20, UR20, UR6, URZ ;  /* 0x00000006141472a4 */ /* 0x000fe2000f8e023f */
[----:B------:R-:W1:Y:S01]  /*5810*/  S2R R11, SR_TID.X ;  /* 0x00000000000b7919 */ /* 0x000e620000002100 */
[----:B------:R-:W-:Y:S02]  /*5820*/  UIMAD.WIDE.U32 UR22, UR10, UR6, URZ ;  /* 0x000000060a1672a5 */ /* 0x000fe4000f8e003f */
[----:B------:R-:W-:Y:S02]  /*5830*/  UIMAD UR20, UR10, UR7, UR20 ;  /* 0x000000070a1472a4 */ /* 0x000fe4000f8e0214 */
[----:B------:R-:W-:Y:S02]  /*5840*/  USHF.L.U32 UR21, UR10, 0x6, URZ ;  /* 0x000000060a157899 */ /* 0x000fe4000800063f */
[----:B------:R-:W-:Y:S02]  /*5850*/  USHF.L.U32 UR6, UR22, 0x6, URZ ;  /* 0x0000000616067899 */ /* 0x000fe4000800063f */
[----:B------:R-:W-:Y:S02]  /*5860*/  UIADD3 UR20, UR23, UR20, URZ ;  /* 0x0000001417147290 */ /* 0x000fe4000fffe03f */
[----:B------:R-:W-:Y:S01]  /*5870*/  IADD3 R3, P0, R250, UR21, RZ ;  /* 0x00000015fa037c10 */ /* 0x000fe2000ff1e0ff */
[----:B------:R-:W-:Y:S01]  /*5880*/  IMAD.U32 R6, RZ, RZ, UR21 ;  /* 0x00000015ff067e24 */ /* 0x000fe2000f8e00ff */
[----:B------:R-:W-:Y:S01]  /*5890*/  IADD3 R5, P2, P1, R246, UR6, R5 ;  /* 0x00000006f6057c10 */ /* 0x000fe2000f95e005 */
[----:B------:R-:W-:Y:S01]  /*58a0*/  USHF.L.U64.HI UR20, UR22, 0x6, UR20 ;  /* 0x0000000616147899 */ /* 0x000fe20008010214 */
[----:B------:R-:W-:Y:S02]  /*58b0*/  IMAD.U32 R2, RZ, RZ, UR21 ;  /* 0x00000015ff027e24 */ /* 0x000fe4000f8e00ff */
[----:B------:R-:W-:Y:S02]  /*58c0*/  LEA.HI.X.SX32 R6, R6, R249, 0x1, P0 ;  /* 0x000000f906067211 */ /* 0x000fe400000f0eff */
[----:B------:R-:W-:Y:S02]  /*58d0*/  LOP3.LUT P0, RZ, R240, 0x1, RZ, 0xc0, !PT ;  /* 0x00000001f0ff7812 */ /* 0x000fe4000780c0ff */
[----:B------:R-:W-:Y:S02]  /*58e0*/  IADD3.X R10, R243, UR20, R10, P2, P1 ;  /* 0x00000014f30a7c10 */ /* 0x000fe400097e240a */
[C---:B------:R-:W-:Y:S02]  /*58f0*/  LEA R8, P1, R3.reuse, c[0x0][0x280], 0x2 ;  /* 0x0000a00003087a11 */ /* 0x040fe400078210ff */
[----:B------:R-:W-:Y:S02]  /*5900*/  IADD3 R2, -R248, UR14, -R2 ;  /* 0x0000000ef8027c10 */ /* 0x000fe4000fffe902 */
[----:B------:R-:W-:Y:S02]  /*5910*/  IADD3 R4, P2, R246, UR6, RZ ;  /* 0x00000006f6047c10 */ /* 0x000fe4000ff5e0ff */
        /* <DEDUP_REMOVED lines=20> */
.L_x_626:
[-C--:B-1234-:R-:W-:Y:S01]  /*5a60*/  HMMA.16816.F32.BF16 R4, R32, R16.reuse, RZ ;  /* 0x000000102004723c */ /* 0x09efe200000418ff */
[----:B------:R-:W2:Y:S01]  /*5a70*/  LDL R2, [R1+0x10] ;  /* 0x0000100001027983 */ /* 0x000ea20000100800 */
[----:B------:R-:W-:Y:S02]  /*5a80*/  USHF.L.U32 UR11, UR11, 0xd, URZ ;  /* 0x0000000d0b0b7899 */ /* 0x000fe4000800063f */
[----:B------:R-:W-:Y:S01]  /*5a90*/  UIADD3 UR6, UR4, 0x1, URZ ;  /* 0x0000000104067890 */ /* 0x000fe2000fffe03f */
[----:B------:R-:W-:Y:S01]  /*5aa0*/  LDSM.16.MT88.4 R140, [R0+0x1080] ;  /* 0x00108000008c783b */ /* 0x000fe20000004200 */
[----:B------:R-:W-:Y:S02]  /*5ab0*/  UISETP.GE.AND UP0, UPT, UR4, 0x1, UPT ;  /* 0x000000010400788c */ /* 0x000fe4000bf06270 */
[C---:B------:R-:W-:Y:S01]  /*5ac0*/  HMMA.16816.F32.BF16 R8, R132.reuse, R16, RZ ;  /* 0x000000108408723c */ /* 0x040fe200000418ff */
[----:B------:R-:W-:Y:S03]  /*5ad0*/  LDSM.16.MT88.4 R144, [R0+0x4080] ;  /* 0x004080000090783b */ /* 0x000fe60000004200 */
[----:B------:R-:W-:Y:S01]  /*5ae0*/  IMAD.U32 R3, RZ, RZ, UR11 ;  /* 0x0000000bff037e24 */ /* 0x000fe2000f8e00ff */
[----:B------:R-:W-:Y:S03]  /*5af0*/  LDSM.16.M88.4 R148, [R223+0x1000] ;  /* 0x00100000df94783b */ /* 0x000fe60000000200 */
[-C--:B------:R-:W-:Y:S01]  /*5b00*/  HMMA.16816.F32.BF16 R12, R132, R18.reuse, RZ ;  /* 0x00000012840c723c */ /* 0x080fe200000418ff */
[----:B------:R-:W0:Y:S07]  /*5b10*/  LDGDEPBAR ;  /* 0x00000000000079af */ /* 0x000e2e0000000000 */
[C---:B------:R-:W-:Y:S08]  /*5b20*/  HMMA.16816.F32.BF16 R16, R32.reuse, R18, RZ ;  /* 0x000000122010723c */ /* 0x040ff000000418ff */
[-C--:B------:R-:W-:Y:S08]  /*5b30*/  HMMA.16816.F32.BF16 R20, R32, R136.reuse, RZ ;  /* 0x000000882014723c */ /* 0x080ff000000418ff */
[C---:B------:R-:W-:Y:S08]  /*5b40*/  HMMA.16816.F32.BF16 R24, R132.reuse, R136, RZ ;  /* 0x000000888418723c */ /* 0x040ff000000418ff */
[-C--:B------:R-:W-:Y:S01]  /*5b50*/  HMMA.16816.F32.BF16 R28, R132, R138.reuse, RZ ;  /* 0x0000008a841c723c */ /* 0x080fe200000418ff */
[----:B------:R-:W1:Y:S07]  /*5b60*/  LDSM.16.M88.4 R132, [R221+0x1000] ;  /* 0x00100000dd84783b */ /* 0x000e6e0000000200 */
[----:B------:R-:W-:Y:S01]  /*5b70*/  HMMA.16816.F32.BF16 R32, R32, R138, RZ ;  /* 0x0000008a2020723c */ /* 0x000fe200000418ff */
[----:B------:R-:W3:Y:S07]  /*5b80*/  LDSM.16.M88.4 R136, [R221+0x1800] ;  /* 0x00180000dd88783b */ /* 0x000eee0000000200 */
[-C--:B------:R-:W-:Y:S08]  /*5b90*/  HMMA.16816.F32.BF16 R4, R200, R204.reuse, R4 ;  /* 0x000000ccc804723c */ /* 0x080ff00000041804 */
[C---:B------:R-:W-:Y:S08]  /*5ba0*/  HMMA.16816.F32.BF16 R8, R208.reuse, R204, R8 ;  /* 0x000000ccd008723c */ /* 0x040ff00000041808 */
[-C--:B------:R-:W-:Y:S08]  /*5bb0*/  HMMA.16816.F32.BF16 R12, R208, R206.reuse, R12 ;  /* 0x000000ced00c723c */ /* 0x080ff0000004180c */
[C---:B------:R-:W-:Y:S01]  /*5bc0*/  HMMA.16816.F32.BF16 R16, R200.reuse, R206, R16 ;  /* 0x000000cec810723c */ /* 0x040fe20000041810 */
[----:B------:R-:W-:Y:S07]  /*5bd0*/  LDSM.16.M88.4 R204, [R223+0x1800] ;  /* 0x00180000dfcc783b */ /* 0x000fee0000000200 */
[-C--:B------:R-:W-:Y:S08]  /*5be0*/  HMMA.16816.F32.BF16 R20, R200, R212.reuse, R20 ;  /* 0x000000d4c814723c */ /* 0x080ff00000041814 */
[C---:B------:R-:W-:Y:S01]  /*5bf0*/  HMMA.16816.F32.BF16 R24, R208.reuse, R212, R24 ;  /* 0x000000d4d018723c */ /* 0x040fe20000041818 */
[----:B------:R-:W4:Y:S07]  /*5c00*/  LDL.64 R212, [R1+0x8] ;  /* 0x0000080001d47983 */ /* 0x000f2e0000100a00 */
[-C--:B------:R-:W-:Y:S08]  /*5c10*/  HMMA.16816.F32.BF16 R28, R208, R214.reuse, R28 ;  /* 0x000000d6d01c723c */ /* 0x080ff0000004181c */
[----:B------:R-:W-:Y:S01]  /*5c20*/  HMMA.16816.F32.BF16 R32, R200, R214, R32 ;  /* 0x000000d6c820723c */ /* 0x000fe20000041820 */
[----:B------:R-:W5:Y:S07]  /*5c30*/  LDSM.16.MT88.4 R200, [R0+0x1880] ;  /* 0x0018800000c8783b */ /* 0x000f6e0000004200 */
[-C--:B-1----:R-:W-:Y:S08]  /*5c40*/  HMMA.16816.F32.BF16 R4, R132, R140.reuse, R4 ;  /* 0x0000008c8404723c */ /* 0x082ff00000041804 */
[C---:B---3--:R-:W-:Y:S08]  /*5c50*/  HMMA.16816.F32.BF16 R8, R136.reuse, R140, R8 ;  /* 0x0000008c8808723c */ /* 0x048ff00000041808 */
        /* <DEDUP_REMOVED lines=8> */
[----:B------:R-:W3:Y:S04]  /*5ce0*/  LDSM.16.M88.4 R132, [R221+0x2000] ;  /* 0x00200000dd84783b */ /* 0x000ee80000000200 */
[----:B------:R-:W3:Y:S03]  /*5cf0*/  LDSM.16.M88.4 R144, [R221+0x2800] ;  /* 0x00280000dd90783b */ /* 0x000ee60000000200 */
[-C--:B-----5:R-:W-:Y:S08]  /*5d00*/  HMMA.16816.F32.BF16 R4, R148, R200.reuse, R4 ;  /* 0x000000c89404723c */ /* 0x0a0ff00000041804 */
[C---:B------:R-:W-:Y:S08]  /*5d10*/  HMMA.16816.F32.BF16 R8, R204.reuse, R200, R8 ;  /* 0x000000c8cc08723c */ /* 0x040ff00000041808 */
[-C--:B------:R-:W-:Y:S08]  /*5d20*/  HMMA.16816.F32.BF16 R12, R204, R202.reuse, R12 ;  /* 0x000000cacc0c723c */ /* 0x080ff0000004180c */
[C---:B------:R-:W-:Y:S01]  /*5d30*/  HMMA.16816.F32.BF16 R16, R148.reuse, R202, R16 ;  /* 0x000000ca9410723c */ /* 0x040fe20000041810 */
[----:B------:R-:W5:Y:S07]  /*5d40*/  LDSM.16.MT88.4 R200, [R0+0x5080] ;  /* 0x0050800000c8783b */ /* 0x000f6e0000004200 */
[-C--:B-1----:R-:W-:Y:S08]  /*5d50*/  HMMA.16816.F32.BF16 R20, R148, R140.reuse, R20 ;  /* 0x0000008c9414723c */ /* 0x082ff00000041814 */
[C---:B------:R-:W-:Y:S08]  /*5d60*/  HMMA.16816.F32.BF16 R24, R204.reuse, R140, R24 ;  /* 0x0000008ccc18723c */ /* 0x040ff00000041818 */
[-C--:B------:R-:W-:Y:S01]  /*5d70*/  HMMA.16816.F32.BF16 R28, R204, R142.reuse, R28 ;  /* 0x0000008ecc1c723c */ /* 0x080fe2000004181c */
[----:B------:R-:W-:Y:S07]  /*5d80*/  LDSM.16.M88.4 R204, [R223+0x2800] ;  /* 0x00280000dfcc783b */ /* 0x000fee0000000200 */
[----:B------:R-:W-:Y:S01]  /*5d90*/  HMMA.16816.F32.BF16 R32, R148, R142, R32 ;  /* 0x0000008e9420723c */ /* 0x000fe20000041820 */
[----:B------:R-:W-:Y:S04]  /*5da0*/  LDSM.16.M88.4 R140, [R223+0x2000] ;  /* 0x00200000df8c783b */ /* 0x000fe80000000200 */
[----:B------:R-:W1:Y:S03]  /*5db0*/  LDSM.16.MT88.4 R148, [R0+0x2880] ;  /* 0x002880000094783b */ /* 0x000e660000004200 */
[-C--:B---3--:R-:W-:Y:S08]  /*5dc0*/  HMMA.16816.F32.BF16 R4, R132, R136.reuse, R4 ;  /* 0x000000888404723c */ /* 0x088ff00000041804 */
[C---:B------:R-:W-:Y:S08]  /*5dd0*/  HMMA.16816.F32.BF16 R8, R144.reuse, R136, R8 ;  /* 0x000000889008723c */ /* 0x040ff00000041808 */
[-C--:B------:R-:W-:Y:S08]  /*5de0*/  HMMA.16816.F32.BF16 R12, R144, R138.reuse, R12 ;  /* 0x0000008a900c723c */ /* 0x080ff0000004180c */
[C---:B------:R-:W-:Y:S01]  /*5df0*/  HMMA.16816.F32.BF16 R16, R132.reuse, R138, R16 ;  /* 0x0000008a8410723c */ /* 0x040fe20000041810 */
[----:B------:R-:W3:Y:S07]  /*5e00*/  LDSM.16.MT88.4 R136, [R0+0x5880] ;  /* 0x005880000088783b */ /* 0x000eee0000004200 */
[-C--:B-----5:R-:W-:Y:S08]  /*5e10*/  HMMA.16816.F32.BF16 R20, R132, R200.reuse, R20 ;  /* 0x000000c88414723c */ /* 0x0a0ff00000041814 */
[C---:B------:R-:W-:Y:S08]  /*5e20*/  HMMA.16816.F32.BF16 R24, R144.reuse, R200, R24 ;  /* 0x000000c89018723c */ /* 0x040ff00000041818 */
[-C--:B------:R-:W-:Y:S08]  /*5e30*/  HMMA.16816.F32.BF16 R28, R144, R202.reuse, R28 ;  /* 0x000000ca901c723c */ /* 0x080ff0000004181c */
[----:B------:R-:W-:Y:S01]  /*5e40*/  HMMA.16816.F32.BF16 R32, R132, R202, R32 ;  /* 0x000000ca8420723c */ /* 0x000fe20000041820 */
[----:B------:R-:W-:Y:S07]  /*5e50*/  LDSM.16.MT88.4 R132, [R216+0x17880] ;  /* 0x01788000d884783b */ /* 0x000fee0000004200 */
[-C--:B-1----:R-:W-:Y:S08]  /*5e60*/  HMMA.16816.F32.BF16 R4, R140, R148.reuse, R4 ;  /* 0x000000948c04723c */ /* 0x082ff00000041804 */
[C---:B------:R-:W-:Y:S08]  /*5e70*/  HMMA.16816.F32.BF16 R8, R204.reuse, R148, R8 ;  /* 0x00000094cc08723c */ /* 0x040ff00000041808 */
[-C--:B------:R-:W-:Y:S08]  /*5e80*/  HMMA.16816.F32.BF16 R12, R204, R150.reuse, R12 ;  /* 0x00000096cc0c723c */ /* 0x080ff0000004180c */
[C---:B------:R-:W-:Y:S08]  /*5e90*/  HMMA.16816.F32.BF16 R16, R140.reuse, R150, R16 ;  /* 0x000000968c10723c */ /* 0x040ff00000041810 */
[-C--:B---3--:R-:W-:Y:S08]  /*5ea0*/  HMMA.16816.F32.BF16 R20, R140, R136.reuse, R20 ;  /* 0x000000888c14723c */ /* 0x088ff00000041814 */
[C---:B------:R-:W-:Y:S08]  /*5eb0*/  HMMA.16816.F32.BF16 R24, R204.reuse, R136, R24 ;  /* 0x00000088cc18723c */ /* 0x040ff00000041818 */
[-C--:B------:R-:W-:Y:S08]  /*5ec0*/  HMMA.16816.F32.BF16 R28, R204, R138.reuse, R28 ;  /* 0x0000008acc1c723c */ /* 0x080ff0000004181c */
[----:B------:R-:W-:Y:S01]  /*5ed0*/  HMMA.16816.F32.BF16 R32, R140, R138, R32 ;  /* 0x0000008a8c20723c */ /* 0x000fe20000041820 */
[----:B------:R-:W-:Y:S03]  /*5ee0*/  LDSM.16.MT88.4 R140, [R216+0x18080] ;  /* 0x01808000d88c783b */ /* 0x000fe60000004200 */
[----:B----4-:R-:W-:Y:S01]  /*5ef0*/  IADD3 R0, P0, R212, UR11, RZ ;  /* 0x0000000bd4007c10 */ /* 0x010fe2000ff1e0ff */
[----:B------:R-:W-:Y:S03]  /*5f00*/  UMOV UR11, UR10 ;  /* 0x0000000a000b7c82 */ /* 0x000fe60008000000 */
[----:B--2---:R-:W-:Y:S04]  /*5f10*/  LEA.HI.X.SX32 R3, R3, R2, 0x1, P0 ;  /* 0x0000000203037211 */ /* 0x004fe800000f0eff */
[C---:B------:R-:W-:Y:S04]  /*5f20*/  LEA R2, P0, R0.reuse, c[0x0][0x220], 0x2 ;  /* 0x0000880000027a11 */ /* 0x040fe800078010ff */
[----:B------:R-:W-:Y:S01]  /*5f30*/  LEA.HI.X R3, R0, c[0x0][0x224], R3, 0x2, P0 ;  /* 0x0000890000037a11 */ /* 0x000fe200000f1403 */
[----:B------:R-:W-:Y:S01]  /*5f40*/  IMAD.U32 R0, RZ, RZ, UR4 ;  /* 0x00000004ff007e24 */ /* 0x000fe2000f8e00ff */
[----:B------:R-:W-:Y:S02]  /*5f50*/  USEL UR4, UR6, URZ, !UP0 ;  /* 0x0000003f06047287 */ /* 0x000fe4000c000000 */
[----:B------:R-:W-:Y:S01]  /*5f60*/  UISETP.GE.AND UP0, UPT, UR10, UR12, UPT ;  /* 0x0000000c0a00728c */ /* 0x000fe2000bf06270 */
[----:B------:R-:W-:Y:S01]  /*5f70*/  RED.E.ADD.F32.FTZ.RN.STRONG.GPU [R2.64], R4 ;  /* 0x000000040200798e */ /* 0x000fe2000c10e792 */
[----:B------:R-:W-:Y:S01]  /*5f80*/  IMAD R0, R0, 0x2000, R226 ;  /* 0x0000200000007824 */ /* 0x000fe200078e02e2 */
[----:B------:R-:W-:Y:S02]  /*5f90*/  UIADD3 UR6, UR13, 0x1, URZ ;  /* 0x000000010d067890 */ /* 0x000fe4000fffe03f */
[----:B------:R-:W-:Y:S01]  /*5fa0*/  RED.E.ADD.F32.FTZ.RN.STRONG.GPU [R2.64+0x400], R5 ;  /* 0x000400050200798e */ /* 0x000fe2000c10e792 */
[----:B------:R-:W-:Y:S01]  /*5fb0*/  IMAD.SHL.U32 R144, R0, 0x2, RZ ;  /* 0x0000000200907824 */ /* 0x000fe200078e00ff */
[----:B------:R-:W-:Y:S01]  /*5fc0*/  PLOP3.LUT P0, PT, PT, PT, UP0, 0x80, 0x0 ;  /* 0x000000000000781c */ /* 0x000fe20003f0f008 */
[----:B------:R-:W-:Y:S01]  /*5fd0*/  UISETP.GE.AND UP0, UPT, UR13, 0x1, UPT ;  /* 0x000000010d00788c */ /* 0x000fe2000bf06270 */
[----:B------:R-:W-:Y:S03]  /*5fe0*/  RED.E.ADD.F32.FTZ.RN.STRONG.GPU [R2.64+0x800], R6 ;  /* 0x000800060200798e */ /* 0x000fe6000c10e792 */
[----:B------:R-:W-:Y:S01]  /*5ff0*/  USEL UR13, UR6, URZ, !UP0 ;  /* 0x0000003f060d7287 */ /* 0x000fe2000c000000 */
        /* <DEDUP_REMOVED lines=68> */
[----:B------:R-:W1:Y:S04]  /*6440*/  LDSM.16.MT88.4 R32, [R144+0x7880] ;  /* 0x007880009020783b */ /* 0x000e680000004200 */
[----:B------:R-:W4:Y:S03]  /*6450*/  LDSM.16.MT88.4 R144, [R144+0x9880] ;  /* 0x009880009090783b */ /* 0x000f260000004200 */
[----:B------:R-:W-:Y:S08]  /*6460*/  HMMA.16816.F32.BF16 R128, R24, R138, R128 ;  /* 0x0000008a1880723c */ /* 0x000ff00000041880 */
        /* <DEDUP_REMOVED lines=74> */
.L_x_608:
[----:B------:R-:W-:Y:S05]  /*6910*/  @P1 EXIT ;  /* 0x000000000000194d */ /* 0x000fea0003800000 */
[----:B------:R-:W-:Y:S02]  /*6920*/  ULDC.64 UR4, c[0x0][0x360] ;  /* 0x0000d80000047ab9 */ /* 0x000fe40000000a00 */
[----:B------:R-:W-:Y:S02]  /*6930*/  UISETP.NE.U32.AND UP0, UPT, URZ, UR4, UPT ;  /* 0x000000043f00728c */ /* 0x000fe4000bf05070 */
[----:B------:R-:W-:-:S02]  /*6940*/  ULDC.64 UR6, c[0x0][0x360] ;  /* 0x0000d80000067ab9 */ /* 0x000fc40000000a00 */
[----:B------:R-:W-:-:S06]  /*6950*/  UISETP.NE.AND.EX UP0, UPT, URZ, UR5, UPT, UP0 ;  /* 0x000000053f00728c */ /* 0x000fcc000bf05300 */
[----:B------:R-:W-:-:S05]  /*6960*/  PLOP3.LUT P0, PT, PT, PT, UP0, 0x80, 0x0 ;  /* 0x000000000000781c */ /* 0x000fca0003f0f008 */
[----:B------:R-:W-:Y:S02]  /*6970*/  @UP0 UMOV UR4, 0x4 ;  /* 0x0000000400040882 */ /* 0x000fe40000000000 */
[----:B------:R-:W-:-:S06]  /*6980*/  @UP0 UIMAD.WIDE UR4, UR15, UR4, UR6 ;  /* 0x000000040f0402a5 */ /* 0x000fcc000f8e0206 */
[----:B------:R-:W-:Y:S02]  /*6990*/  IMAD.U32 R2, RZ, RZ, UR4 ;  /* 0x00000004ff027e24 */ /* 0x000fe4000f8e00ff */
[----:B------:R-:W-:-:S05]  /*69a0*/  IMAD.U32 R3, RZ, RZ, UR5 ;  /* 0x00000005ff037e24 */ /* 0x000fca000f8e00ff */
[----:B------:R-:W2:Y:S01]  /*69b0*/  @P0 LDG.E R0, [R2.64] ;  /* 0x0000001202000981 */ /* 0x000ea2000c1e1900 */
[----:B------:R-:W3:Y:S01]  /*69c0*/  S2UR UR6, SR_CTAID.X ;  /* 0x00000000000679c3 */ /* 0x000ee20000002500 */
[----:B------:R-:W-:Y:S02]  /*69d0*/  MOV R4, 0x1 ;  /* 0x0000000100047802 */ /* 0x000fe40000000f00 */
[----:B------:R-:W4:Y:S01]  /*69e0*/  S2R R5, SR_TID.X ;  /* 0x0000000000057919 */ /* 0x000f220000002100 */
[----:B---3--:R-:W-:-:S03]  /*69f0*/  UIMAD UR6, UR6, 0x3000, URZ ;  /* 0x00003000060678a4 */ /* 0x008fc6000f8e023f */
[----:B------:R-:W-:Y:S06]  /*6a00*/  BAR.SYNC.DEFER_BLOCKING 0x1, 0x100 ;  /* 0x0044000000007b1d */ /* 0x000fec0000010000 */
[----:B--2---:R2:W3:Y:S01]  /*6a10*/  @P0 R2UR UR4, R0 ;  /* 0x00000000000403c2 */ /* 0x0044e200000e0000 */
[----:B------:R-:W-:Y:S01]  /*6a20*/  ISETP.NE.AND P0, PT, R4, c[0x0][0x338], PT ;  /* 0x0000ce0004007a0c */ /* 0x000fe20003f05270 */
[----:B--2---:R-:W2:Y:S01]  /*6a30*/  S2R R0, SR_CTAID.Y ;  /* 0x0000000000007919 */ /* 0x004ea20000002600 */
[----:B---3--:R-:W-:-:S04]  /*6a40*/  @UP0 UIMAD UR4, UR15, 0x60, UR4 ;  /* 0x000000600f0408a4 */ /* 0x008fc8000f8e0204 */
[----:B------:R-:W-:-:S04]  /*6a50*/  UIMAD.WIDE UR4, UR4, 0x2aaaaaab, URZ ;  /* 0x2aaaaaab040478a5 */ /* 0x000fc8000f8e023f */
[----:B------:R-:W-:-:S04]  /*6a60*/  @UP0 USHF.R.U32.HI UR4, URZ, 0x1f, UR5 ;  /* 0x0000001f3f040899 */ /* 0x000fc80008011605 */
[----:B------:R-:W-:-:S04]  /*6a70*/  @UP0 ULEA.HI.SX32 UR4, UR5, UR4, 0x1c ;  /* 0x0000000405040291 */ /* 0x000fc8000f8fe23f */
[----:B------:R-:W-:Y:S02]  /*6a80*/  @UP0 UIMAD UR8, UR4, 0x3000, URZ ;  /* 0x00003000040808a4 */ /* 0x000fe4000f8e023f */
[----:B------:R-:W-:Y:S02]  /*6a90*/  USHF.R.S32.HI UR4, URZ, 0x1f, UR6 ;  /* 0x0000001f3f047899 */ /* 0x000fe40008011406 */
[----:B------:R-:W-:Y:S01]  /*6aa0*/  @UP0 USHF.R.S32.HI UR5, URZ, 0x1f, UR8 ;  /* 0x0000001f3f050899 */ /* 0x000fe20008011408 */
[----:B--2---:R-:W-:Y:S02]  /*6ab0*/  @P0 IMAD.HI.U32 R2, R0, c[0x0][0x33c], RZ ;  /* 0x0000cf0000020a27 */ /* 0x004fe400078e00ff */
[----:B------:R-:W-:Y:S01]  /*6ac0*/  @!UP0 UMOV UR8, URZ ;  /* 0x0000003f00088c82 */ /* 0x000fe20008000000 */
[----:B------:R-:W-:-:S03]  /*6ad0*/  MOV R3, UR4 ;  /* 0x0000000400037c02 */ /* 0x000fc60008000f00 */
[----:B------:R-:W-:Y:S01]  /*6ae0*/  @UP0 UMOV UR9, UR5 ;  /* 0x0000000500090c82 */ /* 0x000fe20008000000 */
[----:B------:R-:W-:Y:S01]  /*6af0*/  @P0 SHF.R.U32.HI R0, RZ, c[0x0][0x340], R2 ;  /* 0x0000d000ff000a19 */ /* 0x000fe20000011602 */
[----:B------:R-:W-:Y:S01]  /*6b00*/  IMAD.U32 R2, RZ, RZ, UR6 ;  /* 0x00000006ff027e24 */ /* 0x000fe2000f8e00ff */
[----:B------:R-:W-:Y:S02]  /*6b10*/  @!UP0 UMOV UR9, URZ ;  /* 0x0000003f00098c82 */ /* 0x000fe40008000000 */
[----:B-1----:R-:W-:Y:S01]  /*6b20*/  SHF.R.S32.HI R6, RZ, 0x1f, R0 ;  /* 0x0000001fff067819 */ /* 0x002fe20000011400 */
[----:B------:R-:W-:Y:S01]  /*6b30*/  ULDC.64 UR6, c[0x0][0x330] ;  /* 0x0000cc0000067ab9 */ /* 0x000fe20000000a00 */
[--C-:B----4-:R-:W-:Y:S01]  /*6b40*/  IADD3 R2, P1, P0, R2, UR8, R5.reuse ;  /* 0x0000000802027c10 */ /* 0x110fe2000f83e005 */
[----:B------:R-:W-:Y:S01]  /*6b50*/  USHF.R.S32.HI UR8, URZ, 0x1f, UR15 ;  /* 0x0000001f3f087899 */ /* 0x000fe2000801140f */
[----:B------:R-:W-:Y:S01]  /*6b60*/  SHF.R.S32.HI R5, RZ, 0x1f, R5 ;  /* 0x0000001fff057819 */ /* 0x000fe20000011405 */
[C---:B------:R-:W-:Y:S01]  /*6b70*/  IMAD R4, R6.reuse, c[0x0][0x328], RZ ;  /* 0x0000ca0006047a24 */ /* 0x040fe200078e02ff */
[----:B------:R-:W-:Y:S01]  /*6b80*/  ULDC.64 UR4, c[0x0][0x308] ;  /* 0x0000c20000047ab9 */ /* 0x000fe20000000a00 */
[----:B------:R-:W-:Y:S01]  /*6b90*/  IMAD R6, R6, c[0x0][0x300], RZ ;  /* 0x0000c00006067a24 */ /* 0x000fe200078e02ff */
[----:B------:R-:W-:Y:S01]  /*6ba0*/  IADD3.X R3, R3, UR9, R5, P1, P0 ;  /* 0x0000000903037c10 */ /* 0x000fe20008fe0405 */
[----:B------:R-:W-:Y:S01]  /*6bb0*/  USEL UR9, UR15, URZ, !UP0 ;  /* 0x0000003f0f097287 */ /* 0x000fe2000c000000 */
[C---:B------:R-:W-:Y:S01]  /*6bc0*/  IMAD R7, R0.reuse, c[0x0][0x32c], R4 ;  /* 0x0000cb0000077a24 */ /* 0x040fe200078e0204 */
[----:B------:R-:W-:Y:S01]  /*6bd0*/  USEL UR8, UR8, URZ, !UP0 ;  /* 0x0000003f08087287 */ /* 0x000fe2000c000000 */
[----:B------:R-:W-:-:S02]  /*6be0*/  IMAD R6, R0, c[0x0][0x304], R6 ;  /* 0x0000c10000067a24 */ /* 0x000fc400078e0206 */
[C---:B------:R-:W-:Y:S01]  /*6bf0*/  IMAD.WIDE.U32 R4, R0.reuse, c[0x0][0x328], R2 ;  /* 0x0000ca0000047a25 */ /* 0x040fe200078e0002 */
[----:B------:R-:W-:Y:S02]  /*6c00*/  UIMAD UR6, UR8, UR6, URZ ;  /* 0x00000006080672a4 */ /* 0x000fe4000f8e023f */
[----:B------:R-:W-:Y:S01]  /*6c10*/  UIMAD UR4, UR8, UR4, URZ ;  /* 0x00000004080472a4 */ /* 0x000fe2000f8e023f */
[----:B------:R-:W-:Y:S01]  /*6c20*/  IMAD.IADD R5, R5, 0x1, R7 ;  /* 0x0000000105057824 */ /* 0x000fe200078e0207 */
[----:B------:R-:W-:Y:S01]  /*6c30*/  UIMAD UR6, UR9, UR7, UR6 ;  /* 0x00000007090672a4 */ /* 0x000fe2000f8e0206 */
[----:B------:R-:W-:Y:S01]  /*6c40*/  IMAD.U32 R8, RZ, RZ, UR9 ;  /* 0x00000009ff087e24 */ /* 0x000fe2000f8e00ff */
[----:B------:R-:W-:Y:S01]  /*6c50*/  UIMAD UR4, UR9, UR5, UR4 ;  /* 0x00000005090472a4 */ /* 0x000fe2000f8e0204 */
[----:B------:R-:W-:-:S04]  /*6c60*/  IMAD.WIDE.U32 R2, R0, c[0x0][0x300], R2 ;  /* 0x0000c00000027a25 */ /* 0x000fc800078e0002 */
[----:B------:R-:W-:Y:S01]  /*6c70*/  IMAD.WIDE.U32 R8, R8, c[0x0][0x330], R4 ;  /* 0x0000cc0008087a25 */ /* 0x000fe200078e0004 */
[----:B------:R-:W-:Y:S02]  /*6c80*/  IADD3 R3, R3, R6, RZ ;  /* 0x0000000603037210 */ /* 0x000fe40007ffe0ff */
[----:B------:R-:W-:Y:S02]  /*6c90*/  MOV R6, UR9 ;  /* 0x0000000900067c02 */ /* 0x000fe40008000f00 */
[----:B------:R-:W-:Y:S02]  /*6ca0*/  IADD3 R0, R9, UR6, RZ ;  /* 0x0000000609007c10 */ /* 0x000fe4000fffe0ff */
[----:B------:R-:W-:Y:S01]  /*6cb0*/  LEA R4, P1, R8, c[0x0][0x310], 0x2 ;  /* 0x0000c40008047a11 */ /* 0x000fe200078210ff */
[----:B------:R-:W-:-:S03]  /*6cc0*/  IMAD.WIDE.U32 R6, R6, c[0x0][0x308], R2 ;  /* 0x0000c20006067a25 */ /* 0x000fc600078e0002 */
[----:B------:R-:W-:Y:S02]  /*6cd0*/  LEA.HI.X R5, R8, c[0x0][0x314], R0, 0x2, P1 ;  /* 0x0000c50008057a11 */ /* 0x000fe400008f1400 */
[C---:B------:R-:W-:Y:S02]  /*6ce0*/  LEA R2, P0, R6.reuse, c[0x0][0x2e8], 0x2 ;  /* 0x0000ba0006027a11 */ /* 0x040fe400078010ff */
[----:B------:R-:W-:Y:S01]  /*6cf0*/  IADD3 R3, R7, UR4, RZ ;  /* 0x0000000407037c10 */ /* 0x000fe2000fffe0ff */
        /* <DEDUP_REMOVED lines=98> */
.L_x_628:
        /* <DEDUP_REMOVED lines=14> */
.L_x_2302:


//--------------------- .text._ZN7cutlass13device_kernelIN5flash19enable_sm80_to_sm89INS1_16FlashAttnBwdSm80INS1_25CollectiveMainloopBwdSm80ILi2ELi1EN4cute5tupleIJNS5_1CILi64EEENS7_ILi96EEENS7_ILi128EEEEEENS_10bfloat16_tEfNS_4arch4Sm80ELb0ELb1ELb0ELb1ELb1ELb0ELb0ELb0ELi2ELi2ELi2ELi2ELb1EEENS1_24CollectiveEpilogueBwdGQAISB_fSE_Li256ELb1ELb1EEENS1_19SingleTileSchedulerILb1ELb0ELb0ELi96EEEEEEEEEvNT_6ParamsE --------------------------
	.section	.text._ZN7cutlass13device_kernelIN5flash19enable_sm80_to_sm89INS1_16FlashAttnBwdSm80INS1_25CollectiveMainloopBwdSm80ILi2ELi1EN4cute5tupleIJNS5_1CILi64EEENS7_ILi96EEENS7_ILi128EEEEEENS_10bfloat16_tEfNS_4arch4Sm80ELb0ELb1ELb0ELb1ELb1ELb0ELb0ELb0ELi2ELi2ELi2ELi2ELb1EEENS1_24CollectiveEpilogueBwdGQAISB_fSE_Li256ELb1ELb1EEENS1_19SingleTileSchedulerILb1ELb0ELb0ELi96EEEEEEEEEvNT_6ParamsE,"ax",@progbits
	.sectioninfo	@"SHI_REGISTERS=255"
	.align	128
.text._ZN7cutlass13device_kernelIN5flash19enable_sm80_to_sm89INS1_16FlashAttnBwdSm80INS1_25CollectiveMainloopBwdSm80ILi2ELi1EN4cute5tupleIJNS5_1CILi64EEENS7_ILi96EEENS7_ILi128EEEEEENS_10bfloat16_tEfNS_4arch4Sm80ELb0ELb1ELb0ELb1ELb1ELb0ELb0ELb0ELi2ELi2ELi2ELi2ELb1EEENS1_24CollectiveEpilogueBwdGQAISB_fSE_Li256ELb1ELb1EEENS1_19SingleTileSchedulerILb1ELb0ELb0ELi96EEEEEEEEEvNT_6ParamsE:
        .type           _ZN7cutlass13device_kernelIN5flash19enable_sm80_to_sm89INS1_16FlashAttnBwdSm80INS1_25CollectiveMainloopBwdSm80ILi2ELi1EN4cute5tupleIJNS5_1CILi64EEENS7_ILi96EEENS7_ILi128EEEEEENS_10bfloat16_tEfNS_4arch4Sm80ELb0ELb1ELb0ELb1ELb1ELb0ELb0ELb0ELi2ELi2ELi2ELi2ELb1EEENS1_24CollectiveEpilogueBwdGQAISB_fSE_Li256ELb1ELb1EEENS1_19SingleTileSchedulerILb1ELb0ELb0ELi96EEEEEEEEEvNT_6ParamsE,@function
        .size           _ZN7cutlass13device_kernelIN5flash19enable_sm80_to_sm89INS1_16FlashAttnBwdSm80INS1_25CollectiveMainloopBwdSm80ILi2ELi1EN4cute5tupleIJNS5_1CILi64EEENS7_ILi96EEENS7_ILi128EEEEEENS_10bfloat16_tEfNS_4arch4Sm80ELb0ELb1ELb0ELb1ELb1ELb0ELb0ELb0ELi2ELi2ELi2ELi2ELb1EEENS1_24CollectiveEpilogueBwdGQAISB_fSE_Li256ELb1ELb1EEENS1_19SingleTileSchedulerILb1ELb0ELb0ELi96EEEEEEEEEvNT_6ParamsE,(.L_x_2303 - _ZN7cutlass13device_kernelIN5flash19enable_sm80_to_sm89INS1_16FlashAttnBwdSm80INS1_25CollectiveMainloopBwdSm80ILi2ELi1EN4cute5tupleIJNS5_1CILi64EEENS7_ILi96EEENS7_ILi128EEEEEENS_10bfloat16_tEfNS_4arch4Sm80ELb0ELb1ELb0ELb1ELb1ELb0ELb0ELb0ELi2ELi2ELi2ELi2ELb1EEENS1_24CollectiveEpilogueBwdGQAISB_fSE_Li256ELb1ELb1EEENS1_19SingleTileSchedulerILb1ELb0ELb0ELi96EEEEEEEEEvNT_6ParamsE)
        .other          _ZN7cutlass13device_kernelIN5flash19enable_sm80_to_sm89INS1_16FlashAttnBwdSm80INS1_25CollectiveMainloopBwdSm80ILi2ELi1EN4cute5tupleIJNS5_1CILi64EEENS7_ILi96EEENS7_ILi128EEEEEENS_10bfloat16_tEfNS_4arch4Sm80ELb0ELb1ELb0ELb1ELb1ELb0ELb0ELb0ELi2ELi2ELi2ELi2ELb1EEENS1_24CollectiveEpilogueBwdGQAISB_fSE_Li256ELb1ELb1EEENS1_19SingleTileSchedulerILb1ELb0ELb0ELi96EEEEEEEEEvNT_6ParamsE,@"STO_CUDA_ENTRY STV_DEFAULT"
_ZN7cutlass13device_kernelIN5flash19enable_sm80_to_sm89INS1_16FlashAttnBwdSm80INS1_25CollectiveMainloopBwdSm80ILi2ELi1EN4cute5tupleIJNS5_1CILi64EEENS7_ILi96EEENS7_ILi128EEEEEENS_10bfloat16_tEfNS_4arch4Sm80ELb0ELb1ELb0ELb1ELb1ELb0ELb0ELb0ELi2ELi2ELi2ELi2ELb1EEENS1_24CollectiveEpilogueBwdGQAISB_fSE_Li256ELb1ELb1EEENS1_19SingleTileSchedulerILb1ELb0ELb0ELi96EEEEEEEEEvNT_6ParamsE:
        /* <DEDUP_REMOVED lines=22> */
.L_x_630:
        /* <DEDUP_REMOVED lines=13> */
.L_x_632:
[----:B------:R-:W-:Y:S02]  /*0230*/  ULDC UR5, c[0x0][0x3ac] ;  /* 0x0000eb0000057ab9 */ /* 0x000fe40000000800 */
.L_x_631:
[----:B------:R-:W-:-:S04]  /*0240*/  UIMAD UR4, UR10, 0x60, URZ ;  /* 0x000000600a0478a4 */ /* 0x000fc8000f8e023f */
[----:B------:R-:W-:-:S04]  /*0250*/  UISETP.GE.AND UP0, UPT, UR4, UR5, UPT ;  /* 0x000000050400728c */ /* 0x000fc8000bf06270 */
[----:B------:R-:W-:Y:S01]  /*0260*/  USEL UR15, UR15, 0xffffffff, !UP0 ;  /* 0xffffffff0f0f7887 */ /* 0x000fe2000c000000 */
[----:B------:R-:W-:Y:S05]  /*0270*/  BRA `(.L_x_633) ;  /* 0x0000019000007947 */ /* 0x000fea0003800000 */
.L_x_629:
        /* <DEDUP_REMOVED lines=8> */
.L_x_634:
        /* <DEDUP_REMOVED lines=13> */
.L_x_636:
[----:B------:R-:W-:Y:S02]  /*03d0*/  ULDC UR5, c[0x0][0x3ac] ;  /* 0x0000eb0000057ab9 */ /* 0x000fe40000000800 */
.L_x_635:
[----:B------:R-:W-:-:S04]  /*03e0*/  UIMAD UR4, UR10, 0x60, URZ ;  /* 0x000000600a0478a4 */ /* 0x000fc8000f8e023f */
[----:B------:R-:W-:-:S04]  /*03f0*/  UISETP.GE.AND UP0, UPT, UR4, UR5, UPT ;  /* 0x000000050400728c */ /* 0x000fc8000bf06270 */
[----:B------:R-:W-:-:S06]  /*0400*/  USEL UR15, UR15, 0xffffffff, !UP0 ;  /* 0xffffffff0f0f7887 */ /* 0x000fcc000c000000 */
.L_x_633:
        /* <DEDUP_REMOVED lines=58> */
.L_x_637:
        /* <DEDUP_REMOVED lines=10> */
.L_x_638:
[----:B------:R-:W-:Y:S05]  /*0850*/  @!P1 BRA `(.L_x_639) ;  /* 0x0000005000009947 */ /* 0x000fea0003800000 */
[----:B------:R3:W4:Y:S04]  /*0860*/  LDG.E R0, [R2.64] ;  /* 0x0000001202007981 */ /* 0x000728000c1e1900 */
[----:B---3--:R-:W3:Y:S01]  /*0870*/  LDG.E R2, [R2.64+0x4] ;  /* 0x0000041202027981 */ /* 0x008ee2000c1e1900 */
[----:B----4-:R-:W4:Y:S08]  /*0880*/  R2UR UR13, R0 ;  /* 0x00000000000d73c2 */ /* 0x010f3000000e0000 */
[----:B---3--:R-:W4:Y:S02]  /*0890*/  R2UR UR6, R2 ;  /* 0x00000000020673c2 */ /* 0x008f2400000e0000 */
[----:B----4-:R-:W-:-:S06]  /*08a0*/  UIADD3 UR13, -UR13, UR6, URZ ;  /* 0x000000060d0d7290 */ /* 0x010fcc000fffe13f */
.L_x_639:
        /* <DEDUP_REMOVED lines=15> */
.L_x_640:
        /* <DEDUP_REMOVED lines=355> */
[C---:B------:R-:W-:Y:S01]  /*1fd0*/  ISETP.LT.OR P1, PT, R3.reuse, 0x1, !P0 ;  /* 0x000000010300780c */ /* 0x040fe20004721670 */
        /* <DEDUP_REMOVED lines=194> */
[--C-:B------:R-:W-:Y:S01]  /*2c00*/  IMAD.IADD R228, R217, 0x1, R224.reuse ;  /* 0x00000001d9e47824 */ /* 0x100fe200078e02e0 */
        /* <DEDUP_REMOVED lines=8> */
.L_x_660:
        /* <DEDUP_REMOVED lines=34> */
[C---:B------:R-:W-:Y:S04]  /*2eb0*/  IADD3 R200, R217.reuse, R28, RZ ;  /* 0x0000001cd9c87210 */ /* 0x040fe80007ffe0ff */
        /* <DEDUP_REMOVED lines=88> */
[----:B------:R-:W-:Y:S01]  /*3440*/  IADD3 R145, R235, R0, RZ ;  /* 0x00000000eb917210 */ /* 0x000fe20007ffe0ff */
[----:B------:R-:W-:Y:S03]  /*3450*/  IMAD.IADD R140, R237, 0x1, R0 ;  /* 0x00000001ed8c7824 */ /* 0x000fe600078e0200 */
[----:B------:R-:W-:Y:S04]  /*3460*/  HMMA.16816.F32.BF16 R24, R136, R146, R24 ;  /* 0x000000928818723c */ /* 0x000fe80000041818 */
[----:B------:R-:W-:Y:S04]  /*3470*/  IMNMX R145, R238, R145, PT ;  /* 0x00000091ee917217 */ /* 0x000fe80003800200 */
        /* <DEDUP_REMOVED lines=14> */
.L_x_644:
[----:B------:R-:W-:Y:S04]  /*3560*/  MOV R3, 0x1 ;  /* 0x0000000100037802 */ /* 0x000fe80000000f00 */
[----:B------:R-:W-:Y:S11]  /*3570*/  ISETP.NE.AND P0, PT, R3, c[0x0][0x2a8], PT ;  /* 0x0000aa0003007a0c */ /* 0x000ff60003f05270 */
[----:B------:R-:W-:Y:S02]  /*3580*/  @!UPT UIADD3 URZ, URZ, URZ, URZ ;  /* 0x0000003f3f3ff290 */ /* 0x000fe4000fffe03f */
[----:B------:R-:W-:Y:S05]  /*3590*/  @P0 IMAD.HI.U32 R3, R2, c[0x0][0x2ac], RZ ;  /* 0x0000ab0002030a27 */ /* 0x000fea00078e00ff */
[----:B------:R-:W-:Y:S02]  /*35a0*/  @P0 SHF.R.U32.HI R2, RZ, c[0x0][0x2b0], R3 ;  /* 0x0000ac00ff020a19 */ /* 0x000fe40000011603 */
.L_x_645:
[----:B------:R-:W-:Y:S05]  /*35b0*/  BSYNC B0 ;  /* 0x0000000000007941 */ /* 0x000fea0003800000 */
.L_x_643:
[----:B------:R-:W-:Y:S02]  /*35c0*/  IMAD R2, R2, c[0x0][0x2a8], R239 ;  /* 0x0000aa0002027a24 */ /* 0x000fe400078e02ef */
[--C-:B------:R-:W-:Y:S02]  /*35d0*/  IMAD.IADD R3, R235, 0x1, R0.reuse ;  /* 0x00000001eb037824 */ /* 0x100fe400078e0200 */
[----:B------:R-:W-:Y:S01]  /*35e0*/  IMAD.IADD R140, R237, 0x1, R0 ;  /* 0x00000001ed8c7824 */ /* 0x000fe200078e0200 */
[----:B------:R-:W-:Y:S02]  /*35f0*/  IADD3 R145, R2, c[0x0][0x2a8], RZ ;  /* 0x0000aa0002917a10 */ /* 0x000fe40007ffe0ff */
[----:B------:R-:W-:Y:S02]  /*3600*/  IMNMX R3, R238, R3, PT ;  /* 0x00000003ee037217 */ /* 0x000fe40003800200 */
[----:B------:R-:W-:Y:S02]  /*3610*/  IMNMX R140, R140, R2, !PT ;  /* 0x000000028c8c7217 */ /* 0x000fe40007800200 */
[----:B------:R-:W-:Y:S02]  /*3620*/  IMNMX R145, R3, R145, PT ;  /* 0x0000009103917217 */ /* 0x000fe40003800200 */
.L_x_642:
        /* <DEDUP_REMOVED lines=18> */
.L_x_648:
[----:B------:R-:W-:Y:S04]  /*3750*/  MOV R29, 0x1 ;  /* 0x00000001001d7802 */ /* 0x000fe80000000f00 */
[----:B------:R-:W-:Y:S11]  /*3760*/  ISETP.NE.AND P0, PT, R29, c[0x0][0x2a8], PT ;  /* 0x0000aa001d007a0c */ /* 0x000ff60003f05270 */
[----:B------:R-:W-:Y:S02]  /*3770*/  @!UPT UIADD3 URZ, URZ, URZ, URZ ;  /* 0x0000003f3f3ff290 */ /* 0x000fe4000fffe03f */
[----:B------:R-:W-:Y:S05]  /*3780*/  @P0 IMAD.HI.U32 R29, R28, c[0x0][0x2ac], RZ ;  /* 0x0000ab001c1d0a27 */ /* 0x000fea00078e00ff */
[----:B------:R-:W-:Y:S02]  /*3790*/  @P0 SHF.R.U32.HI R28, RZ, c[0x0][0x2b0], R29 ;  /* 0x0000ac00ff1c0a19 */ /* 0x000fe4000001161d */
.L_x_649:
[----:B------:R-:W-:Y:S05]  /*37a0*/  BSYNC B0 ;  /* 0x0000000000007941 */ /* 0x000fea0003800000 */
.L_x_647:
[----:B------:R-:W-:Y:S05]  /*37b0*/  IMAD R28, R28, c[0x0][0x2a8], R239 ;  /* 0x0000aa001c1c7a24 */ /* 0x000fea00078e02ef */
[----:B------:R-:W-:Y:S02]  /*37c0*/  IADD3 R29, R28, c[0x0][0x2a8], RZ ;  /* 0x0000aa001c1d7a10 */ /* 0x000fe40007ffe0ff */
[----:B------:R-:W-:Y:S02]  /*37d0*/  IMNMX R2, R2, R28, !PT ;  /* 0x0000001c02027217 */ /* 0x000fe40007800200 */
[----:B------:R-:W-:Y:S02]  /*37e0*/  IMNMX R3, R3, R29, PT ;  /* 0x0000001d03037217 */ /* 0x000fe40003800200 */
.L_x_646:
        /* <DEDUP_REMOVED lines=18> */
.L_x_652:
[----:B------:R-:W-:Y:S04]  /*3910*/  MOV R29, 0x1 ;  /* 0x00000001001d7802 */ /* 0x000fe80000000f00 */
[----:B------:R-:W-:Y:S11]  /*3920*/  ISETP.NE.AND P0, PT, R29, c[0x0][0x2a8], PT ;  /* 0x0000aa001d007a0c */ /* 0x000ff60003f05270 */
[----:B------:R-:W-:Y:S02]  /*3930*/  @!UPT UIADD3 URZ, URZ, URZ, URZ ;  /* 0x0000003f3f3ff290 */ /* 0x000fe4000fffe03f */
[----:B------:R-:W-:Y:S05]  /*3940*/  @P0 IMAD.HI.U32 R29, R28, c[0x0][0x2ac], RZ ;  /* 0x0000ab001c1d0a27 */ /* 0x000fea00078e00ff */
[----:B------:R-:W-:Y:S02]  /*3950*/  @P0 SHF.R.U32.HI R28, RZ, c[0x0][0x2b0], R29 ;  /* 0x0000ac00ff1c0a19 */ /* 0x000fe4000001161d */
.L_x_653:
[----:B------:R-:W-:Y:S05]  /*3960*/  BSYNC B0 ;  /* 0x0000000000007941 */ /* 0x000fea0003800000 */
.L_x_651:
[----:B------:R-:W-:Y:S05]  /*3970*/  IMAD R28, R28, c[0x0][0x2a8], R239 ;  /* 0x0000aa001c1c7a24 */ /* 0x000fea00078e02ef */
[----:B------:R-:W-:Y:S02]  /*3980*/  IADD3 R29, R28, c[0x0][0x2a8], RZ ;  /* 0x0000aa001c1d7a10 */ /* 0x000fe40007ffe0ff */
[----:B------:R-:W-:Y:S02]  /*3990*/  IMNMX R141, R141, R28, !PT ;  /* 0x0000001c8d8d7217 */ /* 0x000fe40007800200 */
[----:B------:R-:W-:Y:S02]  /*39a0*/  IMNMX R142, R142, R29, PT ;  /* 0x0000001d8e8e7217 */ /* 0x000fe40003800200 */
.L_x_650:
        /* <DEDUP_REMOVED lines=18> */
.L_x_656:
[----:B------:R-:W-:Y:S04]  /*3ad0*/  MOV R28, 0x1 ;  /* 0x00000001001c7802 */ /* 0x000fe80000000f00 */
[----:B------:R-:W-:Y:S11]  /*3ae0*/  ISETP.NE.AND P0, PT, R28, c[0x0][0x2a8], PT ;  /* 0x0000aa001c007a0c */ /* 0x000ff60003f05270 */
[----:B------:R-:W-:Y:S02]  /*3af0*/  @!UPT UIADD3 URZ, URZ, URZ, URZ ;  /* 0x0000003f3f3ff290 */ /* 0x000fe4000fffe03f */
[----:B------:R-:W-:Y:S05]  /*3b00*/  @P0 IMAD.HI.U32 R28, R0, c[0x0][0x2ac], RZ ;  /* 0x0000ab00001c0a27 */ /* 0x000fea00078e00ff */
[----:B------:R-:W-:Y:S02]  /*3b10*/  @P0 SHF.R.U32.HI R0, RZ, c[0x0][0x2b0], R28 ;  /* 0x0000ac00ff000a19 */ /* 0x000fe4000001161c */
.L_x_657:
[----:B------:R-:W-:Y:S05]  /*3b20*/  BSYNC B0 ;  /* 0x0000000000007941 */ /* 0x000fea0003800000 */
.L_x_655:
[----:B------:R-:W-:Y:S05]  /*3b30*/  IMAD R0, R0, c[0x0][0x2a8], R239 ;  /* 0x0000aa0000007a24 */ /* 0x000fea00078e02ef */
[----:B------:R-:W-:Y:S02]  /*3b40*/  IADD3 R28, R0, c[0x0][0x2a8], RZ ;  /* 0x0000aa00001c7a10 */ /* 0x000fe40007ffe0ff */
[----:B------:R-:W-:Y:S02]  /*3b50*/  IMNMX R143, R143, R0, !PT ;  /* 0x000000008f8f7217 */ /* 0x000fe40007800200 */
[----:B------:R-:W-:Y:S02]  /*3b60*/  IMNMX R144, R144, R28, PT ;  /* 0x0000001c90907217 */ /* 0x000fe40003800200 */
.L_x_654:
        /* <DEDUP_REMOVED lines=22> */
[----:B------:R-:W-:Y:S01]  /*3cd0*/  UIMAD.WIDE.U32 UR22, UR10, UR6, URZ ;  /* 0x000000060a1672a5 */ /* 0x000fe2000f8e003f */
[----:B------:R-:W-:Y:S01]  /*3ce0*/  IMAD.U32 R151, RZ, RZ, UR11 ;  /* 0x0000000bff977e24 */ /* 0x000fe2000f8e00ff */
[----:B------:R-:W-:Y:S02]  /*3cf0*/  UIMAD UR20, UR10, UR7, UR20 ;  /* 0x000000070a1472a4 */ /* 0x000fe4000f8e0214 */
[----:B------:R-:W-:Y:S02]  /*3d00*/  USHF.L.U32 UR6, UR22, 0x6, URZ ;  /* 0x0000000616067899 */ /* 0x000fe4000800063f */
[----:B------:R-:W-:Y:S01]  /*3d10*/  @!P3 LEA R205, R151, 0x40, 0x6 ;  /* 0x0000004097cdb811 */ /* 0x000fe200078e30ff */
[----:B------:R-:W-:Y:S02]  /*3d20*/  UIADD3 UR20, UR23, UR20, URZ ;  /* 0x0000001417147290 */ /* 0x000fe4000fffe03f */
[----:B------:R-:W-:Y:S01]  /*3d30*/  UIMAD UR7, UR10, -0x40, UR14 ;  /* 0xffffffc00a0778a4 */ /* 0x000fe2000f8e020e */
[----:B------:R-:W-:Y:S01]  /*3d40*/  IADD3 R146, P1, R244, UR6, RZ ;  /* 0x00000006f4927c10 */ /* 0x000fe2000ff3e0ff */
[----:B------:R-:W-:Y:S03]  /*3d50*/  USHF.L.U64.HI UR20, UR22, 0x6, UR20 ;  /* 0x0000000616147899 */ /* 0x000fe60008010214 */
[C---:B------:R-:W-:Y:S03]  /*3d60*/  LEA R202, P0, R146.reuse, c[0x0][0x160], 0x1 ;  /* 0x0000580092ca7a11 */ /* 0x040fe600078008ff */
[C---:B------:R-:W-:Y:S04]  /*3d70*/  IADD3.X R147, R241.reuse, UR20, RZ, P1, !PT ;  /* 0x00000014f1937c10 */ /* 0x040fe80008ffe4ff */
[----:B------:R-:W-:Y:S02]  /*3d80*/  LEA.HI.X R203, R146, c[0x0][0x164], R147, 0x1, P0 ;  /* 0x0000590092cb7a11 */ /* 0x000fe400000f0c93 */
[----:B------:R-:W-:Y:S02]  /*3d90*/  IADD3 R146, P2, P1, R244, UR6, R200 ;  /* 0x00000006f4927c10 */ /* 0x000fe4000f95e0c8 */
[----:B------:R-:W-:Y:S02]  /*3da0*/  IADD3 R147, -R248, UR7, RZ ;  /* 0x00000007f8937c10 */ /* 0x000fe4000fffe1ff */
[C---:B------:R-:W-:Y:S02]  /*3db0*/  LEA R200, P0, R146.reuse, c[0x0][0x160], 0x1 ;  /* 0x0000580092c87a11 */ /* 0x040fe400078008ff */
[----:B------:R-:W-:Y:S02]  /*3dc0*/  IADD3.X R201, R241, UR20, R201, P2, P1 ;  /* 0x00000014f1c97c10 */ /* 0x000fe400097e24c9 */
[----:B------:R-:W-:Y:S02]  /*3dd0*/  ISETP.LT.OR P2, PT, R147, 0x1, P6 ;  /* 0x000000019300780c */ /* 0x000fe40003741670 */
[----:B------:R-:W-:Y:S01]  /*3de0*/  LEA.HI.X R201, R146, c[0x0][0x164], R201, 0x1, P0 ;  /* 0x0000590092c97a11 */ /* 0x000fe200000f0cc9 */
[----:B------:R-:W-:Y:S01]  /*3df0*/  IMAD.U32 R146, RZ, RZ, UR13 ;  /* 0x0000000dff927e24 */ /* 0x000fe2000f8e00ff */
[----:B----4-:R-:W-:Y:S03]  /*3e00*/  @!P3 IADD3 R151, P1, R205, R208, RZ ;  /* 0x000000d0cd97b210 */ /* 0x010fe60007f3e0ff */
[----:B-----5:R-:W-:Y:S02]  /*3e10*/  IMAD R146, R146, 0x4000, R207 ;  /* 0x0000400092927824 */ /* 0x020fe400078e02cf */
[----:B------:R-:W4:Y:S01]  /*3e20*/  S2R R207, SR_TID.X ;  /* 0x0000000000cf7919 */ /* 0x000f220000002100 */
[----:B------:R-:W-:Y:S02]  /*3e30*/  @!P3 LEA R204, P0, R151, c[0x0][0x258], 0x2 ;  /* 0x0000960097ccba11 */ /* 0x000fe400078010ff */
[----:B------:R-:W-:Y:S01]  /*3e40*/  @!P3 LEA.HI.X.SX32 R205, R205, R252, 0x1, P1 ;  /* 0x000000fccdcdb211 */ /* 0x000fe200008f0eff */
[----:B------:R-:W-:Y:S01]  /*3e50*/  @!PT LDS RZ, [RZ] ;  /* 0x00000000fffff984 */ /* 0x000fe20000000800 */
[----:B------:R-:W-:Y:S01]  /*3e60*/  @!PT LDS RZ, [RZ] ;  /* 0x00000000fffff984 */ /* 0x000fe20000000800 */
[----:B------:R-:W-:Y:S01]  /*3e70*/  @!PT LDS RZ, [RZ] ;  /* 0x00000000fffff984 */ /* 0x000fe20000000800 */
[----:B------:R3:W-:Y:S01]  /*3e80*/  LDGSTS.E.BYPASS.LTC128B.128 [R146], [R202.64], !P2 ;  /* 0x00000000ca927fae */ /* 0x0007e2000d101d52 */
[----:B------:R-:W-:Y:S02]  /*3e90*/  ISETP.LT.OR P1, PT, R147, 0x1, P5 ;  /* 0x000000019300780c */ /* 0x000fe40002f21670 */
[----:B------:R-:W-:Y:S02]  /*3ea0*/  @!P3 LEA.HI.X R205, R151, c[0x0][0x25c], R205, 0x2, P0 ;  /* 0x0000970097cdba11 */ /* 0x000fe400000f14cd */
[C---:B------:R-:W-:Y:S02]  /*3eb0*/  ISETP.LT.OR P0, PT, R147.reuse, 0x21, P6 ;  /* 0x000000219300780c */ /* 0x040fe40003701670 */
[----:B------:R-:W-:Y:S01]  /*3ec0*/  ISETP.LT.OR P2, PT, R147, 0x21, P5 ;  /* 0x000000219300780c */ /* 0x000fe20002f41670 */
[----:B------:R-:W-:Y:S06]  /*3ed0*/  IMAD.U32 R147, RZ, RZ, UR13 ;  /* 0x0000000dff937e24 */ /* 0x000fec000f8e00ff */
[----:B------:R3:W-:Y:S04]  /*3ee0*/  LDGSTS.E.BYPASS.LTC128B.128 [R146+0x2000], [R202.64+0x80], !P1 ;  /* 0x02000080ca927fae */ /* 0x0007e8000c901d52 */
[----:B------:R3:W-:Y:S01]  /*3ef0*/  LDGSTS.E.BYPASS.LTC128B.128 [R146+0x1000], [R200.64], !P0 ;  /* 0x01000000c8927fae */ /* 0x0007e2000c101d52 */
[----:B----4-:R-:W-:Y:S03]  /*3f00*/  IMAD.SHL.U32 R207, R207, 0x4, RZ ;  /* 0x00000004cfcf7824 */ /* 0x010fe600078e00ff */
[----:B------:R3:W-:Y:S01]  /*3f10*/  LDGSTS.E.BYPASS.LTC128B.128 [R146+0x3000], [R200.64+0x80], !P2 ;  /* 0x03000080c8927fae */ /* 0x0007e2000d101d52 */
[----:B------:R-:W-:Y:S04]  /*3f20*/  @!P3 IMAD R147, R147, 0x40, R207 ;  /* 0x000000409393b824 */ /* 0x000fe800078e02cf */
[----:B------:R-:W-:Y:S05]  /*3f30*/  @!P3 IMAD.SHL.U32 R147, R147, 0x4, RZ ;  /* 0x000000049393b824 */ /* 0x000fea00078e00ff */
[----:B------:R3:W-:Y:S02]  /*3f40*/  @!P3 LDGSTS.E.BYPASS.LTC128B.128 [R147+0x12080], [R204.64] ;  /* 0x12080000cc93bfae */ /* 0x0007e4000b901d52 */
.L_x_658:
[----:B------:R-:W-:Y:S01]  /*3f50*/  PLOP3.LUT P0, PT, PT, PT, UP6, 0x40, 0x0 ;  /* 0x000000000000781c */ /* 0x000fe20003f0e868 */
[----:B------:R-:W0:Y:S01]  /*3f60*/  LDGDEPBAR ;  /* 0x00000000000079af */ /* 0x000e220000000000 */
[----:B------:R-:W-:Y:S02]  /*3f70*/  PLOP3.LUT P1, PT, PT, PT, UP6, 0x40, 0x0 ;  /* 0x000000000000781c */ /* 0x000fe40003f2e868 */
[----:B------:R-:W-:Y:S02]  /*3f80*/  ISETP.GT.AND P0, PT, R140, RZ, P0 ;  /* 0x000000ff8c00720c */ /* 0x000fe40000704270 */
[----:B------:R-:W-:Y:S02]  /*3f90*/  PLOP3.LUT P2, PT, PT, PT, UP5, 0x40, 0x0 ;  /* 0x000000000000781c */ /* 0x000fe40003f4e858 */
[C---:B------:R-:W-:Y:S02]  /*3fa0*/  ISETP.LT.OR P0, PT, R145.reuse, 0x1, P0 ;  /* 0x000000019100780c */ /* 0x040fe40000701670 */
[----:B------:R-:W-:Y:S02]  /*3fb0*/  ISETP.GT.AND P1, PT, R2, RZ, P1 ;  /* 0x000000ff0200720c */ /* 0x000fe40000f24270 */
[----:B------:R-:W-:Y:S02]  /*3fc0*/  ISETP.GT.AND P2, PT, R140, 0x1, P2 ;  /* 0x000000018c00780c */ /* 0x000fe40001744270 */
[----:B---3--:R-:W-:Y:S02]  /*3fd0*/  FSEL R200, R4, -INF , !P0 ;  /* 0xff80000004c87808 */ /* 0x008fe40004000000 */
[----:B------:R-:W-:Y:S02]  /*3fe0*/  ISETP.LT.OR P2, PT, R145, 0x2, P2 ;  /* 0x000000029100780c */ /* 0x000fe40001741670 */
[----:B------:R-:W-:Y:S01]  /*3ff0*/  ISETP.LT.OR P1, PT, R3, 0x1, P1 ;  /* 0x000000010300780c */ /* 0x000fe20000f21670 */
[--C-:B------:R-:W-:Y:S01]  /*4000*/  FFMA.FTZ R209, R200, c[0x0][0x29c], -R148.reuse ;  /* 0x0000a700c8d17a23 */ /* 0x100fe20000010894 */
[----:B------:R-:W-:Y:S02]  /*4010*/  PLOP3.LUT P0, PT, PT, PT, UP5, 0x40, 0x0 ;  /* 0x000000000000781c */ /* 0x000fe40003f0e858 */
[----:B------:R-:W-:Y:S02]  /*4020*/  FSEL R151, R5, -INF , !P2 ;  /* 0xff80000005977808 */ /* 0x000fe40005000000 */
[----:B------:R-:W-:Y:S02]  /*4030*/  FSEL R205, R6, -INF , !P1 ;  /* 0xff80000006cd7808 */ /* 0x000fe40004800000 */
[----:B------:R-:W-:Y:S01]  /*4040*/  ISETP.GT.AND P0, PT, R2, 0x1, P0 ;  /* 0x000000010200780c */ /* 0x000fe20000704270 */
[--C-:B------:R-:W-:Y:S01]  /*4050*/  FFMA.FTZ R208, R151, c[0x0][0x29c], -R148.reuse ;  /* 0x0000a70097d07a23 */ /* 0x100fe20000010894 */
[----:B------:R-:W-:Y:S02]  /*4060*/  PLOP3.LUT P2, PT, PT, PT, UP4, 0x40, 0x0 ;  /* 0x000000000000781c */ /* 0x000fe40003f4e848 */
[----:B------:R-:W-:Y:S02]  /*4070*/  PLOP3.LUT P1, PT, PT, PT, UP3, 0x40, 0x0 ;  /* 0x000000000000781c */ /* 0x000fe40003f2e838 */
[----:B------:R-:W-:Y:S02]  /*4080*/  ISETP.LT.OR P0, PT, R3, 0x2, P0 ;  /* 0x000000020300780c */ /* 0x000fe40000701670 */
[C---:B------:R-:W-:Y:S02]  /*4090*/  ISETP.GT.AND P2, PT, R140.reuse, 0x20, P2 ;  /* 0x000000208c00780c */ /* 0x040fe40001744270 */
[----:B------:R-:W-:Y:S02]  /*40a0*/  ISETP.GT.AND P1, PT, R140, 0x21, P1 ;  /* 0x000000218c00780c */ /* 0x000fe40000f24270 */
[----:B------:R-:W-:Y:S02]  /*40b0*/  FSEL R203, R7, -INF , !P0 ;  /* 0xff80000007cb7808 */ /* 0x000fe40004000000 */
[-C--:B--2---:R-:W-:Y:S01]  /*40c0*/  HMMA.16816.F32.BF16 R4, R28, R152.reuse, RZ ;  /* 0x000000981c04723c */ /* 0x084fe200000418ff */
[----:B------:R-:W-:Y:S02]  /*40d0*/  PLOP3.LUT P0, PT, PT, PT, UP4, 0x40, 0x0 ;  /* 0x000000000000781c */ /* 0x000fe40003f0e848 */
[----:B------:R-:W-:Y:S01]  /*40e0*/  ISETP.LT.OR P2, PT, R145, 0x21, P2 ;  /* 0x000000219100780c */ /* 0x000fe20001741670 */
[--C-:B------:R-:W-:Y:S01]  /*40f0*/  FFMA.FTZ R151, R203, c[0x0][0x29c], -R149.reuse ;  /* 0x0000a700cb977a23 */ /* 0x100fe20000010895 */
[----:B------:R-:W-:Y:S02]  /*4100*/  ISETP.LT.OR P1, PT, R145, 0x22, P1 ;  /* 0x000000229100780c */ /* 0x000fe40000f21670 */
[----:B------:R-:W-:Y:S02]  /*4110*/  ISETP.GT.AND P0, PT, R2, 0x20, P0 ;  /* 0x000000200200780c */ /* 0x000fe40000704270 */
[----:B------:R-:W-:Y:S01]  /*4120*/  FSEL R146, R17, -INF , !P1 ;  /* 0xff80000011927808 */ /* 0x000fe20004800000 */
[----:B------:R-:W-:Y:S01]  /*4130*/  MUFU.EX2 R151, R151 ;  /* 0x0000009700977308 */ /* 0x000fe20000000800 */
[----:B------:R-:W-:Y:S02]  /*4140*/  PLOP3.LUT P1, PT, PT, PT, UP2, 0x40, 0x0 ;  /* 0x000000000000781c */ /* 0x000fe40003f2e828 */
[----:B------:R-:W-:Y:S01]  /*4150*/  FSEL R147, R16, -INF , !P2 ;  /* 0xff80000010937808 */ /* 0x000fe20005000000 */
[--C-:B------:R-:W-:Y:S01]  /*4160*/  FFMA.FTZ R207, R146, c[0x0][0x29c], -R148.reuse ;  /* 0x0000a70092cf7a23 */ /* 0x100fe20000010894 */
[----:B------:R-:W-:Y:S02]  /*4170*/  PLOP3.LUT P2, PT, PT, PT, UP3, 0x40, 0x0 ;  /* 0x000000000000781c */ /* 0x000fe40003f4e838 */
[C---:B------:R-:W-:Y:S02]  /*4180*/  ISETP.LT.OR P0, PT, R3.reuse, 0x21, P0 ;  /* 0x000000210300780c */ /* 0x040fe40000701670 */
[----:B------:R-:W-:Y:S02]  /*4190*/  ISETP.GT.AND P2, PT, R2, 0x21, P2 ;  /* 0x000000210200780c */ /* 0x000fe40001744270 */
[----:B------:R-:W-:Y:S02]  /*41a0*/  ISETP.GT.AND P1, PT, R140, 0x40, P1 ;  /* 0x000000408c00780c */ /* 0x000fe40000f24270 */
[----:B------:R-:W-:Y:S02]  /*41b0*/  FSEL R204, R18, -INF , !P0 ;  /* 0xff80000012cc7808 */ /* 0x000fe40004000000 */
[----:B------:R-:W-:Y:S02]  /*41c0*/  ISETP.LT.OR P2, PT, R3, 0x22, P2 ;  /* 0x000000220300780c */ /* 0x000fe40001741670 */
[----:B------:R-:W-:Y:S01]  /*41d0*/  ISETP.LT.OR P1, PT, R145, 0x41, P1 ;  /* 0x000000419100780c */ /* 0x000fe20000f21670 */
[--C-:B------:R-:W-:Y:S01]  /*41e0*/  FFMA.FTZ R200, R204, c[0x0][0x29c], -R149.reuse ;  /* 0x0000a700ccc87a23 */ /* 0x100fe20000010895 */
[----:B------:R-:W-:Y:S02]  /*41f0*/  PLOP3.LUT P0, PT, PT, PT, UP1, 0x40, 0x0 ;  /* 0x000000000000781c */ /* 0x000fe40003f0e818 */
[----:B------:R-:W-:Y:S02]  /*4200*/  FSEL R202, R19, -INF , !P2 ;  /* 0xff80000013ca7808 */ /* 0x000fe40005000000 */
[----:B------:R-:W-:Y:S01]  /*4210*/  FSEL R20, R20, -INF , !P1 ;  /* 0xff80000014147808 */ /* 0x000fe20004800000 */
[----:B------:R-:W-:Y:S01]  /*4220*/  MUFU.EX2 R200, R200 ;  /* 0x000000c800c87308 */ /* 0x000fe20000000800 */
[----:B------:R-:W-:Y:S01]  /*4230*/  ISETP.GT.AND P0, PT, R140, 0x41, P0 ;  /* 0x000000418c00780c */ /* 0x000fe20000704270 */
[----:B------:R-:W-:Y:S01]  /*4240*/  IMAD.MOV.U32 R140, RZ, RZ, 0x40 ;  /* 0x00000040ff8c7424 */ /* 0x000fe200078e00ff */
[----:B------:R-:W-:Y:S01]  /*4250*/  PLOP3.LUT P2, PT, PT, PT, UP2, 0x40, 0x0 ;  /* 0x000000000000781c */ /* 0x000fe20003f4e828 */
[----:B------:R-:W-:Y:S01]  /*4260*/  FFMA.FTZ R146, R20, c[0x0][0x29c], -R148 ;  /* 0x0000a70014927a23 */ /* 0x000fe20000010894 */
[----:B------:R-:W-:Y:S02]  /*4270*/  PLOP3.LUT P1, PT, PT, PT, UP1, 0x40, 0x0 ;  /* 0x000000000000781c */ /* 0x000fe40003f2e818 */
[----:B------:R-:W-:Y:S02]  /*4280*/  ISETP.LT.OR P0, PT, R145, 0x42, P0 ;  /* 0x000000429100780c */ /* 0x000fe40000701670 */
[C---:B------:R-:W-:Y:S01]  /*4290*/  ISETP.GT.AND P2, PT, R2.reuse, 0x40, P2 ;  /* 0x000000400200780c */ /* 0x040fe20001744270 */
[----:B------:R-:W-:Y:S01]  /*42a0*/  MUFU.EX2 R146, R146 ;  /* 0x0000009200927308 */ /* 0x000fe20000000800 */
[----:B------:R-:W-:Y:S02]  /*42b0*/  ISETP.GT.AND P1, PT, R2, 0x41, P1 ;  /* 0x000000410200780c */ /* 0x000fe40000f24270 */
[----:B------:R-:W-:Y:S02]  /*42c0*/  FSEL R21, R21, -INF , !P0 ;  /* 0xff80000015157808 */ /* 0x000fe40004000000 */
[----:B------:R-:W-:Y:S02]  /*42d0*/  PLOP3.LUT P0, PT, PT, PT, UP6, 0x40, 0x0 ;  /* 0x000000000000781c */ /* 0x000fe40003f0e868 */
[C---:B------:R-:W-:Y:S02]  /*42e0*/  ISETP.LT.OR P2, PT, R3.reuse, 0x41, P2 ;  /* 0x000000410300780c */ /* 0x040fe40001741670 */
[----:B------:R-:W-:Y:S02]  /*42f0*/  ISETP.LT.OR P1, PT, R3, 0x42, P1 ;  /* 0x000000420300780c */ /* 0x000fe40000f21670 */
[----:B------:R-:W-:Y:S02]  /*4300*/  ISETP.GT.AND P0, PT, R141, RZ, P0 ;  /* 0x000000ff8d00720c */ /* 0x000fe40000704270 */
[----:B------:R-:W-:Y:S02]  /*4310*/  FSEL R3, R22, -INF , !P2 ;  /* 0xff80000016037808 */ /* 0x000fe40005000000 */
[----:B------:R-:W-:Y:S02]  /*4320*/  FSEL R2, R23, -INF , !P1 ;  /* 0xff80000017027808 */ /* 0x000fe40004800000 */
[----:B------:R-:W-:Y:S01]  /*4330*/  PLOP3.LUT P2, PT, PT, PT, UP5, 0x40, 0x0 ;  /* 0x000000000000781c */ /* 0x000fe20003f4e858 */
[--C-:B------:R-:W-:Y:S01]  /*4340*/  FFMA.FTZ R204, R3, c[0x0][0x29c], -R149.reuse ;  /* 0x0000a70003cc7a23 */ /* 0x100fe20000010895 */
[----:B------:R-:W-:Y:S01]  /*4350*/  PLOP3.LUT P1, PT, PT, PT, UP6, 0x40, 0x0 ;  /* 0x000000000000781c */ /* 0x000fe20003f2e868 */
[----:B------:R-:W-:Y:S01]  /*4360*/  IMAD.SHL.U32 R3, R217, 0x2, RZ ;  /* 0x00000002d9037824 */ /* 0x000fe200078e00ff */
[C---:B------:R-:W-:Y:S02]  /*4370*/  ISETP.LT.OR P0, PT, R142.reuse, 0x1, P0 ;  /* 0x000000018e00780c */ /* 0x040fe40000701670 */
[----:B------:R-:W-:Y:S02]  /*4380*/  ISETP.GT.AND P2, PT, R141, 0x1, P2 ;  /* 0x000000018d00780c */ /* 0x000fe40001744270 */
[C---:B------:R-:W-:Y:S02]  /*4390*/  ISETP.GT.AND P1, PT, R143.reuse, RZ, P1 ;  /* 0x000000ff8f00720c */ /* 0x040fe40000f24270 */
[----:B------:R-:W-:Y:S02]  /*43a0*/  ISETP.LT.OR P2, PT, R142, 0x2, P2 ;  /* 0x000000028e00780c */ /* 0x000fe40001741670 */
[----:B------:R-:W-:Y:S02]  /*43b0*/  FSEL R201, R8, -INF , !P0 ;  /* 0xff80000008c97808 */ /* 0x000fe40004000000 */
[----:B------:R-:W-:Y:S02]  /*43c0*/  PLOP3.LUT P0, PT, PT, PT, UP5, 0x40, 0x0 ;  /* 0x000000000000781c */ /* 0x000fe40003f0e858 */
[----:B------:R-:W-:Y:S02]  /*43d0*/  ISETP.LT.OR P1, PT, R144, 0x1, P1 ;  /* 0x000000019000780c */ /* 0x000fe40000f21670 */
[----:B------:R-:W-:Y:S02]  /*43e0*/  ISETP.GT.AND P0, PT, R143, 0x1, P0 ;  /* 0x000000018f00780c */ /* 0x000fe40000704270 */
        /* <DEDUP_REMOVED lines=11> */
[C---:B------:R-:W-:Y:S01]  /*44a0*/  HMMA.16816.F32.BF16 R8, R32.reuse, R152, RZ ;  /* 0x000000982008723c */ /* 0x040fe200000418ff */
[----:B------:R-:W-:Y:S01]  /*44b0*/  MUFU.EX2 R203, R203 ;  /* 0x000000cb00cb7308 */ /* 0x000fe20000000800 */
[----:B------:R-:W-:Y:S02]  /*44c0*/  ISETP.LT.OR P1, PT, R142, 0x22, P1 ;  /* 0x000000228e00780c */ /* 0x000fe40000f21670 */
[----:B------:R-:W-:Y:S02]  /*44d0*/  LOP3.LUT P0, RZ, R225, 0x4, RZ, 0xc0, !PT ;  /* 0x00000004e1ff7812 */ /* 0x000fe4000780c0ff */
[----:B------:R-:W-:Y:S02]  /*44e0*/  FSEL R12, R12, -INF , !P2 ;  /* 0xff8000000c0c7808 */ /* 0x000fe40005000000 */
[-C--:B------:R-:W-:Y:S01]  /*44f0*/  HMMA.16816.F32.BF16 R16, R32, R154.reuse, RZ ;  /* 0x0000009a2010723c */ /* 0x080fe200000418ff */
[----:B------:R-:W-:Y:S02]  /*4500*/  SEL R140, R140, 0xffffffc0, !P0 ;  /* 0xffffffc08c8c7807 */ /* 0x000fe40004000000 */
[----:B------:R-:W-:Y:S01]  /*4510*/  PLOP3.LUT P0, PT, PT, PT, UP2, 0x40, 0x0 ;  /* 0x000000000000781c */ /* 0x000fe20003f0e828 */
[--C-:B------:R-:W-:Y:S01]  /*4520*/  FFMA.FTZ R12, R12, c[0x0][0x29c], -R150.reuse ;  /* 0x0000a7000c0c7a23 */ /* 0x100fe20000010896 */
[----:B------:R-:W-:Y:S02]  /*4530*/  PLOP3.LUT P2, PT, PT, PT, UP1, 0x40, 0x0 ;  /* 0x000000000000781c */ /* 0x000fe40003f4e818 */
[----:B------:R-:W-:Y:S02]  /*4540*/  FSEL R13, R13, -INF , !P1 ;  /* 0xff8000000d0d7808 */ /* 0x000fe40004800000 */
        /* <DEDUP_REMOVED lines=9> */
[----:B------:R-:W-:Y:S01]  /*45e0*/  FSEL R210, R14, -INF , !P1 ;  /* 0xff8000000ed27808 */ /* 0x000fe20004800000 */
[--C-:B------:R-:W-:Y:S01]  /*45f0*/  FFMA.FTZ R14, R202, c[0x0][0x29c], -R149.reuse ;  /* 0x0000a700ca0e7a23 */ /* 0x100fe20000010895 */
[----:B------:R-:W-:Y:S01]  /*4600*/  PLOP3.LUT P0, PT, PT, PT, UP3, 0x40, 0x0 ;  /* 0x000000000000781c */ /* 0x000fe20003f0e838 */
[----:B------:R-:W-:Y:S01]  /*4610*/  FFMA.FTZ R202, R201, c[0x0][0x29c], -R150 ;  /* 0x0000a700c9ca7a23 */ /* 0x000fe20000010896 */
[----:B------:R-:W-:Y:S01]  /*4620*/  FSEL R25, R25, -INF , !P2 ;  /* 0xff80000019197808 */ /* 0x000fe20005000000 */
[----:B------:R-:W-:Y:S01]  /*4630*/  MUFU.EX2 R201, R14 ;  /* 0x0000000e00c97308 */ /* 0x000fe20000000800 */
[----:B------:R-:W-:Y:S02]  /*4640*/  PLOP3.LUT P2, PT, PT, PT, UP2, 0x40, 0x0 ;  /* 0x000000000000781c */ /* 0x000fe40003f4e828 */
[----:B------:R-:W-:Y:S02]  /*4650*/  PLOP3.LUT P1, PT, PT, PT, UP1, 0x40, 0x0 ;  /* 0x000000000000781c */ /* 0x000fe40003f2e818 */
[C---:B------:R-:W-:Y:S02]  /*4660*/  ISETP.GT.AND P0, PT, R143.reuse, 0x21, P0 ;  /* 0x000000218f00780c */ /* 0x040fe40000704270 */
[C---:B------:R-:W-:Y:S02]  /*4670*/  ISETP.GT.AND P2, PT, R143.reuse, 0x40, P2 ;  /* 0x000000408f00780c */ /* 0x040fe40001744270 */
[----:B------:R-:W-:Y:S01]  /*4680*/  ISETP.GT.AND P1, PT, R143, 0x41, P1 ;  /* 0x000000418f00780c */ /* 0x000fe20000f24270 */
[----:B------:R-:W-:Y:S01]  /*4690*/  MUFU.EX2 R202, R202 ;  /* 0x000000ca00ca7308 */ /* 0x000fe20000000800 */
[C---:B------:R-:W-:Y:S02]  /*46a0*/  ISETP.LT.OR P0, PT, R144.reuse, 0x22, P0 ;  /* 0x000000229000780c */ /* 0x040fe40000701670 */
[C---:B------:R-:W-:Y:S02]  /*46b0*/  ISETP.LT.OR P2, PT, R144.reuse, 0x41, P2 ;  /* 0x000000419000780c */ /* 0x040fe40001741670 */
[----:B------:R-:W-:Y:S01]  /*46c0*/  ISETP.LT.OR P1, PT, R144, 0x42, P1 ;  /* 0x000000429000780c */ /* 0x000fe20000f21670 */
[--C-:B------:R-:W-:Y:S01]  /*46d0*/  FFMA.FTZ R144, R147, c[0x0][0x29c], -R148.reuse ;  /* 0x0000a70093907a23 */ /* 0x100fe20000010894 */
[----:B------:R-:W-:Y:S01]  /*46e0*/  FSEL R26, R26, -INF , !P2 ;  /* 0xff8000001a1a7808 */ /* 0x000fe20005000000 */
[----:B------:R-:W-:Y:S01]  /*46f0*/  FFMA.FTZ R148, R21, c[0x0][0x29c], -R148 ;  /* 0x0000a70015947a23 */ /* 0x000fe20000010894 */
[----:B------:R-:W-:Y:S01]  /*4700*/  FSEL R27, R27, -INF , !P1 ;  /* 0xff8000001b1b7808 */ /* 0x000fe20004800000 */
[C---:B------:R-:W-:Y:S02]  /*4710*/  HMMA.16816.F32.BF16 R20, R28.reuse, R154, RZ ;  /* 0x0000009a1c14723c */ /* 0x040fe400000418ff */
[----:B------:R-:W-:Y:S01]  /*4720*/  MUFU.EX2 R144, R144 ;  /* 0x0000009000907308 */ /* 0x000fe20000000800 */
[--C-:B------:R-:W-:Y:S01]  /*4730*/  FFMA.FTZ R147, R205, c[0x0][0x29c], -R149.reuse ;  /* 0x0000a700cd937a23 */ /* 0x100fe20000010895 */
[----:B------:R-:W-:Y:S01]  /*4740*/  FSEL R15, R15, -INF , !P0 ;  /* 0xff8000000f0f7808 */ /* 0x000fe20004000000 */
[----:B------:R-:W-:Y:S01]  /*4750*/  FFMA.FTZ R205, R24, c[0x0][0x29c], -R150 ;  /* 0x0000a70018cd7a23 */ /* 0x000fe20000010896 */
[----:B------:R-:W-:Y:S01]  /*4760*/  PLOP3.LUT P0, PT, PT, PT, UP0, 0x80, 0x0 ;  /* 0x000000000000781c */ /* 0x000fe20003f0f008 */
[----:B------:R-:W-:Y:S01]  /*4770*/  FFMA.FTZ R149, R2, c[0x0][0x29c], -R149 ;  /* 0x0000a70002957a23 */ /* 0x000fe20000010895 */
[-C--:B------:R-:W-:Y:S01]  /*4780*/  HMMA.16816.F32.BF16 R28, R28, R156.reuse, RZ ;  /* 0x0000009c1c1c723c */ /* 0x080fe200000418ff */
[----:B------:R-:W-:Y:S03]  /*4790*/  IMAD.IADD R2, R3, 0x1, R140 ;  /* 0x0000000103027824 */ /* 0x000fe600078e028c */
[----:B------:R-:W-:Y:S01]  /*47a0*/  IMAD.IADD R140, R140, 0x1, R0 ;  /* 0x000000018c8c7824 */ /* 0x000fe200078e0200 */
[----:B------:R-:W-:Y:S01]  /*47b0*/  MUFU.EX2 R24, R209 ;  /* 0x000000d100187308 */ /* 0x000fe20000000800 */
[----:B------:R-:W-:Y:S02]  /*47c0*/  FFMA.FTZ R150, R25, c[0x0][0x29c], -R150 ;  /* 0x0000a70019967a23 */ /* 0x000fe40000010896 */
[----:B-1----:R-:W-:Y:S04]  /*47d0*/  HMMA.16816.F32.BF16 R32, R32, R156, RZ ;  /* 0x0000009c2020723c */ /* 0x002fe800000418ff */
[--C-:B------:R-:W-:Y:S03]  /*47e0*/  FFMA.FTZ R15, R15, c[0x0][0x29c], -R206.reuse ;  /* 0x0000a7000f0f7a23 */ /* 0x100fe600000108ce */
[----:B------:R-:W1:Y:S01]  /*47f0*/  MUFU.EX2 R25, R208 ;  /* 0x000000d000197308 */ /* 0x000e620000000800 */
[-C--:B----4-:R-:W-:Y:S08]  /*4800*/  HMMA.16816.F32.BF16 R4, R132, R158.reuse, R4 ;  /* 0x0000009e8404723c */ /* 0x090ff00000041804 */
[C---:B------:R-:W-:Y:S01]  /*4810*/  HMMA.16816.F32.BF16 R8, R136.reuse, R158, R8 ;  /* 0x0000009e8808723c */ /* 0x040fe20000041808 */
[----:B------:R-:W2:Y:S07]  /*4820*/  MUFU.EX2 R148, R148 ;  /* 0x0000009400947308 */ /* 0x000eae0000000800 */
[-C--:B------:R-:W-:Y:S03]  /*4830*/  HMMA.16816.F32.BF16 R16, R136, R160.reuse, R16 ;  /* 0x000000a08810723c */ /* 0x080fe60000041810 */
[----:B------:R-:W3:Y:S05]  /*4840*/  MUFU.EX2 R147, R147 ;  /* 0x0000009300937308 */ /* 0x000eea0000000800 */
[C---:B------:R-:W-:Y:S05]  /*4850*/  HMMA.16816.F32.BF16 R20, R132.reuse, R160, R20 ;  /* 0x000000a08414723c */ /* 0x040fea0000041814 */
[----:B------:R-:W-:Y:S03]  /*4860*/  MUFU.EX2 R149, R149 ;  /* 0x0000009500957308 */ /* 0x000fe60000000800 */
[-C--:B------:R-:W-:Y:S01]  /*4870*/  HMMA.16816.F32.BF16 R28, R132, R162.reuse, R28 ;  /* 0x000000a2841c723c */ /* 0x080fe2000004181c */
[----:B------:R-:W4:Y:S06]  /*4880*/  LDSM.16.M88.4 R132, [R2+0xe080] ;  /* 0x00e080000284783b */ /* 0x000f2c0000000200 */
[----:B------:R-:W-:Y:S01]  /*4890*/  MUFU.EX2 R150, R150 ;  /* 0x0000009600967308 */ /* 0x000fe20000000800 */
[----:B------:R-:W-:Y:S01]  /*48a0*/  HMMA.16816.F32.BF16 R32, R136, R162, R32 ;  /* 0x000000a28820723c */ /* 0x000fe20000041820 */
[----:B------:R-:W5:Y:S07]  /*48b0*/  LDSM.16.M88.4 R136, [R2+0xf080] ;  /* 0x00f080000288783b */ /* 0x000f6e0000000200 */
[-C--:B----4-:R-:W-:Y:S08]  /*48c0*/  HMMA.16816.F32.BF16 R4, R132, R164.reuse, R4 ;  /* 0x000000a48404723c */ /* 0x090ff00000041804 */
[C---:B-----5:R-:W-:Y:S08]  /*48d0*/  HMMA.16816.F32.BF16 R8, R136.reuse, R164, R8 ;  /* 0x000000a48808723c */ /* 0x060ff00000041808 */
[-C--:B------:R-:W-:Y:S08]  /*48e0*/  HMMA.16816.F32.BF16 R16, R136, R166.reuse, R16 ;  /* 0x000000a68810723c */ /* 0x080ff00000041810 */
[C---:B------:R-:W-:Y:S08]  /*48f0*/  HMMA.16816.F32.BF16 R20, R132.reuse, R166, R20 ;  /* 0x000000a68414723c */ /* 0x040ff00000041814 */
[-C--:B------:R-:W-:Y:S01]  /*4900*/  HMMA.16816.F32.BF16 R28, R132, R168.reuse, R28 ;  /* 0x000000a8841c723c */ /* 0x080fe2000004181c */
[----:B------:R-:W4:Y:S07]  /*4910*/  LDSM.16.M88.4 R132, [R140+0xe080] ;  /* 0x00e080008c84783b */ /* 0x000f2e0000000200 */
        /* <DEDUP_REMOVED lines=9> */
[----:B------:R-:W5:Y:S08]  /*49b0*/  LDSM.16.M88.4 R136, [R3+0x11080] ;  /* 0x011080000388783b */ /* 0x000f700000000200 */
[----:B------:R-:W-:Y:S01]  /*49c0*/  LDS R3, [R234.X4+0x12280] ;  /* 0x01228000ea037984 */ /* 0x000fe20000004800 */
        /* <DEDUP_REMOVED lines=25> */
[----:B------:R-:W5:Y:S01]  /*4b60*/  LDSM.16.M88.4 R140, [R140+0x11080] ;  /* 0x011080008c8c783b */ /* 0x000f620000000200 */
[----:B------:R-:W1:Y:S10]  /*4b70*/  MUFU.EX2 R137, R204 ;  /* 0x000000cc00897308 */ /* 0x000e740000000800 */
[----:B------:R1:W-:Y:S10]  /*4b80*/  MUFU.EX2 R204, R12 ;  /* 0x0000000c00cc7308 */ /* 0x0003f40000000800 */
[----:B------:R2:W2:Y:S10]  /*4b90*/  MUFU.EX2 R139, R13 ;  /* 0x0000000d008b7308 */ /* 0x0004b40000000800 */
[----:B------:R-:W-:Y:S01]  /*4ba0*/  MUFU.EX2 R138, R205 ;  /* 0x000000cd008a7308 */ /* 0x000fe20000000800 */
[-C--:B----4-:R-:W-:Y:S05]  /*4bb0*/  HMMA.16816.F32.BF16 R4, R132, R194.reuse, R4 ;  /* 0x000000c28404723c */ /* 0x090fea0000041804 */
[--C-:B-1----:R-:W-:Y:S03]  /*4bc0*/  FFMA.FTZ R12, R211, c[0x0][0x29c], -R206.reuse ;  /* 0x0000a700d30c7a23 */ /* 0x102fe600000108ce */
[C---:B-----5:R-:W-:Y:S01]  /*4bd0*/  HMMA.16816.F32.BF16 R8, R140.reuse, R194, R8 ;  /* 0x000000c28c08723c */ /* 0x060fe20000041808 */
[----:B------:R1:W-:Y:S03]  /*4be0*/  MUFU.EX2 R136, R12 ;  /* 0x0000000c00887308 */ /* 0x0003e60000000800 */
[----:B--2---:R-:W-:Y:S04]  /*4bf0*/  FFMA.FTZ R13, R212, c[0x0][0x29c], -R206 ;  /* 0x0000a700d40d7a23 */ /* 0x004fe800000108ce */
[-C--:B------:R-:W-:Y:S08]  /*4c00*/  HMMA.16816.F32.BF16 R16, R140, R196.reuse, R16 ;  /* 0x000000c48c10723c */ /* 0x080ff00000041810 */
[C---:B------:R-:W-:Y:S04]  /*4c10*/  HMMA.16816.F32.BF16 R20, R132.reuse, R196, R20 ;  /* 0x000000c48414723c */ /* 0x040fe80000041814 */
[--C-:B------:R-:W-:Y:S02]  /*4c20*/  FADD.FTZ R6, R6, -R0.reuse ;  /* 0x8000000006067221 */ /* 0x100fe40000010000 */
[----:B------:R-:W-:Y:S02]  /*4c30*/  FADD.FTZ R7, R7, -R0 ;  /* 0x8000000007077221 */ /* 0x000fe40000010000 */
[-C--:B------:R-:W-:Y:S01]  /*4c40*/  HMMA.16816.F32.BF16 R28, R132, R198.reuse, R28 ;  /* 0x000000c6841c723c */ /* 0x080fe2000004181c */
[----:B------:R-:W2:Y:S03]  /*4c50*/  MUFU.EX2 R135, R13 ;  /* 0x0000000d00877308 */ /* 0x000ea60000000800 */
[--C-:B------:R-:W-:Y:S02]  /*4c60*/  FADD.FTZ R4, R4, -R3.reuse ;  /* 0x8000000304047221 */ /* 0x100fe40000010000 */
[--C-:B------:R-:W-:Y:S01]  /*4c70*/  FADD.FTZ R5, R5, -R3.reuse ;  /* 0x8000000305057221 */ /* 0x100fe20000010000 */
[----:B------:R-:W-:Y:S01]  /*4c80*/  F2FP.BF16.PACK_AB R132, R25, R24 ;  /* 0x000000181984723e */ /* 0x000fe200000010ff */
[----:B------:R-:W-:Y:S04]  /*4c90*/  HMMA.16816.F32.BF16 R32, R140, R198, R32 ;  /* 0x000000c68c20723c */ /* 0x000fe80000041820 */
[----:B------:R-:W-:Y:S02]  /*4ca0*/  FMUL.FTZ R14, R24, R4 ;  /* 0x00000004180e7220 */ /* 0x000fe40000410000 */
[----:B-1----:R-:W-:Y:S02]  /*4cb0*/  FFMA.FTZ R12, R210, c[0x0][0x29c], -R206 ;  /* 0x0000a700d20c7a23 */ /* 0x002fe400000108ce */
[--C-:B------:R-:W-:Y:S02]  /*4cc0*/  FADD.FTZ R22, R22, -R0.reuse ;  /* 0x8000000016167221 */ /* 0x100fe40000010000 */
[----:B------:R-:W-:Y:S02]  /*4cd0*/  MUFU.EX2 R134, R12 ;  /* 0x0000000c00867308 */ /* 0x000fe40000000800 */
[--C-:B------:R-:W-:Y:S02]  /*4ce0*/  FADD.FTZ R23, R23, -R0.reuse ;  /* 0x8000000017177221 */ /* 0x100fe40000010000 */
[--C-:B------:R-:W-:Y:S02]  /*4cf0*/  FADD.FTZ R20, R20, -R3.reuse ;  /* 0x8000000314147221 */ /* 0x100fe40000010000 */
[--C-:B------:R-:W-:Y:S02]  /*4d00*/  FADD.FTZ R29, R29, -R3.reuse ;  /* 0x800000031d1d7221 */ /* 0x100fe40000010000 */
[--C-:B------:R-:W-:Y:S02]  /*4d10*/  FADD.FTZ R30, R30, -R0.reuse ;  /* 0x800000001e1e7221 */ /* 0x100fe40000010000 */
[----:B------:R-:W-:Y:S02]  /*4d20*/  FMUL.FTZ R24, R148, R29 ;  /* 0x0000001d94187220 */ /* 0x000fe40000410000 */
[----:B------:R1:W4:Y:S01]  /*4d30*/  MUFU.EX2 R29, R15 ;  /* 0x0000000f001d7308 */ /* 0x0003220000000800 */
[----:B------:R-:W-:Y:S02]  /*4d40*/  FADD.FTZ R31, R31, -R0 ;  /* 0x800000001f1f7221 */ /* 0x000fe40000010000 */
[--C-:B------:R-:W-:Y:S01]  /*4d50*/  FADD.FTZ R21, R21, -R3.reuse ;  /* 0x8000000315157221 */ /* 0x100fe20000010000 */
[----:B------:R-:W5:Y:S01]  /*4d60*/  LDS R0, [R234.X4+0x12320] ;  /* 0x01232000ea007984 */ /* 0x000f620000004800 */
[----:B------:R-:W-:Y:S02]  /*4d70*/  FMUL.FTZ R5, R25, R5 ;  /* 0x0000000519057220 */ /* 0x000fe40000410000 */
[----:B------:R-:W-:Y:S01]  /*4d80*/  FMUL.FTZ R25, R144, R20 ;  /* 0x0000001490197220 */ /* 0x000fe20000410000 */
[----:B------:R-:W-:Y:S01]  /*4d90*/  STS [R232+0x12480], R132 ;  /* 0x01248084e8007388 */ /* 0x000fe20000000800 */
[----:B------:R-:W-:Y:S01]  /*4da0*/  FMUL.FTZ R21, R145, R21 ;  /* 0x0000001591157220 */ /* 0x000fe20000410000 */
[----:B------:R-:W-:Y:S01]  /*4db0*/  F2FP.BF16.PACK_AB R20, R5, R14 ;  /* 0x0000000e0514723e */ /* 0x000fe200000010ff */
[----:B---3--:R-:W-:Y:S01]  /*4dc0*/  FMUL.FTZ R6, R147, R6 ;  /* 0x0000000693067220 */ /* 0x008fe20000410000 */
[----:B------:R-:W-:Y:S01]  /*4dd0*/  F2FP.BF16.PACK_AB R14, R149, R137 ;  /* 0x00000089950e723e */ /* 0x000fe200000010ff */
        /* <DEDUP_REMOVED lines=13> */
[----:B-1----:R-:W-:Y:S01]  /*4eb0*/  F2FP.BF16.PACK_AB R15, R201, R200 ;  /* 0x000000c8c90f723e */ /* 0x002fe200000010ff */
        /* <DEDUP_REMOVED lines=187> */
.L_x_659:
        /* <DEDUP_REMOVED lines=235> */
.L_x_641:
[----:B------:R-:W-:Y:S05]  /*6920*/  @P1 EXIT ;  /* 0x000000000000194d */ /* 0x000fea0003800000 */
[----:B------:R-:W-:Y:S02]  /*6930*/  ULDC.64 UR4, c[0x0][0x360] ;  /* 0x0000d80000047ab9 */ /* 0x000fe40000000a00 */
[----:B------:R-:W-:Y:S02]  /*6940*/  UISETP.NE.U32.AND UP2, UPT, URZ, UR4, UPT ;  /* 0x000000043f00728c */ /* 0x000fe4000bf45070 */
[----:B------:R-:W-:-:S02]  /*6950*/  ULDC.64 UR6, c[0x0][0x360] ;  /* 0x0000d80000067ab9 */ /* 0x000fc40000000a00 */
[----:B------:R-:W-:Y:S02]  /*6960*/  UISETP.NE.AND.EX UP2, UPT, URZ, UR5, UPT, UP2 ;  /* 0x000000053f00728c */ /* 0x000fe4000bf45320 */
[----:B------:R-:W-:-:S04]  /*6970*/  ULDC.64 UR10, c[0x0][0x338] ;  /* 0x0000ce00000a7ab9 */ /* 0x000fc80000000a00 */
[----:B------:R-:W-:-:S05]  /*6980*/  PLOP3.LUT P0, PT, PT, PT, UP2, 0x80, 0x0 ;  /* 0x000000000000781c */ /* 0x000fca0003f0f028 */
[----:B------:R-:W-:Y:S02]  /*6990*/  @UP2 UMOV UR4, 0x4 ;  /* 0x0000000400042882 */ /* 0x000fe40000000000 */
[----:B------:R-:W-:-:S06]  /*69a0*/  @UP2 UIMAD.WIDE UR4, UR15, UR4, UR6 ;  /* 0x000000040f0422a5 */ /* 0x000fcc000f8e0206 */
[----:B------:R-:W-:Y:S02]  /*69b0*/  IMAD.U32 R2, RZ, RZ, UR4 ;  /* 0x00000004ff027e24 */ /* 0x000fe4000f8e00ff */
[----:B------:R-:W-:-:S05]  /*69c0*/  IMAD.U32 R3, RZ, RZ, UR5 ;  /* 0x00000005ff037e24 */ /* 0x000fca000f8e00ff */
[----:B------:R-:W2:Y:S01]  /*69d0*/  @P0 LDG.E R0, [R2.64] ;  /* 0x0000001202000981 */ /* 0x000ea2000c1e1900 */
[----:B------:R-:W3:Y:S01]  /*69e0*/  S2UR UR6, SR_CTAID.X ;  /* 0x00000000000679c3 */ /* 0x000ee20000002500 */
[----:B------:R-:W-:Y:S01]  /*69f0*/  UMOV UR5, 0x1 ;  /* 0x0000000100057882 */ /* 0x000fe20000000000 */
[----:B------:R-:W-:Y:S01]  /*6a00*/  BSSY B0, `(.L_x_661) ;  /* 0x000002f000007945 */ /* 0x000fe20003800000 */
[----:B------:R-:W-:Y:S01]  /*6a10*/  UISETP.NE.AND UP0, UPT, UR5, UR10, UPT ;  /* 0x0000000a0500728c */ /* 0x000fe2000bf05270 */
[----:B------:R-:W4:Y:S01]  /*6a20*/  S2R R4, SR_TID.X ;  /* 0x0000000000047919 */ /* 0x000f220000002100 */
[----:B------:R-:W-:Y:S02]  /*6a30*/  ULDC UR7, c[0x0][0x358] ;  /* 0x0000d60000077ab9 */ /* 0x000fe40000000800 */
[----:B------:R-:W-:Y:S01]  /*6a40*/  ULDC UR8, c[0x0][0x2f4] ;  /* 0x0000bd0000087ab9 */ /* 0x000fe20000000800 */
[----:B------:R-:W5:Y:S01]  /*6a50*/  S2UR UR4, SR_CTAID.Y ;  /* 0x00000000000479c3 */ /* 0x000f620000002600 */
[----:B------:R-:W-:-:S02]  /*6a60*/  ULDC UR5, c[0x0][0x340] ;  /* 0x0000d00000057ab9 */ /* 0x000fc40000000800 */
[----:B------:R-:W-:Y:S02]  /*6a70*/  UIMAD UR13, UR15, UR8, URZ ;  /* 0x000000080f0d72a4 */ /* 0x000fe4000f8e023f */
[----:B---3--:R-:W-:-:S04]  /*6a80*/  UIMAD UR7, UR6, UR7, URZ ;  /* 0x00000007060772a4 */ /* 0x008fc8000f8e023f */
[----:B------:R-:W-:Y:S01]  /*6a90*/  UIMAD UR8, UR7, UR8, URZ ;  /* 0x00000008070872a4 */ /* 0x000fe2000f8e023f */
[----:B------:R-:W-:Y:S01]  /*6aa0*/  BAR.SYNC.DEFER_BLOCKING 0x1, 0x100 ;  /* 0x0044000000007b1d */ /* 0x000fe20000010000 */
[----:B----4-:R-:W-:Y:S01]  /*6ab0*/  ISETP.NE.AND P2, PT, R4, RZ, PT ;  /* 0x000000ff0400720c */ /* 0x010fe20003f45270 */
[----:B-----5:R-:W-:Y:S02]  /*6ac0*/  UIMAD.WIDE.U32 UR16, UR4, UR11, URZ ;  /* 0x0000000b041072a5 */ /* 0x020fe4000f8e003f */
[----:B------:R-:W-:Y:S02]  /*6ad0*/  USHF.R.S32.HI UR14, URZ, 0x1f, UR8 ;  /* 0x0000001f3f0e7899 */ /* 0x000fe40008011408 */
[----:B------:R-:W-:Y:S02]  /*6ae0*/  UMOV UR11, UR4 ;  /* 0x00000004000b7c82 */ /* 0x000fe40008000000 */
[----:B------:R-:W-:Y:S02]  /*6af0*/  @UP0 USHF.R.U32.HI UR11, URZ, UR5, UR17 ;  /* 0x000000053f0b0299 */ /* 0x000fe40008011611 */
[----:B------:R-:W-:-:S02]  /*6b00*/  USHF.R.S32.HI UR5, URZ, 0x1f, UR13 ;  /* 0x0000001f3f057899 */ /* 0x000fc4000801140d */
[----:B------:R-:W-:Y:S02]  /*6b10*/  UIADD3 UR8, UP1, UP0, UR8, UR13, UR11 ;  /* 0x0000000d08087290 */ /* 0x000fe4000f83e00b */
[----:B------:R-:W-:Y:S02]  /*6b20*/  UIADD3 UR7, -UR11, URZ, URZ ;  /* 0x0000003f0b077290 */ /* 0x000fe4000fffe13f */
[----:B------:R-:W-:Y:S02]  /*6b30*/  USHF.R.S32.HI UR9, URZ, 0x1f, UR11 ;  /* 0x0000001f3f097899 */ /* 0x000fe4000801140b */
[----:B------:R-:W-:Y:S02]  /*6b40*/  UIMAD UR10, UR7, UR10, UR4 ;  /* 0x0000000a070a72a4 */ /* 0x000fe4000f8e0204 */
[----:B------:R-:W-:Y:S02]  /*6b50*/  UIADD3.X UR14, UR14, UR5, UR9, UP1, UP0 ;  /* 0x000000050e0e7290 */ /* 0x000fe40008fe0409 */
[----:B------:R-:W-:-:S02]  /*6b60*/  USHF.L.U32 UR7, UR8, 0x2, URZ ;  /* 0x0000000208077899 */ /* 0x000fc4000800063f */
[----:B------:R-:W-:Y:S02]  /*6b70*/  ULDC.64 UR4, c[0x0][0x350] ;  /* 0x0000d40000047ab9 */ /* 0x000fe40000000a00 */
[----:B------:R-:W-:Y:S02]  /*6b80*/  USHF.L.U64.HI UR8, UR8, 0x2, UR14 ;  /* 0x0000000208087899 */ /* 0x000fe4000801020e */
[----:B------:R-:W-:-:S04]  /*6b90*/  UIADD3 UR4, UP0, UR7, UR4, URZ ;  /* 0x0000000407047290 */ /* 0x000fc8000ff1e03f */
[----:B------:R-:W-:Y:S02]  /*6ba0*/  UIADD3.X UR5, UR8, UR5, URZ, UP0, !UPT ;  /* 0x0000000508057290 */ /* 0x000fe400087fe43f */
[----:B------:R-:W-:-:S04]  /*6bb0*/  MOV R4, UR4 ;  /* 0x0000000400047c02 */ /* 0x000fc80008000f00 */
[----:B------:R-:W-:Y:S01]  /*6bc0*/  IMAD.U32 R5, RZ, RZ, UR5 ;  /* 0x00000005ff057e24 */ /* 0x000fe2000f8e00ff */
[----:B--2---:R-:W2:Y:S02]  /*6bd0*/  @P0 R2UR UR12, R0 ;  /* 0x00000000000c03c2 */ /* 0x004ea400000e0000 */
[----:B--2---:R-:W-:-:S04]  /*6be0*/  @UP2 UIMAD UR12, UR15, 0x60, UR12 ;  /* 0x000000600f0c28a4 */ /* 0x004fc8000f8e020c */
[----:B------:R-:W-:Y:S02]  /*6bf0*/  UIMAD.WIDE UR12, UR12, 0x2aaaaaab, URZ ;  /* 0x2aaaaaab0c0c78a5 */ /* 0x000fe4000f8e023f */
[----:B------:R-:W-:Y:S02]  /*6c00*/  USHF.R.S32.HI UR12, URZ, 0x1f, UR15 ;  /* 0x0000001f3f0c7899 */ /* 0x000fe4000801140f */
[----:B------:R-:W-:Y:S02]  /*6c10*/  @UP2 USHF.R.U32.HI UR16, URZ, 0x1f, UR13 ;  /* 0x0000001f3f102899 */ /* 0x000fe4000801160d */
[----:B------:R-:W-:Y:S02]  /*6c20*/  USEL UR15, UR15, URZ, !UP2 ;  /* 0x0000003f0f0f7287 */ /* 0x000fe4000d000000 */
[----:B------:R-:W-:Y:S02]  /*6c30*/  @UP2 ULEA.HI.SX32 UR16, UR13, UR16, 0x1c ;  /* 0x000000100d102291 */ /* 0x000fe4000f8fe23f */
[----:B------:R-:W-:-:S02]  /*6c40*/  USEL UR12, UR12, URZ, !UP2 ;  /* 0x0000003f0c0c7287 */ /* 0x000fc4000d000000 */
[----:B------:R-:W-:-:S04]  /*6c50*/  @UP2 UIMAD UR16, UR16, 0x3000, URZ ;  /* 0x00003000101028a4 */ /* 0x000fc8000f8e023f */
[----:B------:R-:W-:-:S03]  /*6c60*/  @UP2 USHF.R.S32.HI UR17, URZ, 0x1f, UR16 ;  /* 0x0000001f3f112899 */ /* 0x000fc60008011410 */
[----:B------:R-:W-:-:S04]  /*6c70*/  @!UP2 UMOV UR16, URZ ;  /* 0x0000003f0010ac82 */ /* 0x000fc80008000000 */
[----:B------:R-:W-:Y:S01]  /*6c80*/  @!UP2 UMOV UR17, URZ ;  /* 0x0000003f0011ac82 */ /* 0x000fe20008000000 */
[----:B------:R-:W-:Y:S05]  /*6c90*/  @P2 BRA `(.L_x_662) ;  /* 0x0000005000002947 */ /* 0x000fea0003800000 */
.L_x_663:
[----:B------:R-:W2:Y:S01]  /*6ca0*/  LDG.E.STRONG.GPU R0, [R4.64] ;  /* 0x0000001204007981 */ /* 0x000ea2000c1ef900 */
[----:B------:R-:W-:Y:S01]  /*6cb0*/  YIELD ;  /* 0x0000000000007946 */ /* 0x000fe20003800000 */
[----:B--2---:R-:W-:Y:S01]  /*6cc0*/  ISETP.NE.AND P0, PT, R0, UR10, PT ;  /* 0x0000000a00007c0c */ /* 0x004fe2000bf05270 */
[----:B------:R-:W-:-:S12]  /*6cd0*/  CCTL.IVALL ;  /* 0x00000000ff00798f */ /* 0x000fd80002000000 */
[----:B------:R-:W-:Y:S05]  /*6ce0*/  @P0 BRA `(.L_x_663) ;  /* 0xffffffb000000947 */ /* 0x000fea000383ffff */
.L_x_662:
[----:B------:R-:W-:Y:S05]  /*6cf0*/  BSYNC B0 ;  /* 0x0000000000007941 */ /* 0x000fea0003800000 */
.L_x_661:
[----:B------:R-:W-:Y:S01]  /*6d00*/  MOV R11, 0xffffffff ;  /* 0xffffffff000b7802 */ /* 0x000fe20000000f00 */
[----:B------:R-:W-:Y:S05]  /*6d10*/  BRA.CONV ~URZ, `(.L_x_664) ;  /* 0x000000237f007947 */ /* 0x000fea000b800000 */
[----:B------:R-:W-:Y:S02]  /*6d20*/  MOV R2, 0x6d40 ;  /* 0x00006d4000027802 */ /* 0x000fe40000000f00 */
[----:B-1----:R-:W-:Y:S05]  /*6d30*/  CALL.REL.NOINC `($__internal_3_$__cuda_sm70_warpsync) ;  /* 0x00000b6000007944 */ /* 0x002fea0003c00000 */
.L_x_664:
[----:B------:R-:W2:Y:S01]  /*6d40*/  S2R R0, SR_TID.X ;  /* 0x0000000000007919 */ /* 0x000ea20000002100 */
[----:B------:R-:W-:Y:S01]  /*6d50*/  UIMAD UR5, UR6, 0x3000, URZ ;  /* 0x00003000060578a4 */ /* 0x000fe2000f8e023f */
[----:B------:R-:W-:Y:S01]  /*6d60*/  IMAD.U32 R10, RZ, RZ, UR15 ;  /* 0x0000000fff0a7e24 */ /* 0x000fe2000f8e00ff */
[----:B------:R-:W-:-:S06]  /*6d70*/  NOP ;  /* 0x0000000000007918 */ /* 0x000fcc0000000000 */
[----:B------:R-:W-:Y:S01]  /*6d80*/  USHF.R.S32.HI UR4, URZ, 0x1f, UR5 ;  /* 0x0000001f3f047899 */ /* 0x000fe20008011405 */
[----:B------:R-:W-:Y:S01]  /*6d90*/  IMAD.U32 R8, RZ, RZ, UR5 ;  /* 0x00000005ff087e24 */ /* 0x000fe2000f8e00ff */
[----:B--2---:R-:W-:-:S04]  /*6da0*/  SHF.R.S32.HI R2, RZ, 0x1f, R0 ;  /* 0x0000001fff027819 */ /* 0x004fc80000011400 */
[----:B------:R-:W-:Y:S01]  /*6db0*/  IADD3 R8, P1, P0, R8, UR16, R0 ;  /* 0x0000001008087c10 */ /* 0x000fe2000f83e000 */
[----:B------:R-:W-:Y:S01]  /*6dc0*/  IMAD.U32 R0, RZ, RZ, UR4 ;  /* 0x00000004ff007e24 */ /* 0x000fe2000f8e00ff */
[----:B------:R-:W-:Y:S02]  /*6dd0*/  ULDC.64 UR4, c[0x0][0x328] ;  /* 0x0000ca0000047ab9 */ /* 0x000fe40000000a00 */
[----:B------:R-:W-:Y:S02]  /*6de0*/  UIMAD UR4, UR9, UR4, URZ ;  /* 0x00000004090472a4 */ /* 0x000fe4000f8e023f */
[----:B------:R-:W-:Y:S01]  /*6df0*/  IADD3.X R9, R0, UR17, R2, P1, P0 ;  /* 0x0000001100097c10 */ /* 0x000fe20008fe0402 */
[----:B------:R-:W-:Y:S01]  /*6e00*/  IMAD.U32 R2, RZ, RZ, UR11 ;  /* 0x0000000bff027e24 */ /* 0x000fe2000f8e00ff */
[----:B------:R-:W-:-:S03]  /*6e10*/  UIMAD UR13, UR11, UR5, UR4 ;  /* 0x000000050b0d72a4 */ /* 0x000fc6000f8e0204 */
[----:B------:R-:W-:Y:S01]  /*6e20*/  IMAD.WIDE.U32 R2, R2, c[0x0][0x328], R8 ;  /* 0x0000ca0002027a25 */ /* 0x000fe200078e0008 */
[----:B------:R-:W-:Y:S02]  /*6e30*/  ULDC.64 UR4, c[0x0][0x330] ;  /* 0x0000cc0000047ab9 */ /* 0x000fe40000000a00 */
[----:B------:R-:W-:Y:S02]  /*6e40*/  UIMAD UR4, UR12, UR4, URZ ;  /* 0x000000040c0472a4 */ /* 0x000fe4000f8e023f */
[----:B------:R-:W-:Y:S02]  /*6e50*/  IADD3 R3, R3, UR13, RZ ;  /* 0x0000000d03037c10 */ /* 0x000fe4000fffe0ff */
[----:B------:R-:W-:-:S03]  /*6e60*/  UIMAD UR4, UR15, UR5, UR4 ;  /* 0x000000050f0472a4 */ /* 0x000fc6000f8e0204 */
[----:B-1----:R-:W-:-:S05]  /*6e70*/  IMAD.WIDE.U32 R6, R10, c[0x0][0x330], R2 ;  /* 0x0000cc000a067a25 */ /* 0x002fca00078e0002 */
[----:B------:R-:W-:Y:S02]  /*6e80*/  IADD3 R0, R7, UR4, RZ ;  /* 0x0000000407007c10 */ /* 0x000fe4000fffe0ff */
        /* <DEDUP_REMOVED lines=52> */
[----:B------:R-:W-:Y:S05]  /*71d0*/  CALL.REL.NOINC `($__internal_3_$__cuda_sm70_warpsync) ;  /* 0x000006c000007944 */ /* 0x000fea0003c00000 */
.L_x_665:
        /* <DEDUP_REMOVED lines=12> */
.L_x_667:
[----:B------:R-:W-:Y:S05]  /*72a0*/  BSYNC B0 ;  /* 0x0000000000007941 */ /* 0x000fea0003800000 */
.L_x_666:
[----:B------:R-:W-:Y:S01]  /*72b0*/  ULDC.64 UR4, c[0x0][0x348] ;  /* 0x0000d20000047ab9 */ /* 0x000fe20000000a00 */
[----:B------:R-:W-:Y:S01]  /*72c0*/  BSSY B0, `(.L_x_668) ;  /* 0x000000b000007945 */ /* 0x000fe20003800000 */
[----:B------:R-:W-:-:S04]  /*72d0*/  UIADD3 UR4, UP0, UR7, UR4, URZ ;  /* 0x0000000407047290 */ /* 0x000fc8000ff1e03f */
[----:B------:R-:W-:Y:S02]  /*72e0*/  UIADD3.X UR5, UR8, UR5, URZ, UP0, !UPT ;  /* 0x0000000508057290 */ /* 0x000fe400087fe43f */
[----:B--2---:R-:W-:-:S04]  /*72f0*/  MOV R4, UR4 ;  /* 0x0000000400047c02 */ /* 0x004fc80008000f00 */
[----:B------:R-:W-:Y:S01]  /*7300*/  MOV R5, UR5 ;  /* 0x0000000500057c02 */ /* 0x000fe20008000f00 */
[----:B------:R-:W-:Y:S05]  /*7310*/  @P2 BRA `(.L_x_669) ;  /* 0x0000005000002947 */ /* 0x000fea0003800000 */
.L_x_670:
[----:B------:R-:W2:Y:S01]  /*7320*/  LDG.E.STRONG.GPU R0, [R4.64] ;  /* 0x0000001204007981 */ /* 0x000ea2000c1ef900 */
[----:B------:R-:W-:Y:S01]  /*7330*/  YIELD ;  /* 0x0000000000007946 */ /* 0x000fe20003800000 */
[----:B--2---:R-:W-:Y:S01]  /*7340*/  ISETP.NE.AND P0, PT, R0, UR10, PT ;  /* 0x0000000a00007c0c */ /* 0x004fe2000bf05270 */
[----:B------:R-:W-:-:S12]  /*7350*/  CCTL.IVALL ;  /* 0x00000000ff00798f */ /* 0x000fd80002000000 */
[----:B------:R-:W-:Y:S05]  /*7360*/  @P0 BRA `(.L_x_670) ;  /* 0xffffffb000000947 */ /* 0x000fea000383ffff */
.L_x_669:
[----:B------:R-:W-:Y:S05]  /*7370*/  BSYNC B0 ;  /* 0x0000000000007941 */ /* 0x000fea0003800000 */
.L_x_668:
[----:B------:R-:W-:Y:S05]  /*7380*/  BRA.CONV ~URZ, `(.L_x_671) ;  /* 0x000000237f007947 */ /* 0x000fea000b800000 */
[----:B-1----:R-:W-:Y:S02]  /*7390*/  MOV R2, 0x73b0 ;  /* 0x000073b000027802 */ /* 0x002fe40000000f00 */
[----:B------:R-:W-:Y:S05]  /*73a0*/  CALL.REL.NOINC `($__internal_3_$__cuda_sm70_warpsync) ;  /* 0x000004f000007944 */ /* 0x000fea0003c00000 */
.L_x_671:
[----:B------:R-:W-:Y:S01]  /*73b0*/  ULDC.64 UR4, c[0x0][0x300] ;  /* 0x0000c00000047ab9 */ /* 0x000fe20000000a00 */
[----:B-1----:R-:W-:Y:S01]  /*73c0*/  MOV R2, R8 ;  /* 0x0000000800027202 */ /* 0x002fe20000000f00 */
[----:B------:R-:W-:Y:S01]  /*73d0*/  UIMAD UR4, UR9, UR4, URZ ;  /* 0x00000004090472a4 */ /* 0x000fe2000f8e023f */
[----:B------:R-:W-:Y:S02]  /*73e0*/  IMAD.U32 R0, RZ, RZ, UR11 ;  /* 0x0000000bff007e24 */ /* 0x000fe4000f8e00ff */
[----:B------:R-:W-:Y:S01]  /*73f0*/  IMAD.MOV.U32 R3, RZ, RZ, R9 ;  /* 0x000000ffff037224 */ /* 0x000fe200078e0009 */
[----:B------:R-:W-:-:S03]  /*7400*/  UIMAD UR13, UR11, UR5, UR4 ;  /* 0x000000050b0d72a4 */ /* 0x000fc6000f8e0204 */
[----:B------:R-:W-:Y:S01]  /*7410*/  IMAD.WIDE.U32 R2, R0, c[0x0][0x300], R2 ;  /* 0x0000c00000027a25 */ /* 0x000fe200078e0002 */
[----:B------:R-:W-:Y:S02]  /*7420*/  ULDC.64 UR4, c[0x0][0x308] ;  /* 0x0000c20000047ab9 */ /* 0x000fe40000000a00 */
[----:B------:R-:W-:Y:S02]  /*7430*/  UIMAD UR4, UR12, UR4, URZ ;  /* 0x000000040c0472a4 */ /* 0x000fe4000f8e023f */
[----:B------:R-:W-:Y:S02]  /*7440*/  IADD3 R3, R3, UR13, RZ ;  /* 0x0000000d03037c10 */ /* 0x000fe4000fffe0ff */
[----:B------:R-:W-:-:S03]  /*7450*/  UIMAD UR4, UR15, UR5, UR4 ;  /* 0x000000050f0472a4 */ /* 0x000fc6000f8e0204 */
[----:B------:R-:W-:-:S05]  /*7460*/  IMAD.WIDE.U32 R6, R10, c[0x0][0x308], R2 ;  /* 0x0000c2000a067a25 */ /* 0x000fca00078e0002 */
[----:B------:R-:W-:Y:S02]  /*7470*/  IADD3 R0, R7, UR4, RZ ;  /* 0x0000000407007c10 */ /* 0x000fe4000fffe0ff */
[----:B------:R-:W-:-:S04]  /*7480*/  LEA R2, P0, R6, c[0x0][0x2e8], 0x2 ;  /* 0x0000ba0006027a11 */ /* 0x000fc800078010ff */
[----:B------:R-:W-:Y:S01]  /*7490*/  LEA.HI.X R3, R6, c[0x0][0x2ec], R0, 0x2, P0 ;  /* 0x0000bb0006037a11 */ /* 0x000fe200000f1400 */
[----:B------:R-:W-:-:S06]  /*74a0*/  NOP ;  /* 0x0000000000007918 */ /* 0x000fcc0000000000 */
        /* <DEDUP_REMOVED lines=51> */
.L_x_672:
        /* <DEDUP_REMOVED lines=12> */
        .weak           $__internal_3_$__cuda_sm70_warpsync
        .type           $__internal_3_$__cuda_sm70_warpsync,@function
        .size           $__internal_3_$__cuda_sm70_warpsync,(.L_x_2303 - $__internal_3_$__cuda_sm70_warpsync)
$__internal_3_$__cuda_sm70_warpsync:
[----:B------:R-:W-:Y:S01]  /*78a0*/  MOV R3, 0x0 ;  /* 0x0000000000037802 */ /* 0x000fe20000000f00 */
[----:B------:R-:W-:Y:S04]  /*78b0*/  WARPSYNC R11 ;  /* 0x0000000b00007348 */ /* 0x000fe80003800000 */
[----:B------:R-:W-:Y:S05]  /*78c0*/  RET.REL.NODEC R2 `(_ZN7cutlass13device_kernelIN5flash19enable_sm80_to_sm89INS1_16FlashAttnBwdSm80INS1_25CollectiveMainloopBwdSm80ILi2ELi1EN4cute5tupleIJNS5_1CILi64EEENS7_ILi96EEENS7_ILi128EEEEEENS_10bfloat16_tEfNS_4arch4Sm80ELb0ELb1ELb0ELb1ELb1ELb0ELb0ELb0ELi2ELi2ELi2ELi2ELb1EEENS1_24CollectiveEpilogueBwdGQAISB_fSE_Li256ELb1ELb1EEENS1_19SingleTileSchedulerILb1ELb0ELb0ELi96EEEEEEEEEvNT_6ParamsE) ;  /* 0xffff873002007950 */ /* 0x000fea0003c3ffff */
.L_x_673:
        /* <DEDUP_REMOVED lines=11> */
.L_x_2303:


//--------------------- .text._ZN7cutlass13device_kernelIN5flash19enable_sm80_to_sm89INS1_16FlashAttnBwdSm80INS1_25CollectiveMainloopBwdSm80ILi2ELi1EN4cute5tupleIJNS5_1CILi64EEENS7_ILi96EEENS7_ILi128EEEEEENS_10bfloat16_tEfNS_4arch4Sm80ELb1ELb0ELb0ELb0ELb0ELb0ELb0ELb0ELi2ELi2ELi2ELi2ELb1EEENS1_21CollectiveEpilogueBwdISB_SC_SE_Li256ELb0ELb0ELi4EEENS1_25SingleTileBwdLPTSchedulerILb0ELi96ELb0EEEEEEEEEvNT_6ParamsE --------------------------
	.section	.text._ZN7cutlass13device_kernelIN5flash19enable_sm80_to_sm89INS1_16FlashAttnBwdSm80INS1_25CollectiveMainloopBwdSm80ILi2ELi1EN4cute5tupleIJNS5_1CILi64EEENS7_ILi96EEENS7_ILi128EEEEEENS_10bfloat16_tEfNS_4arch4Sm80ELb1ELb0ELb0ELb0ELb0ELb0ELb0ELb0ELi2ELi2ELi2ELi2ELb1EEENS1_21CollectiveEpilogueBwdISB_SC_SE_Li256ELb0ELb0ELi4EEENS1_25SingleTileBwdLPTSchedulerILb0ELi96ELb0EEEEEEEEEvNT_6ParamsE,"ax",@progbits
	.sectioninfo	@"SHI_REGISTERS=255"
	.align	128
.text._ZN7cutlass13device_kernelIN5flash19enable_sm80_to_sm89INS1_16FlashAttnBwdSm80INS1_25CollectiveMainloopBwdSm80ILi2ELi1EN4cute5tupleIJNS5_1CILi64EEENS7_ILi96EEENS7_ILi128EEEEEENS_10bfloat16_tEfNS_4arch4Sm80ELb1ELb0ELb0ELb0ELb0ELb0ELb0ELb0ELi2ELi2ELi2ELi2ELb1EEENS1_21CollectiveEpilogueBwdISB_SC_SE_Li256ELb0ELb0ELi4EEENS1_25SingleTileBwdLPTSchedulerILb0ELi96ELb0EEEEEEEEEvNT_6ParamsE:
        .type           _ZN7cutlass13device_kernelIN5flash19enable_sm80_to_sm89INS1_16FlashAttnBwdSm80INS1_25CollectiveMainloopBwdSm80ILi2ELi1EN4cute5tupleIJNS5_1CILi64EEENS7_ILi96EEENS7_ILi128EEEEEENS_10bfloat16_tEfNS_4arch4Sm80ELb1ELb0ELb0ELb0ELb0ELb0ELb0ELb0ELi2ELi2ELi2ELi2ELb1EEENS1_21CollectiveEpilogueBwdISB_SC_SE_Li256ELb0ELb0ELi4EEENS1_25SingleTileBwdLPTSchedulerILb0ELi96ELb0EEEEEEEEEvNT_6ParamsE,@function
        .size           _ZN7cutlass13device_kernelIN5flash19enable_sm80_to_sm89INS1_16FlashAttnBwdSm80INS1_25CollectiveMainloopBwdSm80ILi2ELi1EN4cute5tupleIJNS5_1CILi64EEENS7_ILi96EEENS7_ILi128EEEEEENS_10bfloat16_tEfNS_4arch4Sm80ELb1ELb0ELb0ELb0ELb0ELb0ELb0ELb0ELi2ELi2ELi2ELi2ELb1EEENS1_21CollectiveEpilogueBwdISB_SC_SE_Li256ELb0ELb0ELi4EEENS1_25SingleTileBwdLPTSchedulerILb0ELi96ELb0EEEEEEEEEvNT_6ParamsE,(.L_x_2305 - _ZN7cutlass13device_kernelIN5flash19enable_sm80_to_sm89INS1_16FlashAttnBwdSm80INS1_25CollectiveMainloopBwdSm80ILi2ELi1EN4cute5tupleIJNS5_1CILi64EEENS7_ILi96EEENS7_ILi128EEEEEENS_10bfloat16_tEfNS_4arch4Sm80ELb1ELb0ELb0ELb0ELb0ELb0ELb0ELb0ELi2ELi2ELi2ELi2ELb1EEENS1_21CollectiveEpilogueBwdISB_SC_SE_Li256ELb0ELb0ELi4EEENS1_25SingleTileBwdLPTSchedulerILb0ELi96ELb0EEEEEEEEEvNT_6ParamsE)
        .other          _ZN7cutlass13device_kernelIN5flash19enable_sm80_to_sm89INS1_16FlashAttnBwdSm80INS1_25CollectiveMainloopBwdSm80ILi2ELi1EN4cute5tupleIJNS5_1CILi64EEENS7_ILi96EEENS7_ILi128EEEEEENS_10bfloat16_tEfNS_4arch4Sm80ELb1ELb0ELb0ELb0ELb0ELb0ELb0ELb0ELi2ELi2ELi2ELi2ELb1EEENS1_21CollectiveEpilogueBwdISB_SC_SE_Li256ELb0ELb0ELi4EEENS1_25SingleTileBwdLPTSchedulerILb0ELi96ELb0EEEEEEEEEvNT_6ParamsE,@"STO_CUDA_ENTRY STV_DEFAULT"
_ZN7cutlass13device_kernelIN5flash19enable_sm80_to_sm89INS1_16FlashAttnBwdSm80INS1_25CollectiveMainloopBwdSm80ILi2ELi1EN4cute5tupleIJNS5_1CILi64EEENS7_ILi96EEENS7_ILi128EEEEEENS_10bfloat16_tEfNS_4arch4Sm80ELb1ELb0ELb0ELb0ELb0ELb0ELb0ELb0ELi2ELi2ELi2ELi2ELb1EEENS1_21CollectiveEpilogueBwdISB_SC_SE_Li256ELb0ELb0ELi4EEENS1_25SingleTileBwdLPTSchedulerILb0ELi96ELb0EEEEEEEEEvNT_6ParamsE:
[----:B------:R-:W-:-:S03]  /*0000*/  MOV R1, c[0x0][0x28] ;  /* 0x00000a0000017a02 */ /* 0x000fc60000000f00 */
[----:B------:R-:W1:Y:S01]  /*0010*/  S2R R246, SR_TID.X ;  /* 0x0000000000f67919 */ /* 0x000e620000002100 */
[----:B------:R-:W-:-:S03]  /*0020*/  IADD3 R1, R1, -0x20, RZ ;  /* 0xffffffe001017810 */ /* 0x000fc60007ffe0ff */
[----:B------:R-:W2:Y:S01]  /*0030*/  S2R R0, SR_CTAID.X ;  /* 0x0000000000007919 */ /* 0x000ea20000002500 */
[----:B-1----:R-:W-:-:S06]  /*0040*/  SHF.R.U32.HI R2, RZ, 0x5, R246 ;  /* 0x00000005ff027819 */ /* 0x002fcc00000116f6 */
[----:B------:R-:W1:Y:S02]  /*0050*/  SHFL.IDX PT, R2, R2, RZ, 0x1f ;  /* 0x00001fff02027589 */ /* 0x000e6400000e0000 */
[----:B-1----:R-:W-:-:S13]  /*0060*/  ISETP.NE.AND P0, PT, R2, RZ, PT ;  /* 0x000000ff0200720c */ /* 0x002fda0003f05270 */
[----:B------:R-:W-:Y:S05]  /*0070*/  @!P0 BRA `(.L_x_674) ;  /* 0x0000020000008947 */ /* 0x000fea0003800000 */
[----:B--2---:R-:W-:Y:S01]  /*0080*/  IMAD.MOV.U32 R2, RZ, RZ, c[0x0][0x3b8] ;  /* 0x0000ee00ff027624 */ /* 0x004fe200078e00ff */
[----:B------:R-:W-:-:S04]  /*0090*/  MOV R4, R0 ;  /* 0x0000000000047202 */ /* 0x000fc80000000f00 */
[----:B------:R-:W-:-:S13]  /*00a0*/  ISETP.NE.AND P0, PT, R2, 0x1, PT ;  /* 0x000000010200780c */ /* 0x000fda0003f05270 */
[----:B------:R-:W-:-:S05]  /*00b0*/  @P0 IMAD.HI.U32 R2, R0, c[0x0][0x3bc], RZ ;  /* 0x0000ef0000020a27 */ /* 0x000fca00078e00ff */
[----:B------:R-:W-:-:S04]  /*00c0*/  @P0 SHF.R.U32.HI R4, RZ, c[0x0][0x3c0], R2 ;  /* 0x0000f000ff040a19 */ /* 0x000fc80000011602 */
[----:B------:R-:W-:Y:S01]  /*00d0*/  ISETP.GE.AND P0, PT, R4, c[0x0][0x3d0], PT ;  /* 0x0000f40004007a0c */ /* 0x000fe20003f06270 */
[----:B------:R-:W-:-:S04]  /*00e0*/  IMAD.MOV R2, RZ, RZ, -R4 ;  /* 0x000000ffff027224 */ /* 0x000fc800078e0a04 */
[----:B------:R-:W-:-:S08]  /*00f0*/  IMAD R0, R2, c[0x0][0x3b8], R0 ;  /* 0x0000ee0002007a24 */ /* 0x000fd000078e0200 */
[----:B------:R-:W-:Y:S05]  /*0100*/  @!P0 BRA `(.L_x_675) ;  /* 0x0000007000008947 */ /* 0x000fea0003800000 */
[----:B------:R-:W-:Y:S02]  /*0110*/  MOV R2, c[0x0][0x3c4] ;  /* 0x0000f10000027a02 */ /* 0x000fe40000000f00 */
[----:B------:R-:W-:Y:S02]  /*0120*/  MOV R238, R0 ;  /* 0x0000000000ee7202 */ /* 0x000fe40000000f00 */
[----:B------:R-:W-:-:S13]  /*0130*/  ISETP.NE.AND P0, PT, R2, 0x1, PT ;  /* 0x000000010200780c */ /* 0x000fda0003f05270 */
[----:B------:R-:W-:-:S05]  /*0140*/  @P0 IMAD.HI.U32 R2, R0, c[0x0][0x3c8], RZ ;  /* 0x0000f20000020a27 */ /* 0x000fca00078e00ff */
[----:B------:R-:W-:-:S05]  /*0150*/  @P0 SHF.R.U32.HI R238, RZ, c[0x0][0x3cc], R2 ;  /* 0x0000f300ffee0a19 */ /* 0x000fca0000011602 */
[----:B------:R-:W-:Y:S01]  /*0160*/  IMAD R3, R238, c[0x0][0x3c4], RZ ;  /* 0x0000f100ee037a24 */ /* 0x000fe200078e02ff */
[----:B------:R-:W-:Y:S05]  /*0170*/  BRA `(.L_x_676) ;  /* 0x0000006000007947 */ /* 0x000fea0003800000 */
.L_x_675:
[----:B------:R-:W-:Y:S02]  /*0180*/  MOV R2, c[0x0][0x3ac] ;  /* 0x0000eb0000027a02 */ /* 0x000fe40000000f00 */
[----:B------:R-:W-:Y:S02]  /*0190*/  MOV R238, R0 ;  /* 0x0000000000ee7202 */ /* 0x000fe40000000f00 */
[----:B------:R-:W-:-:S13]  /*01a0*/  ISETP.NE.AND P0, PT, R2, 0x1, PT ;  /* 0x000000010200780c */ /* 0x000fda0003f05270 */
[----:B------:R-:W-:-:S05]  /*01b0*/  @P0 IMAD.HI.U32 R2, R0, c[0x0][0x3b0], RZ ;  /* 0x0000ec0000020a27 */ /* 0x000fca00078e00ff */
[----:B------:R-:W-:-:S05]  /*01c0*/  @P0 SHF.R.U32.HI R238, RZ, c[0x0][0x3b4], R2 ;  /* 0x0000ed00ffee0a19 */ /* 0x000fca0000011602 */
[----:B------:R-:W-:-:S03]  /*01d0*/  IMAD R3, R238, c[0x0][0x3ac], RZ ;  /* 0x0000eb00ee037a24 */ /* 0x000fc600078e02ff */
.L_x_676:
[----:B------:R-:W-:Y:S02]  /*01e0*/  MOV R2, c[0x0][0x3a0] ;  /* 0x0000e80000027a02 */ /* 0x000fe40000000f00 */
[----:B------:R-:W-:Y:S02]  /*01f0*/  IADD3 R3, R0, -R3, RZ ;  /* 0x8000000300037210 */ /* 0x000fe40007ffe0ff */
[----:B------:R-:W-:-:S03]  /*0200*/  ISETP.NE.AND P0, PT, R2, 0x1, PT ;  /* 0x000000010200780c */ /* 0x000fc60003f05270 */
[----:B------:R-:W-:-:S05]  /*0210*/  IMAD R4, R4, c[0x0][0x3ac], R3 ;  /* 0x0000eb0004047a24 */ /* 0x000fca00078e0203 */
[----:B------:R-:W-:-:S05]  /*0220*/  MOV R237, R4 ;  /* 0x0000000400ed7202 */ /* 0x000fca0000000f00 */
[----:B------:R-:W-:-:S05]  /*0230*/  @P0 IMAD.HI.U32 R0, R4, c[0x0][0x3a4], RZ ;  /* 0x0000e90004000a27 */ /* 0x000fca00078e00ff */
[----:B------:R-:W-:-:S04]  /*0240*/  @P0 SHF.R.U32.HI R237, RZ, c[0x0][0x3a8], R0 ;  /* 0x0000ea00ffed0a19 */ /* 0x000fc80000011600 */
[----:B------:R-:W-:-:S05]  /*0250*/  IADD3 R236, -R237, RZ, RZ ;  /* 0x000000ffedec7210 */ /* 0x000fca0007ffe1ff */
[----:B------:R-:W-:Y:S01]  /*0260*/  IMAD R236, R236, c[0x0][0x3a0], R4 ;  /* 0x0000e800ecec7a24 */ /* 0x000fe200078e0204 */
[----:B------:R-:W-:Y:S05]  /*0270*/  BRA `(.L_x_677) ;  /* 0x000001f000007947 */ /* 0x000fea0003800000 */
.L_x_674:
        /* <DEDUP_REMOVED lines=16> */
.L_x_678:
[----:B------:R-:W-:Y:S02]  /*0380*/  MOV R0, c[0x0][0x3ac] ;  /* 0x0000eb0000007a02 */ /* 0x000fe40000000f00 */
[----:B------:R-:W-:Y:S02]  /*0390*/  MOV R238, R2 ;  /* 0x0000000200ee7202 */ /* 0x000fe40000000f00 */
[----:B------:R-:W-:-:S13]  /*03a0*/  ISETP.NE.AND P0, PT, R0, 0x1, PT ;  /* 0x000000010000780c */ /* 0x000fda0003f05270 */
[----:B------:R-:W-:-:S05]  /*03b0*/  @P0 IMAD.HI.U32 R0, R2, c[0x0][0x3b0], RZ ;  /* 0x0000ec0002000a27 */ /* 0x000fca00078e00ff */
[----:B------:R-:W-:-:S05]  /*03c0*/  @P0 SHF.R.U32.HI R238, RZ, c[0x0][0x3b4], R0 ;  /* 0x0000ed00ffee0a19 */ /* 0x000fca0000011600 */
[----:B------:R-:W-:-:S03]  /*03d0*/  IMAD R3, R238, c[0x0][0x3ac], RZ ;  /* 0x0000eb00ee037a24 */ /* 0x000fc600078e02ff */
.L_x_679:
        /* <DEDUP_REMOVED lines=8> */
[----:B------:R-:W-:Y:S02]  /*0460*/  IMAD R236, R236, c[0x0][0x3a0], R4 ;  /* 0x0000e800ecec7a24 */ /* 0x000fe400078e0204 */
.L_x_677:
[----:B------:R-:W-:-:S13]  /*0470*/  ISETP.GE.AND P0, PT, R237, RZ, PT ;  /* 0x000000ffed00720c */ /* 0x000fda0003f06270 */
[----:B------:R-:W-:Y:S05]  /*0480*/  @!P0 EXIT ;  /* 0x000000000000894d */ /* 0x000fea0003800000 */
[----:B------:R-:W-:Y:S01]  /*0490*/  IMAD.MOV.U32 R0, RZ, RZ, c[0x0][0x168] ;  /* 0x00005a00ff007624 */ /* 0x000fe200078e00ff */
[----:B------:R-:W-:Y:S01]  /*04a0*/  ULDC.64 UR16, c[0x0][0x118] ;  /* 0x0000460000107ab9 */ /* 0x000fe20000000a00 */
[----:B------:R-:W-:Y:S01]  /*04b0*/  PLOP3.LUT P1, PT, PT, PT, PT, 0x80, 0x0 ;  /* 0x000000000000781c */ /* 0x000fe20003f2f070 */
[----:B------:R-:W-:Y:S01]  /*04c0*/  CS2R R126, SRZ ;  /* 0x00000000007e7805 */ /* 0x000fe2000001ff00 */
[----:B------:R-:W-:Y:S01]  /*04d0*/  IMAD R3, R238, 0x60, R0 ;  /* 0x00000060ee037824 */ /* 0x000fe200078e0200 */
[----:B------:R-:W-:Y:S01]  /*04e0*/  IADD3 R0, R0, 0x3f, RZ ;  /* 0x0000003f00007810 */ /* 0x000fe20007ffe0ff */
[----:B------:R-:W-:Y:S01]  /*04f0*/  CS2R R124, SRZ ;  /* 0x00000000007c7805 */ /* 0x000fe2000001ff00 */
[----:B------:R-:W-:Y:S01]  /*0500*/  CS2R R130, SRZ ;  /* 0x0000000000827805 */ /* 0x000fe2000001ff00 */
[----:B------:R-:W-:Y:S01]  /*0510*/  CS2R R128, SRZ ;  /* 0x0000000000807805 */ /* 0x000fe2000001ff00 */
[----:B------:R-:W-:Y:S01]  /*0520*/  IADD3 R3, R3, -c[0x0][0x198], RZ ;  /* 0x8000660003037a10 */ /* 0x000fe20007ffe0ff */
[----:B------:R-:W-:Y:S01]  /*0530*/  CS2R R134, SRZ ;  /* 0x0000000000867805 */ /* 0x000fe2000001ff00 */
[----:B------:R-:W-:Y:S01]  /*0540*/  SHF.R.S32.HI R235, RZ, 0x1f, R0 ;  /* 0x0000001fffeb7819 */ /* 0x000fe20000011400 */
[----:B------:R-:W-:Y:S01]  /*0550*/  CS2R R132, SRZ ;  /* 0x0000000000847805 */ /* 0x000fe2000001ff00 */
[----:B------:R-:W-:Y:S01]  /*0560*/  IADD3 R3, R3, -c[0x0][0x2a4], RZ ;  /* 0x8000a90003037a10 */ /* 0x000fe20007ffe0ff */
[----:B------:R-:W-:Y:S01]  /*0570*/  CS2R R122, SRZ ;  /* 0x00000000007a7805 */ /* 0x000fe2000001ff00 */
[----:B------:R-:W-:Y:S01]  /*0580*/  LEA.HI R235, R235, R0, RZ, 0x6 ;  /* 0x00000000ebeb7211 */ /* 0x000fe200078f30ff */
[----:B------:R-:W-:Y:S01]  /*0590*/  CS2R R120, SRZ ;  /* 0x0000000000787805 */ /* 0x000fe2000001ff00 */
[----:B------:R-:W-:Y:S01]  /*05a0*/  SHF.R.S32.HI R2, RZ, 0x1f, R3 ;  /* 0x0000001fff027819 */ /* 0x000fe20000011403 */
[----:B------:R-:W-:Y:S01]  /*05b0*/  CS2R R118, SRZ ;  /* 0x0000000000767805 */ /* 0x000fe2000001ff00 */
[----:B------:R-:W-:Y:S01]  /*05c0*/  SHF.R.S32.HI R235, RZ, 0x6, R235 ;  /* 0x00000006ffeb7819 */ /* 0x000fe200000114eb */
[----:B------:R-:W-:Y:S01]  /*05d0*/  CS2R R116, SRZ ;  /* 0x0000000000747805 */ /* 0x000fe2000001ff00 */
[----:B------:R-:W-:Y:S01]  /*05e0*/  LEA.HI R2, R2, R3, RZ, 0x6 ;  /* 0x0000000302027211 */ /* 0x000fe200078f30ff */
[----:B------:R-:W-:Y:S01]  /*05f0*/  CS2R R114, SRZ ;  /* 0x0000000000727805 */ /* 0x000fe2000001ff00 */
[----:B------:R-:W-:Y:S01]  /*0600*/  CS2R R112, SRZ ;  /* 0x0000000000707805 */ /* 0x000fe2000001ff00 */
[----:B------:R-:W-:Y:S01]  /*0610*/  CS2R R102, SRZ ;  /* 0x0000000000667805 */ /* 0x000fe2000001ff00 */
[----:B------:R-:W-:Y:S01]  /*0620*/  SHF.R.S32.HI R2, RZ, 0x6, R2 ;  /* 0x00000006ff027819 */ /* 0x000fe20000011402 */
[----:B------:R-:W-:Y:S01]  /*0630*/  CS2R R100, SRZ ;  /* 0x0000000000647805 */ /* 0x000fe2000001ff00 */
[----:B------:R-:W-:Y:S01]  /*0640*/  CS2R R106, SRZ ;  /* 0x00000000006a7805 */ /* 0x000fe2000001ff00 */
[----:B------:R-:W-:Y:S01]  /*0650*/  CS2R R104, SRZ ;  /* 0x0000000000687805 */ /* 0x000fe2000001ff00 */
[----:B------:R-:W1:Y:S01]  /*0660*/  R2UR UR7, R2 ;  /* 0x00000000020773c2 */ /* 0x000e6200000e0000 */
        /* <DEDUP_REMOVED lines=23> */
[----:B-1----:R-:W-:Y:S01]  /*07e0*/  UISETP.LT.AND UP0, UPT, URZ, UR7, UPT ;  /* 0x000000073f00728c */ /* 0x002fe2000bf01270 */
[----:B------:R-:W-:Y:S01]  /*07f0*/  CS2R R56, SRZ ;  /* 0x0000000000387805 */ /* 0x000fe2000001ff00 */
[----:B------:R-:W-:Y:S01]  /*0800*/  CS2R R62, SRZ ;  /* 0x00000000003e7805 */ /* 0x000fe2000001ff00 */
[----:B------:R-:W-:Y:S01]  /*0810*/  CS2R R60, SRZ ;  /* 0x00000000003c7805 */ /* 0x000fe2000001ff00 */
[----:B------:R-:W-:Y:S01]  /*0820*/  USEL UR7, URZ, UR7, !UP0 ;  /* 0x000000073f077287 */ /* 0x000fe2000c000000 */
[----:B------:R-:W-:Y:S01]  /*0830*/  CS2R R50, SRZ ;  /* 0x0000000000327805 */ /* 0x000fe2000001ff00 */
[----:B------:R-:W-:Y:S01]  /*0840*/  CS2R R48, SRZ ;  /* 0x0000000000307805 */ /* 0x000fe2000001ff00 */
[----:B------:R-:W-:Y:S01]  /*0850*/  CS2R R46, SRZ ;  /* 0x00000000002e7805 */ /* 0x000fe2000001ff00 */
[----:B------:R-:W-:Y:S01]  /*0860*/  CS2R R44, SRZ ;  /* 0x00000000002c7805 */ /* 0x000fe2000001ff00 */
[----:B------:R-:W-:Y:S01]  /*0870*/  CS2R R42, SRZ ;  /* 0x00000000002a7805 */ /* 0x000fe2000001ff00 */
[----:B------:R-:W-:Y:S01]  /*0880*/  ISETP.GT.AND P0, PT, R235, UR7, PT ;  /* 0x00000007eb007c0c */ /* 0x000fe2000bf04270 */
[----:B------:R-:W-:-:S12]  /*0890*/  CS2R R40, SRZ ;  /* 0x0000000000287805 */ /* 0x000fd8000001ff00 */
[----:B------:R-:W-:Y:S05]  /*08a0*/  @!P0 BRA `(.L_x_680) ;  /* 0x00004f5000008947 */ /* 0x000fea0003800000 */
[----:B------:R-:W-:Y:S01]  /*08b0*/  IMAD.MOV.U32 R0, RZ, RZ, c[0x0][0x248] ;  /* 0x00009200ff007624 */ /* 0x000fe200078e00ff */
[----:B------:R-:W-:Y:S01]  /*08c0*/  SHF.R.S32.HI R8, RZ, 0x1f, R246 ;  /* 0x0000001fff087819 */ /* 0x000fe200000114f6 */
[--C-:B------:R-:W-:Y:S01]  /*08d0*/  IMAD.MOV.U32 R5, RZ, RZ, R236.reuse ;  /* 0x000000ffff057224 */ /* 0x100fe200078e00ec */
[----:B------:R-:W-:Y:S01]  /*08e0*/  SHF.R.S32.HI R10, RZ, 0x1f, R236 ;  /* 0x0000001fff0a7819 */ /* 0x000fe200000114ec */
[----:B------:R-:W-:Y:S01]  /*08f0*/  IMAD.SHL.U32 R16, R246, 0x4, RZ ;  /* 0x00000004f6107824 */ /* 0x000fe200078e00ff */
[----:B------:R-:W-:Y:S01]  /*0900*/  ISETP.NE.AND P0, PT, R0, 0x1, PT ;  /* 0x000000010000780c */ /* 0x000fe20003f05270 */
[----:B------:R-:W-:Y:S01]  /*0910*/  ULDC.64 UR4, c[0x0][0x1d8] ;  /* 0x0000760000047ab9 */ /* 0x000fe20000000a00 */
[-C--:B------:R-:W-:Y:S01]  /*0920*/  LEA.HI R4, R8, R246.reuse, RZ, 0x3 ;  /* 0x000000f608047211 */ /* 0x080fe200078f18ff */
[C---:B------:R-:W-:Y:S01]  /*0930*/  IMAD R18, R10.reuse, c[0x0][0x270], RZ ;  /* 0x00009c000a127a24 */ /* 0x040fe200078e02ff */
[----:B------:R-:W-:Y:S01]  /*0940*/  SHF.R.S32.HI R17, RZ, 0x1f, R16 ;  /* 0x0000001fff117819 */ /* 0x000fe20000011410 */
[----:B------:R-:W-:Y:S01]  /*0950*/  IMAD R14, R10, c[0x0][0x288], RZ ;  /* 0x0000a2000a0e7a24 */ /* 0x000fe200078e02ff */
[----:B------:R-:W-:Y:S01]  /*0960*/  LOP3.LUT R11, R4, 0xfffffff8, RZ, 0xc0, !PT ;  /* 0xfffffff8040b7812 */ /* 0x000fe200078ec0ff */
[C---:B------:R-:W-:Y:S01]  /*0970*/  IMAD R18, R236.reuse, c[0x0][0x274], R18 ;  /* 0x00009d00ec127a24 */ /* 0x040fe200078e0212 */
[----:B------:R-:W-:Y:S01]  /*0980*/  SHF.R.S32.HI R32, RZ, 0x3, R4 ;  /* 0x00000003ff207819 */ /* 0x000fe20000011404 */
[C---:B------:R-:W-:Y:S01]  /*0990*/  IMAD.WIDE.U32 R2, R236.reuse, c[0x0][0x270], R16 ;  /* 0x00009c00ec027a25 */ /* 0x040fe200078e0010 */
[----:B------:R-:W-:Y:S01]  /*09a0*/  SHF.R.S32.HI R239, RZ, 0x1f, R237 ;  /* 0x0000001fffef7819 */ /* 0x000fe200000114ed */
[----:B------:R-:W-:Y:S01]  /*09b0*/  USHF.L.U32 UR9, UR4, 0x6, URZ ;  /* 0x0000000604097899 */ /* 0x000fe2000800063f */
[----:B------:R-:W-:Y:S01]  /*09c0*/  SHF.R.S32.HI R33, RZ, 0x1f, R32 ;  /* 0x0000001fff217819 */ /* 0x000fe20000011420 */
[----:B------:R-:W-:Y:S01]  /*09d0*/  @P0 IMAD.HI.U32 R0, R236, c[0x0][0x24c], RZ ;  /* 0x00009300ec000a27 */ /* 0x000fe200078e00ff */
[----:B------:R-:W-:Y:S01]  /*09e0*/  USHF.R.S32.HI UR6, URZ, 0x1f, UR7 ;  /* 0x0000001f3f067899 */ /* 0x000fe20008011407 */
[----:B------:R-:W-:Y:S01]  /*09f0*/  CS2R R134, SRZ ;  /* 0x0000000000867805 */ /* 0x000fe2000001ff00 */
[----:B------:R-:W-:Y:S01]  /*0a00*/  ULDC.64 UR12, c[0x0][0x178] ;  /* 0x00005e00000c7ab9 */ /* 0x000fe20000000a00 */
[----:B------:R-:W-:Y:S01]  /*0a10*/  IMAD.IADD R11, R246, 0x1, -R11 ;  /* 0x00000001f60b7824 */ /* 0x000fe200078e0a0b */
[----:B------:R-:W-:Y:S01]  /*0a20*/  @P0 SHF.R.U32.HI R5, RZ, c[0x0][0x250], R0 ;  /* 0x00009400ff050a19 */ /* 0x000fe20000011600 */
[----:B------:R-:W-:Y:S01]  /*0a30*/  IMAD.SHL.U32 R234, R32, 0x40, RZ ;  /* 0x0000004020ea7824 */ /* 0x000fe200078e00ff */
[----:B------:R-:W-:Y:S01]  /*0a40*/  LEA.HI R0, R8, R246, RZ, 0x6 ;  /* 0x000000f608007211 */ /* 0x000fe200078f30ff */
[C---:B------:R-:W-:Y:S01]  /*0a50*/  IMAD.SHL.U32 R20, R11.reuse, 0x8, RZ ;  /* 0x000000080b147824 */ /* 0x040fe200078e00ff */
[----:B------:R-:W-:Y:S01]  /*0a60*/  SHF.R.S32.HI R26, RZ, 0x1f, R5 ;  /* 0x0000001fff1a7819 */ /* 0x000fe20000011405 */
[----:B------:R-:W-:Y:S01]  /*0a70*/  IMAD.SHL.U32 R230, R11, 0x40, RZ ;  /* 0x000000400be67824 */ /* 0x000fe200078e00ff */
[----:B------:R-:W-:Y:S01]  /*0a80*/  SHF.R.S32.HI R0, RZ, 0x6, R0 ;  /* 0x00000006ff007819 */ /* 0x000fe20000011400 */
[----:B------:R-:W-:Y:S01]  /*0a90*/  IMAD.IADD R19, R3, 0x1, R18 ;  /* 0x0000000103137824 */ /* 0x000fe200078e0212 */
[----:B------:R-:W-:Y:S01]  /*0aa0*/  SHF.R.S32.HI R21, RZ, 0x1f, R20 ;  /* 0x0000001fff157819 */ /* 0x000fe20000011414 */
[----:B------:R-:W-:Y:S01]  /*0ab0*/  IMAD R6, R26, c[0x0][0x1e0], RZ ;  /* 0x000078001a067a24 */ /* 0x000fe200078e02ff */
[----:B------:R-:W-:Y:S01]  /*0ac0*/  LOP3.LUT R234, R234, 0x1c0, RZ, 0xc0, !PT ;  /* 0x000001c0eaea7812 */ /* 0x000fe200078ec0ff */
[----:B------:R-:W-:Y:S01]  /*0ad0*/  IMAD R22, R239, c[0x0][0x1e8], RZ ;  /* 0x00007a00ef167a24 */ /* 0x000fe200078e02ff */
[----:B------:R-:W-:Y:S01]  /*0ae0*/  LOP3.LUT R230, R230, 0x1c0, RZ, 0xc0, !PT ;  /* 0x000001c0e6e67812 */ /* 0x000fe200078ec0ff */
[C---:B------:R-:W-:Y:S01]  /*0af0*/  IMAD R6, R5.reuse, c[0x0][0x1e4], R6 ;  /* 0x0000790005067a24 */ /* 0x040fe200078e0206 */
[C---:B------:R-:W-:Y:S01]  /*0b00*/  IADD3 R9, R20.reuse, 0x40, RZ ;  /* 0x0000004014097810 */ /* 0x040fe20007ffe0ff */
[----:B------:R-:W-:Y:S01]  /*0b10*/  IMAD.WIDE.U32 R12, R5, c[0x0][0x1e0], R20 ;  /* 0x00007800050c7a25 */ /* 0x000fe200078e0014 */
[----:B------:R-:W-:Y:S01]  /*0b20*/  ISETP.GE.AND P5, PT, R20, c[0x0][0x1cc], PT ;  /* 0x0000730014007a0c */ /* 0x000fe20003fa6270 */
[----:B------:R-:W-:Y:S01]  /*0b30*/  UMOV UR10, 0x6 ;  /* 0x00000006000a7882 */ /* 0x000fe20000000000 */
[----:B------:R-:W-:Y:S01]  /*0b40*/  ISETP.GE.AND P2, PT, R9, c[0x0][0x1cc], PT ;  /* 0x0000730009007a0c */ /* 0x000fe20003f46270 */
[----:B------:R-:W-:Y:S01]  /*0b50*/  IMAD.IADD R7, R13, 0x1, R6 ;  /* 0x000000010d077824 */ /* 0x000fe200078e0206 */
[----:B------:R-:W-:Y:S01]  /*0b60*/  UIMAD UR14, UR6, UR12, URZ ;  /* 0x0000000c060e72a4 */ /* 0x000fe2000f8e023f */
[----:B------:R-:W-:Y:S01]  /*0b70*/  IMAD.MOV.U32 R6, RZ, RZ, R12 ;  /* 0x000000ffff067224 */ /* 0x000fe200078e000c */
[----:B------:R-:W-:Y:S01]  /*0b80*/  USHF.L.U64.HI UR8, UR4, UR10, UR5 ;  /* 0x0000000a04087299 */ /* 0x000fe20008010205 */
[----:B------:R-:W-:Y:S01]  /*0b90*/  IMAD.MOV.U32 R18, RZ, RZ, R2 ;  /* 0x000000ffff127224 */ /* 0x000fe200078e0002 */
[----:B------:R-:W-:Y:S01]  /*0ba0*/  LOP3.LUT R2, R234, 0x38, R20, 0xf8, !PT ;  /* 0x00000038ea027812 */ /* 0x000fe200078ef814 */
[----:B------:R-:W-:Y:S01]  /*0bb0*/  IMAD.SHL.U32 R3, R0, 0x200, RZ ;  /* 0x0000020000037824 */ /* 0x000fe200078e00ff */
[----:B------:R-:W-:Y:S01]  /*0bc0*/  SHF.R.U32.HI R234, RZ, 0x3, R234 ;  /* 0x00000003ffea7819 */ /* 0x000fe200000116ea */
[----:B------:R-:W-:Y:S01]  /*0bd0*/  IMAD R22, R237, c[0x0][0x1ec], R22 ;  /* 0x00007b00ed167a24 */ /* 0x000fe200078e0216 */
[----:B------:R-:W-:Y:S01]  /*0be0*/  UIMAD.WIDE.U32 UR18, UR7, UR12, URZ ;  /* 0x0000000c071272a5 */ /* 0x000fe2000f8e003f */
[----:B------:R-:W-:Y:S01]  /*0bf0*/  IMAD R26, R26, c[0x0][0x1b0], RZ ;  /* 0x00006c001a1a7a24 */ /* 0x000fe200078e02ff */
[----:B------:R-:W-:Y:S01]  /*0c00*/  LOP3.LUT R234, R3, R2, R234, 0xf6, !PT ;  /* 0x0000000203ea7212 */ /* 0x000fe200078ef6ea */
[----:B------:R-:W-:Y:S01]  /*0c10*/  IMAD.WIDE.U32 R6, R237, c[0x0][0x1e8], R6 ;  /* 0x00007a00ed067a25 */ /* 0x000fe200078e0006 */
[----:B------:R-:W-:Y:S01]  /*0c20*/  LOP3.LUT R2, R230, 0x8, R4, 0xf8, !PT ;  /* 0x00000008e6027812 */ /* 0x000fe200078ef804 */
[----:B------:R-:W-:Y:S01]  /*0c30*/  UIMAD UR14, UR7, UR13, UR14 ;  /* 0x0000000d070e72a4 */ /* 0x000fe2000f8e020e */
[----:B------:R-:W-:Y:S01]  /*0c40*/  SHF.R.U32.HI R230, RZ, 0x3, R230 ;  /* 0x00000003ffe67819 */ /* 0x000fe200000116e6 */
[----:B------:R-:W-:Y:S01]  /*0c50*/  IMAD R12, R33, c[0x0][0x178], RZ ;  /* 0x00005e00210c7a24 */ /* 0x000fe200078e02ff */
[----:B------:R-:W-:Y:S01]  /*0c60*/  ULDC.64 UR4, c[0x0][0x1a8] ;  /* 0x00006a0000047ab9 */ /* 0x000fe20000000a00 */
[----:B------:R-:W-:Y:S01]  /*0c70*/  IMAD R26, R5, c[0x0][0x1b4], R26 ;  /* 0x00006d00051a7a24 */ /* 0x000fe200078e021a */
[----:B------:R-:W-:Y:S01]  /*0c80*/  LOP3.LUT R230, R3, R2, R230, 0xf6, !PT ;  /* 0x0000000203e67212 */ /* 0x000fe200078ef6e6 */
[----:B------:R-:W-:Y:S01]  /*0c90*/  IMAD.WIDE.U32 R30, R5, c[0x0][0x1b0], R20 ;  /* 0x00006c00051e7a25 */ /* 0x000fe200078e0014 */
[----:B------:R-:W-:Y:S01]  /*0ca0*/  IADD3 R5, -R32, c[0x0][0x198], RZ ;  /* 0x0000660020057a10 */ /* 0x000fe20007ffe1ff */
[----:B------:R-:W-:Y:S01]  /*0cb0*/  UIADD3 UR14, UR19, UR14, URZ ;  /* 0x0000000e130e7290 */ /* 0x000fe2000fffe03f */
[----:B------:R-:W-:Y:S01]  /*0cc0*/  STL.64 [R1+0x8], R32 ;  /* 0x0000082001007387 */ /* 0x000fe20000100a00 */
[----:B------:R-:W-:Y:S01]  /*0cd0*/  IMAD.IADD R23, R7, 0x1, R22 ;  /* 0x0000000107177824 */ /* 0x000fe200078e0216 */
[----:B------:R-:W-:Y:S01]  /*0ce0*/  USHF.L.U32 UR11, UR4, 0x6, URZ ;  /* 0x00000006040b7899 */ /* 0x000fe2000800063f */
[----:B------:R-:W-:Y:S01]  /*0cf0*/  IMAD.MOV.U32 R22, RZ, RZ, R6 ;  /* 0x000000ffff167224 */ /* 0x000fe200078e0006 */
[----:B------:R-:W-:Y:S01]  /*0d00*/  USHF.L.U64.HI UR4, UR4, UR10, UR5 ;  /* 0x0000000a04047299 */ /* 0x000fe20008010205 */
[----:B------:R-:W-:Y:S01]  /*0d10*/  IMAD.WIDE R6, R238, 0x60, R32 ;  /* 0x00000060ee067825 */ /* 0x000fe200078e0220 */
[----:B------:R-:W-:Y:S01]  /*0d20*/  CS2R R132, SRZ ;  /* 0x0000000000847805 */ /* 0x000fe2000001ff00 */
        /* <DEDUP_REMOVED lines=8> */
[----:B------:R-:W-:Y:S01]  /*0db0*/  IMAD R5, R238, -0x60, R5 ;  /* 0xffffffa0ee057824 */ /* 0x000fe200078e0205 */
[----:B------:R-:W-:Y:S01]  /*0dc0*/  CS2R R118, SRZ ;  /* 0x0000000000767805 */ /* 0x000fe2000001ff00 */
[----:B------:R-:W-:Y:S01]  /*0dd0*/  IMAD R2, R7, c[0x0][0x1d8], RZ ;  /* 0x0000760007027a24 */ /* 0x000fe200078e02ff */
[----:B------:R-:W-:Y:S01]  /*0de0*/  CS2R R116, SRZ ;  /* 0x0000000000747805 */ /* 0x000fe2000001ff00 */
[----:B------:R-:W-:Y:S01]  /*0df0*/  IMAD.IADD R13, R29, 0x1, R12 ;  /* 0x000000011d0d7824 */ /* 0x000fe200078e020c */
[C---:B------:R-:W-:Y:S01]  /*0e00*/  ISETP.LT.OR P3, PT, R5.reuse, 0x1, P5 ;  /* 0x000000010500780c */ /* 0x040fe20002f61670 */
[C---:B------:R-:W-:Y:S01]  /*0e10*/  IMAD R14, R236.reuse, c[0x0][0x28c], R14 ;  /* 0x0000a300ec0e7a24 */ /* 0x040fe200078e020e */
[C---:B------:R-:W-:Y:S01]  /*0e20*/  ISETP.LT.OR P1, PT, R5.reuse, 0x1, P2 ;  /* 0x000000010500780c */ /* 0x040fe20001721670 */
[----:B------:R-:W-:Y:S01]  /*0e30*/  IMAD.WIDE.U32 R16, R236, c[0x0][0x288], R16 ;  /* 0x0000a200ec107a25 */ /* 0x000fe200078e0010 */
[C---:B------:R-:W-:Y:S01]  /*0e40*/  ISETP.LT.OR P6, PT, R5.reuse, 0x21, P5 ;  /* 0x000000210500780c */ /* 0x040fe20002fc1670 */
[----:B------:R-:W-:Y:S01]  /*0e50*/  CS2R R114, SRZ ;  /* 0x0000000000727805 */ /* 0x000fe2000001ff00 */
[C---:B------:R-:W-:Y:S01]  /*0e60*/  ISETP.LT.OR P4, PT, R5.reuse, 0x21, P2 ;  /* 0x000000210500780c */ /* 0x040fe20001781670 */
[----:B------:R-:W-:Y:S01]  /*0e70*/  IMAD.MOV.U32 R12, RZ, RZ, R28 ;  /* 0x000000ffff0c7224 */ /* 0x000fe200078e001c */
[C---:B------:R-:W-:Y:S01]  /*0e80*/  ISETP.LT.OR P5, PT, R5.reuse, 0x41, P5 ;  /* 0x000000410500780c */ /* 0x040fe20002fa1670 */
[C---:B------:R-:W-:Y:S01]  /*0e90*/  IMAD R2, R6.reuse, c[0x0][0x1dc], R2 ;  /* 0x0000770006027a24 */ /* 0x040fe200078e0202 */
[----:B------:R-:W-:Y:S01]  /*0ea0*/  ISETP.LT.OR P2, PT, R5, 0x41, P2 ;  /* 0x000000410500780c */ /* 0x000fe20001741670 */
[----:B------:R-:W-:Y:S01]  /*0eb0*/  IMAD.WIDE.U32 R28, R6, c[0x0][0x1d8], R22 ;  /* 0x00007600061c7a25 */ /* 0x000fe200078e0016 */
[----:B------:R-:W-:Y:S01]  /*0ec0*/  CS2R R112, SRZ ;  /* 0x0000000000707805 */ /* 0x000fe2000001ff00 */
[----:B------:R-:W-:Y:S01]  /*0ed0*/  CS2R R110, SRZ ;  /* 0x00000000006e7805 */ /* 0x000fe2000001ff00 */
[----:B------:R-:W-:Y:S01]  /*0ee0*/  CS2R R108, SRZ ;  /* 0x00000000006c7805 */ /* 0x000fe2000001ff00 */
[----:B------:R-:W-:Y:S01]  /*0ef0*/  IMAD.IADD R15, R17, 0x1, R14 ;  /* 0x00000001110f7824 */ /* 0x000fe200078e020e */
[----:B------:R-:W-:Y:S01]  /*0f00*/  LEA R22, P0, R28, c[0x0][0x1c0], 0x1 ;  /* 0x000070001c167a11 */ /* 0x000fe200078008ff */
[----:B------:R-:W-:Y:S01]  /*0f10*/  IMAD.MOV.U32 R14, RZ, RZ, R16 ;  /* 0x000000ffff0e7224 */ /* 0x000fe200078e0010 */
[----:B------:R-:W-:Y:S01]  /*0f20*/  CS2R R106, SRZ ;  /* 0x00000000006a7805 */ /* 0x000fe2000001ff00 */
[----:B------:R-:W-:Y:S01]  /*0f30*/  IMAD.IADD R2, R29, 0x1, R2 ;  /* 0x000000011d027824 */ /* 0x000fe200078e0202 */
[----:B------:R-:W-:Y:S01]  /*0f40*/  CS2R R104, SRZ ;  /* 0x0000000000687805 */ /* 0x000fe2000001ff00 */
[----:B------:R-:W-:Y:S01]  /*0f50*/  IMAD R16, R33, c[0x0][0x208], RZ ;  /* 0x0000820021107a24 */ /* 0x000fe200078e02ff */
[----:B------:R-:W-:Y:S01]  /*0f60*/  CS2R R102, SRZ ;  /* 0x0000000000667805 */ /* 0x000fe2000001ff00 */
[----:B------:R-:W-:Y:S01]  /*0f70*/  IMAD R242, R10, c[0x0][0x180], RZ ;  /* 0x000060000af27a24 */ /* 0x000fe200078e02ff */
[----:B------:R-:W-:Y:S01]  /*0f80*/  LEA.HI.X R23, R28, c[0x0][0x1c4], R2, 0x1, P0 ;  /* 0x000071001c177a11 */ /* 0x000fe200000f0c02 */
[C---:B------:R-:W-:Y:S01]  /*0f90*/  IMAD R16, R32.reuse, c[0x0][0x20c], R16 ;  /* 0x0000830020107a24 */ /* 0x040fe200078e0210 */
[----:B------:R-:W-:Y:S01]  /*0fa0*/  CS2R R100, SRZ ;  /* 0x0000000000647805 */ /* 0x000fe2000001ff00 */
[----:B------:R-:W-:Y:S01]  /*0fb0*/  IMAD.WIDE.U32 R24, R32, c[0x0][0x208], R20 ;  /* 0x0000820020187a25 */ /* 0x000fe200078e0014 */
[----:B------:R-:W-:Y:S01]  /*0fc0*/  SHF.R.S32.HI R21, RZ, 0x1f, R0 ;  /* 0x0000001fff157819 */ /* 0x000fe20000011400 */
        /* <DEDUP_REMOVED lines=8> */
[----:B------:R-:W-:Y:S01]  /*1050*/  IMAD.SHL.U32 R234, R234, 0x2, RZ ;  /* 0x00000002eaea7824 */ /* 0x000fe200078e00ff */
[----:B------:R-:W-:Y:S01]  /*1060*/  CS2R R86, SRZ ;  /* 0x0000000000567805 */ /* 0x000fe2000001ff00 */
[----:B------:R-:W-:Y:S01]  /*1070*/  IMAD.U32 R2, RZ, RZ, UR9 ;  /* 0x00000009ff027e24 */ /* 0x000fe2000f8e00ff */
[----:B------:R-:W-:Y:S01]  /*1080*/  CS2R R84, SRZ ;  /* 0x0000000000547805 */ /* 0x000fe2000001ff00 */
[----:B------:R-:W-:Y:S01]  /*1090*/  IMAD.IADD R17, R25, 0x1, R16 ;  /* 0x0000000119117824 */ /* 0x000fe200078e0210 */
[----:B------:R-:W-:Y:S01]  /*10a0*/  @!PT LDS RZ, [RZ] ;  /* 0x00000000fffff984 */ /* 0x000fe20000000800 */
[----:B------:R-:W-:Y:S01]  /*10b0*/  @!PT LDS RZ, [RZ] ;  /* 0x00000000fffff984 */ /* 0x000fe20000000800 */
[----:B------:R-:W-:Y:S01]  /*10c0*/  @!PT LDS RZ, [RZ] ;  /* 0x00000000fffff984 */ /* 0x000fe20000000800 */
[----:B------:R1:W-:Y:S01]  /*10d0*/  LDGSTS.E.BYPASS.LTC128B.128 [R234+0x6080], [R22.64], !P3 ;  /* 0x0608000016ea7fae */ /* 0x0003e2000d901d50 */
[----:B------:R-:W-:Y:S01]  /*10e0*/  IMAD.IADD R243, R13, 0x1, R242 ;  /* 0x000000010df37824 */ /* 0x000fe200078e02f2 */
[----:B------:R-:W-:Y:S01]  /*10f0*/  CS2R R82, SRZ ;  /* 0x0000000000527805 */ /* 0x000fe2000001ff00 */
[----:B------:R-:W-:Y:S01]  /*1100*/  IMAD.IADD R27, R31, 0x1, R26 ;  /* 0x000000011f1b7824 */ /* 0x000fe200078e021a */
[----:B------:R1:W-:Y:S01]  /*1110*/  LDGSTS.E.BYPASS.LTC128B.128 [R234+0x9080], [R22.64+0x80], !P1 ;  /* 0x0908008016ea7fae */ /* 0x0003e2000c901d50 */
[----:B------:R-:W-:Y:S01]  /*1120*/  IMAD.MOV.U32 R16, RZ, RZ, R24 ;  /* 0x000000ffff107224 */ /* 0x000fe200078e0018 */
[----:B------:R-:W-:Y:S01]  /*1130*/  IADD3 R2, P1, P0, R2, 0x80, R22 ;  /* 0x0000008002027810 */ /* 0x000fe2000783e016 */
[----:B------:R-:W-:Y:S01]  /*1140*/  IMAD.MOV.U32 R242, RZ, RZ, R12 ;  /* 0x000000fffff27224 */ /* 0x000fe200078e000c */
[----:B------:R-:W-:Y:S01]  /*1150*/  IADD3 R12, P3, R22, UR9, RZ ;  /* 0x00000009160c7c10 */ /* 0x000fe2000ff7e0ff */
[----:B------:R-:W-:Y:S01]  /*1160*/  IMAD.MOV.U32 R26, RZ, RZ, R30 ;  /* 0x000000ffff1a7224 */ /* 0x000fe200078e001e */
[----:B------:R-:W-:Y:S01]  /*1170*/  IADD3.X R3, RZ, UR8, R23, P1, P0 ;  /* 0x00000008ff037c10 */ /* 0x000fe20008fe0417 */
[----:B------:R-:W-:Y:S01]  /*1180*/  IMAD R24, R239, c[0x0][0x1b8], RZ ;  /* 0x00006e00ef187a24 */ /* 0x000fe200078e02ff */
[----:B------:R-:W-:Y:S01]  /*1190*/  IADD3.X R13, R23, UR8, RZ, P3, !PT ;  /* 0x00000008170d7c10 */ /* 0x000fe20009ffe4ff */
[----:B------:R-:W-:Y:S01]  /*11a0*/  IMAD R233, R239, c[0x0][0x188], RZ ;  /* 0x00006200efe97a24 */ /* 0x000fe200078e02ff */
[----:B------:R-:W-:Y:S01]  /*11b0*/  ISETP.GE.AND P1, PT, R9, c[0x0][0x19c], PT ;  /* 0x0000670009007a0c */ /* 0x000fe20003f26270 */
[C---:B------:R-:W-:Y:S01]  /*11c0*/  IMAD R24, R237.reuse, c[0x0][0x1bc], R24 ;  /* 0x00006f00ed187a24 */ /* 0x040fe200078e0218 */
[----:B------:R-:W-:Y:S01]  /*11d0*/  CS2R R80, SRZ ;  /* 0x0000000000507805 */ /* 0x000fe2000001ff00 */
[C---:B------:R-:W-:Y:S01]  /*11e0*/  IMAD.WIDE.U32 R26, R237.reuse, c[0x0][0x1b8], R26 ;  /* 0x00006e00ed1a7a25 */ /* 0x040fe200078e001a */
[----:B------:R2:W-:Y:S01]  /*11f0*/  LDGSTS.E.BYPASS.LTC128B.128 [R234+0x7080], [R12.64], !P6 ;  /* 0x070800000cea7fae */ /* 0x0005e2000f101d50 */
[----:B------:R-:W-:Y:S01]  /*1200*/  ISETP.GE.AND P6, PT, R20, c[0x0][0x19c], PT ;  /* 0x0000670014007a0c */ /* 0x000fe20003fc6270 */
[----:B------:R-:W-:Y:S01]  /*1210*/  CS2R R78, SRZ ;  /* 0x00000000004e7805 */ /* 0x000fe2000001ff00 */
[C---:B------:R-:W-:Y:S01]  /*1220*/  IMAD R233, R237.reuse, c[0x0][0x18c], R233 ;  /* 0x00006300ede97a24 */ /* 0x040fe200078e02e9 */
[----:B------:R3:W-:Y:S01]  /*1230*/  LDGSTS.E.BYPASS.LTC128B.128 [R234+0xa080], [R2.64], !P4 ;  /* 0x0a08000002ea7fae */ /* 0x0007e2000e101d50 */
[----:B------:R-:W-:Y:S01]  /*1240*/  IMAD.WIDE.U32 R242, R237, c[0x0][0x188], R242 ;  /* 0x00006200edf27a25 */ /* 0x000fe200078e00f2 */
[----:B------:R-:W-:Y:S01]  /*1250*/  CS2R R76, SRZ ;  /* 0x00000000004c7805 */ /* 0x000fe2000001ff00 */
[----:B------:R-:W-:Y:S01]  /*1260*/  CS2R R74, SRZ ;  /* 0x00000000004a7805 */ /* 0x000fe2000001ff00 */
[----:B------:R-:W-:Y:S01]  /*1270*/  CS2R R72, SRZ ;  /* 0x0000000000487805 */ /* 0x000fe2000001ff00 */
[----:B------:R-:W-:Y:S01]  /*1280*/  IMAD.IADD R25, R27, 0x1, R24 ;  /* 0x000000011b197824 */ /* 0x000fe200078e0218 */
[----:B------:R-:W-:Y:S01]  /*1290*/  CS2R R70, SRZ ;  /* 0x0000000000467805 */ /* 0x000fe2000001ff00 */
[----:B------:R-:W-:Y:S01]  /*12a0*/  IMAD.MOV.U32 R24, RZ, RZ, R26 ;  /* 0x000000ffff187224 */ /* 0x000fe200078e001a */
[----:B------:R-:W-:Y:S01]  /*12b0*/  CS2R R68, SRZ ;  /* 0x0000000000447805 */ /* 0x000fe2000001ff00 */
[----:B-1----:R-:W-:Y:S01]  /*12c0*/  IMAD.U32 R22, RZ, RZ, UR18 ;  /* 0x00000012ff167e24 */ /* 0x002fe2000f8e00ff */
[----:B------:R-:W-:Y:S01]  /*12d0*/  CS2R R66, SRZ ;  /* 0x0000000000427805 */ /* 0x000fe2000001ff00 */
[----:B------:R-:W-:Y:S01]  /*12e0*/  IMAD R7, R7, c[0x0][0x1a8], RZ ;  /* 0x00006a0007077a24 */ /* 0x000fe200078e02ff */
[----:B------:R-:W-:Y:S01]  /*12f0*/  CS2R R64, SRZ ;  /* 0x0000000000407805 */ /* 0x000fe2000001ff00 */
[----:B------:R-:W-:Y:S01]  /*1300*/  IMAD.IADD R233, R243, 0x1, R233 ;  /* 0x00000001f3e97824 */ /* 0x000fe200078e02e9 */
        /* <DEDUP_REMOVED lines=9> */
[----:B------:R-:W-:Y:S01]  /*13a0*/  IMAD.U32 R23, RZ, RZ, UR19 ;  /* 0x00000013ff177e24 */ /* 0x000fe2000f8e00ff */
[----:B--2---:R-:W-:Y:S01]  /*13b0*/  IADD3 R12, P3, R12, UR9, RZ ;  /* 0x000000090c0c7c10 */ /* 0x004fe2000ff7e0ff */
[----:B------:R-:W-:Y:S01]  /*13c0*/  IMAD.WIDE.U32 R240, R236, c[0x0][0x210], R16 ;  /* 0x00008400ecf07a25 */ /* 0x000fe200078e0010 */
[----:B------:R-:W-:Y:S01]  /*13d0*/  LEA.HI.X R7, R24, c[0x0][0x194], R7, 0x1, P4 ;  /* 0x0000650018077a11 */ /* 0x000fe200020f0c07 */
[----:B------:R-:W-:Y:S01]  /*13e0*/  CS2R R52, SRZ ;  /* 0x0000000000347805 */ /* 0x000fe2000001ff00 */
[C---:B---3--:R-:W-:Y:S01]  /*13f0*/  LEA R3, P0, R22.reuse, R242, 0x6 ;  /* 0x000000f216037211 */ /* 0x048fe200078030ff */
[----:B------:R-:W-:Y:S01]  /*1400*/  IMAD.U32 R2, RZ, RZ, UR14 ;  /* 0x0000000eff027e24 */ /* 0x000fe2000f8e00ff */
[----:B------:R-:W-:Y:S01]  /*1410*/  IADD3.X R13, R13, UR8, RZ, P3, !PT ;  /* 0x000000080d0d7c10 */ /* 0x000fe20009ffe4ff */
[----:B------:R-:W-:Y:S01]  /*1420*/  IMAD.MOV.U32 R216, RZ, RZ, 0x40 ;  /* 0x00000040ffd87424 */ /* 0x000fe200078e00ff */
[C---:B------:R-:W-:Y:S01]  /*1430*/  ISETP.LT.OR P3, PT, R5.reuse, 0x1, P6 ;  /* 0x000000010500780c */ /* 0x040fe20003761670 */
[----:B------:R-:W-:Y:S01]  /*1440*/  IMAD.MOV.U32 R202, RZ, RZ, 0x20 ;  /* 0x00000020ffca7424 */ /* 0x000fe200078e00ff */
[----:B------:R-:W-:Y:S01]  /*1450*/  LEA.HI.X R2, R22, R233, R2, 0x6, P0 ;  /* 0x000000e916027211 */ /* 0x000fe200000f3402 */
[----:B------:R-:W-:Y:S01]  /*1460*/  IMAD.U32 R22, RZ, RZ, UR11 ;  /* 0x0000000bff167e24 */ /* 0x000fe2000f8e00ff */
[----:B------:R1:W-:Y:S01]  /*1470*/  LDGSTS.E.BYPASS.LTC128B.128 [R234+0x8080], [R12.64], !P5 ;  /* 0x080800000cea7fae */ /* 0x0003e2000e901d50 */
[C---:B------:R-:W-:Y:S01]  /*1480*/  ISETP.LT.OR P4, PT, R5.reuse, 0x1, P1 ;  /* 0x000000010500780c */ /* 0x040fe20000f81670 */
[----:B------:R-:W-:Y:S01]  /*1490*/  IMAD.SHL.U32 R230, R230, 0x2, RZ ;  /* 0x00000002e6e67824 */ /* 0x000fe200078e00ff */
[C---:B------:R-:W-:Y:S01]  /*14a0*/  ISETP.LT.OR P5, PT, R5.reuse, 0x21, P6 ;  /* 0x000000210500780c */ /* 0x040fe200037a1670 */
[----:B------:R1:W-:Y:S01]  /*14b0*/  LDGSTS.E.BYPASS.LTC128B.128 [R234+0xb080], [R12.64+0x80], !P2 ;  /* 0x0b0800800cea7fae */ /* 0x0003e2000d101d50 */
[----:B------:R-:W-:Y:S01]  /*14c0*/  IADD3 R22, P2, P0, R22, 0x80, R6 ;  /* 0x0000008016167810 */ /* 0x000fe2000785e006 */
[----:B------:R-:W-:Y:S01]  /*14d0*/  IMAD R10, R10, c[0x0][0x210], RZ ;  /* 0x000084000a0a7a24 */ /* 0x000fe200078e02ff */
[C---:B------:R-:W-:Y:S01]  /*14e0*/  ISETP.LT.OR P6, PT, R5.reuse, 0x41, P6 ;  /* 0x000000410500780c */ /* 0x040fe200037c1670 */
[----:B------:R-:W0:Y:S01]  /*14f0*/  LDGDEPBAR ;  /* 0x00000000000079af */ /* 0x000e220000000000 */
[----:B------:R-:W-:Y:S01]  /*1500*/  IADD3.X R23, RZ, UR4, R7, P2, P0 ;  /* 0x00000004ff177c10 */ /* 0x000fe200097e0407 */
[----:B------:R-:W-:Y:S01]  /*1510*/  IMAD R10, R236, c[0x0][0x214], R10 ;  /* 0x00008500ec0a7a24 */ /* 0x000fe200078e020a */
[----:B------:R-:W-:Y:S01]  /*1520*/  ISETP.LT.OR P2, PT, R5, 0x21, P1 ;  /* 0x000000210500780c */ /* 0x000fe20000f41670 */
[----:B------:R2:W-:Y:S01]  /*1530*/  LDGSTS.E.BYPASS.LTC128B.128 [R234+0x80], [R6.64], !P3 ;  /* 0x0008000006ea7fae */ /* 0x0005e2000d901d50 */
[----:B------:R-:W-:Y:S01]  /*1540*/  LEA R16, P0, R3, c[0x0][0x160], 0x1 ;  /* 0x0000580003107a11 */ /* 0x000fe200078008ff */
[----:B------:R-:W-:Y:S01]  /*1550*/  IMAD.IADD R241, R241, 0x1, R10 ;  /* 0x00000001f1f17824 */ /* 0x000fe200078e020a */
[----:B------:R-:W-:Y:S01]  /*1560*/  ISETP.LT.OR P1, PT, R5, 0x41, P1 ;  /* 0x000000410500780c */ /* 0x000fe20000f21670 */
[----:B------:R2:W-:Y:S01]  /*1570*/  LDGSTS.E.BYPASS.LTC128B.128 [R234+0x3080], [R6.64+0x80], !P4 ;  /* 0x0308008006ea7fae */ /* 0x0005e2000e101d50 */
[----:B------:R-:W-:Y:S01]  /*1580*/  LEA.HI.X R17, R3, c[0x0][0x164], R2, 0x1, P0 ;  /* 0x0000590003117a11 */ /* 0x000fe200000f0c02 */
[----:B------:R-:W-:Y:S01]  /*1590*/  IMAD.U32 R3, RZ, RZ, UR12 ;  /* 0x0000000cff037e24 */ /* 0x000fe2000f8e00ff */
[----:B------:R-:W-:Y:S01]  /*15a0*/  ISETP.GE.AND P4, PT, R20, c[0x0][0x16c], PT ;  /* 0x00005b0014007a0c */ /* 0x000fe20003f86270 */
[----:B------:R-:W-:Y:S01]  /*15b0*/  IMAD.U32 R2, RZ, RZ, UR13 ;  /* 0x0000000dff027e24 */ /* 0x000fe2000f8e00ff */
[----:B------:R-:W-:Y:S01]  /*15c0*/  LEA.HI R10, R8, R246, RZ, 0x5 ;  /* 0x000000f6080a7211 */ /* 0x000fe200078f28ff */
[----:B------:R-:W-:Y:S01]  /*15d0*/  ULDC.64 UR8, c[0x0][0x208] ;  /* 0x0000820000087ab9 */ /* 0x000fe20000000a00 */
[----:B------:R-:W-:Y:S01]  /*15e0*/  IMAD.WIDE.U32 R240, R237, c[0x0][0x218], R240 ;  /* 0x00008600edf07a25 */ /* 0x000fe200078e00f0 */
[----:B------:R-:W-:Y:S01]  /*15f0*/  USHF.L.U32 UR5, UR8, 0x6, URZ ;  /* 0x0000000608057899 */ /* 0x000fe2000800063f */
[----:B------:R-:W-:Y:S01]  /*1600*/  CS2R R50, SRZ ;  /* 0x0000000000327805 */ /* 0x000fe2000001ff00 */
[----:B------:R-:W-:Y:S01]  /*1610*/  USHF.L.U64.HI UR10, UR8, UR10, UR9 ;  /* 0x0000000a080a7299 */ /* 0x000fe20008010209 */
[----:B------:R-:W-:Y:S01]  /*1620*/  IMAD.MOV.U32 R34, RZ, RZ, R240 ;  /* 0x000000ffff227224 */ /* 0x000fe200078e00f0 */
[----:B------:R-:W-:Y:S01]  /*1630*/  CS2R R48, SRZ ;  /* 0x0000000000307805 */ /* 0x000fe2000001ff00 */
[----:B------:R-:W-:Y:S01]  /*1640*/  IMAD R244, R239, c[0x0][0x278], RZ ;  /* 0x00009e00eff47a24 */ /* 0x000fe200078e02ff */
[----:B------:R-:W-:Y:S01]  /*1650*/  UIMAD UR10, UR10, UR7, URZ ;  /* 0x000000070a0a72a4 */ /* 0x000fe2000f8e023f */
[----:B-1----:R-:W-:Y:S01]  /*1660*/  IADD3 R12, P3, R6, UR11, RZ ;  /* 0x0000000b060c7c10 */ /* 0x002fe2000ff7e0ff */
[----:B------:R-:W-:Y:S01]  /*1670*/  IMAD.WIDE.U32 R18, R237, c[0x0][0x278], R18 ;  /* 0x00009e00ed127a25 */ /* 0x000fe200078e0012 */
[----:B------:R-:W-:Y:S01]  /*1680*/  CS2R R46, SRZ ;  /* 0x00000000002e7805 */ /* 0x000fe2000001ff00 */
[----:B------:R-:W-:Y:S01]  /*1690*/  UIMAD UR10, UR6, UR5, UR10 ;  /* 0x00000005060a72a4 */ /* 0x000fe2000f8e020a */
[----:B------:R-:W-:Y:S01]  /*16a0*/  IADD3.X R13, R7, UR4, RZ, P3, !PT ;  /* 0x00000004070d7c10 */ /* 0x000fe20009ffe4ff */
[----:B------:R-:W-:Y:S01]  /*16b0*/  IMAD R244, R237, c[0x0][0x27c], R244 ;  /* 0x00009f00edf47a24 */ /* 0x000fe200078e02f4 */
[----:B------:R-:W-:Y:S01]  /*16c0*/  ISETP.GE.AND P3, PT, R9, c[0x0][0x16c], PT ;  /* 0x00005b0009007a0c */ /* 0x000fe20003f66270 */
[----:B------:R-:W-:Y:S01]  /*16d0*/  IMAD.WIDE.U32 R14, R237, c[0x0][0x290], R14 ;  /* 0x0000a400ed0e7a25 */ /* 0x000fe200078e000e */
[----:B------:R-:W-:Y:S01]  /*16e0*/  CS2R R44, SRZ ;  /* 0x00000000002c7805 */ /* 0x000fe2000001ff00 */
[----:B------:R1:W-:Y:S01]  /*16f0*/  LDGSTS.E.BYPASS.LTC128B.128 [R234+0x1080], [R12.64], !P5 ;  /* 0x010800000cea7fae */ /* 0x0003e2000e901d50 */
[----:B------:R-:W-:Y:S01]  /*1700*/  CS2R R42, SRZ ;  /* 0x00000000002a7805 */ /* 0x000fe2000001ff00 */
[----:B------:R-:W-:Y:S01]  /*1710*/  IMAD.IADD R244, R19, 0x1, R244 ;  /* 0x0000000113f47824 */ /* 0x000fe200078e02f4 */
[----:B--2---:R-:W-:Y:S01]  /*1720*/  SEL R6, RZ, 0x1, P4 ;  /* 0x00000001ff067807 */ /* 0x004fe20002000000 */
[----:B------:R2:W-:Y:S01]  /*1730*/  LDGSTS.E.BYPASS.LTC128B.128 [R234+0x4080], [R22.64], !P2 ;  /* 0x0408000016ea7fae */ /* 0x0005e2000d101d50 */
[----:B------:R-:W-:Y:S01]  /*1740*/  SEL R7, RZ, 0x2, P3 ;  /* 0x00000002ff077807 */ /* 0x000fe20001800000 */
[----:B------:R-:W-:Y:S01]  /*1750*/  IMAD.MOV.U32 R227, RZ, RZ, 0x10 ;  /* 0x00000010ffe37424 */ /* 0x000fe200078e00ff */
[----:B------:R-:W-:Y:S01]  /*1760*/  CS2R R40, SRZ ;  /* 0x0000000000287805 */ /* 0x000fe2000001ff00 */
[----:B------:R-:W-:Y:S01]  /*1770*/  IMAD.MOV.U32 R225, RZ, RZ, 0x10 ;  /* 0x00000010ffe17424 */ /* 0x000fe200078e00ff */
[----:B------:R-:W-:Y:S01]  /*1780*/  SHF.R.S32.HI R247, RZ, 0x1f, R246 ;  /* 0x0000001ffff77819 */ /* 0x000fe200000114f6 */
[----:B------:R-:W-:Y:S01]  /*1790*/  IMAD.IADD R5, R7, 0x1, R6 ;  /* 0x0000000107057824 */ /* 0x000fe200078e0206 */
[----:B------:R-:W-:Y:S01]  /*17a0*/  UMOV UR14, 0x1 ;  /* 0x00000001000e7882 */ /* 0x000fe20000000000 */
[C---:B------:R-:W-:Y:S01]  /*17b0*/  IMAD R6, R239.reuse, c[0x0][0x218], RZ ;  /* 0x00008600ef067a24 */ /* 0x040fe200078e02ff */
[----:B------:R-:W-:Y:S01]  /*17c0*/  ULDC UR6, c[0x0][0x168] ;  /* 0x00005a0000067ab9 */ /* 0x000fe20000000800 */
[----:B------:R-:W-:Y:S01]  /*17d0*/  IMAD R239, R239, c[0x0][0x290], RZ ;  /* 0x0000a400efef7a24 */ /* 0x000fe200078e02ff */
[----:B------:R-:W-:Y:S01]  /*17e0*/  LOP3.LUT P2, RZ, R5, 0x1, RZ, 0xc0, !PT ;  /* 0x0000000105ff7812 */ /* 0x000fe2000784c0ff */
[----:B------:R-:W-:Y:S01]  /*17f0*/  IMAD R6, R237, c[0x0][0x21c], R6 ;  /* 0x00008700ed067a24 */ /* 0x000fe200078e0206 */
[----:B------:R-:W-:Y:S01]  /*1800*/  LOP3.LUT P5, RZ, R5, 0x2, RZ, 0xc0, !PT ;  /* 0x0000000205ff7812 */ /* 0x000fe200078ac0ff */
[----:B------:R-:W-:-:S02]  /*1810*/  IMAD R239, R237, c[0x0][0x294], R239 ;  /* 0x0000a500edef7a24 */ /* 0x000fc400078e02ef */
[----:B------:R-:W-:Y:S02]  /*1820*/  IMAD.IADD R35, R241, 0x1, R6 ;  /* 0x00000001f1237824 */ /* 0x000fe400078e0206 */
[----:B------:R-:W-:Y:S02]  /*1830*/  IMAD.IADD R239, R15, 0x1, R239 ;  /* 0x000000010fef7824 */ /* 0x000fe400078e02ef */
[----:B------:R-:W-:Y:S01]  /*1840*/  IMAD.MOV.U32 R252, RZ, RZ, -0x60 ;  /* 0xffffffa0fffc7424 */ /* 0x000fe200078e00ff */
[----:B------:R-:W-:Y:S01]  /*1850*/  STL.64 [R1], R34 ;  /* 0x0000002201007387 */ /* 0x000fe20000100a00 */
[----:B------:R-:W-:Y:S02]  /*1860*/  IMAD.MOV.U32 R226, RZ, RZ, RZ ;  /* 0x000000ffffe27224 */ /* 0x000fe400078e00ff */
[----:B------:R-:W-:Y:S01]  /*1870*/  IMAD R252, R238, R252, c[0x0][0x198] ;  /* 0x00006600eefc7624 */ /* 0x000fe200078e02fc */
[----:B------:R3:W-:Y:S01]  /*1880*/  STL.64 [R1+0x18], R18 ;  /* 0x0000181201007387 */ /* 0x0007e20000100a00 */
[----:B--2---:R-:W-:Y:S01]  /*1890*/  IADD3 R22, P0, R12, UR11, RZ ;  /* 0x0000000b0c167c10 */ /* 0x004fe2000ff1e0ff */
[----:B-1----:R-:W-:Y:S01]  /*18a0*/  IMAD.U32 R12, RZ, RZ, UR5 ;  /* 0x00000005ff0c7e24 */ /* 0x002fe2000f8e00ff */
[----:B------:R-:W-:Y:S01]  /*18b0*/  UMOV UR5, 0x5 ;  /* 0x0000000500057882 */ /* 0x000fe20000000000 */
[----:B------:R1:W-:Y:S01]  /*18c0*/  STL.64 [R1+0x10], R14 ;  /* 0x0000100e01007387 */ /* 0x0003e20000100a00 */
[----:B------:R-:W-:Y:S01]  /*18d0*/  IADD3.X R23, R13, UR4, RZ, P0, !PT ;  /* 0x000000040d177c10 */ /* 0x000fe200087fe4ff */
[----:B------:R-:W-:Y:S01]  /*18e0*/  USHF.L.U32 UR4, UR7, 0x6, URZ ;  /* 0x0000000607047899 */ /* 0x000fe2000800063f */
[C---:B------:R-:W-:Y:S01]  /*18f0*/  LEA R24, P0, R3.reuse, R16, 0x6 ;  /* 0x0000001003187211 */ /* 0x040fe200078030ff */
[----:B------:R-:W-:Y:S01]  /*1900*/  IMAD.WIDE.U32 R12, R12, UR7, R34 ;  /* 0x000000070c0c7c25 */ /* 0x000fe2000f8e0022 */
[----:B------:R-:W-:Y:S01]  /*1910*/  USHF.L.U64.HI UR9, UR8, UR5, UR9 ;  /* 0x0000000508097299 */ /* 0x000fe20008010209 */
[----:B------:R2:W-:Y:S01]  /*1920*/  LDGSTS.E.BYPASS.LTC128B.128 [R234+0x2080], [R22.64], !P6 ;  /* 0x0208000016ea7fae */ /* 0x0005e2000f101d50 */
[----:B------:R-:W-:Y:S01]  /*1930*/  LEA.HI.X R25, R3, R17, R2, 0x6, P0 ;  /* 0x0000001103197211 */ /* 0x000fe200000f3402 */
[----:B------:R-:W-:Y:S01]  /*1940*/  IMAD.U32 R2, RZ, RZ, UR4 ;  /* 0x00000004ff027e24 */ /* 0x000fe2000f8e00ff */
[C---:B------:R-:W-:Y:S01]  /*1950*/  LOP3.LUT P0, RZ, R11.reuse, 0x4, RZ, 0xc0, !PT ;  /* 0x000000040bff7812 */ /* 0x040fe2000780c0ff */
[----:B------:R2:W-:Y:S01]  /*1960*/  LDGSTS.E.BYPASS.LTC128B.128 [R234+0x5080], [R22.64+0x80], !P1 ;  /* 0x0508008016ea7fae */ /* 0x0005e2000c901d50 */
[C---:B------:R-:W-:Y:S01]  /*1970*/  LOP3.LUT P1, RZ, R11.reuse, 0x2, RZ, 0xc0, !PT ;  /* 0x000000020bff7812 */ /* 0x040fe2000782c0ff */
[----:B------:R-:W-:Y:S01]  /*1980*/  USHF.R.S32.HI UR5, URZ, 0x1f, UR4 ;  /* 0x0000001f3f057899 */ /* 0x000fe20008011404 */
[----:B------:R-:W-:Y:S01]  /*1990*/  SEL R216, R216, 0xffffffc0, !P0 ;  /* 0xffffffc0d8d87807 */ /* 0x000fe20004000000 */
[----:B------:R-:W0:Y:S01]  /*19a0*/  LDGDEPBAR ;  /* 0x00000000000079af */ /* 0x000e220000000000 */
[----:B------:R-:W-:Y:S01]  /*19b0*/  SEL R202, R202, 0xffffffe0, !P1 ;  /* 0xffffffe0caca7807 */ /* 0x000fe20004800000 */
[----:B------:R-:W-:Y:S01]  /*19c0*/  IMAD.SHL.U32 R11, R11, 0x20, RZ ;  /* 0x000000200b0b7824 */ /* 0x000fe200078e00ff */
[----:B------:R-:W-:Y:S01]  /*19d0*/  IADD3 R5, -R32, c[0x0][0x168], -R2 ;  /* 0x00005a0020057a10 */ /* 0x000fe20007ffe902 */
[C---:B------:R-:W-:Y:S01]  /*19e0*/  IMAD.IADD R217, R230.reuse, 0x1, R216 ;  /* 0x00000001e6d97824 */ /* 0x040fe200078e02d8 */
[----:B------:R-:W-:Y:S01]  /*19f0*/  SHF.R.S32.HI R3, RZ, 0x5, R10 ;  /* 0x00000005ff037819 */ /* 0x000fe2000001140a */
[----:B------:R-:W-:Y:S01]  /*1a00*/  IMAD.IADD R218, R230, 0x1, R202 ;  /* 0x00000001e6da7824 */ /* 0x000fe200078e02ca */
[C---:B------:R-:W-:Y:S01]  /*1a10*/  ISETP.LT.OR P6, PT, R5.reuse, 0x1, !P2 ;  /* 0x000000010500780c */ /* 0x040fe200057c1670 */
[----:B------:R-:W-:Y:S01]  /*1a20*/  IMAD.IADD R202, R202, 0x1, R217 ;  /* 0x00000001caca7824 */ /* 0x000fe200078e02d9 */
[C---:B------:R-:W-:Y:S01]  /*1a30*/  ISETP.LT.OR P0, PT, R5.reuse, 0x1, !P5 ;  /* 0x000000010500780c */ /* 0x040fe20006f01670 */
[----:B------:R-:W-:Y:S01]  /*1a40*/  IMAD.IADD R216, R216, 0x1, R218 ;  /* 0x00000001d8d87824 */ /* 0x000fe200078e02da */
[----:B------:R-:W-:Y:S01]  /*1a50*/  LEA.HI R6, R10, R3, RZ, 0x1 ;  /* 0x000000030a067211 */ /* 0x000fe200078f08ff */
[----:B------:R-:W-:Y:S01]  /*1a60*/  USHF.L.U64.HI UR11, UR12, 0x5, UR13 ;  /* 0x000000050c0b7899 */ /* 0x000fe2000801020d */
[----:B------:R-:W-:Y:S01]  /*1a70*/  ISETP.LT.OR P2, PT, R5, 0x21, !P2 ;  /* 0x000000210500780c */ /* 0x000fe20005741670 */
[----:B------:R-:W-:Y:S01]  /*1a80*/  USHF.L.U32 UR12, UR12, 0x5, URZ ;  /* 0x000000050c0c7899 */ /* 0x000fe2000800063f */
[----:B------:R-:W-:-:S02]  /*1a90*/  LOP3.LUT R6, R6, 0xfffffffe, RZ, 0xc0, !PT ;  /* 0xfffffffe06067812 */ /* 0x000fc400078ec0ff */
[----:B------:R-:W-:Y:S01]  /*1aa0*/  ISETP.LT.OR P5, PT, R5, 0x21, !P5 ;  /* 0x000000210500780c */ /* 0x000fe20006fa1670 */
[----:B------:R-:W-:Y:S01]  /*1ab0*/  IMAD.U32 R5, RZ, RZ, UR9 ;  /* 0x00000009ff057e24 */ /* 0x000fe2000f8e00ff */
[----:B------:R-:W-:Y:S01]  /*1ac0*/  ISETP.GE.AND P1, PT, R20, c[0x0][0x1fc], PT ;  /* 0x00007f0014007a0c */ /* 0x000fe20003f26270 */
[----:B------:R-:W-:Y:S01]  /*1ad0*/  IMAD.IADD R3, R3, 0x1, -R6 ;  /* 0x0000000103037824 */ /* 0x000fe200078e0a06 */
[----:B------:R-:W-:Y:S01]  /*1ae0*/  IADD3 R6, R13, UR10, RZ ;  /* 0x0000000a0d067c10 */ /* 0x000fe2000fffe0ff */
[----:B------:R-:W-:Y:S01]  /*1af0*/  USHF.L.U32 UR10, UR8, 0x5, URZ ;  /* 0x00000005080a7899 */ /* 0x000fe2000800063f */
[----:B------:R-:W-:Y:S01]  /*1b00*/  SEL R248, RZ, 0x1, P1 ;  /* 0x00000001fff87807 */ /* 0x000fe20000800000 */
[----:B------:R-:W-:-:S04]  /*1b10*/  DEPBAR.LE SB0, 0x1 ;  /* 0x000080400000791a */ /* 0x000fc80000000000 */
[----:B------:R-:W-:Y:S01]  /*1b20*/  BAR.SYNC.DEFER_BLOCKING 0x0 ;  /* 0x0000000000007b1d */ /* 0x000fe20000010000 */
[----:B------:R-:W-:Y:S02]  /*1b30*/  IMAD.U32 R7, RZ, RZ, UR10 ;  /* 0x0000000aff077e24 */ /* 0x000fe4000f8e00ff */
[----:B------:R-:W-:-:S03]  /*1b40*/  IMAD.SHL.U32 R228, R3, 0x200, RZ ;  /* 0x0000020003e47824 */ /* 0x000fc600078e00ff */
[----:B------:R-:W-:Y:S01]  /*1b50*/  UMOV UR8, 0xffffffc0 ;  /* 0xffffffc000087882 */ /* 0x000fe20000000000 */
[----:B------:R4:W1:Y:S04]  /*1b60*/  LDSM.16.M88.2 R174, [R202+0x6080] ;  /* 0x00608000caae783b */ /* 0x0008680000000100 */
[----:B------:R4:W1:Y:S04]  /*1b70*/  LDSM.16.M88.2 R176, [R202+0x7080] ;  /* 0x00708000cab0783b */ /* 0x0008680000000100 */
        /* <DEDUP_REMOVED lines=28> */
[----:B------:R5:W-:Y:S04]  /*1d40*/  LDGSTS.E.BYPASS.LTC128B.128 [R234+0x8080], [R16.64+0x80], !P0 ;  /* 0x0808008010ea7fae */ /* 0x000be8000c101d50 */
[----:B------:R4:W-:Y:S01]  /*1d50*/  LDGSTS.E.BYPASS.LTC128B.128 [R234+0x7080], [R24.64], !P2 ;  /* 0x0708000018ea7fae */ /* 0x0009e2000d101d50 */
[----:B------:R-:W-:-:S03]  /*1d60*/  ISETP.GT.AND P2, PT, R246, 0xf, PT ;  /* 0x0000000ff600780c */ /* 0x000fc60003f44270 */
[----:B------:R4:W-:Y:S01]  /*1d70*/  LDGSTS.E.BYPASS.LTC128B.128 [R234+0x9080], [R24.64+0x80], !P5 ;  /* 0x0908008018ea7fae */ /* 0x0009e2000e901d50 */
[----:B------:R-:W-:Y:S02]  /*1d80*/  ISETP.GE.AND P5, PT, R9, c[0x0][0x1fc], PT ;  /* 0x00007f0009007a0c */ /* 0x000fe40003fa6270 */
[----:B-----5:R-:W-:-:S04]  /*1d90*/  LEA R16, P0, R12, c[0x0][0x1f0], 0x1 ;  /* 0x00007c000c107a11 */ /* 0x020fc800078008ff */
[----:B------:R-:W-:Y:S01]  /*1da0*/  LEA.HI.X R17, R12, c[0x0][0x1f4], R6, 0x1, P0 ;  /* 0x00007d000c117a11 */ /* 0x000fe200000f0c06 */
[----:B------:R-:W-:Y:S01]  /*1db0*/  IMAD.U32 R6, RZ, RZ, UR10 ;  /* 0x0000000aff067e24 */ /* 0x000fe2000f8e00ff */
[CC--:B------:R-:W-:Y:S02]  /*1dc0*/  LEA.HI R12, R8.reuse, R246.reuse, RZ, 0x4 ;  /* 0x000000f6080c7211 */ /* 0x0c0fe400078f20ff */
[----:B------:R-:W-:Y:S02]  /*1dd0*/  LEA.HI R8, R8, R246, RZ, 0x2 ;  /* 0x000000f608087211 */ /* 0x000fe400078f10ff */
[----:B------:R-:W-:Y:S02]  /*1de0*/  LEA R6, P0, R6, R16, 0x1 ;  /* 0x0000001006067211 */ /* 0x000fe400078008ff */
[----:B--2---:R-:W-:Y:S02]  /*1df0*/  SHF.R.S32.HI R22, RZ, 0x4, R12 ;  /* 0x00000004ff167819 */ /* 0x004fe4000001140c */
[----:B------:R-:W-:-:S02]  /*1e00*/  LEA.HI.X R7, R7, R17, R5, 0x1, P0 ;  /* 0x0000001107077211 */ /* 0x000fc400000f0c05 */
[----:B------:R-:W-:Y:S02]  /*1e10*/  LEA.HI R5, R12, R22, RZ, 0x1 ;  /* 0x000000160c057211 */ /* 0x000fe400078f08ff */
[----:B---3--:R-:W-:Y:S02]  /*1e20*/  @!P2 IADD3 R19, P0, R18, UR4, RZ ;  /* 0x000000041213ac10 */ /* 0x008fe4000ff1e0ff */
[----:B------:R-:W-:Y:S02]  /*1e30*/  LOP3.LUT R5, R5, 0xfffffffe, RZ, 0xc0, !PT ;  /* 0xfffffffe05057812 */ /* 0x000fe400078ec0ff */
[----:B------:R-:W-:Y:S02]  /*1e40*/  @!P2 IADD3.X R18, R244, UR5, RZ, P0, !PT ;  /* 0x00000005f412ac10 */ /* 0x000fe400087fe4ff */
[----:B------:R-:W-:Y:S01]  /*1e50*/  @!P2 LEA R20, P0, R19, c[0x0][0x258], 0x2 ;  /* 0x000096001314aa11 */ /* 0x000fe200078010ff */
[----:B------:R-:W-:Y:S01]  /*1e60*/  IMAD.IADD R5, R22, 0x1, -R5 ;  /* 0x0000000116057824 */ /* 0x000fe200078e0a05 */
[----:B------:R-:W-:-:S02]  /*1e70*/  LEA.HI R22, R21, R0, RZ, 0x2 ;  /* 0x0000000015167211 */ /* 0x000fc400078f10ff */
[----:B------:R-:W-:Y:S01]  /*1e80*/  @!P2 LEA.HI.X R21, R19, c[0x0][0x25c], R18, 0x2, P0 ;  /* 0x000097001315aa11 */ /* 0x000fe200000f1412 */
[----:B------:R-:W-:Y:S01]  /*1e90*/  IMAD.SHL.U32 R19, R0, 0x8, RZ ;  /* 0x0000000800137824 */ /* 0x000fe200078e00ff */
[----:B------:R-:W-:Y:S01]  /*1ea0*/  LOP3.LUT R18, R10, 0xffffffe0, RZ, 0xc0, !PT ;  /* 0xffffffe00a127812 */ /* 0x000fe200078ec0ff */
[C---:B------:R-:W-:Y:S01]  /*1eb0*/  @!P2 IMAD.SHL.U32 R10, R246.reuse, 0x10, RZ ;  /* 0x00000010f60aa824 */ /* 0x040fe200078e00ff */
[--C-:B------:R-:W-:Y:S01]  /*1ec0*/  SHF.R.S32.HI R23, RZ, 0x2, R8.reuse ;  /* 0x00000002ff177819 */ /* 0x100fe20000011408 */
[----:B------:R-:W-:Y:S01]  /*1ed0*/  IMAD.SHL.U32 R232, R5, 0x8, RZ ;  /* 0x0000000805e87824 */ /* 0x000fe200078e00ff */
[----:B------:R-:W-:Y:S01]  /*1ee0*/  SHF.R.S32.HI R13, RZ, 0x1f, R8 ;  /* 0x0000001fff0d7819 */ /* 0x000fe20000011408 */
[----:B------:R-:W-:Y:S01]  /*1ef0*/  IMAD.IADD R18, R246, 0x1, -R18 ;  /* 0x00000001f6127824 */ /* 0x000fe200078e0a12 */
[----:B------:R-:W-:Y:S01]  /*1f00*/  ISETP.GE.AND P0, PT, R9, c[0x0][0x1fc], PT ;  /* 0x00007f0009007a0c */ /* 0x000fe20003f06270 */
[----:B------:R2:W-:Y:S01]  /*1f10*/  @!P2 LDGSTS.E.BYPASS.LTC128B.128 [R10+0x12080], [R20.64] ;  /* 0x12080000140aafae */ /* 0x0005e2000b901d50 */
[----:B------:R-:W-:Y:S01]  /*1f20*/  IADD3 R9, -R2, c[0x0][0x168], -R32 ;  /* 0x00005a0002097a10 */ /* 0x000fe20007ffe920 */
[----:B------:R-:W-:Y:S01]  /*1f30*/  IMAD.SHL.U32 R231, R5, 0x20, RZ ;  /* 0x0000002005e77824 */ /* 0x000fe200078e00ff */
[----:B------:R-:W-:Y:S01]  /*1f40*/  LEA.HI R13, R13, R23, RZ, 0x3 ;  /* 0x000000170d0d7211 */ /* 0x000fe200078f18ff */
[----:B------:R-:W0:Y:S01]  /*1f50*/  LDGDEPBAR ;  /* 0x00000000000079af */ /* 0x000e220000000000 */
[----:B------:R-:W-:Y:S01]  /*1f60*/  ISETP.LT.OR P1, PT, R9, 0x1, P6 ;  /* 0x000000010900780c */ /* 0x000fe20003721670 */
[----:B------:R-:W-:Y:S01]  /*1f70*/  IMAD.SHL.U32 R5, R5, 0x100, RZ ;  /* 0x0000010005057824 */ /* 0x000fe200078e00ff */
[----:B------:R-:W-:-:S02]  /*1f80*/  SHF.R.S32.HI R249, RZ, 0x1f, R18 ;  /* 0x0000001ffff97819 */ /* 0x000fc40000011412 */
[----:B------:R-:W-:Y:S02]  /*1f90*/  LOP3.LUT R13, R13, 0xfffffff8, RZ, 0xc0, !PT ;  /* 0xfffffff80d0d7812 */ /* 0x000fe400078ec0ff */
[----:B------:R-:W-:Y:S02]  /*1fa0*/  SEL R2, RZ, 0xffffffff, P0 ;  /* 0xffffffffff027807 */ /* 0x000fe40000000000 */
[----:B------:R-:W-:Y:S01]  /*1fb0*/  ISETP.LT.OR P0, PT, R9, 0x1, P5 ;  /* 0x000000010900780c */ /* 0x000fe20002f01670 */
[----:B------:R-:W-:Y:S01]  /*1fc0*/  IMAD.IADD R13, R23, 0x1, -R13 ;  /* 0x00000001170d7824 */ /* 0x000fe200078e0a0d */
[----:B------:R-:W-:Y:S02]  /*1fd0*/  LOP3.LUT R22, R22, 0x1ffffffc, RZ, 0xc0, !PT ;  /* 0x1ffffffc16167812 */ /* 0x000fe400078ec0ff */
[----:B------:R-:W-:Y:S01]  /*1fe0*/  LEA.HI R249, R249, R18, RZ, 0x2 ;  /* 0x00000012f9f97211 */ /* 0x000fe200078f10ff */
[----:B------:R4:W-:Y:S01]  /*1ff0*/  LDGSTS.E.BYPASS.LTC128B.128 [R234+0xe080], [R16.64], !P1 ;  /* 0x0e08000010ea7fae */ /* 0x0009e2000c901d50 */
[C---:B------:R-:W-:Y:S01]  /*2000*/  ISETP.LT.OR P6, PT, R9.reuse, 0x21, P6 ;  /* 0x000000210900780c */ /* 0x040fe200037c1670 */
[----:B------:R-:W-:Y:S01]  /*2010*/  IMAD.IADD R251, R0, 0x1, -R22 ;  /* 0x0000000100fb7824 */ /* 0x000fe200078e0a16 */
[----:B------:R-:W-:Y:S01]  /*2020*/  ISETP.LT.OR P5, PT, R9, 0x21, P5 ;  /* 0x000000210900780c */ /* 0x000fe20002fa1670 */
[----:B------:R-:W-:Y:S01]  /*2030*/  IMAD.SHL.U32 R0, R13, 0x20, RZ ;  /* 0x000000200d007824 */ /* 0x000fe200078e00ff */
[----:B------:R-:W-:-:S02]  /*2040*/  LOP3.LUT R9, R249, 0x7ffffffc, RZ, 0xc0, !PT ;  /* 0x7ffffffcf9097812 */ /* 0x000fc400078ec0ff */
[----:B------:R-:W-:Y:S01]  /*2050*/  LOP3.LUT R19, R19, 0x18, RZ, 0xc0, !PT ;  /* 0x0000001813137812 */ /* 0x000fe200078ec0ff */
[----:B------:R4:W-:Y:S01]  /*2060*/  LDGSTS.E.BYPASS.LTC128B.128 [R234+0x10080], [R16.64+0x80], !P0 ;  /* 0x1008008010ea7fae */ /* 0x0009e2000c101d50 */
[----:B--2---:R-:W-:Y:S01]  /*2070*/  IMAD.SHL.U32 R10, R3, 0x10, RZ ;  /* 0x00000010030a7824 */ /* 0x004fe200078e00ff */
[C---:B------:R-:W-:Y:S01]  /*2080*/  LOP3.LUT P1, RZ, R13.reuse, 0x1, RZ, 0xc0, !PT ;  /* 0x000000010dff7812 */ /* 0x040fe2000782c0ff */
[----:B------:R-:W-:Y:S01]  /*2090*/  IMAD.IADD R9, R18, 0x1, -R9 ;  /* 0x0000000112097824 */ /* 0x000fe200078e0a09 */
[----:B------:R-:W-:Y:S01]  /*20a0*/  LOP3.LUT R12, R12, 0xfffffff0, RZ, 0xc0, !PT ;  /* 0xfffffff00c0c7812 */ /* 0x000fe200078ec0ff */
[----:B------:R-:W-:Y:S01]  /*20b0*/  IMAD.SHL.U32 R13, R13, 0x4, RZ ;  /* 0x000000040d0d7824 */ /* 0x000fe200078e00ff */
[----:B------:R-:W-:Y:S01]  /*20c0*/  LEA.HI.SX32 R249, R249, R10, 0x1e ;  /* 0x0000000af9f97211 */ /* 0x000fe200078ff2ff */
[----:B------:R-:W-:Y:S01]  /*20d0*/  IMAD R251, R251, 0x4, R9 ;  /* 0x00000004fbfb7824 */ /* 0x000fe200078e0209 */
[----:B------:R-:W-:Y:S01]  /*20e0*/  LOP3.LUT R10, R10, 0x10, RZ, 0xc0, !PT ;  /* 0x000000100a0a7812 */ /* 0x000fe200078ec0ff */
[----:B------:R-:W-:Y:S01]  /*20f0*/  IMAD.IADD R9, R246, 0x1, -R12 ;  /* 0x00000001f6097824 */ /* 0x000fe200078e0a0c */
[----:B------:R-:W-:Y:S01]  /*2100*/  LOP3.LUT R0, R19, 0xe0, R0, 0xf8, !PT ;  /* 0x000000e013007812 */ /* 0x000fe200078ef800 */
[----:B------:R4:W-:Y:S01]  /*2110*/  LDGSTS.E.BYPASS.LTC128B.128 [R234+0xf080], [R6.64], !P6 ;  /* 0x0f08000006ea7fae */ /* 0x0009e2000f101d50 */
[----:B------:R-:W-:Y:S01]  /*2120*/  LOP3.LUT R10, R10, 0xe0, R11, 0xf8, !PT ;  /* 0x000000e00a0a7812 */ /* 0x000fe200078ef80b */
[----:B-1----:R-:W-:Y:S01]  /*2130*/  IMAD.SHL.U32 R15, R9, 0x20, RZ ;  /* 0x00000020090f7824 */ /* 0x002fe200078e00ff */
[----:B------:R-:W-:Y:S01]  /*2140*/  IADD3 R11, P0, R14, UR4, RZ ;  /* 0x000000040e0b7c10 */ /* 0x000fe2000ff1e0ff */
[----:B------:R4:W-:Y:S01]  /*2150*/  LDGSTS.E.BYPASS.LTC128B.128 [R234+0x11080], [R6.64+0x80], !P5 ;  /* 0x1108008006ea7fae */ /* 0x0009e2000e901d50 */
[----:B------:R-:W-:Y:S01]  /*2160*/  LOP3.LUT R0, R0, 0x18, R13, 0x78, !PT ;  /* 0x0000001800007812 */ /* 0x000fe200078e780d */
[----:B------:R-:W-:Y:S01]  /*2170*/  IMAD.SHL.U32 R13, R2, 0x2, RZ ;  /* 0x00000002020d7824 */ /* 0x000fe200078e00ff */
[----:B------:R-:W-:Y:S01]  /*2180*/  IADD3.X R2, R239, UR5, RZ, P0, !PT ;  /* 0x00000005ef027c10 */ /* 0x000fe200087fe4ff */
[----:B------:R-:W-:Y:S01]  /*2190*/  IMAD.SHL.U32 R251, R251, 0x2, RZ ;  /* 0x00000002fbfb7824 */ /* 0x000fe200078e00ff */
[----:B------:R-:W-:-:S02]  /*21a0*/  LEA R12, P0, R11, c[0x0][0x280], 0x2 ;  /* 0x0000a0000b0c7a11 */ /* 0x000fc400078010ff */
[----:B------:R-:W-:Y:S01]  /*21b0*/  SHF.R.S32.HI R14, RZ, 0x1f, R9 ;  /* 0x0000001fff0e7819 */ /* 0x000fe20000011409 */
[----:B------:R-:W-:Y:S01]  /*21c0*/  IMAD.IADD R252, R252, 0x1, -R251 ;  /* 0x00000001fcfc7824 */ /* 0x000fe200078e0afb */
[----:B------:R-:W-:Y:S02]  /*21d0*/  LOP3.LUT R248, R13, 0x2, R248, 0xe2, !PT ;  /* 0x000000020df87812 */ /* 0x000fe400078ee2f8 */
[----:B------:R-:W-:Y:S02]  /*21e0*/  LOP3.LUT R8, R8, 0x3ffffffc, RZ, 0xc0, !PT ;  /* 0x3ffffffc08087812 */ /* 0x000fe400078ec0ff */
[----:B------:R-:W-:Y:S02]  /*21f0*/  LEA.HI.X R13, R11, c[0x0][0x284], R2, 0x2, P0 ;  /* 0x0000a1000b0d7a11 */ /* 0x000fe400000f1402 */
[----:B------:R-:W-:Y:S01]  /*2200*/  LEA.HI R11, R14, R9, RZ, 0x3 ;  /* 0x000000090e0b7211 */ /* 0x000fe200078f18ff */
[----:B------:R-:W-:Y:S01]  /*2210*/  IMAD.IADD R8, R246, 0x1, -R8 ;  /* 0x00000001f6087824 */ /* 0x000fe200078e0a08 */
[----:B------:R-:W-:Y:S01]  /*2220*/  LOP3.LUT R232, R232, 0x8, RZ, 0xc0, !PT ;  /* 0x00000008e8e87812 */ /* 0x000fe200078ec0ff */
[----:B------:R-:W-:Y:S01]  /*2230*/  IMAD.SHL.U32 R14, R9, 0x4, RZ ;  /* 0x00000004090e7824 */ /* 0x000fe200078e00ff */
[----:B------:R-:W-:Y:S01]  /*2240*/  LOP3.LUT R2, R11, 0xfffffff8, RZ, 0xc0, !PT ;  /* 0xfffffff80b027812 */ /* 0x000fe200078ec0ff */
[----:B------:R-:W-:Y:S01]  /*2250*/  IMAD R8, R8, 0x2, R228 ;  /* 0x0000000208087824 */ /* 0x000fe200078e02e4 */
[----:B------:R-:W-:Y:S01]  /*2260*/  LOP3.LUT P6, RZ, R9, 0x4, RZ, 0xc0, !PT ;  /* 0x0000000409ff7812 */ /* 0x000fe200078cc0ff */
[----:B------:R-:W-:Y:S01]  /*2270*/  IMAD.SHL.U32 R11, R11, 0x40, RZ ;  /* 0x000000400b0b7824 */ /* 0x000fe200078e00ff */
[----:B------:R-:W-:Y:S01]  /*2280*/  LOP3.LUT R10, R10, 0x100, R5, 0xf8, !PT ;  /* 0x000001000a0a7812 */ /* 0x000fe200078ef805 */
[----:B------:R-:W-:Y:S01]  /*2290*/  IMAD.IADD R2, R9, 0x1, -R2 ;  /* 0x0000000109027824 */ /* 0x000fe200078e0a02 */
[----:B------:R-:W-:Y:S01]  /*22a0*/  LOP3.LUT R9, R232, 0x1e0, R15, 0xf8, !PT ;  /* 0x000001e0e8097812 */ /* 0x000fe200078ef80f */
[----:B------:R-:W-:Y:S01]  /*22b0*/  IMAD.IADD R8, R8, 0x1, R0 ;  /* 0x0000000108087824 */ /* 0x000fe200078e0200 */
[----:B------:R-:W-:Y:S01]  /*22c0*/  ISETP.GE.AND P0, PT, R246, 0x10, PT ;  /* 0x00000010f600780c */ /* 0x000fe20003f06270 */
[----:B------:R-:W-:Y:S01]  /*22d0*/  IMAD.SHL.U32 R0, R2, 0x40, RZ ;  /* 0x0000004002007824 */ /* 0x000fe200078e00ff */
[----:B------:R-:W-:Y:S01]  /*22e0*/  LOP3.LUT R9, R9, 0x38, R14, 0x78, !PT ;  /* 0x0000003809097812 */ /* 0x000fe200078e780e */
[----:B------:R-:W-:Y:S01]  /*22f0*/  IMAD.SHL.U32 R250, R8, 0x2, RZ ;  /* 0x0000000208fa7824 */ /* 0x000fe200078e00ff */
[----:B------:R-:W-:-:S02]  /*2300*/  LOP3.LUT R231, R19, 0x20, R231, 0xf8, !PT ;  /* 0x0000002013e77812 */ /* 0x000fc400078ef8e7 */
[----:B------:R-:W-:Y:S02]  /*2310*/  LOP3.LUT R5, R0, 0x1c0, RZ, 0xc0, !PT ;  /* 0x000001c000057812 */ /* 0x000fe400078ec0ff */
[----:B------:R-:W-:Y:S02]  /*2320*/  LOP3.LUT R228, R9, R228, RZ, 0xfc, !PT ;  /* 0x000000e409e47212 */ /* 0x000fe400078efcff */
[--C-:B------:R-:W-:Y:S02]  /*2330*/  SHF.R.U32.HI R9, RZ, 0x3, R5.reuse ;  /* 0x00000003ff097819 */ /* 0x100fe40000011605 */
[----:B------:R-:W-:Y:S02]  /*2340*/  LOP3.LUT R0, R11, 0xfffffe00, RZ, 0xc0, !PT ;  /* 0xfffffe000b007812 */ /* 0x000fe400078ec0ff */
[----:B------:R-:W-:Y:S02]  /*2350*/  LOP3.LUT R231, R9, R231, R5, 0x1e, !PT ;  /* 0x000000e709e77212 */ /* 0x000fe400078e1e05 */
[----:B------:R-:W-:Y:S01]  /*2360*/  LOP3.LUT R229, R10, 0x8, R4, 0xf8, !PT ;  /* 0x000000080ae57812 */ /* 0x000fe200078ef804 */
[----:B------:R-:W-:Y:S01]  /*2370*/  IMAD R3, R3, 0x400, R0 ;  /* 0x0000040003037824 */ /* 0x000fe200078e0200 */
[----:B------:R-:W-:Y:S01]  /*2380*/  LOP3.LUT R231, R231, R0, RZ, 0xfc, !PT ;  /* 0x00000000e7e77212 */ /* 0x000fe200078efcff */
[----:B------:R-:W-:Y:S01]  /*2390*/  @!P0 IMAD.SHL.U32 R0, R246, 0x10, RZ ;  /* 0x00000010f6008824 */ /* 0x000fe200078e00ff */
[----:B------:R-:W-:-:S02]  /*23a0*/  IADD3 R4, R250, 0x12480, RZ ;  /* 0x00012480fa047810 */ /* 0x000fc40007ffe0ff */
[----:B------:R-:W-:Y:S02]  /*23b0*/  LOP3.LUT R10, R10, 0x1c0, RZ, 0xc0, !PT ;  /* 0x000001c00a0a7812 */ /* 0x000fe400078ec0ff */
[----:B------:R1:W-:Y:S01]  /*23c0*/  @!P0 LDGSTS.E.BYPASS.LTC128B.128 [R0+0x12280], [R12.64] ;  /* 0x122800000c008fae */ /* 0x0003e2000b901d50 */
[----:B------:R-:W-:Y:S02]  /*23d0*/  LOP3.LUT R232, R9, R5, R232, 0x1e, !PT ;  /* 0x0000000509e87212 */ /* 0x000fe400078e1ee8 */
[----:B------:R-:W-:Y:S01]  /*23e0*/  LOP3.LUT P0, RZ, R2, 0x4, RZ, 0xc0, !PT ;  /* 0x0000000402ff7812 */ /* 0x000fe2000780c0ff */
[----:B------:R-:W0:Y:S01]  /*23f0*/  LDGDEPBAR ;  /* 0x00000000000079af */ /* 0x000e220000000000 */
[----:B------:R-:W-:Y:S01]  /*2400*/  IADD3 R245, R250, 0x126c0, RZ ;  /* 0x000126c0faf57810 */ /* 0x000fe20007ffe0ff */
[----:B------:R-:W-:Y:S01]  /*2410*/  IMAD.IADD R232, R3, 0x1, R232 ;  /* 0x0000000103e87824 */ /* 0x000fe200078e02e8 */
[----:B------:R-:W-:Y:S01]  /*2420*/  @P1 IADD3 R245, R4, 0x1c0, RZ ;  /* 0x000001c004f51810 */ /* 0x000fe20007ffe0ff */
[----:B------:R-:W0:Y:S01]  /*2430*/  LDGDEPBAR ;  /* 0x00000000000079af */ /* 0x000e220000000000 */
[----:B------:R-:W-:Y:S01]  /*2440*/  SHF.R.U32.HI R10, RZ, 0x3, R10 ;  /* 0x00000003ff0a7819 */ /* 0x000fe2000001160a */
[----:B------:R-:W-:Y:S01]  /*2450*/  IMAD.SHL.U32 R224, R232, 0x2, RZ ;  /* 0x00000002e8e07824 */ /* 0x000fe200078e00ff */
[----:B------:R-:W-:-:S02]  /*2460*/  LOP3.LUT P1, RZ, R2, 0x2, RZ, 0xc0, !PT ;  /* 0x0000000202ff7812 */ /* 0x000fc4000782c0ff */
[----:B------:R-:W-:Y:S02]  /*2470*/  LOP3.LUT R229, R10, R229, RZ, 0x3c, !PT ;  /* 0x000000e50ae57212 */ /* 0x000fe400078e3cff */
[----:B------:R-:W-:Y:S02]  /*2480*/  SEL R227, R227, 0xfffffff0, !P6 ;  /* 0xfffffff0e3e37807 */ /* 0x000fe40007000000 */
[----:B------:R-:W-:Y:S01]  /*2490*/  LEA R228, R228, 0x15480, 0x1 ;  /* 0x00015480e4e47811 */ /* 0x000fe200078e08ff */
[----:B------:R-:W-:Y:S01]  /*24a0*/  IMAD.SHL.U32 R229, R229, 0x2, RZ ;  /* 0x00000002e5e57824 */ /* 0x000fe200078e00ff */
[----:B------:R-:W-:-:S03]  /*24b0*/  SEL R225, R225, 0xfffffff0, !P1 ;  /* 0xfffffff0e1e17807 */ /* 0x000fc60004800000 */
[----:B------:R-:W-:Y:S02]  /*24c0*/  IMAD R227, R227, 0x2, R228 ;  /* 0x00000002e3e37824 */ /* 0x000fe400078e02e4 */
[----:B------:R-:W-:Y:S02]  /*24d0*/  IMAD.IADD R221, R232, 0x1, R225 ;  /* 0x00000001e8dd7824 */ /* 0x000fe400078e02e1 */
[----:B-1----:R-:W-:-:S05]  /*24e0*/  IMAD.MOV.U32 R0, RZ, RZ, 0x20 ;  /* 0x00000020ff007424 */ /* 0x002fca00078e00ff */
[C---:B------:R-:W-:Y:S02]  /*24f0*/  SEL R223, R0.reuse, 0xffffffe0, !P0 ;  /* 0xffffffe000df7807 */ /* 0x040fe40004000000 */
[----:B------:R-:W-:-:S03]  /*2500*/  SEL R0, R0, 0xffffffe0, !P1 ;  /* 0xffffffe000007807 */ /* 0x000fc60004800000 */
[--C-:B------:R-:W-:Y:S02]  /*2510*/  IMAD.IADD R220, R232, 0x1, R223.reuse ;  /* 0x00000001e8dc7824 */ /* 0x100fe400078e02df */
[----:B------:R-:W-:Y:S02]  /*2520*/  IMAD.IADD R0, R224, 0x1, R0 ;  /* 0x00000001e0007824 */ /* 0x000fe400078e0200 */
[C---:B------:R-:W-:Y:S02]  /*2530*/  IMAD.IADD R222, R225.reuse, 0x1, R223 ;  /* 0x00000001e1de7824 */ /* 0x040fe400078e02df */
[----:B----4-:R-:W-:Y:S02]  /*2540*/  IMAD.IADD R219, R225, 0x1, R220 ;  /* 0x00000001e1db7824 */ /* 0x010fe400078e02dc */
.L_x_683:
[----:B------:R-:W-:Y:S04]  /*2550*/  DEPBAR.LE SB0, 0x1 ;  /* 0x000080400000791a */ /* 0x000fe80000000000 */
[----:B------:R-:W-:Y:S01]  /*2560*/  BAR.SYNC.DEFER_BLOCKING 0x0 ;  /* 0x0000000000007b1d */ /* 0x000fe20000010000 */
[C---:B------:R-:W-:Y:S01]  /*2570*/  IMAD R150, R226.reuse, 0x2000, R232 ;  /* 0x00002000e2967824 */ /* 0x040fe200078e02e8 */
[C---:B------:R-:W-:Y:S01]  /*2580*/  LEA R138, R226.reuse, R223, 0xd ;  /* 0x000000dfe28a7211 */ /* 0x040fe200078e68ff */
[C---:B------:R-:W-:Y:S01]  /*2590*/  IMAD R151, R226.reuse, 0x2000, R225 ;  /* 0x00002000e2977824 */ /* 0x040fe200078e02e1 */
[----:B------:R-:W-:Y:S01]  /*25a0*/  UIADD3 UR13, UR7, 0x1, URZ ;  /* 0x00000001070d7890 */ /* 0x000fe2000fffe03f */
[----:B------:R-:W-:Y:S01]  /*25b0*/  IMAD R204, R226, 0x40, R249 ;  /* 0x00000040e2cc7824 */ /* 0x000fe200078e02f9 */
[----:B------:R-:W-:Y:S01]  /*25c0*/  SHF.L.U32 R150, R150, 0x1, RZ ;  /* 0x0000000196967819 */ /* 0x000fe200000006ff */
[C---:B------:R-:W-:Y:S01]  /*25d0*/  IMAD.IADD R138, R232.reuse, 0x1, R138 ;  /* 0x00000001e88a7824 */ /* 0x040fe200078e028a */
[-C--:B------:R-:W-:Y:S01]  /*25e0*/  IADD3 R149, R232, R151.reuse, RZ ;  /* 0x00000097e8957210 */ /* 0x080fe20007ffe0ff */
[----:B------:R-:W-:Y:S01]  /*25f0*/  IMAD R160, R226, 0x2000, R222 ;  /* 0x00002000e2a07824 */ /* 0x000fe200078e02de */
[----:B------:R-:W-:Y:S02]  /*2600*/  ISETP.LE.AND P1, PT, R235, UR13, PT ;  /* 0x0000000deb007c0c */ /* 0x000fe4000bf23270 */
[----:B------:R-:W-:Y:S01]  /*2610*/  SHF.L.U32 R148, R138, 0x1, RZ ;  /* 0x000000018a947819 */ /* 0x000fe200000006ff */
[----:B------:R-:W-:Y:S02]  /*2620*/  IMAD.SHL.U32 R149, R149, 0x2, RZ ;  /* 0x0000000295957824 */ /* 0x000fe400078e00ff */
[----:B------:R-:W-:Y:S05]  /*2630*/  IMAD.IADD R160, R232, 0x1, R160 ;  /* 0x00000001e8a07824 */ /* 0x000fea00078e02a0 */
[----:B------:R-:W-:Y:S01]  /*2640*/  SHF.L.U32 R160, R160, 0x1, RZ ;  /* 0x00000001a0a07819 */ /* 0x000fe200000006ff */
        /* <DEDUP_REMOVED lines=27> */
[----:B------:R-:W-:Y:S01]  /*2800*/  IADD3 R32, R232, R151, R223 ;  /* 0x00000097e8207210 */ /* 0x000fe20007ffe0df */
[----:B------:R-:W-:Y:S01]  /*2810*/  HMMA.16816.F32.BF16 R24, R36, R136, R24 ;  /* 0x000000882418723c */ /* 0x000fe20000041818 */
[----:B------:R-:W-:Y:S03]  /*2820*/  LDSM.16.M88.4 R36, [R160+0x7080] ;  /* 0x00708000a024783b */ /* 0x000fe60000000200 */
[----:B------:R-:W-:Y:S01]  /*2830*/  SHF.L.U32 R32, R32, 0x1, RZ ;  /* 0x0000000120207819 */ /* 0x000fe200000006ff */
[----:B------:R-:W-:Y:S03]  /*2840*/  LDSM.16.M88.2 R136, [R216+0x1080] ;  /* 0x00108000d888783b */ /* 0x000fe60000000100 */
[-C--:B------:R-:W-:Y:S02]  /*2850*/  HMMA.16816.F32.BF16 R4, R140, R138.reuse, R4 ;  /* 0x0000008a8c04723c */ /* 0x080fe40000041804 */
[----:B------:R-:W3:Y:S06]  /*2860*/  LDSM.16.M88.4 R32, [R32+0x6080] ;  /* 0x006080002020783b */ /* 0x000eec0000000200 */
[C---:B------:R-:W-:Y:S01]  /*2870*/  HMMA.16816.F32.BF16 R8, R144.reuse, R138, R8 ;  /* 0x0000008a9008723c */ /* 0x040fe20000041808 */
[----:B------:R-:W-:Y:S07]  /*2880*/  LDSM.16.M88.2 R138, [R230+0x3080] ;  /* 0x00308000e68a783b */ /* 0x000fee0000000100 */
[-C--:B--2---:R-:W-:Y:S08]  /*2890*/  HMMA.16816.F32.BF16 R12, R144, R28.reuse, R12 ;  /* 0x0000001c900c723c */ /* 0x084ff0000004180c */
[C---:B------:R-:W-:Y:S01]  /*28a0*/  HMMA.16816.F32.BF16 R16, R140.reuse, R28, R16 ;  /* 0x0000001c8c10723c */ /* 0x040fe20000041810 */
[----:B------:R-:W2:Y:S07]  /*28b0*/  LDSM.16.M88.2 R28, [R216+0x2080] ;  /* 0x00208000d81c783b */ /* 0x000eae0000000100 */
[-C--:B-1----:R-:W-:Y:S01]  /*28c0*/  HMMA.16816.F32.BF16 R20, R140, R2.reuse, R20 ;  /* 0x000000028c14723c */ /* 0x082fe20000041814 */
[----:B------:R-:W1:Y:S07]  /*28d0*/  LDSM.16.M88.4 R140, [R150+0x8080] ;  /* 0x00808000968c783b */ /* 0x000e6e0000000200 */
[----:B------:R-:W-:Y:S01]  /*28e0*/  HMMA.16816.F32.BF16 R24, R144, R2, R24 ;  /* 0x000000029018723c */ /* 0x000fe20000041818 */
[----:B------:R-:W4:Y:S04]  /*28f0*/  LDSM.16.M88.4 R144, [R150+0x9080] ;  /* 0x009080009690783b */ /* 0x000f280000000200 */
[----:B------:R-:W5:Y:S03]  /*2900*/  LDSM.16.M88.2 R2, [R230+0x4080] ;  /* 0x00408000e602783b */ /* 0x000f660000000100 */
[-C--:B---3--:R-:W-:Y:S08]  /*2910*/  HMMA.16816.F32.BF16 R4, R32, R30.reuse, R4 ;  /* 0x0000001e2004723c */ /* 0x088ff00000041804 */
[C---:B------:R-:W-:Y:S01]  /*2920*/  HMMA.16816.F32.BF16 R8, R36.reuse, R30, R8 ;  /* 0x0000001e2408723c */ /* 0x040fe20000041808 */
[----:B------:R-:W3:Y:S07]  /*2930*/  LDSM.16.M88.2 R30, [R230+0x5080] ;  /* 0x00508000e61e783b */ /* 0x000eee0000000100 */
[-C--:B------:R-:W-:Y:S08]  /*2940*/  HMMA.16816.F32.BF16 R12, R36, R136.reuse, R12 ;  /* 0x00000088240c723c */ /* 0x080ff0000004180c */
[C---:B------:R-:W-:Y:S01]  /*2950*/  HMMA.16816.F32.BF16 R16, R32.reuse, R136, R16 ;  /* 0x000000882010723c */ /* 0x040fe20000041810 */
[----:B------:R-:W-:Y:S07]  /*2960*/  LDSM.16.M88.2 R136, [R218+0x4080] ;  /* 0x00408000da88783b */ /* 0x000fee0000000100 */
[-C--:B--2---:R-:W-:Y:S07]  /*2970*/  HMMA.16816.F32.BF16 R20, R32, R28.reuse, R20 ;  /* 0x0000001c2014723c */ /* 0x084fee0000041814 */
[----:B------:R-:W-:Y:S01]  /*2980*/  IMAD R32, R226, 0x2000, R221 ;  /* 0x00002000e2207824 */ /* 0x000fe200078e02dd */
[----:B------:R-:W-:Y:S01]  /*2990*/  HMMA.16816.F32.BF16 R24, R36, R28, R24 ;  /* 0x0000001c2418723c */ /* 0x000fe20000041818 */
[----:B------:R-:W-:Y:S03]  /*29a0*/  LDSM.16.M88.2 R28, [R218+0x3080] ;  /* 0x00308000da1c783b */ /* 0x000fe60000000100 */
[----:B------:R-:W-:Y:S01]  /*29b0*/  SHF.L.U32 R32, R32, 0x1, RZ ;  /* 0x0000000120207819 */ /* 0x000fe200000006ff */
[----:B------:R2:W-:Y:S03]  /*29c0*/  LDSM.16.M88.4 R36, [R149+0x9080] ;  /* 0x009080009524783b */ /* 0x0005e60000000200 */
[-C--:B-1----:R-:W-:Y:S02]  /*29d0*/  HMMA.16816.F32.BF16 R4, R140, R138.reuse, R4 ;  /* 0x0000008a8c04723c */ /* 0x082fe40000041804 */
[----:B------:R-:W1:Y:S06]  /*29e0*/  LDSM.16.M88.4 R32, [R32+0x8080] ;  /* 0x008080002020783b */ /* 0x000e6c0000000200 */
[C---:B----4-:R-:W-:Y:S01]  /*29f0*/  HMMA.16816.F32.BF16 R8, R144.reuse, R138, R8 ;  /* 0x0000008a9008723c */ /* 0x050fe20000041808 */
[----:B------:R-:W-:Y:S07]  /*2a00*/  LDSM.16.M88.2 R138, [R217+0x3080] ;  /* 0x00308000d98a783b */ /* 0x000fee0000000100 */
[-C--:B-----5:R-:W-:Y:S04]  /*2a10*/  HMMA.16816.F32.BF16 R12, R144, R2.reuse, R12 ;  /* 0x00000002900c723c */ /* 0x0a0fe8000004180c */
[C---:B--2---:R-:W-:Y:S04]  /*2a20*/  IMAD R149, R226.reuse, 0x2000, R220 ;  /* 0x00002000e2957824 */ /* 0x044fe800078e02dc */
[C---:B------:R-:W-:Y:S01]  /*2a30*/  HMMA.16816.F32.BF16 R16, R140.reuse, R2, R16 ;  /* 0x000000028c10723c */ /* 0x040fe20000041810 */
[----:B------:R-:W2:Y:S03]  /*2a40*/  LDSM.16.M88.2 R2, [R218+0x5080] ;  /* 0x00508000da02783b */ /* 0x000ea60000000100 */
[----:B------:R-:W-:Y:S04]  /*2a50*/  SHF.L.U32 R149, R149, 0x1, RZ ;  /* 0x0000000195957819 */ /* 0x000fe800000006ff */
[-C--:B---3--:R-:W-:Y:S01]  /*2a60*/  HMMA.16816.F32.BF16 R20, R140, R30.reuse, R20 ;  /* 0x0000001e8c14723c */ /* 0x088fe20000041814 */
[----:B------:R-:W3:Y:S04]  /*2a70*/  LDSM.16.M88.4 R140, [R149+0x8080] ;  /* 0x00808000958c783b */ /* 0x000ee80000000200 */
[----:B------:R-:W4:Y:S03]  /*2a80*/  LDSM.16.M88.4 R148, [R148+0x9080] ;  /* 0x009080009494783b */ /* 0x000f260000000200 */
[----:B------:R-:W-:Y:S01]  /*2a90*/  HMMA.16816.F32.BF16 R24, R144, R30, R24 ;  /* 0x0000001e9018723c */ /* 0x000fe20000041818 */
[----:B------:R-:W5:Y:S07]  /*2aa0*/  LDSM.16.M88.2 R30, [R217+0x4080] ;  /* 0x00408000d91e783b */ /* 0x000f6e0000000100 */
[-C--:B-1----:R-:W-:Y:S08]  /*2ab0*/  HMMA.16816.F32.BF16 R4, R32, R28.reuse, R4 ;  /* 0x0000001c2004723c */ /* 0x082ff00000041804 */
[C---:B------:R-:W-:Y:S01]  /*2ac0*/  HMMA.16816.F32.BF16 R8, R36.reuse, R28, R8 ;  /* 0x0000001c2408723c */ /* 0x040fe20000041808 */
[----:B------:R-:W1:Y:S07]  /*2ad0*/  LDSM.16.M88.2 R28, [R217+0x5080] ;  /* 0x00508000d91c783b */ /* 0x000e6e0000000100 */
        /* <DEDUP_REMOVED lines=8> */
[----:B------:R-:W-:Y:S03]  /*2b60*/  LDSM.16.M88.4 R36, [R160+0x9080] ;  /* 0x00908000a024783b */ /* 0x000fe60000000200 */
[-C--:B---3--:R-:W-:Y:S02]  /*2b70*/  HMMA.16816.F32.BF16 R4, R140, R138.reuse, R4 ;  /* 0x0000008a8c04723c */ /* 0x088fe40000041804 */
[----:B------:R-:W2:Y:S06]  /*2b80*/  LDSM.16.M88.4 R32, [R32+0x8080] ;  /* 0x008080002020783b */ /* 0x000eac0000000200 */
[C---:B----4-:R-:W-:Y:S01]  /*2b90*/  HMMA.16816.F32.BF16 R8, R148.reuse, R138, R8 ;  /* 0x0000008a9408723c */ /* 0x050fe20000041808 */
[----:B------:R-:W-:Y:S04]  /*2ba0*/  LDS R139, [R204.X4+0x120a0] ;  /* 0x0120a000cc8b7984 */ /* 0x000fe80000004800 */
[----:B------:R-:W-:Y:S03]  /*2bb0*/  LDS R138, [R204.X4+0x12100] ;  /* 0x01210000cc8a7984 */ /* 0x000fe60000004800 */
[-C--:B-----5:R-:W-:Y:S08]  /*2bc0*/  HMMA.16816.F32.BF16 R12, R148, R30.reuse, R12 ;  /* 0x0000001e940c723c */ /* 0x0a0ff0000004180c */
[C---:B------:R-:W-:Y:S01]  /*2bd0*/  HMMA.16816.F32.BF16 R16, R140.reuse, R30, R16 ;  /* 0x0000001e8c10723c */ /* 0x040fe20000041810 */
[----:B------:R-:W3:Y:S07]  /*2be0*/  LDSM.16.M88.2 R30, [R216+0x5080] ;  /* 0x00508000d81e783b */ /* 0x000eee0000000100 */
[-C--:B-1----:R-:W-:Y:S08]  /*2bf0*/  HMMA.16816.F32.BF16 R20, R140, R28.reuse, R20 ;  /* 0x0000001c8c14723c */ /* 0x082ff00000041814 */
[----:B------:R-:W-:Y:S01]  /*2c00*/  HMMA.16816.F32.BF16 R24, R148, R28, R24 ;  /* 0x0000001c9418723c */ /* 0x000fe20000041818 */
[----:B------:R1:W4:Y:S04]  /*2c10*/  LDS R28, [R204.X4+0x12080] ;  /* 0x01208000cc1c7984 */ /* 0x0003280000004800 */
[----:B------:R-:W1:Y:S03]  /*2c20*/  LDS R204, [R204.X4+0x12120] ;  /* 0x01212000cccc7984 */ /* 0x000e660000004800 */
[-C--:B--2---:R-:W-:Y:S01]  /*2c30*/  HMMA.16816.F32.BF16 R4, R32, R2.reuse, R4 ;  /* 0x000000022004723c */ /* 0x084fe20000041804 */
[----:B------:R-:W-:Y:S04]  /*2c40*/  DEPBAR.LE SB0, 0x0 ;  /* 0x000080000000791a */ /* 0x000fe80000000000 */
[----:B------:R-:W-:Y:S03]  /*2c50*/  BAR.SYNC.DEFER_BLOCKING 0x0 ;  /* 0x0000000000007b1d */ /* 0x000fe60000010000 */
[C---:B------:R-:W-:Y:S08]  /*2c60*/  HMMA.16816.F32.BF16 R8, R36.reuse, R2, R8 ;  /* 0x000000022408723c */ /* 0x040ff00000041808 */
[-C--:B------:R-:W-:Y:S08]  /*2c70*/  HMMA.16816.F32.BF16 R12, R36, R136.reuse, R12 ;  /* 0x00000088240c723c */ /* 0x080ff0000004180c */
[C---:B------:R-:W-:Y:S01]  /*2c80*/  HMMA.16816.F32.BF16 R16, R32.reuse, R136, R16 ;  /* 0x000000882010723c */ /* 0x040fe20000041810 */
[----:B------:R2:W1:Y:S07]  /*2c90*/  LDSM.16.M88.4 R140, [R224+0xe080] ;  /* 0x00e08000e08c783b */ /* 0x00046e0000000200 */
[-C--:B---3--:R-:W-:Y:S01]  /*2ca0*/  HMMA.16816.F32.BF16 R20, R32, R30.reuse, R20 ;  /* 0x0000001e2014723c */ /* 0x088fe20000041814 */
[----:B------:R2:W3:Y:S04]  /*2cb0*/  LDSM.16.M88.4 R144, [R224+0xf080] ;  /* 0x00f08000e090783b */ /* 0x0004e80000000200 */
[----:B------:R2:W1:Y:S03]  /*2cc0*/  LDSM.16.M88.4 R148, [R0+0xe080] ;  /* 0x00e080000094783b */ /* 0x0004660000000200 */
[----:B------:R-:W-:Y:S01]  /*2cd0*/  HMMA.16816.F32.BF16 R24, R36, R30, R24 ;  /* 0x0000001e2418723c */ /* 0x000fe20000041818 */
[----:B------:R2:W1:Y:S01]  /*2ce0*/  LDSM.16.M88.4 R160, [R0+0xf080] ;  /* 0x00f0800000a0783b */ /* 0x0004620000000200 */
[----:B------:R-:W-:-:S06]  /*2cf0*/  @P1 BRA `(.L_x_681) ;  /* 0x000002f000001947 */ /* 0x000fcc0003800000 */
[----:B----4-:R-:W4:Y:S01]  /*2d00*/  LDL.64 R208, [R1+0x18] ;  /* 0x0000180001d07983 */ /* 0x010f220000100a00 */
[----:B------:R-:W-:Y:S01]  /*2d10*/  USHF.R.S32.HI UR15, URZ, 0x1f, UR13 ;  /* 0x0000001f3f0f7899 */ /* 0x000fe2000801140d */
[----:B------:R-:W-:Y:S01]  /*2d20*/  IMAD.U32 R30, RZ, RZ, UR7 ;  /* 0x00000007ff1e7e24 */ /* 0x000fe2000f8e00ff */
[----:B------:R-:W-:Y:S01]  /*2d30*/  ULDC.64 UR4, c[0x0][0x178] ;  /* 0x00005e0000047ab9 */ /* 0x000fe20000000a00 */
[----:B------:R-:W5:Y:S01]  /*2d40*/  LDL.64 R206, [R1+0x8] ;  /* 0x0000080001ce7983 */ /* 0x000f620000100a00 */
[----:B------:R-:W-:Y:S01]  /*2d50*/  UIMAD UR15, UR15, UR4, URZ ;  /* 0x000000040f0f72a4 */ /* 0x000fe2000f8e023f */
[----:B------:R-:W-:Y:S01]  /*2d60*/  IMAD.U32 R29, RZ, RZ, UR12 ;  /* 0x0000000cff1d7e24 */ /* 0x000fe2000f8e00ff */
[----:B------:R-:W-:Y:S01]  /*2d70*/  @!P2 LEA R30, R30, 0x40, 0x6 ;  /* 0x000000401e1ea811 */ /* 0x000fe200078e30ff */
[----:B------:R-:W-:Y:S01]  /*2d80*/  UIMAD.WIDE.U32 UR18, UR13, UR4, URZ ;  /* 0x000000040d1272a5 */ /* 0x000fe2000f8e003f */
[----:B------:R-:W-:Y:S01]  /*2d90*/  IMAD.U32 R3, RZ, RZ, UR11 ;  /* 0x0000000bff037e24 */ /* 0x000fe2000f8e00ff */
[----:B------:R-:W-:Y:S02]  /*2da0*/  UIMAD UR15, UR13, UR5, UR15 ;  /* 0x000000050d0f72a4 */ /* 0x000fe4000f8e020f */
[----:B------:R-:W-:Y:S02]  /*2db0*/  USHF.L.U32 UR4, UR18, 0x6, URZ ;  /* 0x0000000612047899 */ /* 0x000fe4000800063f */
[----:B------:R-:W-:Y:S04]  /*2dc0*/  UIADD3 UR15, UR19, UR15, URZ ;  /* 0x0000000f130f7290 */ /* 0x000fe8000fffe03f */
[----:B------:R-:W-:Y:S01]  /*2dd0*/  USHF.L.U64.HI UR15, UR18, 0x6, UR15 ;  /* 0x00000006120f7899 */ /* 0x000fe2000801020f */
[C---:B----4-:R-:W-:Y:S04]  /*2de0*/  @!P2 IADD3 R31, P5, R30.reuse, R208, RZ ;  /* 0x000000d01e1fa210 */ /* 0x050fe80007fbe0ff */
[----:B------:R-:W-:Y:S02]  /*2df0*/  @!P2 LEA.HI.X.SX32 R30, R30, R244, 0x1, P5 ;  /* 0x000000f41e1ea211 */ /* 0x000fe400028f0eff */
[C---:B------:R-:W-:Y:S04]  /*2e00*/  IADD3 R29, P6, P5, R242.reuse, UR4, R29 ;  /* 0x00000004f21d7c10 */ /* 0x040fe8000fdde01d */
[----:B------:R-:W-:Y:S02]  /*2e10*/  IADD3.X R3, R233, UR15, R3, P6, P5 ;  /* 0x0000000fe9037c10 */ /* 0x000fe4000b7ea403 */
[----:B------:R-:W-:Y:S01]  /*2e20*/  IADD3 R2, P6, R242, UR4, RZ ;  /* 0x00000004f2027c10 */ /* 0x000fe2000ffde0ff */
[----:B------:R-:W-:Y:S01]  /*2e30*/  UIMAD UR4, UR13, UR8, UR6 ;  /* 0x000000080d0472a4 */ /* 0x000fe2000f8e0206 */
[C---:B------:R-:W-:Y:S04]  /*2e40*/  @!P2 LEA R32, P5, R31.reuse, c[0x0][0x258], 0x2 ;  /* 0x000096001f20aa11 */ /* 0x040fe800078a10ff */
[----:B------:R-:W-:Y:S02]  /*2e50*/  @!P2 LEA.HI.X R33, R31, c[0x0][0x25c], R30, 0x2, P5 ;  /* 0x000097001f21aa11 */ /* 0x000fe400028f141e */
[----:B------:R-:W-:Y:S02]  /*2e60*/  IADD3.X R30, R233, UR15, RZ, P6, !PT ;  /* 0x0000000fe91e7c10 */ /* 0x000fe4000b7fe4ff */
[C---:B------:R-:W-:Y:S02]  /*2e70*/  LEA R34, P6, R29.reuse, c[0x0][0x160], 0x1 ;  /* 0x000058001d227a11 */ /* 0x040fe400078c08ff */
[----:B-----5:R-:W-:Y:S02]  /*2e80*/  IADD3 R31, -R206, UR4, RZ ;  /* 0x00000004ce1f7c10 */ /* 0x020fe4000fffe1ff */
[----:B------:R-:W-:Y:S02]  /*2e90*/  LEA R36, P5, R2, c[0x0][0x160], 0x1 ;  /* 0x0000580002247a11 */ /* 0x000fe400078a08ff */
[----:B------:R-:W-:Y:S01]  /*2ea0*/  LEA.HI.X R35, R29, c[0x0][0x164], R3, 0x1, P6 ;  /* 0x000059001d237a11 */ /* 0x000fe200030f0c03 */
[----:B------:R-:W-:Y:S01]  /*2eb0*/  IMAD.SHL.U32 R29, R246, 0x4, RZ ;  /* 0x00000004f61d7824 */ /* 0x000fe200078e00ff */
[C---:B------:R-:W-:Y:S02]  /*2ec0*/  ISETP.LT.OR P6, PT, R31.reuse, 0x1, P4 ;  /* 0x000000011f00780c */ /* 0x040fe400027c1670 */
[----:B------:R-:W-:Y:S02]  /*2ed0*/  IADD3 R3, R234, 0x6080, RZ ;  /* 0x00006080ea037810 */ /* 0x000fe40007ffe0ff */
[----:B------:R-:W-:Y:S01]  /*2ee0*/  LEA.HI.X R37, R2, c[0x0][0x164], R30, 0x1, P5 ;  /* 0x0000590002257a11 */ /* 0x000fe200028f0c1e */
[----:B------:R-:W-:Y:S01]  /*2ef0*/  IMAD.U32 R2, RZ, RZ, UR14 ;  /* 0x0000000eff027e24 */ /* 0x000fe2000f8e00ff */
[C---:B------:R-:W-:Y:S03]  /*2f00*/  ISETP.LT.OR P5, PT, R31.reuse, 0x1, P3 ;  /* 0x000000011f00780c */ /* 0x040fe60001fa1670 */
[----:B------:R-:W-:Y:S02]  /*2f10*/  IMAD R2, R2, 0x4000, R3 ;  /* 0x0000400002027824 */ /* 0x000fe400078e0203 */
[----:B------:R-:W-:Y:S03]  /*2f20*/  IMAD.U32 R3, RZ, RZ, UR14 ;  /* 0x0000000eff037e24 */ /* 0x000fe6000f8e00ff */
[----:B------:R-:W-:Y:S01]  /*2f30*/  @!PT LDS RZ, [RZ] ;  /* 0x00000000fffff984 */ /* 0x000fe20000000800 */
[----:B------:R-:W-:Y:S01]  /*2f40*/  @!PT LDS RZ, [RZ] ;  /* 0x00000000fffff984 */ /* 0x000fe20000000800 */
[----:B------:R-:W-:Y:S01]  /*2f50*/  @!PT LDS RZ, [RZ] ;  /* 0x00000000fffff984 */ /* 0x000fe20000000800 */
[----:B------:R4:W-:Y:S01]  /*2f60*/  LDGSTS.E.BYPASS.LTC128B.128 [R2], [R36.64], !P6 ;  /* 0x0000000024027fae */ /* 0x0009e2000f101d50 */
[----:B------:R-:W-:Y:S01]  /*2f70*/  ISETP.LT.OR P6, PT, R31, 0x21, P4 ;  /* 0x000000211f00780c */ /* 0x000fe200027c1670 */
[----:B------:R-:W-:Y:S03]  /*2f80*/  @!P2 IMAD R3, R3, 0x40, R29 ;  /* 0x000000400303a824 */ /* 0x000fe600078e021d */
[----:B------:R4:W-:Y:S01]  /*2f90*/  LDGSTS.E.BYPASS.LTC128B.128 [R2+0x2000], [R36.64+0x80], !P5 ;  /* 0x0200008024027fae */ /* 0x0009e2000e901d50 */
[----:B------:R-:W-:Y:S01]  /*2fa0*/  ISETP.LT.OR P5, PT, R31, 0x21, P3 ;  /* 0x000000211f00780c */ /* 0x000fe20001fa1670 */
[----:B------:R-:W-:Y:S07]  /*2fb0*/  @!P2 IMAD.SHL.U32 R3, R3, 0x4, RZ ;  /* 0x000000040303a824 */ /* 0x000fee00078e00ff */
[----:B------:R4:W-:Y:S05]  /*2fc0*/  LDGSTS.E.BYPASS.LTC128B.128 [R2+0x1000], [R34.64], !P6 ;  /* 0x0100000022027fae */ /* 0x0009ea000f101d50 */
[----:B------:R4:W-:Y:S04]  /*2fd0*/  LDGSTS.E.BYPASS.LTC128B.128 [R2+0x3000], [R34.64+0x80], !P5 ;  /* 0x0300008022027fae */ /* 0x0009e8000e901d50 */
[----:B------:R4:W-:Y:S02]  /*2fe0*/  @!P2 LDGSTS.E.BYPASS.LTC128B.128 [R3+0x12080], [R32.64] ;  /* 0x120800002003afae */ /* 0x0009e4000b901d50 */
.L_x_681:
[----:B----4-:R-:W-:Y:S01]  /*2ff0*/  IMAD.MOV.U32 R3, RZ, RZ, -0x60 ;  /* 0xffffffa0ff037424 */ /* 0x010fe200078e00ff */
[----:B------:R-:W0:Y:S01]  /*3000*/  LDGDEPBAR ;  /* 0x00000000000079af */ /* 0x000e220000000000 */
[----:B------:R-:W-:Y:S02]  /*3010*/  IMAD.U32 R2, RZ, RZ, UR7 ;  /* 0x00000007ff027e24 */ /* 0x000fe4000f8e00ff */
[----:B------:R-:W-:Y:S02]  /*3020*/  IMAD R3, R238, R3, c[0x0][0x198] ;  /* 0x00006600ee037624 */ /* 0x000fe400078e0203 */
[----:B------:R-:W-:Y:S02]  /*3030*/  IMAD.MOV.U32 R29, RZ, RZ, 0x1 ;  /* 0x00000001ff1d7424 */ /* 0x000fe400078e00ff */
[----:B------:R-:W-:Y:S05]  /*3040*/  IMAD R2, R2, 0x40, R3 ;  /* 0x0000004002027824 */ /* 0x000fea00078e0203 */
[----:B------:R-:W-:Y:S04]  /*3050*/  IADD3 R2, R2, -c[0x0][0x168], R29 ;  /* 0x80005a0002027a10 */ /* 0x000fe80007ffe01d */
[----:B------:R-:W-:Y:S04]  /*3060*/  IADD3 R205, -R251, R249, R2 ;  /* 0x000000f9fbcd7210 */ /* 0x000fe80007ffe102 */
[C---:B------:R-:W-:Y:S02]  /*3070*/  IMNMX R31, R252.reuse, R205, PT ;  /* 0x000000cdfc1f7217 */ /* 0x040fe40003800200 */
[----:B------:R-:W-:Y:S02]  /*3080*/  IADD3 R34, R205, 0x8, RZ ;  /* 0x00000008cd227810 */ /* 0x000fe40007ffe0ff */
[C---:B------:R-:W-:Y:S02]  /*3090*/  ISETP.GT.AND P6, PT, R31.reuse, RZ, PT ;  /* 0x000000ff1f00720c */ /* 0x040fe40003fc4270 */
[----:B------:R-:W-:Y:S02]  /*30a0*/  IMNMX R34, R252, R34, PT ;  /* 0x00000022fc227217 */ /* 0x000fe40003800200 */
[----:B------:R-:W-:Y:S02]  /*30b0*/  ISETP.GT.AND P5, PT, R31, 0x1, PT ;  /* 0x000000011f00780c */ /* 0x000fe40003fa4270 */
[----:B------:R-:W-:Y:S02]  /*30c0*/  FSEL R207, R4, -INF , P6 ;  /* 0xff80000004cf7808 */ /* 0x000fe40003000000 */
[C---:B------:R-:W-:Y:S02]  /*30d0*/  ISETP.GT.AND P6, PT, R34.reuse, RZ, PT ;  /* 0x000000ff2200720c */ /* 0x040fe40003fc4270 */
[----:B------:R-:W-:Y:S01]  /*30e0*/  FSEL R206, R5, -INF , P5 ;  /* 0xff80000005ce7808 */ /* 0x000fe20002800000 */
[--C-:B------:R-:W-:Y:S01]  /*30f0*/  FFMA.FTZ R207, R207, c[0x0][0x29c], -R28.reuse ;  /* 0x0000a700cfcf7a23 */ /* 0x100fe2000001081c */
[----:B------:R-:W-:Y:S02]  /*3100*/  ISETP.GT.AND P5, PT, R34, 0x1, PT ;  /* 0x000000012200780c */ /* 0x000fe40003fa4270 */
[----:B------:R-:W-:Y:S01]  /*3110*/  FSEL R209, R6, -INF , P6 ;  /* 0xff80000006d17808 */ /* 0x000fe20003000000 */
[--C-:B------:R-:W-:Y:S01]  /*3120*/  FFMA.FTZ R206, R206, c[0x0][0x29c], -R28.reuse ;  /* 0x0000a700cece7a23 */ /* 0x100fe2000001081c */
[----:B------:R-:W-:Y:S01]  /*3130*/  FSEL R208, R7, -INF , P5 ;  /* 0xff80000007d07808 */ /* 0x000fe20002800000 */
[----:B------:R-:W4:Y:S01]  /*3140*/  MUFU.EX2 R207, R207 ;  /* 0x000000cf00cf7308 */ /* 0x000f220000000800 */
[-C--:B-1----:R-:W-:Y:S03]  /*3150*/  HMMA.16816.F32.BF16 R4, R140, R152.reuse, RZ ;  /* 0x000000988c04723c */ /* 0x082fe600000418ff */
[----:B------:R-:W-:Y:S01]  /*3160*/  ISETP.GT.AND P6, PT, R31, 0x20, PT ;  /* 0x000000201f00780c */ /* 0x000fe20003fc4270 */
[--C-:B------:R-:W-:Y:S01]  /*3170*/  FFMA.FTZ R209, R209, c[0x0][0x29c], -R139.reuse ;  /* 0x0000a700d1d17a23 */ /* 0x100fe2000001088b */
[----:B------:R-:W-:Y:S01]  /*3180*/  ISETP.GT.AND P5, PT, R31, 0x21, PT ;  /* 0x000000211f00780c */ /* 0x000fe20003fa4270 */
[--C-:B------:R-:W-:Y:S01]  /*3190*/  FFMA.FTZ R208, R208, c[0x0][0x29c], -R139.reuse ;  /* 0x0000a700d0d07a23 */ /* 0x100fe2000001088b */
[----:B------:R-:W-:Y:S02]  /*31a0*/  FSEL R30, R16, -INF , P6 ;  /* 0xff800000101e7808 */ /* 0x000fe40003000000 */
[C---:B------:R-:W-:Y:S01]  /*31b0*/  ISETP.GT.AND P6, PT, R34.reuse, 0x20, PT ;  /* 0x000000202200780c */ /* 0x040fe20003fc4270 */
[----:B------:R-:W1:Y:S02]  /*31c0*/  MUFU.EX2 R206, R206 ;  /* 0x000000ce00ce7308 */ /* 0x000e640000000800 */
[----:B------:R-:W-:Y:S02]  /*31d0*/  FSEL R29, R17, -INF , P5 ;  /* 0xff800000111d7808 */ /* 0x000fe40002800000 */
[----:B------:R-:W-:Y:S02]  /*31e0*/  ISETP.GT.AND P5, PT, R34, 0x21, PT ;  /* 0x000000212200780c */ /* 0x000fe40003fa4270 */
[----:B------:R-:W-:Y:S02]  /*31f0*/  IADD3 R33, R205, 0x20, RZ ;  /* 0x00000020cd217810 */ /* 0x000fe40007ffe0ff */
[----:B------:R-:W-:Y:S02]  /*3200*/  FSEL R2, R19, -INF , P5 ;  /* 0xff80000013027808 */ /* 0x000fe40002800000 */
[----:B------:R-:W-:Y:S01]  /*3210*/  FSEL R3, R18, -INF , P6 ;  /* 0xff80000012037808 */ /* 0x000fe20003000000 */
[----:B------:R-:W5:Y:S01]  /*3220*/  MUFU.EX2 R209, R209 ;  /* 0x000000d100d17308 */ /* 0x000f620000000800 */
[C---:B---3--:R-:W-:Y:S02]  /*3230*/  HMMA.16816.F32.BF16 R16, R144.reuse, R152, RZ ;  /* 0x000000989010723c */ /* 0x048fe400000418ff */
[C---:B------:R-:W-:Y:S02]  /*3240*/  ISETP.GT.AND P6, PT, R31.reuse, 0x40, PT ;  /* 0x000000401f00780c */ /* 0x040fe40003fc4270 */
[----:B------:R-:W-:Y:S02]  /*3250*/  ISETP.GT.AND P5, PT, R31, 0x41, PT ;  /* 0x000000411f00780c */ /* 0x000fe40003fa4270 */
[----:B------:R-:W-:Y:S02]  /*3260*/  IMNMX R33, R252, R33, PT ;  /* 0x00000021fc217217 */ /* 0x000fe40003800200 */
[----:B------:R-:W-:Y:S01]  /*3270*/  FSEL R32, R20, -INF , P6 ;  /* 0xff80000014207808 */ /* 0x000fe20003000000 */
[----:B------:R-:W3:Y:S01]  /*3280*/  MUFU.EX2 R208, R208 ;  /* 0x000000d000d07308 */ /* 0x000ee20000000800 */
[C---:B------:R-:W-:Y:S02]  /*3290*/  ISETP.GT.AND P6, PT, R34.reuse, 0x40, PT ;  /* 0x000000402200780c */ /* 0x040fe40003fc4270 */
[----:B------:R-:W-:Y:S02]  /*32a0*/  FSEL R31, R21, -INF , P5 ;  /* 0xff800000151f7808 */ /* 0x000fe40002800000 */
[----:B------:R-:W-:Y:S02]  /*32b0*/  ISETP.GT.AND P5, PT, R34, 0x41, PT ;  /* 0x000000412200780c */ /* 0x000fe40003fa4270 */
[----:B------:R-:W-:Y:S02]  /*32c0*/  FSEL R213, R22, -INF , P6 ;  /* 0xff80000016d57808 */ /* 0x000fe40003000000 */
[----:B------:R-:W-:Y:S02]  /*32d0*/  FSEL R212, R23, -INF , P5 ;  /* 0xff80000017d47808 */ /* 0x000fe40002800000 */
[-C--:B------:R-:W-:Y:S01]  /*32e0*/  HMMA.16816.F32.BF16 R20, R144, R154.reuse, RZ ;  /* 0x0000009a9014723c */ /* 0x080fe200000418ff */
[C---:B------:R-:W-:Y:S02]  /*32f0*/  ISETP.GT.AND P6, PT, R33.reuse, RZ, PT ;  /* 0x000000ff2100720c */ /* 0x040fe40003fc4270 */
[----:B------:R-:W-:Y:S02]  /*3300*/  ISETP.GT.AND P5, PT, R33, 0x1, PT ;  /* 0x000000012100780c */ /* 0x000fe40003fa4270 */
[----:B------:R-:W-:Y:S01]  /*3310*/  FSEL R211, R8, -INF , P6 ;  /* 0xff80000008d37808 */ /* 0x000fe20003000000 */
[--C-:B------:R-:W-:Y:S01]  /*3320*/  FFMA.FTZ R8, R31, c[0x0][0x29c], -R28.reuse ;  /* 0x0000a7001f087a23 */ /* 0x100fe2000001081c */
[----:B------:R-:W-:Y:S01]  /*3330*/  FSEL R210, R9, -INF , P5 ;  /* 0xff80000009d27808 */ /* 0x000fe20002800000 */
[--C-:B------:R-:W-:Y:S01]  /*3340*/  FFMA.FTZ R9, R32, c[0x0][0x29c], -R28.reuse ;  /* 0x0000a70020097a23 */ /* 0x100fe2000001081c */
[C---:B------:R-:W-:Y:S02]  /*3350*/  ISETP.GT.AND P6, PT, R33.reuse, 0x20, PT ;  /* 0x000000202100780c */ /* 0x040fe40003fc4270 */
[----:B------:R-:W-:Y:S01]  /*3360*/  ISETP.GT.AND P5, PT, R33, 0x21, PT ;  /* 0x000000212100780c */ /* 0x000fe20003fa4270 */
[----:B------:R-:W-:Y:S01]  /*3370*/  MUFU.EX2 R8, R8 ;  /* 0x0000000800087308 */ /* 0x000fe20000000800 */
[----:B------:R-:W-:Y:S01]  /*3380*/  FSEL R137, R12, -INF , P6 ;  /* 0xff8000000c897808 */ /* 0x000fe20003000000 */
[--C-:B------:R-:W-:Y:S01]  /*3390*/  FFMA.FTZ R12, R29, c[0x0][0x29c], -R28.reuse ;  /* 0x0000a7001d0c7a23 */ /* 0x100fe2000001081c */
[----:B------:R-:W-:Y:S01]  /*33a0*/  FSEL R136, R13, -INF , P5 ;  /* 0xff8000000d887808 */ /* 0x000fe20002800000 */
[----:B------:R-:W-:Y:S01]  /*33b0*/  FFMA.FTZ R13, R30, c[0x0][0x29c], -R28 ;  /* 0x0000a7001e0d7a23 */ /* 0x000fe2000001081c */
[C---:B------:R-:W-:Y:S01]  /*33c0*/  ISETP.GT.AND P6, PT, R33.reuse, 0x40, PT ;  /* 0x000000402100780c */ /* 0x040fe20003fc4270 */
[C---:B------:R-:W-:Y:S02]  /*33d0*/  HMMA.16816.F32.BF16 R28, R140.reuse, R154, RZ ;  /* 0x0000009a8c1c723c */ /* 0x040fe400000418ff */
[----:B------:R-:W-:Y:S02]  /*33e0*/  ISETP.GT.AND P5, PT, R33, 0x41, PT ;  /* 0x000000412100780c */ /* 0x000fe40003fa4270 */
[----:B------:R-:W-:Y:S04]  /*33f0*/  MUFU.EX2 R12, R12 ;  /* 0x0000000c000c7308 */ /* 0x000fe80000000800 */
[-C--:B------:R-:W-:Y:S06]  /*3400*/  HMMA.16816.F32.BF16 R32, R140, R156.reuse, RZ ;  /* 0x0000009c8c20723c */ /* 0x080fec00000418ff */
[----:B------:R-:W2:Y:S02]  /*3410*/  MUFU.EX2 R13, R13 ;  /* 0x0000000d000d7308 */ /* 0x000ea40000000800 */
[----:B------:R-:W-:Y:S07]  /*3420*/  HMMA.16816.F32.BF16 R36, R144, R156, RZ ;  /* 0x0000009c9024723c */ /* 0x000fee00000418ff */
[--C-:B------:R-:W-:Y:S01]  /*3430*/  FFMA.FTZ R145, R213, c[0x0][0x29c], -R139.reuse ;  /* 0x0000a700d5917a23 */ /* 0x100fe2000001088b */
[-C--:B------:R-:W-:Y:S01]  /*3440*/  HMMA.16816.F32.BF16 R4, R148, R158.reuse, R4 ;  /* 0x0000009e9404723c */ /* 0x080fe20000041804 */
[----:B------:R-:W-:Y:S04]  /*3450*/  MUFU.EX2 R9, R9 ;  /* 0x0000000900097308 */ /* 0x000fe80000000800 */
[--C-:B------:R-:W-:Y:S02]  /*3460*/  FFMA.FTZ R144, R212, c[0x0][0x29c], -R139.reuse ;  /* 0x0000a700d4907a23 */ /* 0x100fe4000001088b */
[--C-:B------:R-:W-:Y:S01]  /*3470*/  FFMA.FTZ R147, R3, c[0x0][0x29c], -R139.reuse ;  /* 0x0000a70003937a23 */ /* 0x100fe2000001088b */
[C---:B------:R-:W-:Y:S01]  /*3480*/  HMMA.16816.F32.BF16 R16, R160.reuse, R158, R16 ;  /* 0x0000009ea010723c */ /* 0x040fe20000041810 */
[----:B------:R-:W-:Y:S02]  /*3490*/  IMAD.MOV.U32 R3, RZ, RZ, -0x40 ;  /* 0xffffffc0ff037424 */ /* 0x000fe400078e00ff */
[----:B------:R-:W-:Y:S01]  /*34a0*/  MUFU.EX2 R144, R144 ;  /* 0x0000009000907308 */ /* 0x000fe20000000800 */
[----:B------:R-:W-:Y:S01]  /*34b0*/  FFMA.FTZ R146, R2, c[0x0][0x29c], -R139 ;  /* 0x0000a70002927a23 */ /* 0x000fe2000001088b */
[----:B------:R-:W-:Y:S02]  /*34c0*/  FSEL R139, R24, -INF , P6 ;  /* 0xff800000188b7808 */ /* 0x000fe40003000000 */
[----:B------:R-:W-:Y:S01]  /*34d0*/  SEL R3, R3, 0x40, P0 ;  /* 0x0000004003037807 */ /* 0x000fe20000000000 */
[-C--:B------:R-:W-:Y:S04]  /*34e0*/  HMMA.16816.F32.BF16 R20, R160, R164.reuse, R20 ;  /* 0x000000a4a014723c */ /* 0x080fe80000041814 */
[----:B------:R-:W-:Y:S01]  /*34f0*/  IMAD.IADD R2, R224, 0x1, R3 ;  /* 0x00000001e0027824 */ /* 0x000fe200078e0203 */
[----:B------:R-:W-:Y:S01]  /*3500*/  MUFU.EX2 R146, R146 ;  /* 0x0000009200927308 */ /* 0x000fe20000000800 */
[----:B------:R-:W-:Y:S01]  /*3510*/  IMAD.IADD R3, R3, 0x1, R0 ;  /* 0x0000000103037824 */ /* 0x000fe200078e0200 */
[----:B------:R-:W-:Y:S01]  /*3520*/  FSEL R24, R25, -INF , P5 ;  /* 0xff80000019187808 */ /* 0x000fe20002800000 */
[C---:B------:R-:W-:Y:S01]  /*3530*/  HMMA.16816.F32.BF16 R28, R148.reuse, R164, R28 ;  /* 0x000000a4941c723c */ /* 0x040fe2000004181c */
[----:B------:R-:W-:Y:S03]  /*3540*/  LDSM.16.M88.4 R140, [R2+0xf080] ;  /* 0x00f08000028c783b */ /* 0x000fe60000000200 */
[--C-:B------:R-:W-:Y:S02]  /*3550*/  FFMA.FTZ R25, R139, c[0x0][0x29c], -R138.reuse ;  /* 0x0000a7008b197a23 */ /* 0x100fe4000001088a */
[--C-:B------:R-:W-:Y:S01]  /*3560*/  FFMA.FTZ R24, R24, c[0x0][0x29c], -R138.reuse ;  /* 0x0000a70018187a23 */ /* 0x100fe2000001088a */
[----:B------:R-:W1:Y:S01]  /*3570*/  MUFU.EX2 R147, R147 ;  /* 0x0000009300937308 */ /* 0x000e620000000800 */
[-C--:B------:R-:W-:Y:S07]  /*3580*/  HMMA.16816.F32.BF16 R32, R148, R166.reuse, R32 ;  /* 0x000000a69420723c */ /* 0x080fee0000041820 */
[--C-:B------:R-:W-:Y:S01]  /*3590*/  FFMA.FTZ R151, R211, c[0x0][0x29c], -R138.reuse ;  /* 0x0000a700d3977a23 */ /* 0x100fe2000001088a */
[----:B------:R-:W-:Y:S01]  /*35a0*/  HMMA.16816.F32.BF16 R36, R160, R166, R36 ;  /* 0x000000a6a024723c */ /* 0x000fe20000041824 */
[----:B------:R-:W-:Y:S03]  /*35b0*/  MUFU.EX2 R24, R24 ;  /* 0x0000001800187308 */ /* 0x000fe60000000800 */
[--C-:B------:R-:W-:Y:S02]  /*35c0*/  FFMA.FTZ R150, R210, c[0x0][0x29c], -R138.reuse ;  /* 0x0000a700d2967a23 */ /* 0x100fe4000001088a */
[--C-:B------:R-:W-:Y:S01]  /*35d0*/  FFMA.FTZ R149, R137, c[0x0][0x29c], -R138.reuse ;  /* 0x0000a70089957a23 */ /* 0x100fe2000001088a */
[----:B------:R-:W-:Y:S01]  /*35e0*/  IADD3 R160, R205, 0x28, RZ ;  /* 0x00000028cda07810 */ /* 0x000fe20007ffe0ff */
[----:B------:R-:W-:Y:S02]  /*35f0*/  FFMA.FTZ R148, R136, c[0x0][0x29c], -R138 ;  /* 0x0000a70088947a23 */ /* 0x000fe4000001088a */
[----:B------:R-:W1:Y:S01]  /*3600*/  LDSM.16.M88.4 R136, [R2+0xe080] ;  /* 0x00e080000288783b */ /* 0x000e620000000200 */
[----:B------:R-:W-:Y:S01]  /*3610*/  MUFU.EX2 R150, R150 ;  /* 0x0000009600967308 */ /* 0x000fe20000000800 */
[----:B------:R-:W-:Y:S04]  /*3620*/  IMNMX R160, R252, R160, PT ;  /* 0x000000a0fca07217 */ /* 0x000fe80003800200 */
[C---:B------:R-:W-:Y:S02]  /*3630*/  ISETP.GT.AND P6, PT, R160.reuse, RZ, PT ;  /* 0x000000ffa000720c */ /* 0x040fe40003fc4270 */
[----:B------:R-:W-:Y:S02]  /*3640*/  ISETP.GT.AND P5, PT, R160, 0x1, PT ;  /* 0x00000001a000780c */ /* 0x000fe40003fa4270 */
[----:B------:R-:W-:Y:S01]  /*3650*/  FSEL R10, R10, -INF , P6 ;  /* 0xff8000000a0a7808 */ /* 0x000fe20003000000 */
[----:B------:R-:W-:Y:S01]  /*3660*/  MUFU.EX2 R148, R148 ;  /* 0x0000009400947308 */ /* 0x000fe20000000800 */
[C---:B------:R-:W-:Y:S02]  /*3670*/  ISETP.GT.AND P6, PT, R160.reuse, 0x20, PT ;  /* 0x00000020a000780c */ /* 0x040fe40003fc4270 */
[----:B------:R-:W-:Y:S02]  /*3680*/  FSEL R11, R11, -INF , P5 ;  /* 0xff8000000b0b7808 */ /* 0x000fe40002800000 */
[----:B------:R-:W-:Y:S02]  /*3690*/  ISETP.GT.AND P5, PT, R160, 0x21, PT ;  /* 0x00000021a000780c */ /* 0x000fe40003fa4270 */
[----:B------:R-:W-:Y:S02]  /*36a0*/  FSEL R14, R14, -INF , P6 ;  /* 0xff8000000e0e7808 */ /* 0x000fe40003000000 */
[----:B------:R-:W-:Y:S01]  /*36b0*/  ISETP.GT.AND P6, PT, R160, 0x40, PT ;  /* 0x00000040a000780c */ /* 0x000fe20003fc4270 */
[----:B------:R-:W-:Y:S01]  /*36c0*/  MUFU.EX2 R151, R151 ;  /* 0x0000009700977308 */ /* 0x000fe20000000800 */
[----:B------:R-:W-:Y:S01]  /*36d0*/  FSEL R15, R15, -INF , P5 ;  /* 0xff8000000f0f7808 */ /* 0x000fe20002800000 */
[--C-:B------:R-:W-:Y:S01]  /*36e0*/  FFMA.FTZ R14, R14, c[0x0][0x29c], -R204.reuse ;  /* 0x0000a7000e0e7a23 */ /* 0x100fe200000108cc */
[----:B------:R-:W-:Y:S02]  /*36f0*/  ISETP.GT.AND P5, PT, R160, 0x41, PT ;  /* 0x00000041a000780c */ /* 0x000fe40003fa4270 */
[----:B------:R-:W-:Y:S01]  /*3700*/  FSEL R26, R26, -INF , P6 ;  /* 0xff8000001a1a7808 */ /* 0x000fe20003000000 */
[--C-:B------:R-:W-:Y:S01]  /*3710*/  FFMA.FTZ R15, R15, c[0x0][0x29c], -R204.reuse ;  /* 0x0000a7000f0f7a23 */ /* 0x100fe200000108cc */
[----:B------:R-:W-:Y:S03]  /*3720*/  FSEL R27, R27, -INF , P5 ;  /* 0xff8000001b1b7808 */ /* 0x000fe60002800000 */
[----:B------:R-:W-:Y:S01]  /*3730*/  MUFU.EX2 R14, R14 ;  /* 0x0000000e000e7308 */ /* 0x000fe20000000800 */
[----:B------:R-:W-:Y:S01]  /*3740*/  FFMA.FTZ R26, R26, c[0x0][0x29c], -R204 ;  /* 0x0000a7001a1a7a23 */ /* 0x000fe200000108cc */
[-C--:B-1----:R-:W-:Y:S08]  /*3750*/  HMMA.16816.F32.BF16 R4, R136, R168.reuse, R4 ;  /* 0x000000a88804723c */ /* 0x082ff00000041804 */
[----:B------:R-:W-:Y:S01]  /*3760*/  MUFU.EX2 R15, R15 ;  /* 0x0000000f000f7308 */ /* 0x000fe20000000800 */
[C---:B------:R-:W-:Y:S09]  /*3770*/  HMMA.16816.F32.BF16 R16, R140.reuse, R168, R16 ;  /* 0x000000a88c10723c */ /* 0x040ff20000041810 */
[----:B------:R-:W-:Y:S01]  /*3780*/  MUFU.EX2 R26, R26 ;  /* 0x0000001a001a7308 */ /* 0x000fe20000000800 */
[-C--:B------:R-:W-:Y:S09]  /*3790*/  HMMA.16816.F32.BF16 R20, R140, R170.reuse, R20 ;  /* 0x000000aa8c14723c */ /* 0x080ff20000041814 */
[----:B------:R-:W-:Y:S01]  /*37a0*/  MUFU.EX2 R149, R149 ;  /* 0x0000009500957308 */ /* 0x000fe20000000800 */
[C---:B------:R-:W-:Y:S09]  /*37b0*/  HMMA.16816.F32.BF16 R28, R136.reuse, R170, R28 ;  /* 0x000000aa881c723c */ /* 0x040ff2000004181c */
[----:B------:R-:W-:Y:S01]  /*37c0*/  MUFU.EX2 R145, R145 ;  /* 0x0000009100917308 */ /* 0x000fe20000000800 */
[-C--:B------:R-:W-:Y:S01]  /*37d0*/  HMMA.16816.F32.BF16 R32, R136, R172.reuse, R32 ;  /* 0x000000ac8820723c */ /* 0x080fe20000041820 */
[----:B------:R-:W1:Y:S07]  /*37e0*/  LDSM.16.M88.4 R136, [R3+0xe080] ;  /* 0x00e080000388783b */ /* 0x000e6e0000000200 */
[----:B------:R-:W-:Y:S01]  /*37f0*/  HMMA.16816.F32.BF16 R36, R140, R172, R36 ;  /* 0x000000ac8c24723c */ /* 0x000fe20000041824 */
[----:B------:R-:W2:Y:S01]  /*3800*/  LDSM.16.M88.4 R140, [R3+0xf080] ;  /* 0x00f08000038c783b */ /* 0x000ea20000000200 */
[----:B------:R-:W-:Y:S06]  /*3810*/  MUFU.EX2 R25, R25 ;  /* 0x0000001900197308 */ /* 0x000fec0000000800 */
        /* <DEDUP_REMOVED lines=39> */
[--C-:B------:R-:W-:Y:S02]  /*3a90*/  FADD.FTZ R7, R7, -R3.reuse ;  /* 0x8000000307077221 */ /* 0x100fe40000010000 */
[-C--:B------:R-:W-:Y:S04]  /*3aa0*/  HMMA.16816.F32.BF16 R32, R136, R202.reuse, R32 ;  /* 0x000000ca8820723c */ /* 0x080fe80000041820 */
[--C-:B------:R-:W-:Y:S02]  /*3ab0*/  FADD.FTZ R4, R4, -R2.reuse ;  /* 0x8000000204047221 */ /* 0x100fe40000010000 */
[----:B------:R-:W-:Y:S02]  /*3ac0*/  FADD.FTZ R5, R5, -R2 ;  /* 0x8000000205057221 */ /* 0x000fe40000010000 */
[----:B------:R-:W-:Y:S04]  /*3ad0*/  HMMA.16816.F32.BF16 R36, R140, R202, R36 ;  /* 0x000000ca8c24723c */ /* 0x000fe80000041824 */
[--C-:B------:R-:W-:Y:S02]  /*3ae0*/  FFMA.FTZ R137, R10, c[0x0][0x29c], -R204.reuse ;  /* 0x0000a7000a897a23 */ /* 0x100fe400000108cc */
[----:B------:R-:W1:Y:S01]  /*3af0*/  LDS R10, [R249.X4+0x12300] ;  /* 0x01230000f90a7984 */ /* 0x000e620000004800 */
[----:B------:R-:W-:Y:S02]  /*3b00*/  FFMA.FTZ R136, R11, c[0x0][0x29c], -R204 ;  /* 0x0000a7000b887a23 */ /* 0x000fe400000108cc */
[----:B------:R-:W-:Y:S03]  /*3b10*/  MUFU.EX2 R11, R137 ;  /* 0x00000089000b7308 */ /* 0x000fe60000000800 */
[--C-:B------:R-:W-:Y:S02]  /*3b20*/  FADD.FTZ R30, R30, -R3.reuse ;  /* 0x800000031e1e7221 */ /* 0x100fe40000010000 */
[--C-:B------:R-:W-:Y:S02]  /*3b30*/  FADD.FTZ R31, R31, -R3.reuse ;  /* 0x800000031f1f7221 */ /* 0x100fe40000010000 */
[--C-:B------:R-:W-:Y:S02]  /*3b40*/  FADD.FTZ R34, R34, -R3.reuse ;  /* 0x8000000322227221 */ /* 0x100fe40000010000 */
[----:B------:R-:W-:Y:S01]  /*3b50*/  FADD.FTZ R35, R35, -R3 ;  /* 0x8000000323237221 */ /* 0x000fe20000010000 */
[----:B------:R-:W2:Y:S01]  /*3b60*/  MUFU.EX2 R136, R136 ;  /* 0x0000008800887308 */ /* 0x000ea20000000800 */
[----:B----4-:R-:W-:Y:S01]  /*3b70*/  FMUL.FTZ R4, R207, R4 ;  /* 0x00000004cf047220 */ /* 0x010fe20000410000 */
[----:B------:R-:W-:Y:S01]  /*3b80*/  F2FP.BF16.PACK_AB R207, R206, R207 ;  /* 0x000000cfcecf723e */ /* 0x000fe200000010ff */
[----:B------:R-:W3:Y:S01]  /*3b90*/  LDS R3, [R249.X4+0x12320] ;  /* 0x01232000f9037984 */ /* 0x000ee20000004800 */
[----:B-----5:R-:W-:Y:S01]  /*3ba0*/  FMUL.FTZ R6, R209, R6 ;  /* 0x00000006d1067220 */ /* 0x020fe20000410000 */
[----:B------:R-:W-:Y:S01]  /*3bb0*/  F2FP.BF16.PACK_AB R209, R208, R209 ;  /* 0x000000d1d0d1723e */ /* 0x000fe200000010ff */
[----:B------:R-:W-:Y:S01]  /*3bc0*/  FMUL.FTZ R5, R206, R5 ;  /* 0x00000005ce057220 */ /* 0x000fe20000410000 */
[----:B------:R-:W-:Y:S01]  /*3bd0*/  STS [R250+0x12480], R207 ;  /* 0x012480cffa007388 */ /* 0x000fe20000000800 */
[----:B------:R-:W-:Y:S02]  /*3be0*/  FADD.FTZ R28, R28, -R2 ;  /* 0x800000021c1c7221 */ /* 0x000fe40000010000 */
[----:B------:R-:W-:Y:S01]  /*3bf0*/  FFMA.FTZ R204, R27, c[0x0][0x29c], -R204 ;  /* 0x0000a7001bcc7a23 */ /* 0x000fe200000108cc */
[----:B------:R-:W-:Y:S01]  /*3c00*/  STS [R245], R209 ;  /* 0x000000d1f5007388 */ /* 0x000fe20000000800 */
[----:B------:R-:W-:Y:S01]  /*3c10*/  F2FP.BF16.PACK_AB R4, R5, R4 ;  /* 0x000000040504723e */ /* 0x000fe200000010ff */
[--C-:B------:R-:W-:Y:S02]  /*3c20*/  FADD.FTZ R29, R29, -R2.reuse ;  /* 0x800000021d1d7221 */ /* 0x100fe40000010000 */
[--C-:B------:R-:W-:Y:S01]  /*3c30*/  FADD.FTZ R32, R32, -R2.reuse ;  /* 0x8000000220207221 */ /* 0x100fe20000010000 */
[----:B------:R-:W4:Y:S01]  /*3c40*/  MUFU.EX2 R204, R204 ;  /* 0x000000cc00cc7308 */ /* 0x000f220000000800 */
[----:B------:R-:W-:Y:S02]  /*3c50*/  FADD.FTZ R33, R33, -R2 ;  /* 0x8000000221217221 */ /* 0x000fe40000010000 */
[----:B------:R-:W-:Y:S01]  /*3c60*/  FMUL.FTZ R2, R13, R28 ;  /* 0x0000001c0d027220 */ /* 0x000fe20000410000 */
[----:B------:R-:W-:Y:S01]  /*3c70*/  F2FP.BF16.PACK_AB R13, R12, R13 ;  /* 0x0000000d0c0d723e */ /* 0x000fe200000010ff */
[----:B------:R-:W-:Y:S01]  /*3c80*/  FMUL.FTZ R30, R147, R30 ;  /* 0x0000001e931e7220 */ /* 0x000fe20000410000 */
[----:B------:R-:W-:Y:S01]  /*3c90*/  F2FP.BF16.PACK_AB R147, R146, R147 ;  /* 0x000000939293723e */ /* 0x000fe200000010ff */
[----:B------:R-:W-:Y:S01]  /*3ca0*/  FMUL.FTZ R208, R208, R7 ;  /* 0x00000007d0d07220 */ /* 0x000fe20000410000 */
[----:B--2---:R-:W-:Y:S01]  /*3cb0*/  F2FP.BF16.PACK_AB R5, R136, R11 ;  /* 0x0000000b8805723e */ /* 0x004fe200000010ff */
[----:B------:R-:W-:Y:S01]  /*3cc0*/  FMUL.FTZ R32, R9, R32 ;  /* 0x0000002009207220 */ /* 0x000fe20000410000 */
[----:B------:R-:W-:Y:S01]  /*3cd0*/  F2FP.BF16.PACK_AB R7, R15, R14 ;  /* 0x0000000e0f07723e */ /* 0x000fe200000010ff */
[--C-:B-1----:R-:W-:Y:S01]  /*3ce0*/  FADD.FTZ R16, R16, -R10.reuse ;  /* 0x8000000a10107221 */ /* 0x102fe20000010000 */
[----:B------:R-:W-:Y:S01]  /*3cf0*/  F2FP.BF16.PACK_AB R9, R8, R9 ;  /* 0x000000090809723e */ /* 0x000fe200000010ff */
[--C-:B------:R-:W-:Y:S01]  /*3d00*/  FADD.FTZ R20, R20, -R10.reuse ;  /* 0x8000000a14147221 */ /* 0x100fe20000010000 */
[----:B------:R-:W-:Y:S01]  /*3d10*/  F2FP.BF16.PACK_AB R6, R208, R6 ;  /* 0x00000006d006723e */ /* 0x000fe200000010ff */
[----:B------:R-:W-:Y:S01]  /*3d20*/  FMUL.FTZ R16, R151, R16 ;  /* 0x0000001097107220 */ /* 0x000fe20000410000 */
[----:B------:R-:W-:Y:S01]  /*3d30*/  F2FP.BF16.PACK_AB R151, R150, R151 ;  /* 0x000000979697723e */ /* 0x000fe200000010ff */
[----:B------:R-:W-:Y:S01]  /*3d40*/  FMUL.FTZ R20, R149, R20 ;  /* 0x0000001495147220 */ /* 0x000fe20000410000 */
[----:B------:R-:W-:Y:S01]  /*3d50*/  F2FP.BF16.PACK_AB R149, R148, R149 ;  /* 0x000000959495723e */ /* 0x000fe200000010ff */
[--C-:B------:R-:W-:Y:S02]  /*3d60*/  FADD.FTZ R36, R36, -R10.reuse ;  /* 0x8000000a24247221 */ /* 0x100fe40000010000 */
[----:B------:R-:W-:Y:S01]  /*3d70*/  STS [R250+0x12c80], R151 ;  /* 0x012c8097fa007388 */ /* 0x000fe20000000800 */
[----:B------:R-:W-:Y:S01]  /*3d80*/  FMUL.FTZ R34, R145, R34 ;  /* 0x0000002291227220 */ /* 0x000fe20000410000 */
[----:B------:R-:W-:Y:S01]  /*3d90*/  F2FP.BF16.PACK_AB R145, R144, R145 ;  /* 0x000000919091723e */ /* 0x000fe200000010ff */
[----:B------:R-:W-:Y:S01]  /*3da0*/  FMUL.FTZ R36, R25, R36 ;  /* 0x0000002419247220 */ /* 0x000fe20000410000 */
[----:B------:R4:W-:Y:S01]  /*3db0*/  STS [R245+0x800], R5 ;  /* 0x00080005f5007388 */ /* 0x0009e20000000800 */
[----:B------:R-:W-:Y:S01]  /*3dc0*/  F2FP.BF16.PACK_AB R25, R24, R25 ;  /* 0x000000191819723e */ /* 0x000fe200000010ff */
[--C-:B------:R-:W-:Y:S02]  /*3dd0*/  FADD.FTZ R17, R17, -R10.reuse ;  /* 0x8000000a11117221 */ /* 0x100fe40000010000 */
[----:B------:R-:W-:Y:S01]  /*3de0*/  STS [R250+0x13480], R13 ;  /* 0x0134800dfa007388 */ /* 0x000fe20000000800 */
[--C-:B---3--:R-:W-:Y:S02]  /*3df0*/  FADD.FTZ R18, R18, -R3.reuse ;  /* 0x8000000312127221 */ /* 0x108fe40000010000 */
[----:B------:R-:W-:Y:S01]  /*3e00*/  FMUL.FTZ R17, R150, R17 ;  /* 0x0000001196117220 */ /* 0x000fe20000410000 */
[----:B------:R-:W-:Y:S01]  /*3e10*/  STS [R245+0x1000], R147 ;  /* 0x00100093f5007388 */ /* 0x000fe20000000800 */
[--C-:B------:R-:W-:Y:S02]  /*3e20*/  FADD.FTZ R19, R19, -R3.reuse ;  /* 0x8000000313137221 */ /* 0x100fe40000010000 */
[----:B------:R-:W-:Y:S01]  /*3e30*/  FMUL.FTZ R18, R11, R18 ;  /* 0x000000120b127220 */ /* 0x000fe20000410000 */
[----:B------:R-:W-:Y:S01]  /*3e40*/  STS [R250+0x13c80], R149 ;  /* 0x013c8095fa007388 */ /* 0x000fe20000000800 */
[----:B------:R-:W-:Y:S01]  /*3e50*/  FMUL.FTZ R19, R136, R19 ;  /* 0x0000001388137220 */ /* 0x000fe20000410000 */
[----:B------:R-:W-:Y:S01]  /*3e60*/  F2FP.BF16.PACK_AB R16, R17, R16 ;  /* 0x000000101110723e */ /* 0x000fe200000010ff */
[----:B------:R-:W-:Y:S01]  /*3e70*/  FMUL.FTZ R29, R12, R29 ;  /* 0x0000001d0c1d7220 */ /* 0x000fe20000410000 */
[----:B------:R-:W-:Y:S01]  /*3e80*/  STS [R245+0x1800], R7 ;  /* 0x00180007f5007388 */ /* 0x000fe20000000800 */
[----:B------:R-:W-:Y:S01]  /*3e90*/  FMUL.FTZ R31, R146, R31 ;  /* 0x0000001f921f7220 */ /* 0x000fe20000410000 */
[----:B------:R-:W-:Y:S01]  /*3ea0*/  F2FP.BF16.PACK_AB R18, R19, R18 ;  /* 0x000000121312723e */ /* 0x000fe200000010ff */
[--C-:B------:R-:W-:Y:S01]  /*3eb0*/  FADD.FTZ R21, R21, -R10.reuse ;  /* 0x8000000a15157221 */ /* 0x100fe20000010000 */
[----:B------:R-:W-:Y:S01]  /*3ec0*/  STS [R250+0x14480], R9 ;  /* 0x01448009fa007388 */ /* 0x000fe20000000800 */
[----:B------:R-:W-:Y:S01]  /*3ed0*/  F2FP.BF16.PACK_AB R2, R29, R2 ;  /* 0x000000021d02723e */ /* 0x000fe200000010ff */
[--C-:B------:R-:W-:Y:S01]  /*3ee0*/  FADD.FTZ R22, R22, -R3.reuse ;  /* 0x8000000316167221 */ /* 0x100fe20000010000 */
[----:B------:R-:W-:Y:S01]  /*3ef0*/  F2FP.BF16.PACK_AB R30, R31, R30 ;  /* 0x0000001e1f1e723e */ /* 0x000fe200000010ff */
[----:B------:R-:W-:Y:S01]  /*3f00*/  STS [R245+0x2000], R145 ;  /* 0x00200091f5007388 */ /* 0x000fe20000000800 */
[----:B----4-:R-:W-:Y:S01]  /*3f10*/  F2FP.BF16.PACK_AB R5, R204, R26 ;  /* 0x0000001acc05723e */ /* 0x010fe200000010ff */
[----:B------:R-:W-:Y:S02]  /*3f20*/  FMUL.FTZ R21, R148, R21 ;  /* 0x0000001594157220 */ /* 0x000fe40000410000 */
[----:B------:R-:W-:Y:S01]  /*3f30*/  STS [R250+0x14c80], R25 ;  /* 0x014c8019fa007388 */ /* 0x000fe20000000800 */
[--C-:B------:R-:W-:Y:S02]  /*3f40*/  FADD.FTZ R23, R23, -R3.reuse ;  /* 0x8000000317177221 */ /* 0x100fe40000010000 */
[----:B------:R-:W-:Y:S01]  /*3f50*/  FMUL.FTZ R22, R14, R22 ;  /* 0x000000160e167220 */ /* 0x000fe20000410000 */
[----:B------:R-:W-:Y:S01]  /*3f60*/  STS [R245+0x2800], R5 ;  /* 0x00280005f5007388 */ /* 0x000fe20000000800 */
[----:B------:R-:W-:Y:S01]  /*3f70*/  FMUL.FTZ R23, R15, R23 ;  /* 0x000000170f177220 */ /* 0x000fe20000410000 */
[----:B------:R-:W-:Y:S01]  /*3f80*/  F2FP.BF16.PACK_AB R20, R21, R20 ;  /* 0x000000141514723e */ /* 0x000fe200000010ff */
[----:B------:R-:W-:Y:S01]  /*3f90*/  FMUL.FTZ R33, R8, R33 ;  /* 0x0000002108217220 */ /* 0x000fe20000410000 */
[----:B------:R-:W-:Y:S01]  /*3fa0*/  BAR.SYNC.DEFER_BLOCKING 0x0 ;  /* 0x0000000000007b1d */ /* 0x000fe20000010000 */
        /* <DEDUP_REMOVED lines=10> */
[----:B------:R-:W-:Y:S05]  /*4050*/  FMUL.FTZ R39, R204, R39 ;  /* 0x00000027cc277220 */ /* 0x000fea0000410000 */
[----:B------:R-:W-:Y:S01]  /*4060*/  F2FP.BF16.PACK_AB R38, R39, R38 ;  /* 0x000000262726723e */ /* 0x000fe200000010ff */
        /* <DEDUP_REMOVED lines=10> */
[----:B------:R-:W-:Y:S01]  /*4110*/  STS [R250+0x17c80], R36 ;  /* 0x017c8024fa007388 */ /* 0x000fe20000000800 */
[----:B-1----:R-:W-:Y:S03]  /*4120*/  IMAD.SHL.U32 R2, R231, 0x2, RZ ;  /* 0x00000002e7027824 */ /* 0x002fe600078e00ff */
        /* <DEDUP_REMOVED lines=81> */
[----:B------:R-:W-:Y:S01]  /*4640*/  IMAD.U32 R5, RZ, RZ, UR10 ;  /* 0x0000000aff057e24 */ /* 0x000fe2000f8e00ff */
[----:B------:R-:W-:Y:S01]  /*4650*/  ULDC.64 UR4, c[0x0][0x208] ;  /* 0x0000820000047ab9 */ /* 0x000fe20000000a00 */
[----:B------:R-:W3:Y:S01]  /*4660*/  LDL.64 R8, [R1+0x10] ;  /* 0x0000100001087983 */ /* 0x000ee20000100a00 */
[----:B------:R-:W-:Y:S01]  /*4670*/  UIMAD UR15, UR15, UR4, URZ ;  /* 0x000000040f0f72a4 */ /* 0x000fe2000f8e023f */
[----:B------:R-:W-:Y:S01]  /*4680*/  IMAD.U32 R4, RZ, RZ, UR9 ;  /* 0x00000009ff047e24 */ /* 0x000fe2000f8e00ff */
[----:B------:R-:W-:Y:S01]  /*4690*/  UIMAD.WIDE.U32 UR20, UR13, UR4, URZ ;  /* 0x000000040d1472a5 */ /* 0x000fe2000f8e003f */
[----:B------:R-:W4:Y:S01]  /*46a0*/  LDL.64 R20, [R1] ;  /* 0x0000000001147983 */ /* 0x000f220000100a00 */
[----:B------:R-:W-:Y:S02]  /*46b0*/  UIMAD UR15, UR13, UR5, UR15 ;  /* 0x000000050d0f72a4 */ /* 0x000fe4000f8e020f */
[----:B------:R-:W-:Y:S02]  /*46c0*/  USHF.L.U32 UR18, UR13, 0x6, URZ ;  /* 0x000000060d127899 */ /* 0x000fe4000800063f */
[----:B------:R-:W-:Y:S02]  /*46d0*/  USHF.L.U32 UR4, UR20, 0x6, URZ ;  /* 0x0000000614047899 */ /* 0x000fe4000800063f */
[----:B------:R-:W-:Y:S02]  /*46e0*/  UIADD3 UR15, UR21, UR15, URZ ;  /* 0x0000000f150f7290 */ /* 0x000fe4000fffe03f */
[----:B------:R-:W-:Y:S02]  /*46f0*/  IMAD.U32 R6, RZ, RZ, UR18 ;  /* 0x00000012ff067e24 */ /* 0x000fe4000f8e00ff */
[----:B------:R-:W-:Y:S01]  /*4700*/  IADD3 R5, P6, P5, R240, UR4, R5 ;  /* 0x00000004f0057c10 */ /* 0x000fe2000fdde005 */
[----:B------:R-:W-:Y:S01]  /*4710*/  USHF.L.U64.HI UR15, UR20, 0x6, UR15 ;  /* 0x00000006140f7899 */ /* 0x000fe2000801020f */
[----:B---3--:R-:W-:Y:S01]  /*4720*/  IADD3 R7, P1, R8, UR18, RZ ;  /* 0x0000001208077c10 */ /* 0x008fe2000ff3e0ff */
[----:B--2---:R-:W-:Y:S02]  /*4730*/  IMAD.MOV.U32 R14, RZ, RZ, R10 ;  /* 0x000000ffff0e7224 */ /* 0x004fe400078e000a */
[----:B------:R-:W-:Y:S01]  /*4740*/  IMAD.U32 R8, RZ, RZ, UR18 ;  /* 0x00000012ff087e24 */ /* 0x000fe2000f8e00ff */
[----:B------:R-:W-:Y:S01]  /*4750*/  LEA.HI.X.SX32 R6, R6, R239, 0x1, P1 ;  /* 0x000000ef06067211 */ /* 0x000fe200008f0eff */
[----:B------:R-:W-:Y:S01]  /*4760*/  IMAD.MOV.U32 R15, RZ, RZ, R11 ;  /* 0x000000ffff0f7224 */ /* 0x000fe200078e000b */
[----:B------:R-:W-:Y:S02]  /*4770*/  LOP3.LUT P1, RZ, R248, 0x1, RZ, 0xc0, !PT ;  /* 0x00000001f8ff7812 */ /* 0x000fe4000782c0ff */
[----:B----4-:R-:W-:Y:S02]  /*4780*/  IADD3.X R4, R21, UR15, R4, P6, P5 ;  /* 0x0000000f15047c10 */ /* 0x010fe4000b7ea404 */
[C---:B------:R-:W-:Y:S02]  /*4790*/  LEA R10, P5, R7.reuse, c[0x0][0x280], 0x2 ;  /* 0x0000a000070a7a11 */ /* 0x040fe400078a10ff */
[----:B------:R-:W-:Y:S02]  /*47a0*/  IADD3 R8, -R14, c[0x0][0x168], -R8 ;  /* 0x00005a000e087a10 */ /* 0x000fe40007ffe908 */
[----:B------:R-:W-:Y:S02]  /*47b0*/  IADD3 R3, P6, R240, UR4, RZ ;  /* 0x00000004f0037c10 */ /* 0x000fe4000ffde0ff */
[----:B------:R-:W-:Y:S02]  /*47c0*/  LEA.HI.X R11, R7, c[0x0][0x284], R6, 0x2, P5 ;  /* 0x0000a100070b7a11 */ /* 0x000fe400028f1406 */
[C---:B------:R-:W-:Y:S02]  /*47d0*/  ISETP.LT.OR P5, PT, R8.reuse, 0x1, !P1 ;  /* 0x000000010800780c */ /* 0x040fe40004fa1670 */
[----:B------:R-:W-:Y:S02]  /*47e0*/  IADD3.X R6, R21, UR15, RZ, P6, !PT ;  /* 0x0000000f15067c10 */ /* 0x000fe4000b7fe4ff */
[C---:B------:R-:W-:Y:S02]  /*47f0*/  LEA R12, P6, R3.reuse, c[0x0][0x1f0], 0x1 ;  /* 0x00007c00030c7a11 */ /* 0x040fe400078c08ff */
[----:B------:R-:W-:Y:S02]  /*4800*/  ISETP.LT.OR P1, PT, R8, 0x21, !P1 ;  /* 0x000000210800780c */ /* 0x000fe40004f21670 */
[----:B------:R-:W-:Y:S01]  /*4810*/  LEA.HI.X R13, R3, c[0x0][0x1f4], R6, 0x1, P6 ;  /* 0x00007d00030d7a11 */ /* 0x000fe200030f0c06 */
[----:B------:R-:W-:Y:S01]  /*4820*/  @!P2 IMAD.SHL.U32 R3, R246, 0x10, RZ ;  /* 0x00000010f603a824 */ /* 0x000fe200078e00ff */
        /* <DEDUP_REMOVED lines=8> */
[----:B------:R-:W-:Y:S11]  /*48b0*/  ISETP.LT.OR P6, PT, R8, 0x21, !P6 ;  /* 0x000000210800780c */ /* 0x000ff600077c1670 */
[----:B------:R1:W-:Y:S04]  /*48c0*/  LDGSTS.E.BYPASS.LTC128B.128 [R234+0x10080], [R12.64+0x80], !P5 ;  /* 0x100800800cea7fae */ /* 0x0003e8000e901d50 */
[----:B------:R1:W-:Y:S04]  /*48d0*/  LDGSTS.E.BYPASS.LTC128B.128 [R234+0xf080], [R6.64], !P1 ;  /* 0x0f08000006ea7fae */ /* 0x0003e8000c901d50 */
[----:B------:R1:W-:Y:S04]  /*48e0*/  LDGSTS.E.BYPASS.LTC128B.128 [R234+0x11080], [R6.64+0x80], !P6 ;  /* 0x1108008006ea7fae */ /* 0x0003e8000f101d50 */
[----:B------:R1:W-:Y:S02]  /*48f0*/  @!P2 LDGSTS.E.BYPASS.LTC128B.128 [R3+0x12280], [R10.64] ;  /* 0x122800000a03afae */ /* 0x0003e4000b901d50 */
.L_x_682:
[-C--:B-12-4-:R-:W-:Y:S01]  /*4900*/  HMMA.16816.F32.BF16 R4, R32, R16.reuse, RZ ;  /* 0x000000102004723c */ /* 0x096fe200000418ff */
[----:B------:R-:W-:Y:S01]  /*4910*/  LDSM.16.M88.4 R140, [R228+0x1800] ;  /* 0x00180000e48c783b */ /* 0x000fe20000000200 */
[----:B------:R-:W-:Y:S01]  /*4920*/  USHF.L.U32 UR7, UR7, 0xd, URZ ;  /* 0x0000000d07077899 */ /* 0x000fe2000800063f */
[----:B------:R-:W-:Y:S01]  /*4930*/  ISETP.GE.AND P5, PT, R226, 0x1, PT ;  /* 0x00000001e200780c */ /* 0x000fe20003fa6270 */
[----:B------:R-:W-:Y:S02]  /*4940*/  UISETP.GE.AND UP0, UPT, UR14, 0x1, UPT ;  /* 0x000000010e00788c */ /* 0x000fe4000bf06270 */
[----:B------:R-:W-:Y:S01]  /*4950*/  LDSM.16.MT88.4 R144, [R2+0x4080] ;  /* 0x004080000290783b */ /* 0x000fe20000004200 */
[----:B------:R-:W-:Y:S01]  /*4960*/  USHF.R.S32.HI UR4, URZ, 0x1f, UR7 ;  /* 0x0000001f3f047899 */ /* 0x000fe20008011407 */
[C---:B------:R-:W-:Y:S03]  /*4970*/  HMMA.16816.F32.BF16 R8, R36.reuse, R16, RZ ;  /* 0x000000102408723c */ /* 0x040fe600000418ff */
[----:B------:R-:W-:Y:S05]  /*4980*/  LDSM.16.M88.4 R148, [R227+0x1000] ;  /* 0x00100000e394783b */ /* 0x000fea0000000200 */
        /* <DEDUP_REMOVED lines=18> */
[----:B------:R-:W2:Y:S07]  /*4ab0*/  LDSM.16.MT88.4 R160, [R2+0x1880] ;  /* 0x0018800002a0783b */ /* 0x000eae0000004200 */
        /* <DEDUP_REMOVED lines=10> */
[----:B------:R-:W3:Y:S05]  /*4b60*/  LDSM.16.M88.4 R36, [R228+0x2000] ;  /* 0x00200000e424783b */ /* 0x000eea0000000200 */
[----:B------:R-:W4:Y:S02]  /*4b70*/  LDSM.16.M88.4 R144, [R228+0x2800] ;  /* 0x00280000e490783b */ /* 0x000f240000000200 */
[-C--:B--2---:R-:W-:Y:S08]  /*4b80*/  HMMA.16816.F32.BF16 R4, R148, R160.reuse, R4 ;  /* 0x000000a09404723c */ /* 0x084ff00000041804 */
[C---:B------:R-:W-:Y:S08]  /*4b90*/  HMMA.16816.F32.BF16 R8, R204.reuse, R160, R8 ;  /* 0x000000a0cc08723c */ /* 0x040ff00000041808 */
[-C--:B------:R-:W-:Y:S08]  /*4ba0*/  HMMA.16816.F32.BF16 R12, R204, R162.reuse, R12 ;  /* 0x000000a2cc0c723c */ /* 0x080ff0000004180c */
[C---:B------:R-:W-:Y:S01]  /*4bb0*/  HMMA.16816.F32.BF16 R16, R148.reuse, R162, R16 ;  /* 0x000000a29410723c */ /* 0x040fe20000041810 */
[----:B------:R-:W2:Y:S07]  /*4bc0*/  LDSM.16.MT88.4 R160, [R2+0x5080] ;  /* 0x0050800002a0783b */ /* 0x000eae0000004200 */
[-C--:B-1----:R-:W-:Y:S08]  /*4bd0*/  HMMA.16816.F32.BF16 R20, R148, R136.reuse, R20 ;  /* 0x000000889414723c */ /* 0x082ff00000041814 */
[C---:B------:R-:W-:Y:S08]  /*4be0*/  HMMA.16816.F32.BF16 R24, R204.reuse, R136, R24 ;  /* 0x00000088cc18723c */ /* 0x040ff00000041818 */
[-C--:B------:R-:W-:Y:S01]  /*4bf0*/  HMMA.16816.F32.BF16 R28, R204, R138.reuse, R28 ;  /* 0x0000008acc1c723c */ /* 0x080fe2000004181c */
[----:B------:R-:W-:Y:S07]  /*4c00*/  LDSM.16.M88.4 R204, [R227+0x2800] ;  /* 0x00280000e3cc783b */ /* 0x000fee0000000200 */
[----:B------:R-:W-:Y:S01]  /*4c10*/  HMMA.16816.F32.BF16 R32, R148, R138, R32 ;  /* 0x0000008a9420723c */ /* 0x000fe20000041820 */
[----:B------:R-:W-:Y:S05]  /*4c20*/  LDSM.16.M88.4 R136, [R227+0x2000] ;  /* 0x00200000e388783b */ /* 0x000fea0000000200 */
[----:B------:R-:W1:Y:S02]  /*4c30*/  LDSM.16.MT88.4 R148, [R2+0x2880] ;  /* 0x002880000294783b */ /* 0x000e640000004200 */
[-C--:B---3--:R-:W-:Y:S08]  /*4c40*/  HMMA.16816.F32.BF16 R4, R36, R140.reuse, R4 ;  /* 0x0000008c2404723c */ /* 0x088ff00000041804 */
[C---:B----4-:R-:W-:Y:S07]  /*4c50*/  HMMA.16816.F32.BF16 R8, R144.reuse, R140, R8 ;  /* 0x0000008c9008723c */ /* 0x050fee0000041808 */
[----:B------:R-:W-:Y:S01]  /*4c60*/  IMAD.WIDE.U32 R140, R236, c[0x0][0x238], R246 ;  /* 0x00008e00ec8c7a25 */ /* 0x000fe200078e00f6 */
[-C--:B------:R-:W-:Y:S08]  /*4c70*/  HMMA.16816.F32.BF16 R12, R144, R142.reuse, R12 ;  /* 0x0000008e900c723c */ /* 0x080ff0000004180c */
[C---:B------:R-:W-:Y:S08]  /*4c80*/  HMMA.16816.F32.BF16 R16, R36.reuse, R142, R16 ;  /* 0x0000008e2410723c */ /* 0x040ff00000041810 */
[-C--:B--2---:R-:W-:Y:S08]  /*4c90*/  HMMA.16816.F32.BF16 R20, R36, R160.reuse, R20 ;  /* 0x000000a02414723c */ /* 0x084ff00000041814 */
[C---:B------:R-:W-:Y:S08]  /*4ca0*/  HMMA.16816.F32.BF16 R24, R144.reuse, R160, R24 ;  /* 0x000000a09018723c */ /* 0x040ff00000041818 */
[-C--:B------:R-:W-:Y:S08]  /*4cb0*/  HMMA.16816.F32.BF16 R28, R144, R162.reuse, R28 ;  /* 0x000000a2901c723c */ /* 0x080ff0000004181c */
[----:B------:R-:W-:Y:S01]  /*4cc0*/  HMMA.16816.F32.BF16 R32, R36, R162, R32 ;  /* 0x000000a22420723c */ /* 0x000fe20000041820 */
[----:B------:R2:W3:Y:S07]  /*4cd0*/  LDSM.16.MT88.4 R36, [R2+0x5880] ;  /* 0x005880000224783b */ /* 0x0004ee0000004200 */
[-C--:B-1----:R-:W-:Y:S08]  /*4ce0*/  HMMA.16816.F32.BF16 R4, R136, R148.reuse, R4 ;  /* 0x000000948804723c */ /* 0x082ff00000041804 */
[C---:B------:R-:W-:Y:S08]  /*4cf0*/  HMMA.16816.F32.BF16 R8, R204.reuse, R148, R8 ;  /* 0x00000094cc08723c */ /* 0x040ff00000041808 */
[-C--:B------:R-:W-:Y:S04]  /*4d00*/  HMMA.16816.F32.BF16 R12, R204, R150.reuse, R12 ;  /* 0x00000096cc0c723c */ /* 0x080fe8000004180c */
[----:B--2---:R-:W-:Y:S04]  /*4d10*/  SHF.R.S32.HI R2, RZ, 0x1f, R236 ;  /* 0x0000001fff027819 */ /* 0x004fe800000114ec */
[C---:B------:R-:W-:Y:S04]  /*4d20*/  HMMA.16816.F32.BF16 R16, R136.reuse, R150, R16 ;  /* 0x000000968810723c */ /* 0x040fe80000041810 */
[----:B------:R-:W-:Y:S04]  /*4d30*/  IMAD R2, R2, c[0x0][0x238], RZ ;  /* 0x00008e0002027a24 */ /* 0x000fe800078e02ff */
[----:B------:R-:W-:Y:S01]  /*4d40*/  IMAD R2, R236, c[0x0][0x23c], R2 ;  /* 0x00008f00ec027a24 */ /* 0x000fe200078e0202 */
[-C--:B---3--:R-:W-:Y:S03]  /*4d50*/  HMMA.16816.F32.BF16 R20, R136, R36.reuse, R20 ;  /* 0x000000248814723c */ /* 0x088fe60000041814 */
[----:B------:R-:W-:Y:S01]  /*4d60*/  IMAD.IADD R141, R141, 0x1, R2 ;  /* 0x000000018d8d7824 */ /* 0x000fe200078e0202 */
[----:B------:R-:W-:Y:S03]  /*4d70*/  SHF.R.S32.HI R2, RZ, 0x1f, R237 ;  /* 0x0000001fff027819 */ /* 0x000fe600000114ed */
[C---:B------:R-:W-:Y:S01]  /*4d80*/  IMAD.WIDE.U32 R140, R237.reuse, c[0x0][0x240], R140 ;  /* 0x00009000ed8c7a25 */ /* 0x040fe200078e008c */
[C---:B------:R-:W-:Y:S04]  /*4d90*/  HMMA.16816.F32.BF16 R24, R204.reuse, R36, R24 ;  /* 0x00000024cc18723c */ /* 0x040fe80000041818 */
[----:B------:R-:W-:Y:S01]  /*4da0*/  IMAD R3, R2, c[0x0][0x240], RZ ;  /* 0x0000900002037a24 */ /* 0x000fe200078e02ff */
[----:B------:R-:W-:Y:S01]  /*4db0*/  IADD3 R2, P1, R140, UR7, RZ ;  /* 0x000000078c027c10 */ /* 0x000fe2000ff3e0ff */
[----:B------:R-:W-:Y:S02]  /*4dc0*/  UMOV UR7, UR13 ;  /* 0x0000000d00077c82 */ /* 0x000fe40008000000 */
[-C--:B------:R-:W-:Y:S04]  /*4dd0*/  HMMA.16816.F32.BF16 R28, R204, R38.reuse, R28 ;  /* 0x00000026cc1c723c */ /* 0x080fe8000004181c */
[----:B------:R-:W-:Y:S04]  /*4de0*/  IMAD R3, R237, c[0x0][0x244], R3 ;  /* 0x00009100ed037a24 */ /* 0x000fe800078e0203 */
[----:B------:R-:W-:Y:S01]  /*4df0*/  HMMA.16816.F32.BF16 R32, R136, R38, R32 ;  /* 0x000000268820723c */ /* 0x000fe20000041820 */
[----:B------:R-:W-:Y:S03]  /*4e00*/  LDSM.16.MT88.4 R36, [R229+0x17880] ;  /* 0x01788000e524783b */ /* 0x000fe60000004200 */
[----:B------:R-:W-:Y:S01]  /*4e10*/  IADD3.X R3, R141, UR4, R3, P1, !PT ;  /* 0x000000048d037c10 */ /* 0x000fe20008ffe403 */
[----:B------:R-:W-:Y:S01]  /*4e20*/  UIADD3 UR4, UR14, 0x1, URZ ;  /* 0x000000010e047890 */ /* 0x000fe2000fffe03f */
[C---:B------:R-:W-:Y:S03]  /*4e30*/  LEA R140, P1, R2.reuse, c[0x0][0x220], 0x2 ;  /* 0x00008800028c7a11 */ /* 0x040fe600078210ff */
[----:B------:R-:W-:Y:S03]  /*4e40*/  USEL UR14, UR4, URZ, !UP0 ;  /* 0x0000003f040e7287 */ /* 0x000fe6000c000000 */
[----:B------:R-:W-:Y:S01]  /*4e50*/  LEA.HI.X R141, R2, c[0x0][0x224], R3, 0x2, P1 ;  /* 0x00008900028d7a11 */ /* 0x000fe200008f1403 */
[C---:B------:R-:W-:Y:S01]  /*4e60*/  IMAD R2, R226.reuse, 0x2000, R231 ;  /* 0x00002000e2027824 */ /* 0x040fe200078e02e7 */
[----:B------:R-:W-:Y:S02]  /*4e70*/  ISETP.LE.AND P1, PT, R235, UR13, PT ;  /* 0x0000000deb007c0c */ /* 0x000fe4000bf23270 */
[----:B------:R-:W-:Y:S01]  /*4e80*/  IADD3 R226, R226, 0x1, RZ ;  /* 0x00000001e2e27810 */ /* 0x000fe20007ffe0ff */
[----:B------:R-:W-:Y:S01]  /*4e90*/  RED.E.ADD.F32.FTZ.RN.STRONG.GPU [R140.64], R4 ;  /* 0x000000048c00798e */ /* 0x000fe2000c10e790 */
[----:B------:R-:W-:Y:S02]  /*4ea0*/  IMAD.SHL.U32 R2, R2, 0x2, RZ ;  /* 0x0000000202027824 */ /* 0x000fe400078e00ff */
[----:B------:R-:W-:Y:S02]  /*4eb0*/  SEL R226, R226, RZ, !P5 ;  /* 0x000000ffe2e27207 */ /* 0x000fe40006800000 */
[----:B------:R-:W-:Y:S05]  /*4ec0*/  RED.E.ADD.F32.FTZ.RN.STRONG.GPU [R140.64+0x400], R5 ;  /* 0x000400058c00798e */ /* 0x000fea000c10e790 */
        /* <DEDUP_REMOVED lines=12> */
[----:B------:R-:W-:Y:S05]  /*4f90*/  LDSM.16.MT88.4 R4, [R229+0x15480] ;  /* 0x01548000e504783b */ /* 0x000fea0000004200 */
[----:B------:R-:W1:Y:S05]  /*4fa0*/  LDSM.16.MT88.4 R8, [R2+0x6080] ;  /* 0x006080000208783b */ /* 0x000e6a0000004200 */
[----:B------:R-:W-:Y:S05]  /*4fb0*/  RED.E.ADD.F32.FTZ.RN.STRONG.GPU [R140.64+0x3800], R14 ;  /* 0x0038000e8c00798e */ /* 0x000fea000c10e790 */
[----:B------:R-:W-:Y:S05]  /*4fc0*/  RED.E.ADD.F32.FTZ.RN.STRONG.GPU [R140.64+0x3c00], R15 ;  /* 0x003c000f8c00798e */ /* 0x000fea000c10e790 */
[----:B------:R-:W2:Y:S05]  /*4fd0*/  LDSM.16.MT88.4 R12, [R229+0x16480] ;  /* 0x01648000e50c783b */ /* 0x000eaa0000004200 */
[----:B------:R-:W3:Y:S05]  /*4fe0*/  LDSM.16.MT88.4 R16, [R229+0x17480] ;  /* 0x01748000e510783b */ /* 0x000eea0000004200 */
[----:B------:R-:W-:Y:S05]  /*4ff0*/  RED.E.ADD.F32.FTZ.RN.STRONG.GPU [R140.64+0x4000], R20 ;  /* 0x004000148c00798e */ /* 0x000fea000c10e790 */
[----:B------:R-:W-:Y:S05]  /*5000*/  RED.E.ADD.F32.FTZ.RN.STRONG.GPU [R140.64+0x4400], R21 ;  /* 0x004400158c00798e */ /* 0x000fea000c10e790 */
[----:B------:R-:W-:Y:S01]  /*5010*/  RED.E.ADD.F32.FTZ.RN.STRONG.GPU [R140.64+0x4800], R22 ;  /* 0x004800168c00798e */ /* 0x000fe2000c10e790 */
[-C--:B-1----:R-:W-:Y:S04]  /*5020*/  HMMA.16816.F32.BF16 R88, R4, R8.reuse, R88 ;  /* 0x000000080458723c */ /* 0x082fe80000041858 */
[----:B------:R-:W-:Y:S05]  /*5030*/  RED.E.ADD.F32.FTZ.RN.STRONG.GPU [R140.64+0x4c00], R23 ;  /* 0x004c00178c00798e */ /* 0x000fea000c10e790 */
[----:B------:R-:W-:Y:S05]  /*5040*/  RED.E.ADD.F32.FTZ.RN.STRONG.GPU [R140.64+0x5000], R24 ;  /* 0x005000188c00798e */ /* 0x000fea000c10e790 */
[----:B------:R-:W-:Y:S01]  /*5050*/  RED.E.ADD.F32.FTZ.RN.STRONG.GPU [R140.64+0x5400], R25 ;  /* 0x005400198c00798e */ /* 0x000fe2000c10e790 */
[-C--:B--2---:R-:W-:Y:S04]  /*5060*/  HMMA.16816.F32.BF16 R92, R12, R8.reuse, R92 ;  /* 0x000000080c5c723c */ /* 0x084fe8000004185c */
[----:B------:R-:W1:Y:S05]  /*5070*/  LDSM.16.MT88.4 R20, [R2+0x8080] ;  /* 0x008080000214783b */ /* 0x000e6a0000004200 */
[----:B------:R-:W-:Y:S01]  /*5080*/  RED.E.ADD.F32.FTZ.RN.STRONG.GPU [R140.64+0x5800], R26 ;  /* 0x0058001a8c00798e */ /* 0x000fe2000c10e790 */
[C---:B---3--:R-:W-:Y:S04]  /*5090*/  HMMA.16816.F32.BF16 R96, R16.reuse, R8, R96 ;  /* 0x000000081060723c */ /* 0x048fe80000041860 */
[----:B------:R-:W-:Y:S04]  /*50a0*/  RED.E.ADD.F32.FTZ.RN.STRONG.GPU [R140.64+0x5c00], R27 ;  /* 0x005c001b8c00798e */ /* 0x000fe8000c10e790 */
[-C--:B------:R-:W-:Y:S01]  /*50b0*/  HMMA.16816.F32.BF16 R100, R16, R10.reuse, R100 ;  /* 0x0000000a1064723c */ /* 0x080fe20000041864 */
[----:B------:R-:W-:Y:S05]  /*50c0*/  RED.E.ADD.F32.FTZ.RN.STRONG.GPU [R140.64+0x6000], R32 ;  /* 0x006000208c00798e */ /* 0x000fea000c10e790 */
[----:B------:R-:W-:Y:S02]  /*50d0*/  RED.E.ADD.F32.FTZ.RN.STRONG.GPU [R140.64+0x6400], R33 ;  /* 0x006400218c00798e */ /* 0x000fe4000c10e790 */
[-C--:B------:R-:W-:Y:S03]  /*50e0*/  HMMA.16816.F32.BF16 R104, R12, R10.reuse, R104 ;  /* 0x0000000a0c68723c */ /* 0x080fe60000041868 */
[----:B------:R-:W-:Y:S05]  /*50f0*/  RED.E.ADD.F32.FTZ.RN.STRONG.GPU [R140.64+0x6800], R34 ;  /* 0x006800228c00798e */ /* 0x000fea000c10e790 */
[C---:B------:R-:W-:Y:S01]  /*5100*/  HMMA.16816.F32.BF16 R108, R4.reuse, R10, R108 ;  /* 0x0000000a046c723c */ /* 0x040fe2000004186c */
[----:B------:R-:W-:Y:S05]  /*5110*/  RED.E.ADD.F32.FTZ.RN.STRONG.GPU [R140.64+0x6c00], R35 ;  /* 0x006c00238c00798e */ /* 0x000fea000c10e790 */
[----:B------:R-:W-:Y:S02]  /*5120*/  RED.E.ADD.F32.FTZ.RN.STRONG.GPU [R140.64+0x7000], R28 ;  /* 0x0070001c8c00798e */ /* 0x000fe4000c10e790 */
[-C--:B-1----:R-:W-:Y:S03]  /*5130*/  HMMA.16816.F32.BF16 R112, R4, R20.reuse, R112 ;  /* 0x000000140470723c */ /* 0x082fe60000041870 */
[----:B------:R-:W-:Y:S05]  /*5140*/  RED.E.ADD.F32.FTZ.RN.STRONG.GPU [R140.64+0x7400], R29 ;  /* 0x0074001d8c00798e */ /* 0x000fea000c10e790 */
[----:B------:R-:W-:Y:S01]  /*5150*/  RED.E.ADD.F32.FTZ.RN.STRONG.GPU [R140.64+0x7800], R30 ;  /* 0x0078001e8c00798e */ /* 0x000fe2000c10e790 */
[-C--:B------:R-:W-:Y:S04]  /*5160*/  HMMA.16816.F32.BF16 R116, R12, R20.reuse, R116 ;  /* 0x000000140c74723c */ /* 0x080fe80000041874 */
[----:B------:R-:W-:Y:S04]  /*5170*/  LDSM.16.MT88.4 R24, [R229+0x15880] ;  /* 0x01588000e518783b */ /* 0x000fe80000004200 */
[C---:B------:R-:W-:Y:S01]  /*5180*/  HMMA.16816.F32.BF16 R120, R16.reuse, R20, R120 ;  /* 0x000000141078723c */ /* 0x040fe20000041878 */
[----:B------:R-:W-:Y:S05]  /*5190*/  RED.E.ADD.F32.FTZ.RN.STRONG.GPU [R140.64+0x7c00], R31 ;  /* 0x007c001f8c00798e */ /* 0x000fea000c10e790 */
[----:B------:R-:W1:Y:S02]  /*51a0*/  LDSM.16.MT88.4 R28, [R2+0x6880] ;  /* 0x00688000021c783b */ /* 0x000e640000004200 */
[-C--:B------:R-:W-:Y:S03]  /*51b0*/  HMMA.16816.F32.BF16 R124, R16, R22.reuse, R124 ;  /* 0x00000016107c723c */ /* 0x080fe6000004187c */
[----:B------:R-:W2:Y:S05]  /*51c0*/  LDSM.16.MT88.4 R32, [R229+0x16880] ;  /* 0x01688000e520783b */ /* 0x000eaa0000004200 */
[-C--:B------:R-:W-:Y:S01]  /*51d0*/  HMMA.16816.F32.BF16 R128, R12, R22.reuse, R128 ;  /* 0x000000160c80723c */ /* 0x080fe20000041880 */
[----:B------:R-:W3:Y:S05]  /*51e0*/  LDSM.16.MT88.4 R136, [R2+0x8880] ;  /* 0x008880000288783b */ /* 0x000eea0000004200 */
[----:B------:R-:W-:Y:S02]  /*51f0*/  LDSM.16.MT88.4 R8, [R2+0x7080] ;  /* 0x007080000208783b */ /* 0x000fe40000004200 */
[----:B------:R-:W-:Y:S03]  /*5200*/  HMMA.16816.F32.BF16 R132, R4, R22, R132 ;  /* 0x000000160484723c */ /* 0x000fe60000041884 */
[----:B------:R-:W4:Y:S05]  /*5210*/  LDSM.16.MT88.4 R4, [R229+0x15c80] ;  /* 0x015c8000e504783b */ /* 0x000f2a0000004200 */
[----:B------:R-:W5:Y:S05]  /*5220*/  LDSM.16.MT88.4 R12, [R229+0x16c80] ;  /* 0x016c8000e50c783b */ /* 0x000f6a0000004200 */
[----:B------:R-:W3:Y:S05]  /*5230*/  LDSM.16.MT88.4 R16, [R229+0x17c80] ;  /* 0x017c8000e510783b */ /* 0x000eea0000004200 */
[----:B------:R-:W3:Y:S01]  /*5240*/  LDSM.16.MT88.4 R20, [R2+0x9080] ;  /* 0x009080000214783b */ /* 0x000ee20000004200 */
[-C--:B-1----:R-:W-:Y:S04]  /*5250*/  HMMA.16816.F32.BF16 R88, R24, R28.reuse, R88 ;  /* 0x0000001c1858723c */ /* 0x082fe80000041858 */
[----:B------:R-:W-:Y:S04]  /*5260*/  LDSM.16.MT88.4 R140, [R229+0x18080] ;  /* 0x01808000e58c783b */ /* 0x000fe80000004200 */
[-C--:B--2---:R-:W-:Y:S08]  /*5270*/  HMMA.16816.F32.BF16 R92, R32, R28.reuse, R92 ;  /* 0x0000001c205c723c */ /* 0x084ff0000004185c */
[C---:B------:R-:W-:Y:S08]  /*5280*/  HMMA.16816.F32.BF16 R96, R36.reuse, R28, R96 ;  /* 0x0000001c2460723c */ /* 0x040ff00000041860 */
        /* <DEDUP_REMOVED lines=13> */
[-C--:B----4-:R-:W-:Y:S08]  /*5360*/  HMMA.16816.F32.BF16 R88, R4, R8.reuse, R88 ;  /* 0x000000080458723c */ /* 0x090ff00000041858 */
[-C--:B-----5:R-:W-:Y:S08]  /*5370*/  HMMA.16816.F32.BF16 R92, R12, R8.reuse, R92 ;  /* 0x000000080c5c723c */ /* 0x0a0ff0000004185c */
[C---:B------:R-:W-:Y:S08]  /*5380*/  HMMA.16816.F32.BF16 R96, R16.reuse, R8, R96 ;  /* 0x000000081060723c */ /* 0x040ff00000041860 */
[-C--:B------:R-:W-:Y:S08]  /*5390*/  HMMA.16816.F32.BF16 R100, R16, R10.reuse, R100 ;  /* 0x0000000a1064723c */ /* 0x080ff00000041864 */
[-C--:B------:R-:W-:Y:S08]  /*53a0*/  HMMA.16816.F32.BF16 R104, R12, R10.reuse, R104 ;  /* 0x0000000a0c68723c */ /* 0x080ff00000041868 */
[C---:B------:R-:W-:Y:S08]  /*53b0*/  HMMA.16816.F32.BF16 R108, R4.reuse, R10, R108 ;  /* 0x0000000a046c723c */ /* 0x040ff0000004186c */
[-C--:B------:R-:W-:Y:S08]  /*53c0*/  HMMA.16816.F32.BF16 R112, R4, R20.reuse, R112 ;  /* 0x000000140470723c */ /* 0x080ff00000041870 */
        /* <DEDUP_REMOVED lines=67> */
.L_x_680:
        /* <DEDUP_REMOVED lines=18> */
[----:B------:R-:W-:Y:S01]  /*5920*/  LEA.HI R3, R0, R246, RZ, 0x4 ;  /* 0x000000f600037211 */ /* 0x000fe200078f20ff */
[----:B------:R-:W-:Y:S01]  /*5930*/  IMAD.SHL.U32 R8, R5, 0x40, RZ ;  /* 0x0000004005087824 */ /* 0x000fe200078e00ff */
[----:B------:R-:W-:Y:S01]  /*5940*/  SHF.R.U32.HI R7, RZ, 0x3, R7 ;  /* 0x00000003ff077819 */ /* 0x000fe20000011607 */
[----:B------:R-:W-:Y:S01]  /*5950*/  IMAD.IADD R6, R246, 0x1, -R6 ;  /* 0x00000001f6067824 */ /* 0x000fe200078e0a06 */
[----:B------:R-:W-:-:S02]  /*5960*/  LOP3.LUT R2, R3, 0xfffffff0, RZ, 0xc0, !PT ;  /* 0xfffffff003027812 */ /* 0x000fc400078ec0ff */
[----:B------:R-:W-:Y:S01]  /*5970*/  LOP3.LUT R8, R8, 0x1c0, RZ, 0xc0, !PT ;  /* 0x000001c008087812 */ /* 0x000fe200078ec0ff */
[----:B------:R-:W-:Y:S01]  /*5980*/  IMAD R4, R4, 0x200, R6 ;  /* 0x0000020004047824 */ /* 0x000fe200078e0206 */
[----:B------:R-:W-:Y:S01]  /*5990*/  LEA.HI R0, R0, R246, RZ, 0x7 ;  /* 0x000000f600007211 */ /* 0x000fe200078f38ff */
[----:B------:R-:W-:Y:S01]  /*59a0*/  IMAD.IADD R2, R246, 0x1, -R2 ;  /* 0x00000001f6027824 */ /* 0x000fe200078e0a02 */
[----:B------:R-:W-:Y:S02]  /*59b0*/  LOP3.LUT R7, R8, 0x18, R7, 0xf8, !PT ;  /* 0x0000001808077812 */ /* 0x000fe400078ef807 */
[----:B------:R-:W-:Y:S01]  /*59c0*/  SHF.R.U32.HI R8, RZ, 0x3, R8 ;  /* 0x00000003ff087819 */ /* 0x000fe20000011608 */
[----:B------:R-:W-:Y:S01]  /*59d0*/  IMAD.SHL.U32 R0, R0, 0x4, RZ ;  /* 0x0000000400007824 */ /* 0x000fe200078e00ff */
[----:B------:R-:W-:Y:S02]  /*59e0*/  SHF.R.S32.HI R6, RZ, 0x4, R3 ;  /* 0x00000004ff067819 */ /* 0x000fe40000011403 */
[----:B------:R-:W-:-:S02]  /*59f0*/  SHF.R.S32.HI R3, RZ, 0x1f, R2 ;  /* 0x0000001fff037819 */ /* 0x000fc40000011402 */
[----:B------:R-:W-:Y:S02]  /*5a00*/  LOP3.LUT R7, R7, R8, RZ, 0x3c, !PT ;  /* 0x0000000807077212 */ /* 0x000fe400078e3cff */
[----:B------:R-:W-:Y:S01]  /*5a10*/  LOP3.LUT P0, RZ, R5, 0x4, RZ, 0xc0, !PT ;  /* 0x0000000405ff7812 */ /* 0x000fe2000780c0ff */
[----:B------:R-:W-:Y:S01]  /*5a20*/  IMAD.SHL.U32 R5, R6, 0x40, RZ ;  /* 0x0000004006057824 */ /* 0x000fe200078e00ff */
[----:B------:R-:W-:Y:S01]  /*5a30*/  LEA.HI R3, R3, R2, RZ, 0x3 ;  /* 0x0000000203037211 */ /* 0x000fe200078f18ff */
[----:B------:R-:W-:Y:S01]  /*5a40*/  IMAD.U32 R4, R4, 0x2, R7 ;  /* 0x0000000204047824 */ /* 0x000fe200078e0007 */
[----:B------:R-:W-:Y:S01]  /*5a50*/  LOP3.LUT R0, R0, 0xfffffe00, RZ, 0xc0, !PT ;  /* 0xfffffe0000007812 */ /* 0x000fe200078ec0ff */
[----:B------:R-:W-:Y:S01]  /*5a60*/  IMAD.SHL.U32 R2, R2, 0x8, RZ ;  /* 0x0000000802027824 */ /* 0x000fe200078e00ff */
[----:B------:R-:W-:Y:S01]  /*5a70*/  SHF.R.S32.HI R3, RZ, 0x3, R3 ;  /* 0x00000003ff037819 */ /* 0x000fe20000011403 */
[----:B------:R-:W-:Y:S01]  /*5a80*/  IMAD.SHL.U32 R4, R4, 0x2, RZ ;  /* 0x0000000204047824 */ /* 0x000fe200078e00ff */
[----:B------:R-:W-:-:S02]  /*5a90*/  F2FP.BF16.PACK_AB R42, R43, R42 ;  /* 0x0000002a2b2a723e */ /* 0x000fc400000010ff */
[----:B------:R-:W-:Y:S01]  /*5aa0*/  F2FP.BF16.PACK_AB R60, R61, R60 ;  /* 0x0000003c3d3c723e */ /* 0x000fe200000010ff */
[----:B------:R-:W-:Y:S01]  /*5ab0*/  IMAD R0, R3, 0x1800, R0 ;  /* 0x0000180003007824 */ /* 0x000fe200078e0200 */
[C---:B------:R-:W-:Y:S01]  /*5ac0*/  IADD3 R3, R4.reuse, 0x40, RZ ;  /* 0x0000004004037810 */ /* 0x040fe20007ffe0ff */
[----:B------:R-:W-:Y:S01]  /*5ad0*/  STS [R4+0x6080], R40 ;  /* 0x0060802804007388 */ /* 0x000fe20000000800 */
[----:B------:R-:W-:Y:S02]  /*5ae0*/  F2FP.BF16.PACK_AB R62, R63, R62 ;  /* 0x0000003e3f3e723e */ /* 0x000fe400000010ff */
[----:B------:R-:W-:Y:S01]  /*5af0*/  @P0 IADD3 R3, R4, -0x40, RZ ;  /* 0xffffffc004030810 */ /* 0x000fe20007ffe0ff */
        /* <DEDUP_REMOVED lines=15> */
[----:B------:R1:W-:Y:S01]  /*5bf0*/  STS [R3+0x7080], R56 ;  /* 0x0070803803007388 */ /* 0x0003e20000000800 */
        /* <DEDUP_REMOVED lines=18> */
[----:B------:R-:W-:Y:S01]  /*5d20*/  F2FP.BF16.PACK_AB R108, R109, R108 ;  /* 0x0000006c6d6c723e */ /* 0x000fe200000010ff */
[----:B-1----:R-:W-:Y:S01]  /*5d30*/  IMAD.MOV.U32 R56, RZ, RZ, -0x60 ;  /* 0xffffffa0ff387424 */ /* 0x002fe200078e00ff */
[----:B------:R-:W-:Y:S01]  /*5d40*/  F2FP.BF16.PACK_AB R110, R111, R110 ;  /* 0x0000006e6f6e723e */ /* 0x000fe200000010ff */
[----:B------:R-:W-:Y:S01]  /*5d50*/  STS [R4+0x9480], R66 ;  /* 0x0094804204007388 */ /* 0x000fe20000000800 */
[----:B------:R-:W-:Y:S01]  /*5d60*/  F2FP.BF16.PACK_AB R92, R93, R92 ;  /* 0x0000005c5d5c723e */ /* 0x000fe200000010ff */
[----:B------:R-:W-:Y:S01]  /*5d70*/  IMAD R56, R238, R56, c[0x0][0x2f0] ;  /* 0x0000bc00ee387624 */ /* 0x000fe200078e0238 */
        /* <DEDUP_REMOVED lines=29> */
[----:B------:R-:W-:-:S02]  /*5f50*/  LOP3.LUT R5, R5, 0x1c0, RZ, 0xc0, !PT ;  /* 0x000001c005057812 */ /* 0x000fc400078ec0ff */
[----:B------:R-:W-:Y:S01]  /*5f60*/  IMNMX R56, R56, 0x60, PT ;  /* 0x0000006038387817 */ /* 0x000fe20003800200 */
[----:B------:R-:W-:Y:S01]  /*5f70*/  STS [R4+0x80], R88 ;  /* 0x0000805804007388 */ /* 0x000fe20000000800 */
[----:B------:R-:W-:Y:S02]  /*5f80*/  LOP3.LUT R7, R5, 0x38, R2, 0xf8, !PT ;  /* 0x0000003805077812 */ /* 0x000fe400078ef802 */
[----:B------:R-:W-:Y:S01]  /*5f90*/  SHF.R.U32.HI R5, RZ, 0x3, R5 ;  /* 0x00000003ff057819 */ /* 0x000fe20000011605 */
[----:B------:R-:W-:Y:S01]  /*5fa0*/  STS [R4+0x480], R90 ;  /* 0x0004805a04007388 */ /* 0x000fe20000000800 */
[----:B------:R-:W-:Y:S02]  /*5fb0*/  ISETP.GE.AND P5, PT, R6, R56, PT ;  /* 0x000000380600720c */ /* 0x000fe40003fa6270 */
[----:B------:R-:W-:Y:S01]  /*5fc0*/  LOP3.LUT R5, R7, R5, RZ, 0x3c, !PT ;  /* 0x0000000507057212 */ /* 0x000fe200078e3cff */
[----:B------:R-:W-:Y:S01]  /*5fd0*/  STS [R3+0x80], R108 ;  /* 0x0000806c03007388 */ /* 0x000fe20000000800 */
[----:B------:R-:W-:-:S03]  /*5fe0*/  ISETP.GE.OR P0, PT, R2, c[0x0][0x324], P5 ;  /* 0x0000c90002007a0c */ /* 0x000fc60002f06670 */
[----:B------:R-:W-:Y:S01]  /*5ff0*/  STS [R3+0x480], R110 ;  /* 0x0004806e03007388 */ /* 0x000fe20000000800 */
[----:B------:R-:W-:Y:S01]  /*6000*/  IMAD.IADD R0, R0, 0x1, R5 ;  /* 0x0000000100007824 */ /* 0x000fe200078e0205 */
[----:B------:R-:W-:Y:S02]  /*6010*/  SHF.R.S32.HI R5, RZ, 0x1f, R236 ;  /* 0x0000001fff057819 */ /* 0x000fe400000114ec */
[----:B------:R-:W-:Y:S01]  /*6020*/  STS [R4+0x1080], R92 ;  /* 0x0010805c04007388 */ /* 0x000fe20000000800 */
[----:B------:R-:W-:Y:S02]  /*6030*/  IMAD.SHL.U32 R0, R0, 0x2, RZ ;  /* 0x0000000200007824 */ /* 0x000fe400078e00ff */
[----:B------:R-:W-:Y:S01]  /*6040*/  IMAD R7, R5, c[0x0][0x338], RZ ;  /* 0x0000ce0005077a24 */ /* 0x000fe200078e02ff */
[----:B------:R-:W-:Y:S03]  /*6050*/  STS [R4+0x1480], R94 ;  /* 0x0014805e04007388 */ /* 0x000fe60000000800 */
[----:B------:R-:W-:Y:S01]  /*6060*/  IMAD R7, R236, c[0x0][0x33c], R7 ;  /* 0x0000cf00ec077a24 */ /* 0x000fe200078e0207 */
        /* <DEDUP_REMOVED lines=18> */
[----:B------:R-:W-:Y:S01]  /*6190*/  BAR.SYNC.DEFER_BLOCKING 0x1, 0x100 ;  /* 0x0044000000007b1d */ /* 0x000fe20000010000 */
[----:B-1----:R-:W-:-:S05]  /*61a0*/  SHF.R.S32.HI R4, RZ, 0x1f, R237 ;  /* 0x0000001fff047819 */ /* 0x002fca00000114ed */
[----:B------:R-:W-:Y:S01]  /*61b0*/  IMAD R52, R4, c[0x0][0x340], RZ ;  /* 0x0000d00004347a24 */ /* 0x000fe200078e02ff */
[----:B--2---:R-:W-:-:S03]  /*61c0*/  SHF.R.S32.HI R3, RZ, 0x1f, R2 ;  /* 0x0000001fff037819 */ /* 0x004fc60000011402 */
[----:B------:R-:W-:Y:S01]  /*61d0*/  IMAD R52, R237, c[0x0][0x344], R52 ;  /* 0x0000d100ed347a24 */ /* 0x000fe200078e0234 */
[----:B------:R1:W2:Y:S01]  /*61e0*/  LDS.128 R48, [R0+0x6880] ;  /* 0x0068800000307984 */ /* 0x0002a20000000c00 */
[----:B------:R-:W-:-:S03]  /*61f0*/  IMAD.WIDE.U32 R54, R236, c[0x0][0x338], R2 ;  /* 0x0000ce00ec367a25 */ /* 0x000fc600078e0002 */
[----:B------:R1:W3:Y:S01]  /*6200*/  LDS.128 R44, [R0+0x7080] ;  /* 0x00708000002c7984 */ /* 0x0002e20000000c00 */
[----:B------:R-:W-:Y:S01]  /*6210*/  IMAD.IADD R55, R55, 0x1, R7 ;  /* 0x0000000137377824 */ /* 0x000fe200078e0207 */
[----:B------:R-:W-:Y:S02]  /*6220*/  SHF.R.S32.HI R7, RZ, 0x1f, R6 ;  /* 0x0000001fff077819 */ /* 0x000fe40000011406 */
[----:B------:R1:W4:Y:S01]  /*6230*/  LDS.128 R40, [R0+0x7880] ;  /* 0x0078800000287984 */ /* 0x0003220000000c00 */
[----:B------:R-:W-:-:S03]  /*6240*/  IMAD.WIDE.U32 R58, R237, c[0x0][0x340], R54 ;  /* 0x0000d000ed3a7a25 */ /* 0x000fc600078e0036 */
        /* <DEDUP_REMOVED lines=20> */
.L_x_686:
[----:B--2---:R-:W-:Y:S05]  /*6390*/  BSYNC B0 ;  /* 0x0000000000007941 */ /* 0x004fea0003800000 */
.L_x_685:
[----:B-1----:R-:W-:Y:S01]  /*63a0*/  IADD3 R0, R6, 0x10, RZ ;  /* 0x0000001006007810 */ /* 0x002fe20007ffe0ff */
[----:B------:R-:W-:Y:S03]  /*63b0*/  BSSY B0, `(.L_x_687) ;  /* 0x000000f000007945 */ /* 0x000fe60003800000 */
[----:B------:R-:W-:-:S04]  /*63c0*/  ISETP.GE.AND P4, PT, R0, R56, PT ;  /* 0x000000380000720c */ /* 0x000fc80003f86270 */
[----:B------:R-:W-:-:S13]  /*63d0*/  ISETP.GE.OR P0, PT, R2, c[0x0][0x324], P4 ;  /* 0x0000c90002007a0c */ /* 0x000fda0002706670 */
[----:B------:R-:W-:Y:S05]  /*63e0*/  @P0 BRA `(.L_x_688) ;  /* 0x000000b000000947 */ /* 0x000fea0003800000 */
[----:B------:R-:W-:Y:S01]  /*63f0*/  IADD3 R52, P0, R238, 0x10, RZ ;  /* 0x00000010ee347810 */ /* 0x000fe20007f1e0ff */
[----:B------:R-:W-:Y:S01]  /*6400*/  IMAD.MOV.U32 R54, RZ, RZ, R58 ;  /* 0x000000ffff367224 */ /* 0x000fe200078e003a */
[----:B------:R-:W-:-:S03]  /*6410*/  MOV R55, R61 ;  /* 0x0000003d00377202 */ /* 0x000fc60000000f00 */
[----:B------:R-:W-:Y:S02]  /*6420*/  IMAD.X R0, RZ, RZ, R239, P0 ;  /* 0x000000ffff007224 */ /* 0x000fe400000e06ef */
[----:B------:R-:W-:-:S04]  /*6430*/  IMAD.WIDE.U32 R54, R52, c[0x0][0x330], R54 ;  /* 0x0000cc0034367a25 */ /* 0x000fc800078e0036 */
[----:B------:R-:W-:-:S04]  /*6440*/  IMAD R0, R0, c[0x0][0x330], RZ ;  /* 0x0000cc0000007a24 */ /* 0x000fc800078e02ff */
[----:B------:R-:W-:Y:S01]  /*6450*/  IMAD R0, R52, c[0x0][0x334], R0 ;  /* 0x0000cd0034007a24 */ /* 0x000fe200078e0200 */
[----:B------:R-:W-:-:S04]  /*6460*/  LEA R52, P0, R54, c[0x0][0x318], 0x1 ;  /* 0x0000c60036347a11 */ /* 0x000fc800078008ff */
[----:B------:R-:W-:-:S04]  /*6470*/  IADD3 R0, R55, R0, RZ ;  /* 0x0000000037007210 */ /* 0x000fc80007ffe0ff */
[----:B------:R-:W-:-:S05]  /*6480*/  LEA.HI.X R53, R54, c[0x0][0x31c], R0, 0x1, P0 ;  /* 0x0000c70036357a11 */ /* 0x000fca00000f0c00 */
[----:B------:R1:W-:Y:S02]  /*6490*/  STG.E.128 [R52.64], R48 ;  /* 0x0000003034007986 */ /* 0x0003e4000c101d10 */
.L_x_688:
[----:B------:R-:W-:Y:S05]  /*64a0*/  BSYNC B0 ;  /* 0x0000000000007941 */ /* 0x000fea0003800000 */
.L_x_687:
[----:B------:R-:W-:Y:S01]  /*64b0*/  IADD3 R0, R6, 0x20, RZ ;  /* 0x0000002006007810 */ /* 0x000fe20007ffe0ff */
[----:B------:R-:W-:Y:S03]  /*64c0*/  BSSY B0, `(.L_x_689) ;  /* 0x000000f000007945 */ /* 0x000fe60003800000 */
[----:B------:R-:W-:-:S04]  /*64d0*/  ISETP.GE.AND P3, PT, R0, R56, PT ;  /* 0x000000380000720c */ /* 0x000fc80003f66270 */
[----:B------:R-:W-:-:S13]  /*64e0*/  ISETP.GE.OR P0, PT, R2, c[0x0][0x324], P3 ;  /* 0x0000c90002007a0c */ /* 0x000fda0001f06670 */
[----:B------:R-:W-:Y:S05]  /*64f0*/  @P0 BRA `(.L_x_690) ;  /* 0x000000b000000947 */ /* 0x000fea0003800000 */
[----:B-1----:R-:W-:Y:S01]  /*6500*/  IADD3 R48, P0, R238, 0x20, RZ ;  /* 0x00000020ee307810 */ /* 0x002fe20007f1e0ff */
        /* <DEDUP_REMOVED lines=9> */
[----:B---3--:R1:W-:Y:S02]  /*65a0*/  STG.E.128 [R48.64], R44 ;  /* 0x0000002c30007986 */ /* 0x0083e4000c101d10 */
.L_x_690:
[----:B------:R-:W-:Y:S05]  /*65b0*/  BSYNC B0 ;  /* 0x0000000000007941 */ /* 0x000fea0003800000 */
.L_x_689:
[----:B------:R-:W-:Y:S01]  /*65c0*/  IADD3 R0, R6, 0x30, RZ ;  /* 0x0000003006007810 */ /* 0x000fe20007ffe0ff */
[----:B------:R-:W-:Y:S03]  /*65d0*/  BSSY B0, `(.L_x_691) ;  /* 0x000000f000007945 */ /* 0x000fe60003800000 */
[----:B------:R-:W-:-:S04]  /*65e0*/  ISETP.GE.AND P2, PT, R0, R56, PT ;  /* 0x000000380000720c */ /* 0x000fc80003f46270 */
[----:B------:R-:W-:-:S13]  /*65f0*/  ISETP.GE.OR P0, PT, R2, c[0x0][0x324], P2 ;  /* 0x0000c90002007a0c */ /* 0x000fda0001706670 */
[----:B------:R-:W-:Y:S05]  /*6600*/  @P0 BRA `(.L_x_692) ;  /* 0x000000b000000947 */ /* 0x000fea0003800000 */
[----:B-1-3--:R-:W-:Y:S01]  /*6610*/  IADD3 R44, P0, R238, 0x30, RZ ;  /* 0x00000030ee2c7810 */ /* 0x00afe20007f1e0ff */
        /* <DEDUP_REMOVED lines=9> */
[----:B----4-:R1:W-:Y:S02]  /*66b0*/  STG.E.128 [R44.64], R40 ;  /* 0x000000282c007986 */ /* 0x0103e4000c101d10 */
.L_x_692:
[----:B------:R-:W-:Y:S05]  /*66c0*/  BSYNC B0 ;  /* 0x0000000000007941 */ /* 0x000fea0003800000 */
.L_x_691:
[----:B------:R-:W-:Y:S01]  /*66d0*/  IADD3 R0, R6, 0x40, RZ ;  /* 0x0000004006007810 */ /* 0x000fe20007ffe0ff */
[----:B------:R-:W-:Y:S03]  /*66e0*/  BSSY B0, `(.L_x_693) ;  /* 0x000000f000007945 */ /* 0x000fe60003800000 */
[----:B------:R-:W-:-:S04]  /*66f0*/  ISETP.GE.AND P1, PT, R0, R56, PT ;  /* 0x000000380000720c */ /* 0x000fc80003f26270 */
[----:B------:R-:W-:-:S13]  /*6700*/  ISETP.GE.OR P0, PT, R2, c[0x0][0x324], P1 ;  /* 0x0000c90002007a0c */ /* 0x000fda0000f06670 */
[----:B------:R-:W-:Y:S05]  /*6710*/  @P0 BRA `(.L_x_694) ;  /* 0x000000b000000947 */ /* 0x000fea0003800000 */
[----:B-1--4-:R-:W-:Y:S01]  /*6720*/  IADD3 R40, P0, R238, 0x40, RZ ;  /* 0x00000040ee287810 */ /* 0x012fe20007f1e0ff */
        /* <DEDUP_REMOVED lines=10> */
.L_x_694:
[----:B------:R-:W-:Y:S05]  /*67d0*/  BSYNC B0 ;  /* 0x0000000000007941 */ /* 0x000fea0003800000 */
.L_x_693:
[----:B------:R-:W-:Y:S01]  /*67e0*/  IADD3 R6, R6, 0x50, RZ ;  /* 0x0000005006067810 */ /* 0x000fe20007ffe0ff */
[----:B------:R-:W-:Y:S03]  /*67f0*/  BSSY B0, `(.L_x_695) ;  /* 0x000000f000007945 */ /* 0x000fe60003800000 */
[----:B------:R-:W-:-:S04]  /*6800*/  ISETP.GE.AND P0, PT, R6, R56, PT ;  /* 0x000000380600720c */ /* 0x000fc80003f06270 */
[----:B------:R-:W-:-:S13]  /*6810*/  ISETP.GE.OR P6, PT, R2, c[0x0][0x324], P0 ;  /* 0x0000c90002007a0c */ /* 0x000fda00007c6670 */
[----:B------:R-:W-:Y:S05]  /*6820*/  @P6 BRA `(.L_x_696) ;  /* 0x000000b000006947 */ /* 0x000fea0003800000 */
[----:B------:R-:W-:Y:S01]  /*6830*/  IADD3 R6, P6, R238, 0x50, RZ ;  /* 0x00000050ee067810 */ /* 0x000fe20007fde0ff */
[----:B-1----:R-:W-:Y:S01]  /*6840*/  IMAD.MOV.U32 R36, RZ, RZ, R58 ;  /* 0x000000ffff247224 */ /* 0x002fe200078e003a */
        /* <DEDUP_REMOVED lines=9> */
.L_x_696:
[----:B------:R-:W-:Y:S05]  /*68e0*/  BSYNC B0 ;  /* 0x0000000000007941 */ /* 0x000fea0003800000 */
.L_x_695:
        /* <DEDUP_REMOVED lines=19> */
.L_x_698:
[----:B------:R-:W-:Y:S05]  /*6a20*/  BSYNC B0 ;  /* 0x0000000000007941 */ /* 0x000fea0003800000 */
.L_x_697:
[----:B------:R-:W-:Y:S01]  /*6a30*/  ISETP.GE.OR P4, PT, R2, c[0x0][0x2f4], P4 ;  /* 0x0000bd0002007a0c */ /* 0x000fe20002786670 */
[----:B------:R-:W-:-:S12]  /*6a40*/  BSSY B0, `(.L_x_699) ;  /* 0x000000d000007945 */ /* 0x000fd80003800000 */
        /* <DEDUP_REMOVED lines=12> */
.L_x_700:
[----:B------:R-:W-:Y:S05]  /*6b10*/  BSYNC B0 ;  /* 0x0000000000007941 */ /* 0x000fea0003800000 */
.L_x_699:
[----:B------:R-:W-:Y:S01]  /*6b20*/  ISETP.GE.OR P3, PT, R2, c[0x0][0x2f4], P3 ;  /* 0x0000bd0002007a0c */ /* 0x000fe20001f66670 */
[----:B------:R-:W-:-:S12]  /*6b30*/  BSSY B0, `(.L_x_701) ;  /* 0x000000d000007945 */ /* 0x000fd80003800000 */
        /* <DEDUP_REMOVED lines=12> */
.L_x_702:
[----:B------:R-:W-:Y:S05]  /*6c00*/  BSYNC B0 ;  /* 0x0000000000007941 */ /* 0x000fea0003800000 */
.L_x_701:
        /* <DEDUP_REMOVED lines=14> */
.L_x_704:
[----:B------:R-:W-:Y:S05]  /*6cf0*/  BSYNC B0 ;  /* 0x0000000000007941 */ /* 0x000fea0003800000 */
.L_x_703:
        /* <DEDUP_REMOVED lines=14> */
.L_x_706:
[----:B------:R-:W-:Y:S05]  /*6de0*/  BSYNC B0 ;  /* 0x0000000000007941 */ /* 0x000fea0003800000 */
.L_x_705:
[----:B------:R-:W-:-:S13]  /*6df0*/  ISETP.GE.OR P0, PT, R2, c[0x0][0x2f4], P0 ;  /* 0x0000bd0002007a0c */ /* 0x000fda0000706670 */
[----:B------:R-:W-:Y:S05]  /*6e00*/  @P0 EXIT ;  /* 0x000000000000094d */ /* 0x000fea0003800000 */
[----:B------:R-:W-:Y:S01]  /*6e10*/  IADD3 R0, P0, R238, 0x50, RZ ;  /* 0x00000050ee007810 */ /* 0x000fe20007f1e0ff */
[----:B------:R-:W-:Y:S01]  /*6e20*/  IMAD.MOV.U32 R2, RZ, RZ, R6 ;  /* 0x000000ffff027224 */ /* 0x000fe200078e0006 */
[----:B------:R-:W-:-:S03]  /*6e30*/  MOV R3, R33 ;  /* 0x0000002100037202 */ /* 0x000fc60000000f00 */
[----:B------:R-:W-:Y:S02]  /*6e40*/  IMAD.X R238, RZ, RZ, R239, P0 ;  /* 0x000000ffffee7224 */ /* 0x000fe400000e06ef */
[----:B------:R-:W-:-:S04]  /*6e50*/  IMAD.WIDE.U32 R2, R0, c[0x0][0x300], R2 ;  /* 0x0000c00000027a25 */ /* 0x000fc800078e0002 */
[----:B------:R-:W-:Y:S01]  /*6e60*/  IMAD R238, R238, c[0x0][0x300], RZ ;  /* 0x0000c000eeee7a24 */ /* 0x000fe200078e02ff */
[----:B-1----:R-:W-:-:S03]  /*6e70*/  LEA R4, P0, R2, c[0x0][0x2e8], 0x1 ;  /* 0x0000ba0002047a11 */ /* 0x002fc600078008ff */
[----:B------:R-:W-:-:S05]  /*6e80*/  IMAD R238, R0, c[0x0][0x304], R238 ;  /* 0x0000c10000ee7a24 */ /* 0x000fca00078e02ee */
[----:B------:R-:W-:-:S04]  /*6e90*/  IADD3 R238, R3, R238, RZ ;  /* 0x000000ee03ee7210 */ /* 0x000fc80007ffe0ff */
[----:B------:R-:W-:-:S05]  /*6ea0*/  LEA.HI.X R5, R2, c[0x0][0x2ec], R238, 0x1, P0 ;  /* 0x0000bb0002057a11 */ /* 0x000fca00000f0cee */
[----:B------:R-:W-:Y:S01]  /*6eb0*/  STG.E.128 [R4.64], R8 ;  /* 0x0000000804007986 */ /* 0x000fe2000c101d10 */
[----:B------:R-:W-:Y:S05]  /*6ec0*/  EXIT ;  /* 0x000000000000794d */ /* 0x000fea0003800000 */
.L_x_684:
[----:B------:R-:W-:Y:S01]  /*6ed0*/  SHF.R.S32.HI R4, RZ, 0x1f, R246 ;  /* 0x0000001fff047819 */ /* 0x000fe200000114f6 */
[----:B------:R-:W-:Y:S01]  /*6ee0*/  BSSY B0, `(.L_x_707) ;  /* 0x0000020000007945 */ /* 0x000fe20003800000 */
[----:B------:R-:W-:Y:S02]  /*6ef0*/  SHF.R.S32.HI R3, RZ, 0x1f, R236 ;  /* 0x0000001fff037819 */ /* 0x000fe400000114ec */
[----:B------:R-:W-:Y:S02]  /*6f00*/  LEA.HI R4, R4, R246, RZ, 0x4 ;  /* 0x000000f604047211 */ /* 0x000fe400078f20ff */
[----:B------:R-:W-:Y:S01]  /*6f10*/  SHF.R.S32.HI R2, RZ, 0x1f, R237 ;  /* 0x0000001fff027819 */ /* 0x000fe200000114ed */
[----:B------:R-:W-:Y:S01]  /*6f20*/  IMAD R5, R3, c[0x0][0x308], RZ ;  /* 0x0000c20003057a24 */ /* 0x000fe200078e02ff */
[----:B------:R-:W-:Y:S02]  /*6f30*/  LOP3.LUT R0, R4, 0x1ffffff0, RZ, 0xc0, !PT ;  /* 0x1ffffff004007812 */ /* 0x000fe400078ec0ff */
[----:B------:R-:W-:Y:S01]  /*6f40*/  SHF.R.S32.HI R4, RZ, 0x4, R4 ;  /* 0x00000004ff047819 */ /* 0x000fe20000011404 */
[----:B------:R-:W-:-:S02]  /*6f50*/  IMAD R5, R236, c[0x0][0x30c], R5 ;  /* 0x0000c300ec057a24 */ /* 0x000fc400078e0205 */
[----:B------:R-:W-:Y:S02]  /*6f60*/  IMAD.IADD R0, R246, 0x1, -R0 ;  /* 0x00000001f6007824 */ /* 0x000fe400078e0a00 */
[----:B------:R-:W-:-:S03]  /*6f70*/  IMAD R12, R2, c[0x0][0x310], RZ ;  /* 0x0000c400020c7a24 */ /* 0x000fc600078e02ff */
[----:B------:R-:W-:Y:S01]  /*6f80*/  SHF.L.U32 R10, R0, 0x3, RZ ;  /* 0x00000003000a7819 */ /* 0x000fe200000006ff */
[----:B------:R-:W-:Y:S02]  /*6f90*/  IMAD.MOV.U32 R0, RZ, RZ, -0x60 ;  /* 0xffffffa0ff007424 */ /* 0x000fe400078e00ff */
[----:B------:R-:W-:Y:S01]  /*6fa0*/  IMAD R12, R237, c[0x0][0x314], R12 ;  /* 0x0000c500ed0c7a24 */ /* 0x000fe200078e020c */
[----:B------:R-:W-:Y:S01]  /*6fb0*/  SHF.R.S32.HI R11, RZ, 0x1f, R10 ;  /* 0x0000001fff0b7819 */ /* 0x000fe2000001140a */
[----:B------:R-:W-:-:S04]  /*6fc0*/  IMAD R0, R238, R0, c[0x0][0x2f0] ;  /* 0x0000bc00ee007624 */ /* 0x000fc800078e0200 */
[----:B------:R-:W-:Y:S01]  /*6fd0*/  IMAD.WIDE.U32 R6, R236, c[0x0][0x308], R10 ;  /* 0x0000c200ec067a25 */ /* 0x000fe200078e000a */
[----:B------:R-:W-:-:S04]  /*6fe0*/  ISETP.GE.AND P5, PT, R4, R0, PT ;  /* 0x000000000400720c */ /* 0x000fc80003fa6270 */
[----:B------:R-:W-:Y:S02]  /*6ff0*/  ISETP.GE.OR P0, PT, R10, c[0x0][0x2f4], P5 ;  /* 0x0000bd000a007a0c */ /* 0x000fe40002f06670 */
[----:B------:R-:W-:Y:S02]  /*7000*/  IADD3 R7, R7, R5, RZ ;  /* 0x0000000507077210 */ /* 0x000fe40007ffe0ff */
[----:B------:R-:W-:-:S03]  /*7010*/  SHF.R.S32.HI R5, RZ, 0x1f, R4 ;  /* 0x0000001fff057819 */ /* 0x000fc60000011404 */
[----:B------:R-:W-:-:S04]  /*7020*/  IMAD.WIDE.U32 R8, R237, c[0x0][0x310], R6 ;  /* 0x0000c400ed087a25 */ /* 0x000fc800078e0006 */
[----:B------:R-:W-:-:S04]  /*7030*/  IMAD.WIDE R238, R238, 0x60, R4 ;  /* 0x00000060eeee7825 */ /* 0x000fc800078e0204 */
        /* <DEDUP_REMOVED lines=10> */
.L_x_708:
[----:B------:R-:W-:Y:S05]  /*70e0*/  BSYNC B0 ;  /* 0x0000000000007941 */ /* 0x000fea0003800000 */
.L_x_707:
[----:B------:R-:W-:Y:S01]  /*70f0*/  IADD3 R6, R4, 0x10, RZ ;  /* 0x0000001004067810 */ /* 0x000fe20007ffe0ff */
        /* <DEDUP_REMOVED lines=14> */
[----:B------:R1:W-:Y:S02]  /*71e0*/  STG.E.128 [R16.64], RZ ;  /* 0x000000ff10007986 */ /* 0x0003e4000c101d10 */
.L_x_710:
[----:B------:R-:W-:Y:S05]  /*71f0*/  BSYNC B0 ;  /* 0x0000000000007941 */ /* 0x000fea0003800000 */
.L_x_709:
        /* <DEDUP_REMOVED lines=16> */
.L_x_712:
[----:B------:R-:W-:Y:S05]  /*7300*/  BSYNC B0 ;  /* 0x0000000000007941 */ /* 0x000fea0003800000 */
.L_x_711:
        /* <DEDUP_REMOVED lines=16> */
.L_x_714:
[----:B------:R-:W-:Y:S05]  /*7410*/  BSYNC B0 ;  /* 0x0000000000007941 */ /* 0x000fea0003800000 */
.L_x_713:
        /* <DEDUP_REMOVED lines=16> */
.L_x_716:
[----:B------:R-:W-:Y:S05]  /*7520*/  BSYNC B0 ;  /* 0x0000000000007941 */ /* 0x000fea0003800000 */
.L_x_715:
        /* <DEDUP_REMOVED lines=15> */
[----:B------:R2:W-:Y:S02]  /*7620*/  STG.E.128 [R4.64], RZ ;  /* 0x000000ff04007986 */ /* 0x0005e4000c101d10 */
.L_x_718:
[----:B------:R-:W-:Y:S05]  /*7630*/  BSYNC B0 ;  /* 0x0000000000007941 */ /* 0x000fea0003800000 */
.L_x_717:
        /* <DEDUP_REMOVED lines=19> */
.L_x_720:
[----:B------:R-:W-:Y:S05]  /*7770*/  BSYNC B0 ;  /* 0x0000000000007941 */ /* 0x000fea0003800000 */
.L_x_719:
[----:B------:R-:W-:Y:S01]  /*7780*/  ISETP.GE.OR P4, PT, R10, c[0x0][0x324], P4 ;  /* 0x0000c9000a007a0c */ /* 0x000fe20002786670 */
[----:B------:R-:W-:-:S12]  /*7790*/  BSSY B0, `(.L_x_721) ;  /* 0x000000d000007945 */ /* 0x000fd80003800000 */
[----:B------:R-:W-:Y:S05]  /*77a0*/  @P4 BRA `(.L_x_722) ;  /* 0x000000b000004947 */ /* 0x000fea0003800000 */
[----:B------:R-:W-:Y:S01]  /*77b0*/  IADD3 R2, P4, R238, 0x10, RZ ;  /* 0x00000010ee027810 */ /* 0x000fe20007f9e0ff */
[----:B--2---:R-:W-:Y:S01]  /*77c0*/  IMAD.MOV.U32 R8, RZ, RZ, R4 ;  /* 0x000000ffff087224 */ /* 0x004fe200078e0004 */
        /* <DEDUP_REMOVED lines=9> */
.L_x_722:
[----:B------:R-:W-:Y:S05]  /*7860*/  BSYNC B0 ;  /* 0x0000000000007941 */ /* 0x000fea0003800000 */
.L_x_721:
[----:B------:R-:W-:Y:S01]  /*7870*/  ISETP.GE.OR P3, PT, R10, c[0x0][0x324], P3 ;  /* 0x0000c9000a007a0c */ /* 0x000fe20001f66670 */
[----:B------:R-:W-:-:S12]  /*7880*/  BSSY B0, `(.L_x_723) ;  /* 0x000000d000007945 */ /* 0x000fd80003800000 */
[----:B------:R-:W-:Y:S05]  /*7890*/  @P3 BRA `(.L_x_724) ;  /* 0x000000b000003947 */ /* 0x000fea0003800000 */
[----:B--2---:R-:W-:Y:S01]  /*78a0*/  IADD3 R2, P3, R238, 0x20, RZ ;  /* 0x00000020ee027810 */ /* 0x004fe20007f7e0ff */
        /* <DEDUP_REMOVED lines=10> */
.L_x_724:
[----:B------:R-:W-:Y:S05]  /*7950*/  BSYNC B0 ;  /* 0x0000000000007941 */ /* 0x000fea0003800000 */
.L_x_723:
        /* <DEDUP_REMOVED lines=14> */
.L_x_726:
[----:B------:R-:W-:Y:S05]  /*7a40*/  BSYNC B0 ;  /* 0x0000000000007941 */ /* 0x000fea0003800000 */
.L_x_725:
        /* <DEDUP_REMOVED lines=14> */
.L_x_728:
[----:B------:R-:W-:Y:S05]  /*7b30*/  BSYNC B0 ;  /* 0x0000000000007941 */ /* 0x000fea0003800000 */
.L_x_727:
[----:B------:R-:W-:-:S13]  /*7b40*/  ISETP.GE.OR P0, PT, R10, c[0x0][0x324], P0 ;  /* 0x0000c9000a007a0c */ /* 0x000fda0000706670 */
[----:B------:R-:W-:Y:S05]  /*7b50*/  @P0 EXIT ;  /* 0x000000000000094d */ /* 0x000fea0003800000 */
[----:B------:R-:W-:Y:S01]  /*7b60*/  IADD3 R0, P0, R238, 0x50, RZ ;  /* 0x00000050ee007810 */ /* 0x000fe20007f1e0ff */
[----:B--2---:R-:W-:Y:S01]  /*7b70*/  IMAD.MOV.U32 R2, RZ, RZ, R4 ;  /* 0x000000ffff027224 */ /* 0x004fe200078e0004 */
[----:B------:R-:W-:-:S03]  /*7b80*/  MOV R3, R7 ;  /* 0x0000000700037202 */ /* 0x000fc60000000f00 */
[----:B------:R-:W-:Y:S02]  /*7b90*/  IMAD.X R238, RZ, RZ, R239, P0 ;  /* 0x000000ffffee7224 */ /* 0x000fe400000e06ef */
[----:B------:R-:W-:-:S04]  /*7ba0*/  IMAD.WIDE.U32 R2, R0, c[0x0][0x330], R2 ;  /* 0x0000cc0000027a25 */ /* 0x000fc800078e0002 */
[----:B------:R-:W-:Y:S01]  /*7bb0*/  IMAD R238, R238, c[0x0][0x330], RZ ;  /* 0x0000cc00eeee7a24 */ /* 0x000fe200078e02ff */
[----:B------:R-:W-:-:S03]  /*7bc0*/  LEA R4, P0, R2, c[0x0][0x318], 0x1 ;  /* 0x0000c60002047a11 */ /* 0x000fc600078008ff */
[----:B------:R-:W-:-:S05]  /*7bd0*/  IMAD R238, R0, c[0x0][0x334], R238 ;  /* 0x0000cd0000ee7a24 */ /* 0x000fca00078e02ee */
[----:B------:R-:W-:-:S04]  /*7be0*/  IADD3 R238, R3, R238, RZ ;  /* 0x000000ee03ee7210 */ /* 0x000fc80007ffe0ff */
[----:B------:R-:W-:-:S05]  /*7bf0*/  LEA.HI.X R5, R2, c[0x0][0x31c], R238, 0x1, P0 ;  /* 0x0000c70002057a11 */ /* 0x000fca00000f0cee */
[----:B------:R-:W-:Y:S01]  /*7c00*/  STG.E.128 [R4.64], RZ ;  /* 0x000000ff04007986 */ /* 0x000fe2000c101d10 */
[----:B------:R-:W-:Y:S05]  /*7c10*/  EXIT ;  /* 0x000000000000794d */ /* 0x000fea0003800000 */
.L_x_729:
        /* <DEDUP_REMOVED lines=14> */
.L_x_2305:


//--------------------- .text._ZN7cutlass13device_kernelIN5flash19enable_sm80_to_sm89INS1_16FlashAttnBwdSm80INS1_25CollectiveMainloopBwdSm80ILi2ELi1EN4cute5tupleIJNS5_1CILi64EEENS7_ILi96EEENS7_ILi128EEEEEENS_10bfloat16_tEfNS_4arch4Sm80ELb1ELb0ELb0ELb0ELb1ELb0ELb0ELb0ELi2ELi2ELi2ELi2ELb1EEENS1_21CollectiveEpilogueBwdISB_SC_SE_Li256ELb0ELb0ELi4EEENS1_25SingleTileBwdLPTSchedulerILb0ELi96ELb1EEEEEEEEEvNT_6ParamsE --------------------------
	.section	.text._ZN7cutlass13device_kernelIN5flash19enable_sm80_to_sm89INS1_16FlashAttnBwdSm80INS1_25CollectiveMainloopBwdSm80ILi2ELi1EN4cute5tupleIJNS5_1CILi64EEENS7_ILi96EEENS7_ILi128EEEEEENS_10bfloat16_tEfNS_4arch4Sm80ELb1ELb0ELb0ELb0ELb1ELb0ELb0ELb0ELi2ELi2ELi2ELi2ELb1EEENS1_21CollectiveEpilogueBwdISB_SC_SE_Li256ELb0ELb0ELi4EEENS1_25SingleTileBwdLPTSchedulerILb0ELi96ELb1EEEEEEEEEvNT_6ParamsE,"ax",@progbits
	.sectioninfo	@"SHI_REGISTERS=255"
	.align	128
.text._ZN7cutlass13device_kernelIN5flash19enable_sm80_to_sm89INS1_16FlashAttnBwdSm80INS1_25CollectiveMainloopBwdSm80ILi2ELi1EN4cute5tupleIJNS5_1CILi64EEENS7_ILi96EEENS7_ILi128EEEEEENS_10bfloat16_tEfNS_4arch4Sm80ELb1ELb0ELb0ELb0ELb1ELb0ELb0ELb0ELi2ELi2ELi2ELi2ELb1EEENS1_21CollectiveEpilogueBwdISB_SC_SE_Li256ELb0ELb0ELi4EEENS1_25SingleTileBwdLPTSchedulerILb0ELi96ELb1EEEEEEEEEvNT_6ParamsE:
        .type           _ZN7cutlass13device_kernelIN5flash19enable_sm80_to_sm89INS1_16FlashAttnBwdSm80INS1_25CollectiveMainloopBwdSm80ILi2ELi1EN4cute5tupleIJNS5_1CILi64EEENS7_ILi96EEENS7_ILi128EEEEEENS_10bfloat16_tEfNS_4arch4Sm80ELb1ELb0ELb0ELb0ELb1ELb0ELb0ELb0ELi2ELi2ELi2ELi2ELb1EEENS1_21CollectiveEpilogueBwdISB_SC_SE_Li256ELb0ELb0ELi4EEENS1_25SingleTileBwdLPTSchedulerILb0ELi96ELb1EEEEEEEEEvNT_6ParamsE,@function
        .size           _ZN7cutlass13device_kernelIN5flash19enable_sm80_to_sm89INS1_16FlashAttnBwdSm80INS1_25CollectiveMainloopBwdSm80ILi2ELi1EN4cute5tupleIJNS5_1CILi64EEENS7_ILi96EEENS7_ILi128EEEEEENS_10bfloat16_tEfNS_4arch4Sm80ELb1ELb0ELb0ELb0ELb1ELb0ELb0ELb0ELi2ELi2ELi2ELi2ELb1EEENS1_21CollectiveEpilogueBwdISB_SC_SE_Li256ELb0ELb0ELi4EEENS1_25SingleTileBwdLPTSchedulerILb0ELi96ELb1EEEEEEEEEvNT_6ParamsE,(.L_x_2306 - _ZN7cutlass13device_kernelIN5flash19enable_sm80_to_sm89INS1_16FlashAttnBwdSm80INS1_25CollectiveMainloopBwdSm80ILi2ELi1EN4cute5tupleIJNS5_1CILi64EEENS7_ILi96EEENS7_ILi128EEEEEENS_10bfloat16_tEfNS_4arch4Sm80ELb1ELb0ELb0ELb0ELb1ELb0ELb0ELb0ELi2ELi2ELi2ELi2ELb1EEENS1_21CollectiveEpilogueBwdISB_SC_SE_Li256ELb0ELb0ELi4EEENS1_25SingleTileBwdLPTSchedulerILb0ELi96ELb1EEEEEEEEEvNT_6ParamsE)
        .other          _ZN7cutlass13device_kernelIN5flash19enable_sm80_to_sm89INS1_16FlashAttnBwdSm80INS1_25CollectiveMainloopBwdSm80ILi2ELi1EN4cute5tupleIJNS5_1CILi64EEENS7_ILi96EEENS7_ILi128EEEEEENS_10bfloat16_tEfNS_4arch4Sm80ELb1ELb0ELb0ELb0ELb1ELb0ELb0ELb0ELi2ELi2ELi2ELi2ELb1EEENS1_21CollectiveEpilogueBwdISB_SC_SE_Li256ELb0ELb0ELi4EEENS1_25SingleTileBwdLPTSchedulerILb0ELi96ELb1EEEEEEEEEvNT_6ParamsE,@"STO_CUDA_ENTRY STV_DEFAULT"
_ZN7cutlass13device_kernelIN5flash19enable_sm80_to_sm89INS1_16FlashAttnBwdSm80INS1_25CollectiveMainloopBwdSm80ILi2ELi1EN4cute5tupleIJNS5_1CILi64EEENS7_ILi96EEENS7_ILi128EEEEEENS_10bfloat16_tEfNS_4arch4Sm80ELb1ELb0ELb0ELb0ELb1ELb0ELb0ELb0ELi2ELi2ELi2ELi2ELb1EEENS1_21CollectiveEpilogueBwdISB_SC_SE_Li256ELb0ELb0ELi4EEENS1_25SingleTileBwdLPTSchedulerILb0ELi96ELb1EEEEEEEEEvNT_6ParamsE:
        /* <DEDUP_REMOVED lines=17> */
[----:B------:R-:W-:-:S04]  /*0110*/  MOV R0, c[0x0][0x3c4] ;  /* 0x0000f10000007a02 */ /* 0x000fc80000000f00 */
[----:B------:R-:W-:Y:S02]  /*0120*/  ISETP.NE.AND P0, PT, R0, 0x1, PT ;  /* 0x000000010000780c */ /* 0x000fe40003f05270 */
[----:B------:R-:W-:-:S11]  /*0130*/  MOV R0, R2 ;  /* 0x0000000200007202 */ /* 0x000fd60000000f00 */
[----:B------:R-:W-:-:S05]  /*0140*/  @P0 IMAD.HI.U32 R4, R2, c[0x0][0x3c8], RZ ;  /* 0x0000f20002040a27 */ /* 0x000fca00078e00ff */
[----:B------:R-:W-:-:S05]  /*0150*/  @P0 SHF.R.U32.HI R0, RZ, c[0x0][0x3cc], R4 ;  /* 0x0000f300ff000a19 */ /* 0x000fca0000011604 */
[----:B------:R-:W-:Y:S01]  /*0160*/  IMAD R4, R0, c[0x0][0x3c4], RZ ;  /* 0x0000f10000047a24 */ /* 0x000fe200078e02ff */
[----:B------:R-:W-:Y:S05]  /*0170*/  BRA `(.L_x_732) ;  /* 0x0000006000007947 */ /* 0x000fea0003800000 */
.L_x_731:
[----:B------:R-:W-:-:S04]  /*0180*/  MOV R0, c[0x0][0x3ac] ;  /* 0x0000eb0000007a02 */ /* 0x000fc80000000f00 */
[----:B------:R-:W-:Y:S02]  /*0190*/  ISETP.NE.AND P0, PT, R0, 0x1, PT ;  /* 0x000000010000780c */ /* 0x000fe40003f05270 */
[----:B------:R-:W-:-:S11]  /*01a0*/  MOV R0, R2 ;  /* 0x0000000200007202 */ /* 0x000fd60000000f00 */
[----:B------:R-:W-:-:S05]  /*01b0*/  @P0 IMAD.HI.U32 R4, R2, c[0x0][0x3b0], RZ ;  /* 0x0000ec0002040a27 */ /* 0x000fca00078e00ff */
[----:B------:R-:W-:-:S05]  /*01c0*/  @P0 SHF.R.U32.HI R0, RZ, c[0x0][0x3b4], R4 ;  /* 0x0000ed00ff000a19 */ /* 0x000fca0000011604 */
[----:B------:R-:W-:Y:S02]  /*01d0*/  IMAD R4, R0, c[0x0][0x3ac], RZ ;  /* 0x0000eb0000047a24 */ /* 0x000fe400078e02ff */
.L_x_732:
[----:B------:R-:W-:Y:S02]  /*01e0*/  IMAD.MOV.U32 R5, RZ, RZ, c[0x0][0x3a0] ;  /* 0x0000e800ff057624 */ /* 0x000fe400078e00ff */
[----:B------:R-:W-:-:S03]  /*01f0*/  IMAD.IADD R4, R2, 0x1, -R4 ;  /* 0x0000000102047824 */ /* 0x000fc600078e0a04 */
[----:B------:R-:W-:Y:S01]  /*0200*/  ISETP.NE.AND P0, PT, R5, 0x1, PT ;  /* 0x000000010500780c */ /* 0x000fe20003f05270 */
[----:B------:R-:W-:-:S05]  /*0210*/  IMAD R4, R3, c[0x0][0x3ac], R4 ;  /* 0x0000eb0003047a24 */ /* 0x000fca00078e0204 */
[----:B------:R-:W-:-:S07]  /*0220*/  MOV R247, R4 ;  /* 0x0000000400f77202 */ /* 0x000fce0000000f00 */
[----:B------:R-:W-:-:S05]  /*0230*/  @P0 IMAD.HI.U32 R2, R4, c[0x0][0x3a4], RZ ;  /* 0x0000e90004020a27 */ /* 0x000fca00078e00ff */
[----:B------:R-:W-:Y:S02]  /*0240*/  @P0 SHF.R.U32.HI R247, RZ, c[0x0][0x3a8], R2 ;  /* 0x0000ea00fff70a19 */ /* 0x000fe40000011602 */
[----:B------:R-:W-:Y:S02]  /*0250*/  LOP3.LUT R2, RZ, R0, RZ, 0x33, !PT ;  /* 0x00000000ff027212 */ /* 0x000fe400078e33ff */
[----:B------:R-:W-:Y:S02]  /*0260*/  IADD3 R0, -R247, RZ, RZ ;  /* 0x000000fff7007210 */ /* 0x000fe40007ffe1ff */
[----:B------:R-:W-:-:S03]  /*0270*/  IADD3 R2, R2, c[0x0][0x394], RZ ;  /* 0x0000e50002027a10 */ /* 0x000fc60007ffe0ff */
[----:B------:R-:W-:Y:S02]  /*0280*/  IMAD R248, R0, c[0x0][0x3a0], R4 ;  /* 0x0000e80000f87a24 */ /* 0x000fe400078e0204 */
[----:B------:R1:W-:Y:S01]  /*0290*/  STL [R1+0x20], R2 ;  /* 0x0000200201007387 */ /* 0x0003e20000100800 */
[----:B------:R-:W-:Y:S05]  /*02a0*/  BRA `(.L_x_733) ;  /* 0x0000022000007947 */ /* 0x000fea0003800000 */
.L_x_730:
        /* <DEDUP_REMOVED lines=16> */
.L_x_734:
[----:B------:R-:W-:-:S04]  /*03b0*/  MOV R0, c[0x0][0x3ac] ;  /* 0x0000eb0000007a02 */ /* 0x000fc80000000f00 */
[----:B------:R-:W-:Y:S02]  /*03c0*/  ISETP.NE.AND P0, PT, R0, 0x1, PT ;  /* 0x000000010000780c */ /* 0x000fe40003f05270 */
[----:B------:R-:W-:-:S11]  /*03d0*/  MOV R0, R2 ;  /* 0x0000000200007202 */ /* 0x000fd60000000f00 */
[----:B------:R-:W-:-:S05]  /*03e0*/  @P0 IMAD.HI.U32 R4, R2, c[0x0][0x3b0], RZ ;  /* 0x0000ec0002040a27 */ /* 0x000fca00078e00ff */
[----:B------:R-:W-:-:S05]  /*03f0*/  @P0 SHF.R.U32.HI R0, RZ, c[0x0][0x3b4], R4 ;  /* 0x0000ed00ff000a19 */ /* 0x000fca0000011604 */
[----:B------:R-:W-:Y:S02]  /*0400*/  IMAD R4, R0, c[0x0][0x3ac], RZ ;  /* 0x0000eb0000047a24 */ /* 0x000fe400078e02ff */
.L_x_735:
        /* <DEDUP_REMOVED lines=11> */
[----:B------:R1:W-:Y:S04]  /*04c0*/  STL [R1+0x20], R2 ;  /* 0x0000200201007387 */ /* 0x0003e80000100800 */
.L_x_733:
[----:B------:R-:W-:-:S13]  /*04d0*/  ISETP.GE.AND P0, PT, R247, RZ, PT ;  /* 0x000000fff700720c */ /* 0x000fda0003f06270 */
[----:B------:R-:W-:Y:S05]  /*04e0*/  @!P0 EXIT ;  /* 0x000000000000894d */ /* 0x000fea0003800000 */
[----:B------:R-:W2:Y:S01]  /*04f0*/  LDL R80, [R1+0x20] ;  /* 0x0000200001507983 */ /* 0x000ea20000100800 */
[----:B------:R-:W-:Y:S01]  /*0500*/  IMAD.MOV.U32 R3, RZ, RZ, c[0x0][0x168] ;  /* 0x00005a00ff037624 */ /* 0x000fe200078e00ff */
[----:B------:R-:W-:Y:S01]  /*0510*/  ULDC.64 UR8, c[0x0][0x118] ;  /* 0x0000460000087ab9 */ /* 0x000fe20000000a00 */
[----:B------:R-:W-:Y:S01]  /*0520*/  PLOP3.LUT P1, PT, PT, PT, PT, 0x80, 0x0 ;  /* 0x000000000000781c */ /* 0x000fe20003f2f070 */
[----:B------:R-:W-:Y:S01]  /*0530*/  CS2R R122, SRZ ;  /* 0x00000000007a7805 */ /* 0x000fe2000001ff00 */
[----:B------:R-:W-:Y:S01]  /*0540*/  CS2R R120, SRZ ;  /* 0x0000000000787805 */ /* 0x000fe2000001ff00 */
[----:B------:R-:W-:Y:S01]  /*0550*/  CS2R R126, SRZ ;  /* 0x00000000007e7805 */ /* 0x000fe2000001ff00 */
[----:B------:R-:W-:Y:S01]  /*0560*/  IMAD.MOV.U32 R9, RZ, RZ, RZ ;  /* 0x000000ffff097224 */ /* 0x000fe200078e00ff */
[----:B------:R-:W-:Y:S01]  /*0570*/  MOV R11, RZ ;  /* 0x000000ff000b7202 */ /* 0x000fe20000000f00 */
[----:B------:R-:W-:Y:S01]  /*0580*/  IMAD.MOV.U32 R124, RZ, RZ, RZ ;  /* 0x000000ffff7c7224 */ /* 0x000fe200078e00ff */
[----:B------:R-:W-:Y:S01]  /*0590*/  CS2R R12, SRZ ;  /* 0x00000000000c7805 */ /* 0x000fe2000001ff00 */
[----:B------:R-:W-:Y:S01]  /*05a0*/  IMAD.MOV.U32 R130, RZ, RZ, RZ ;  /* 0x000000ffff827224 */ /* 0x000fe200078e00ff */
[----:B------:R-:W-:Y:S01]  /*05b0*/  MOV R118, RZ ;  /* 0x000000ff00767202 */ /* 0x000fe20000000f00 */
[----:B------:R-:W-:Y:S01]  /*05c0*/  IMAD.MOV.U32 R128, RZ, RZ, RZ ;  /* 0x000000ffff807224 */ /* 0x000fe200078e00ff */
[----:B------:R-:W-:Y:S01]  /*05d0*/  CS2R R14, SRZ ;  /* 0x00000000000e7805 */ /* 0x000fe2000001ff00 */
[----:B------:R-:W-:Y:S01]  /*05e0*/  IMAD.MOV.U32 R116, RZ, RZ, RZ ;  /* 0x000000ffff747224 */ /* 0x000fe200078e00ff */
[----:B------:R-:W-:Y:S01]  /*05f0*/  CS2R R16, SRZ ;  /* 0x0000000000107805 */ /* 0x000fe2000001ff00 */
[----:B------:R-:W-:Y:S01]  /*0600*/  IMAD.MOV.U32 R114, RZ, RZ, RZ ;  /* 0x000000ffff727224 */ /* 0x000fe200078e00ff */
[----:B------:R-:W-:Y:S01]  /*0610*/  MOV R112, RZ ;  /* 0x000000ff00707202 */ /* 0x000fe20000000f00 */
[----:B------:R-:W-:Y:S01]  /*0620*/  IMAD.MOV.U32 R110, RZ, RZ, RZ ;  /* 0x000000ffff6e7224 */ /* 0x000fe200078e00ff */
[----:B------:R-:W-:Y:S01]  /*0630*/  CS2R R18, SRZ ;  /* 0x0000000000127805 */ /* 0x000fe2000001ff00 */
[----:B------:R-:W-:Y:S01]  /*0640*/  IMAD.MOV.U32 R108, RZ, RZ, RZ ;  /* 0x000000ffff6c7224 */ /* 0x000fe200078e00ff */
[----:B------:R-:W-:Y:S01]  /*0650*/  MOV R98, RZ ;  /* 0x000000ff00627202 */ /* 0x000fe20000000f00 */
        /* <DEDUP_REMOVED lines=41> */
[----:B--2---:R-:W-:Y:S01]  /*08f0*/  IMAD R0, R80, 0x60, R3 ;  /* 0x0000006050007824 */ /* 0x004fe200078e0203 */
[----:B------:R-:W-:-:S04]  /*0900*/  IADD3 R3, R3, 0x3f, RZ ;  /* 0x0000003f03037810 */ /* 0x000fc80007ffe0ff */
[----:B------:R-:W-:Y:S02]  /*0910*/  IADD3 R0, R0, -c[0x0][0x198], RZ ;  /* 0x8000660000007a10 */ /* 0x000fe40007ffe0ff */
[----:B------:R-:W-:Y:S02]  /*0920*/  SHF.R.S32.HI R4, RZ, 0x1f, R3 ;  /* 0x0000001fff047819 */ /* 0x000fe40000011403 */
[----:B------:R-:W-:Y:S02]  /*0930*/  IADD3 R0, R0, -c[0x0][0x2a4], RZ ;  /* 0x8000a90000007a10 */ /* 0x000fe40007ffe0ff */
[----:B------:R-:W-:Y:S02]  /*0940*/  LEA.HI R3, R4, R3, RZ, 0x6 ;  /* 0x0000000304037211 */ /* 0x000fe400078f30ff */
[----:B-1----:R-:W-:Y:S02]  /*0950*/  SHF.R.S32.HI R2, RZ, 0x1f, R0 ;  /* 0x0000001fff027819 */ /* 0x002fe40000011400 */
[----:B------:R-:W-:-:S02]  /*0960*/  SHF.R.S32.HI R5, RZ, 0x6, R3 ;  /* 0x00000006ff057819 */ /* 0x000fc40000011403 */
[----:B------:R-:W-:-:S03]  /*0970*/  LEA.HI R2, R2, R0, RZ, 0x6 ;  /* 0x0000000002027211 */ /* 0x000fc600078f30ff */
[----:B------:R1:W-:Y:S01]  /*0980*/  STL [R1+0x1c], R5 ;  /* 0x00001c0501007387 */ /* 0x0003e20000100800 */
[----:B------:R-:W-:-:S04]  /*0990*/  SHF.R.S32.HI R2, RZ, 0x6, R2 ;  /* 0x00000006ff027819 */ /* 0x000fc80000011402 */
[----:B------:R-:W-:-:S04]  /*09a0*/  IMNMX R204, RZ, R2, !PT ;  /* 0x00000002ffcc7217 */ /* 0x000fc80007800200 */
[----:B------:R-:W-:-:S13]  /*09b0*/  ISETP.GT.AND P0, PT, R5, R204, PT ;  /* 0x000000cc0500720c */ /* 0x000fda0003f04270 */
[----:B------:R-:W-:Y:S05]  /*09c0*/  @!P0 BRA `(.L_x_736) ;  /* 0x00004ee000008947 */ /* 0x000fea0003800000 */
[----:B------:R-:W-:Y:S01]  /*09d0*/  IMAD.MOV.U32 R0, RZ, RZ, c[0x0][0x248] ;  /* 0x00009200ff007624 */ /* 0x000fe200078e00ff */
[----:B------:R-:W-:Y:S01]  /*09e0*/  SHF.R.S32.HI R32, RZ, 0x1f, R244 ;  /* 0x0000001fff207819 */ /* 0x000fe200000114f4 */
[--C-:B------:R-:W-:Y:S01]  /*09f0*/  IMAD.MOV.U32 R4, RZ, RZ, R248.reuse ;  /* 0x000000ffff047224 */ /* 0x100fe200078e00f8 */
[----:B------:R-:W-:Y:S01]  /*0a00*/  SHF.R.S32.HI R15, RZ, 0x1f, R248 ;  /* 0x0000001fff0f7819 */ /* 0x000fe200000114f8 */
[----:B------:R-:W-:Y:S01]  /*0a10*/  IMAD.SHL.U32 R18, R244, 0x4, RZ ;  /* 0x00000004f4127824 */ /* 0x000fe200078e00ff */
[----:B------:R-:W-:Y:S01]  /*0a20*/  ISETP.NE.AND P0, PT, R0, 0x1, PT ;  /* 0x000000010000780c */ /* 0x000fe20003f05270 */
[----:B------:R-:W-:Y:S01]  /*0a30*/  UMOV UR6, 0x6 ;  /* 0x0000000600067882 */ /* 0x000fe20000000000 */
[-C--:B------:R-:W-:Y:S01]  /*0a40*/  LEA.HI R30, R32, R244.reuse, RZ, 0x3 ;  /* 0x000000f4201e7211 */ /* 0x080fe200078f18ff */
[C---:B------:R-:W-:Y:S01]  /*0a50*/  IMAD R2, R15.reuse, c[0x0][0x270], RZ ;  /* 0x00009c000f027a24 */ /* 0x040fe200078e02ff */
[----:B------:R-:W-:Y:S01]  /*0a60*/  SHF.R.S32.HI R19, RZ, 0x1f, R18 ;  /* 0x0000001fff137819 */ /* 0x000fe20000011412 */
[----:B------:R-:W-:Y:S01]  /*0a70*/  IMAD R14, R15, c[0x0][0x210], RZ ;  /* 0x000084000f0e7a24 */ /* 0x000fe200078e02ff */
[----:B------:R-:W-:Y:S01]  /*0a80*/  SHF.R.S32.HI R250, RZ, 0x3, R30 ;  /* 0x00000003fffa7819 */ /* 0x000fe2000001141e */
[----:B-1----:R-:W-:Y:S01]  /*0a90*/  IMAD R5, R248, c[0x0][0x274], R2 ;  /* 0x00009d00f8057a24 */ /* 0x002fe200078e0202 */
[----:B------:R-:W-:Y:S01]  /*0aa0*/  LOP3.LUT R3, R30, 0xfffffff8, RZ, 0xc0, !PT ;  /* 0xfffffff81e037812 */ /* 0x000fe200078ec0ff */
[C---:B------:R-:W-:Y:S01]  /*0ab0*/  IMAD R14, R248.reuse, c[0x0][0x214], R14 ;  /* 0x00008500f80e7a24 */ /* 0x040fe200078e020e */
[----:B------:R-:W-:Y:S01]  /*0ac0*/  SHF.R.S32.HI R251, RZ, 0x1f, R250 ;  /* 0x0000001ffffb7819 */ /* 0x000fe200000114fa */
[----:B------:R-:W-:Y:S01]  /*0ad0*/  ULDC.64 UR4, c[0x0][0x1d8] ;  /* 0x0000760000047ab9 */ /* 0x000fe20000000a00 */
[----:B------:R-:W-:Y:S01]  /*0ae0*/  SHF.R.S32.HI R31, RZ, 0x1f, R247 ;  /* 0x0000001fff1f7819 */ /* 0x000fe200000114f7 */
[----:B------:R-:W-:Y:S01]  /*0af0*/  @P0 IMAD.HI.U32 R0, R248, c[0x0][0x24c], RZ ;  /* 0x00009300f8000a27 */ /* 0x000fe200078e00ff */
[----:B------:R-:W-:Y:S01]  /*0b00*/  USHF.L.U64.HI UR7, UR4, UR6, UR5 ;  /* 0x0000000604077299 */ /* 0x000fe20008010205 */
[----:B------:R-:W-:Y:S01]  /*0b10*/  CS2R R130, SRZ ;  /* 0x0000000000827805 */ /* 0x000fe2000001ff00 */
[----:B------:R-:W-:Y:S01]  /*0b20*/  USHF.L.U32 UR12, UR4, 0x6, URZ ;  /* 0x00000006040c7899 */ /* 0x000fe2000800063f */
[----:B------:R-:W-:Y:S01]  /*0b30*/  IMAD.IADD R23, R244, 0x1, -R3 ;  /* 0x00000001f4177824 */ /* 0x000fe200078e0a03 */
[----:B------:R-:W-:Y:S01]  /*0b40*/  @P0 SHF.R.U32.HI R4, RZ, c[0x0][0x250], R0 ;  /* 0x00009400ff040a19 */ /* 0x000fe20000011600 */
[----:B------:R-:W-:Y:S01]  /*0b50*/  IMAD.WIDE.U32 R2, R248, c[0x0][0x270], R18 ;  /* 0x00009c00f8027a25 */ /* 0x000fe200078e0012 */
[----:B------:R-:W-:Y:S01]  /*0b60*/  LEA.HI R0, R32, R244, RZ, 0x6 ;  /* 0x000000f420007211 */ /* 0x000fe200078f30ff */
[----:B------:R-:W-:Y:S01]  /*0b70*/  ULDC.64 UR4, c[0x0][0x208] ;  /* 0x0000820000047ab9 */ /* 0x000fe20000000a00 */
[----:B------:R-:W-:Y:S01]  /*0b80*/  CS2R R128, SRZ ;  /* 0x0000000000807805 */ /* 0x000fe2000001ff00 */
[----:B------:R-:W-:Y:S01]  /*0b90*/  IMAD.SHL.U32 R16, R23, 0x8, RZ ;  /* 0x0000000817107824 */ /* 0x000fe200078e00ff */
[----:B------:R-:W-:Y:S01]  /*0ba0*/  SHF.R.S32.HI R22, RZ, 0x6, R0 ;  /* 0x00000006ff167819 */ /* 0x000fe20000011400 */
[----:B------:R-:W-:Y:S01]  /*0bb0*/  IMAD.SHL.U32 R0, R250, 0x40, RZ ;  /* 0x00000040fa007824 */ /* 0x000fe200078e00ff */
[----:B------:R-:W-:Y:S01]  /*0bc0*/  USHF.L.U64.HI UR10, UR4, UR6, UR5 ;  /* 0x00000006040a7299 */ /* 0x000fe20008010205 */
[----:B------:R-:W-:Y:S01]  /*0bd0*/  IMAD.IADD R25, R3, 0x1, R5 ;  /* 0x0000000103197824 */ /* 0x000fe200078e0205 */
[----:B------:R-:W-:Y:S01]  /*0be0*/  SHF.R.S32.HI R17, RZ, 0x1f, R16 ;  /* 0x0000001fff117819 */ /* 0x000fe20000011410 */
[----:B------:R-:W-:Y:S01]  /*0bf0*/  IMAD.SHL.U32 R26, R22, 0x200, RZ ;  /* 0x00000200161a7824 */ /* 0x000fe200078e00ff */
[----:B------:R-:W-:Y:S01]  /*0c00*/  LOP3.LUT R0, R0, 0x1c0, RZ, 0xc0, !PT ;  /* 0x000001c000007812 */ /* 0x000fe200078ec0ff */
[----:B------:R-:W-:Y:S01]  /*0c10*/  IMAD.MOV.U32 R24, RZ, RZ, R2 ;  /* 0x000000ffff187224 */ /* 0x000fe200078e0002 */
[----:B------:R-:W-:Y:S01]  /*0c20*/  IADD3 R27, R16, 0x40, RZ ;  /* 0x00000040101b7810 */ /* 0x000fe20007ffe0ff */
[C---:B------:R-:W-:Y:S01]  /*0c30*/  IMAD R8, R251.reuse, c[0x0][0x208], RZ ;  /* 0x00008200fb087a24 */ /* 0x040fe200078e02ff */
[--C-:B------:R-:W-:Y:S01]  /*0c40*/  LOP3.LUT R5, R0, 0x38, R16.reuse, 0xf8, !PT ;  /* 0x0000003800057812 */ /* 0x100fe200078ef810 */
[----:B------:R-:W-:Y:S01]  /*0c50*/  IMAD.WIDE.U32 R6, R4, c[0x0][0x1b0], R16 ;  /* 0x00006c0004067a25 */ /* 0x000fe200078e0010 */
[----:B------:R-:W-:Y:S01]  /*0c60*/  SHF.R.U32.HI R3, RZ, 0x3, R0 ;  /* 0x00000003ff037819 */ /* 0x000fe20000011600 */
[----:B------:R-:W-:Y:S01]  /*0c70*/  USHF.L.U32 UR11, UR4, 0x6, URZ ;  /* 0x00000006040b7899 */ /* 0x000fe2000800063f */
[----:B------:R-:W-:Y:S01]  /*0c80*/  SHF.R.S32.HI R0, RZ, 0x1f, R4 ;  /* 0x0000001fff007819 */ /* 0x000fe20000011404 */
[----:B------:R-:W-:Y:S01]  /*0c90*/  IMAD.WIDE.U32 R10, R250, c[0x0][0x178], R16 ;  /* 0x00005e00fa0a7a25 */ /* 0x000fe200078e0010 */
[----:B------:R-:W-:Y:S01]  /*0ca0*/  LOP3.LUT R243, R26, R5, R3, 0xf6, !PT ;  /* 0x000000051af37212 */ /* 0x000fe200078ef603 */
[----:B------:R-:W-:Y:S01]  /*0cb0*/  CS2R R126, SRZ ;  /* 0x00000000007e7805 */ /* 0x000fe2000001ff00 */
[----:B------:R-:W-:Y:S01]  /*0cc0*/  ISETP.GE.AND P5, PT, R16, c[0x0][0x1cc], PT ;  /* 0x0000730010007a0c */ /* 0x000fe20003fa6270 */
[----:B------:R-:W-:Y:S01]  /*0cd0*/  IMAD R3, R251, c[0x0][0x178], RZ ;  /* 0x00005e00fb037a24 */ /* 0x000fe200078e02ff */
[----:B------:R-:W-:Y:S01]  /*0ce0*/  ISETP.GE.AND P4, PT, R27, c[0x0][0x1cc], PT ;  /* 0x000073001b007a0c */ /* 0x000fe20003f86270 */
[----:B------:R-:W-:Y:S01]  /*0cf0*/  IMAD R2, R0, c[0x0][0x1e0], RZ ;  /* 0x0000780000027a24 */ /* 0x000fe200078e02ff */
[----:B------:R-:W-:Y:S01]  /*0d00*/  ISETP.GE.AND P6, PT, R16, c[0x0][0x19c], PT ;  /* 0x0000670010007a0c */ /* 0x000fe20003fc6270 */
[----:B------:R-:W-:Y:S01]  /*0d10*/  IMAD R0, R0, c[0x0][0x1b0], RZ ;  /* 0x00006c0000007a24 */ /* 0x000fe200078e02ff */
[----:B------:R-:W-:Y:S01]  /*0d20*/  CS2R R124, SRZ ;  /* 0x00000000007c7805 */ /* 0x000fe2000001ff00 */
[----:B------:R-:W-:Y:S01]  /*0d30*/  IMAD R12, R250, c[0x0][0x17c], R3 ;  /* 0x00005f00fa0c7a24 */ /* 0x000fe200078e0203 */
[----:B------:R-:W-:Y:S01]  /*0d40*/  CS2R R122, SRZ ;  /* 0x00000000007a7805 */ /* 0x000fe2000001ff00 */
[C---:B------:R-:W-:Y:S01]  /*0d50*/  IMAD R5, R4.reuse, c[0x0][0x1e4], R2 ;  /* 0x0000790004057a24 */ /* 0x040fe200078e0202 */
[----:B------:R-:W-:Y:S01]  /*0d60*/  CS2R R120, SRZ ;  /* 0x0000000000787805 */ /* 0x000fe2000001ff00 */
[C---:B------:R-:W-:Y:S01]  /*0d70*/  IMAD R0, R4.reuse, c[0x0][0x1b4], R0 ;  /* 0x00006d0004007a24 */ /* 0x040fe200078e0200 */
[----:B------:R-:W-:Y:S01]  /*0d80*/  CS2R R118, SRZ ;  /* 0x0000000000767805 */ /* 0x000fe2000001ff00 */
[----:B------:R-:W-:Y:S01]  /*0d90*/  IMAD.WIDE.U32 R2, R4, c[0x0][0x1e0], R16 ;  /* 0x0000780004027a25 */ /* 0x000fe200078e0010 */
[----:B------:R-:W-:Y:S01]  /*0da0*/  CS2R R116, SRZ ;  /* 0x0000000000747805 */ /* 0x000fe2000001ff00 */
[----:B------:R-:W-:Y:S01]  /*0db0*/  CS2R R114, SRZ ;  /* 0x0000000000727805 */ /* 0x000fe2000001ff00 */
[----:B------:R-:W-:Y:S01]  /*0dc0*/  CS2R R112, SRZ ;  /* 0x0000000000707805 */ /* 0x000fe2000001ff00 */
[C---:B------:R-:W-:Y:S01]  /*0dd0*/  IMAD R4, R250.reuse, c[0x0][0x20c], R8 ;  /* 0x00008300fa047a24 */ /* 0x040fe200078e0208 */
[----:B------:R-:W-:Y:S01]  /*0de0*/  CS2R R110, SRZ ;  /* 0x00000000006e7805 */ /* 0x000fe2000001ff00 */
[----:B------:R-:W-:Y:S01]  /*0df0*/  IMAD.WIDE.U32 R8, R250, c[0x0][0x208], R16 ;  /* 0x00008200fa087a25 */ /* 0x000fe200078e0010 */
[----:B------:R-:W-:Y:S01]  /*0e00*/  SHF.R.S32.HI R17, RZ, 0x1f, R204 ;  /* 0x0000001fff117819 */ /* 0x000fe200000114cc */
[----:B------:R-:W-:Y:S01]  /*0e10*/  CS2R R108, SRZ ;  /* 0x00000000006c7805 */ /* 0x000fe2000001ff00 */
[----:B------:R-:W-:Y:S01]  /*0e20*/  CS2R R106, SRZ ;  /* 0x00000000006a7805 */ /* 0x000fe2000001ff00 */
[----:B------:R-:W-:Y:S01]  /*0e30*/  IMAD.IADD R5, R3, 0x1, R5 ;  /* 0x0000000103057824 */ /* 0x000fe200078e0205 */
[----:B------:R-:W-:Y:S01]  /*0e40*/  CS2R R104, SRZ ;  /* 0x0000000000687805 */ /* 0x000fe2000001ff00 */
[----:B------:R-:W-:Y:S01]  /*0e50*/  IMAD.IADD R3, R7, 0x1, R0 ;  /* 0x0000000107037824 */ /* 0x000fe200078e0200 */
[----:B------:R-:W-:Y:S01]  /*0e60*/  CS2R R102, SRZ ;  /* 0x0000000000667805 */ /* 0x000fe2000001ff00 */
[----:B------:R-:W-:Y:S01]  /*0e70*/  IMAD.IADD R7, R9, 0x1, R4 ;  /* 0x0000000109077824 */ /* 0x000fe200078e0204 */
[----:B------:R-:W-:Y:S01]  /*0e80*/  CS2R R100, SRZ ;  /* 0x0000000000647805 */ /* 0x000fe2000001ff00 */
[----:B------:R-:W-:Y:S01]  /*0e90*/  IMAD.IADD R13, R11, 0x1, R12 ;  /* 0x000000010b0d7824 */ /* 0x000fe200078e020c */
[----:B------:R-:W-:Y:S01]  /*0ea0*/  CS2R R98, SRZ ;  /* 0x0000000000627805 */ /* 0x000fe2000001ff00 */
[----:B------:R-:W-:Y:S01]  /*0eb0*/  IMAD.MOV.U32 R4, RZ, RZ, R2 ;  /* 0x000000ffff047224 */ /* 0x000fe200078e0002 */
[----:B------:R-:W-:Y:S01]  /*0ec0*/  CS2R R96, SRZ ;  /* 0x0000000000607805 */ /* 0x000fe2000001ff00 */
[----:B------:R-:W-:Y:S01]  /*0ed0*/  IMAD.MOV.U32 R2, RZ, RZ, R6 ;  /* 0x000000ffff027224 */ /* 0x000fe200078e0006 */
[----:B------:R-:W-:Y:S01]  /*0ee0*/  CS2R R94, SRZ ;  /* 0x00000000005e7805 */ /* 0x000fe2000001ff00 */
[----:B------:R-:W-:Y:S01]  /*0ef0*/  IMAD.MOV.U32 R12, RZ, RZ, R10 ;  /* 0x000000ffff0c7224 */ /* 0x000fe200078e000a */
[----:B------:R-:W-:Y:S01]  /*0f00*/  CS2R R92, SRZ ;  /* 0x00000000005c7805 */ /* 0x000fe2000001ff00 */
[C---:B------:R-:W-:Y:S01]  /*0f10*/  IMAD R0, R31.reuse, c[0x0][0x1b8], RZ ;  /* 0x00006e001f007a24 */ /* 0x040fe200078e02ff */
[----:B------:R-:W-:Y:S01]  /*0f20*/  CS2R R90, SRZ ;  /* 0x00000000005a7805 */ /* 0x000fe2000001ff00 */
[----:B------:R-:W-:Y:S01]  /*0f30*/  IMAD R10, R31, c[0x0][0x1e8], RZ ;  /* 0x00007a001f0a7a24 */ /* 0x000fe200078e02ff */
[----:B------:R-:W-:Y:S01]  /*0f40*/  CS2R R88, SRZ ;  /* 0x0000000000587805 */ /* 0x000fe2000001ff00 */
[----:B------:R-:W-:Y:S01]  /*0f50*/  IMAD.MOV.U32 R6, RZ, RZ, R8 ;  /* 0x000000ffff067224 */ /* 0x000fe200078e0008 */
        /* <DEDUP_REMOVED lines=13> */
[----:B------:R-:W-:Y:S01]  /*1030*/  IMAD.WIDE R8, R80, 0x60, R250 ;  /* 0x0000006050087825 */ /* 0x000fe200078e02fa */
[----:B------:R-:W-:Y:S01]  /*1040*/  CS2R R64, SRZ ;  /* 0x0000000000407805 */ /* 0x000fe2000001ff00 */
[----:B------:R-:W-:Y:S01]  /*1050*/  CS2R R62, SRZ ;  /* 0x00000000003e7805 */ /* 0x000fe2000001ff00 */
[----:B------:R-:W-:Y:S01]  /*1060*/  CS2R R60, SRZ ;  /* 0x00000000003c7805 */ /* 0x000fe2000001ff00 */
[----:B------:R-:W-:Y:S01]  /*1070*/  IMAD.IADD R3, R3, 0x1, R0 ;  /* 0x0000000103037824 */ /* 0x000fe200078e0200 */
[----:B------:R-:W-:Y:S01]  /*1080*/  CS2R R58, SRZ ;  /* 0x00000000003a7805 */ /* 0x000fe2000001ff00 */
[----:B------:R-:W-:Y:S01]  /*1090*/  IMAD.IADD R5, R5, 0x1, R10 ;  /* 0x0000000105057824 */ /* 0x000fe200078e020a */
[----:B------:R-:W-:Y:S01]  /*10a0*/  CS2R R56, SRZ ;  /* 0x0000000000387805 */ /* 0x000fe2000001ff00 */
[C---:B------:R-:W-:Y:S01]  /*10b0*/  IMAD R0, R9.reuse, c[0x0][0x1d8], RZ ;  /* 0x0000760009007a24 */ /* 0x040fe200078e02ff */
[----:B------:R-:W-:Y:S01]  /*10c0*/  CS2R R54, SRZ ;  /* 0x0000000000367805 */ /* 0x000fe2000001ff00 */
[----:B------:R-:W-:Y:S01]  /*10d0*/  IMAD.WIDE.U32 R10, R248, c[0x0][0x210], R6 ;  /* 0x00008400f80a7a25 */ /* 0x000fe200078e0006 */
[----:B------:R-:W-:Y:S01]  /*10e0*/  CS2R R52, SRZ ;  /* 0x0000000000347805 */ /* 0x000fe2000001ff00 */
[----:B------:R-:W-:Y:S01]  /*10f0*/  CS2R R50, SRZ ;  /* 0x0000000000327805 */ /* 0x000fe2000001ff00 */
[----:B------:R-:W-:Y:S01]  /*1100*/  CS2R R48, SRZ ;  /* 0x0000000000307805 */ /* 0x000fe2000001ff00 */
[C---:B------:R-:W-:Y:S01]  /*1110*/  IMAD R0, R8.reuse, c[0x0][0x1dc], R0 ;  /* 0x0000770008007a24 */ /* 0x040fe200078e0200 */
[----:B------:R-:W-:Y:S01]  /*1120*/  CS2R R46, SRZ ;  /* 0x00000000002e7805 */ /* 0x000fe2000001ff00 */
[C---:B------:R-:W-:Y:S01]  /*1130*/  IMAD.WIDE.U32 R6, R8.reuse, c[0x0][0x1d8], R4 ;  /* 0x0000760008067a25 */ /* 0x040fe200078e0004 */
[----:B------:R-:W-:Y:S01]  /*1140*/  CS2R R44, SRZ ;  /* 0x00000000002c7805 */ /* 0x000fe2000001ff00 */
[----:B------:R-:W-:Y:S01]  /*1150*/  CS2R R42, SRZ ;  /* 0x00000000002a7805 */ /* 0x000fe2000001ff00 */
[----:B------:R-:W-:Y:S01]  /*1160*/  CS2R R40, SRZ ;  /* 0x0000000000287805 */ /* 0x000fe2000001ff00 */
[----:B------:R-:W-:Y:S01]  /*1170*/  IMAD R9, R9, c[0x0][0x1a8], RZ ;  /* 0x00006a0009097a24 */ /* 0x000fe200078e02ff */
[----:B------:R-:W-:Y:S01]  /*1180*/  CS2R R38, SRZ ;  /* 0x0000000000267805 */ /* 0x000fe2000001ff00 */
[----:B------:R-:W-:Y:S01]  /*1190*/  IMAD.WIDE.U32 R4, R8, c[0x0][0x1a8], R2 ;  /* 0x00006a0008047a25 */ /* 0x000fe200078e0002 */
[----:B------:R-:W-:Y:S01]  /*11a0*/  LEA R2, P1, R6, c[0x0][0x1c0], 0x1 ;  /* 0x0000700006027a11 */ /* 0x000fe200078208ff */
[----:B------:R-:W-:Y:S01]  /*11b0*/  CS2R R36, SRZ ;  /* 0x0000000000247805 */ /* 0x000fe2000001ff00 */
[----:B------:R-:W-:Y:S01]  /*11c0*/  SHF.R.S32.HI R245, RZ, 0x1f, R244 ;  /* 0x0000001ffff57819 */ /* 0x000fe200000114f4 */
[----:B------:R-:W-:-:S02]  /*11d0*/  IMAD.IADD R0, R7, 0x1, R0 ;  /* 0x0000000107007824 */ /* 0x000fc400078e0200 */
[----:B------:R-:W-:Y:S01]  /*11e0*/  IMAD R9, R8, c[0x0][0x1ac], R9 ;  /* 0x00006b0008097a24 */ /* 0x000fe200078e0209 */
[----:B------:R-:W-:Y:S01]  /*11f0*/  LEA R8, P0, R4, c[0x0][0x190], 0x1 ;  /* 0x0000640004087a11 */ /* 0x000fe200078008ff */
[----:B------:R-:W-:Y:S01]  /*1200*/  IMAD.IADD R11, R11, 0x1, R14 ;  /* 0x000000010b0b7824 */ /* 0x000fe200078e020e */
[----:B------:R-:W-:Y:S01]  /*1210*/  LEA.HI.X R3, R6, c[0x0][0x1c4], R0, 0x1, P1 ;  /* 0x0000710006037a11 */ /* 0x000fe200008f0c00 */
[----:B------:R-:W-:Y:S01]  /*1220*/  IMAD.IADD R5, R5, 0x1, R9 ;  /* 0x0000000105057824 */ /* 0x000fe200078e0209 */
[----:B------:R-:W-:Y:S01]  /*1230*/  IADD3 R6, -R250, c[0x0][0x198], RZ ;  /* 0x00006600fa067a10 */ /* 0x000fe20007ffe1ff */
[----:B------:R-:W-:-:S03]  /*1240*/  IMAD.WIDE.U32 R28, R247, c[0x0][0x218], R10 ;  /* 0x00008600f71c7a25 */ /* 0x000fc600078e000a */
[----:B------:R-:W-:Y:S01]  /*1250*/  LEA.HI.X R9, R4, c[0x0][0x194], R5, 0x1, P0 ;  /* 0x0000650004097a11 */ /* 0x000fe200000f0c05 */
[----:B------:R-:W-:Y:S01]  /*1260*/  IMAD R4, R31, c[0x0][0x218], RZ ;  /* 0x000086001f047a24 */ /* 0x000fe200078e02ff */
[----:B------:R-:W-:Y:S01]  /*1270*/  STL.64 [R1+0x10], R28 ;  /* 0x0000101c01007387 */ /* 0x000fe20000100a00 */
[----:B------:R-:W-:Y:S02]  /*1280*/  IMAD R6, R80, -0x60, R6 ;  /* 0xffffffa050067824 */ /* 0x000fe400078e0206 */
[----:B------:R-:W-:Y:S02]  /*1290*/  IMAD R4, R247, c[0x0][0x21c], R4 ;  /* 0x00008700f7047a24 */ /* 0x000fe400078e0204 */
[----:B------:R-:W-:Y:S01]  /*12a0*/  IMAD R0, R204, UR10, RZ ;  /* 0x0000000acc007c24 */ /* 0x000fe2000f8e02ff */
[C---:B------:R-:W-:Y:S01]  /*12b0*/  ISETP.LT.OR P2, PT, R6.reuse, 0x1, P5 ;  /* 0x000000010600780c */ /* 0x040fe20002f41670 */
[----:B------:R-:W-:Y:S01]  /*12c0*/  IMAD.IADD R21, R29, 0x1, R4 ;  /* 0x000000011d157824 */ /* 0x000fe200078e0204 */
[----:B------:R-:W-:Y:S01]  /*12d0*/  ISETP.LT.OR P1, PT, R6, 0x1, P4 ;  /* 0x000000010600780c */ /* 0x000fe20002721670 */
[----:B------:R-:W-:Y:S01]  /*12e0*/  IMAD.MOV.U32 R20, RZ, RZ, R28 ;  /* 0x000000ffff147224 */ /* 0x000fe200078e001c */
[----:B------:R-:W-:Y:S01]  /*12f0*/  IADD3 R4, P0, R2, UR12, RZ ;  /* 0x0000000c02047c10 */ /* 0x000fe2000ff1e0ff */
[----:B------:R-:W-:Y:S01]  /*1300*/  IMAD R0, R17, UR11, R0 ;  /* 0x0000000b11007c24 */ /* 0x000fe2000f8e0200 */
[----:B------:R-:W-:Y:S01]  /*1310*/  ISETP.LT.OR P3, PT, R6, 0x21, P5 ;  /* 0x000000210600780c */ /* 0x000fe20002f61670 */
[----:B------:R-:W-:Y:S01]  /*1320*/  IMAD.WIDE.U32 R10, R204, UR11, R20 ;  /* 0x0000000bcc0a7c25 */ /* 0x000fe2000f8e0014 */
[----:B------:R1:W-:Y:S01]  /*1330*/  STL.64 [R1], R20 ;  /* 0x0000001401007387 */ /* 0x0003e20000100a00 */
[----:B------:R-:W-:Y:S01]  /*1340*/  IADD3.X R5, R3, UR7, RZ, P0, !PT ;  /* 0x0000000703057c10 */ /* 0x000fe200087fe4ff */
[----:B------:R-:W-:Y:S01]  /*1350*/  USHF.L.U32 UR10, UR4, 0x5, URZ ;  /* 0x00000005040a7899 */ /* 0x000fe2000800063f */
[----:B------:R-:W-:Y:S01]  /*1360*/  IMAD.SHL.U32 R243, R243, 0x2, RZ ;  /* 0x00000002f3f37824 */ /* 0x000fe200078e00ff */
[----:B------:R-:W-:Y:S01]  /*1370*/  UMOV UR11, 0x5 ;  /* 0x00000005000b7882 */ /* 0x000fe20000000000 */
[----:B------:R-:W-:Y:S01]  /*1380*/  IMAD.U32 R14, RZ, RZ, UR12 ;  /* 0x0000000cff0e7e24 */ /* 0x000fe2000f8e00ff */
[----:B------:R-:W-:Y:S01]  /*1390*/  USHF.L.U64.HI UR11, UR4, UR11, UR5 ;  /* 0x0000000b040b7299 */ /* 0x000fe20008010205 */
[----:B------:R-:W-:Y:S01]  /*13a0*/  IMAD.IADD R0, R11, 0x1, R0 ;  /* 0x000000010b007824 */ /* 0x000fe200078e0200 */
[----:B------:R-:W-:Y:S01]  /*13b0*/  @!PT LDS RZ, [RZ] ;  /* 0x00000000fffff984 */ /* 0x000fe20000000800 */
[----:B------:R-:W-:Y:S01]  /*13c0*/  @!PT LDS RZ, [RZ] ;  /* 0x00000000fffff984 */ /* 0x000fe20000000800 */
[----:B------:R-:W-:Y:S01]  /*13d0*/  @!PT LDS RZ, [RZ] ;  /* 0x00000000fffff984 */ /* 0x000fe20000000800 */
[----:B------:R2:W-:Y:S01]  /*13e0*/  LDGSTS.E.BYPASS.LTC128B.128 [R243+0x6080], [R2.64], !P2 ;  /* 0x0608000002f37fae */ /* 0x0005e2000d101d48 */
[----:B------:R-:W-:Y:S01]  /*13f0*/  IMAD.WIDE.U32 R12, R248, c[0x0][0x180], R12 ;  /* 0x00006000f80c7a25 */ /* 0x000fe200078e000c */
[----:B------:R-:W-:Y:S01]  /*1400*/  ISETP.LT.OR P5, PT, R6, 0x41, P5 ;  /* 0x000000410600780c */ /* 0x000fe20002fa1670 */
[----:B------:R-:W-:Y:S01]  /*1410*/  ULDC.64 UR4, c[0x0][0x1a8] ;  /* 0x00006a0000047ab9 */ /* 0x000fe20000000a00 */
[----:B------:R2:W-:Y:S01]  /*1420*/  LDGSTS.E.BYPASS.LTC128B.128 [R243+0x9080], [R2.64+0x80], !P1 ;  /* 0x0908008002f37fae */ /* 0x0005e2000c901d48 */
[----:B------:R-:W-:Y:S01]  /*1430*/  IADD3 R14, P2, P1, R14, 0x80, R2 ;  /* 0x000000800e0e7810 */ /* 0x000fe2000795e002 */
[----:B------:R-:W-:Y:S01]  /*1440*/  IMAD.U32 R7, RZ, RZ, UR10 ;  /* 0x0000000aff077e24 */ /* 0x000fe2000f8e00ff */
[----:B------:R-:W-:Y:S01]  /*1450*/  USHF.L.U64.HI UR5, UR4, UR6, UR5 ;  /* 0x0000000604057299 */ /* 0x000fe20008010205 */
[----:B------:R3:W-:Y:S01]  /*1460*/  LDGSTS.E.BYPASS.LTC128B.128 [R243+0x7080], [R4.64], !P3 ;  /* 0x0708000004f37fae */ /* 0x0007e2000d901d48 */
[C---:B------:R-:W-:Y:S01]  /*1470*/  ISETP.LT.OR P3, PT, R6.reuse, 0x21, P4 ;  /* 0x000000210600780c */ /* 0x040fe20002761670 */
[----:B------:R-:W-:Y:S01]  /*1480*/  USHF.L.U32 UR4, UR4, 0x6, URZ ;  /* 0x0000000604047899 */ /* 0x000fe2000800063f */
[----:B------:R-:W-:Y:S01]  /*1490*/  ISETP.LT.OR P4, PT, R6, 0x41, P4 ;  /* 0x000000410600780c */ /* 0x000fe20002781670 */
[----:B------:R-:W-:-:S02]  /*14a0*/  IMAD.MOV.U32 R222, RZ, RZ, 0x40 ;  /* 0x00000040ffde7424 */ /* 0x000fc400078e00ff */
[----:B------:R-:W-:-:S04]  /*14b0*/  IMAD.WIDE.U32 R24, R247, c[0x0][0x278], R24 ;  /* 0x00009e00f7187a25 */ /* 0x000fc800078e0018 */
[----:B------:R-:W-:Y:S01]  /*14c0*/  IMAD.MOV.U32 R226, RZ, RZ, 0x20 ;  /* 0x00000020ffe27424 */ /* 0x000fe200078e00ff */
[C---:B-1----:R-:W-:Y:S01]  /*14d0*/  LEA R20, P0, R10.reuse, c[0x0][0x1f0], 0x1 ;  /* 0x00007c000a147a11 */ /* 0x042fe200078008ff */
[----:B------:R-:W-:Y:S02]  /*14e0*/  IMAD.MOV.U32 R223, RZ, RZ, 0x10 ;  /* 0x00000010ffdf7424 */ /* 0x000fe400078e00ff */
[----:B------:R-:W-:Y:S01]  /*14f0*/  IMAD.MOV.U32 R229, RZ, RZ, 0x10 ;  /* 0x00000010ffe57424 */ /* 0x000fe200078e00ff */
[----:B------:R-:W-:Y:S01]  /*1500*/  LEA.HI.X R21, R10, c[0x0][0x1f4], R0, 0x1, P0 ;  /* 0x00007d000a157a11 */ /* 0x000fe200000f0c00 */
[----:B------:R-:W-:Y:S01]  /*1510*/  IMAD R0, R15, c[0x0][0x180], RZ ;  /* 0x000060000f007a24 */ /* 0x000fe200078e02ff */
[----:B------:R-:W-:Y:S01]  /*1520*/  LEA R28, P0, R7, R20, 0x1 ;  /* 0x00000014071c7211 */ /* 0x000fe200078008ff */
[----:B------:R-:W-:-:S04]  /*1530*/  IMAD.WIDE.U32 R10, R248, c[0x0][0x288], R18 ;  /* 0x0000a200f80a7a25 */ /* 0x000fc800078e0012 */
[C---:B------:R-:W-:Y:S02]  /*1540*/  IMAD R0, R248.reuse, c[0x0][0x184], R0 ;  /* 0x00006100f8007a24 */ /* 0x040fe400078e0200 */
[----:B--2---:R-:W-:Y:S01]  /*1550*/  IMAD R2, R15, c[0x0][0x288], RZ ;  /* 0x0000a2000f027a24 */ /* 0x004fe200078e02ff */
[----:B------:R-:W-:Y:S01]  /*1560*/  IADD3.X R15, RZ, UR7, R3, P2, P1 ;  /* 0x00000007ff0f7c10 */ /* 0x000fe200097e2403 */
[----:B------:R-:W-:Y:S01]  /*1570*/  IMAD.MOV.U32 R18, RZ, RZ, R10 ;  /* 0x000000ffff127224 */ /* 0x000fe200078e000a */
[----:B------:R-:W-:Y:S01]  /*1580*/  ISETP.GE.AND P2, PT, R27, c[0x0][0x19c], PT ;  /* 0x000067001b007a0c */ /* 0x000fe20003f46270 */
[----:B------:R-:W-:Y:S02]  /*1590*/  IMAD R2, R248, c[0x0][0x28c], R2 ;  /* 0x0000a300f8027a24 */ /* 0x000fe400078e0202 */
[----:B------:R-:W-:Y:S01]  /*15a0*/  IMAD.MOV.U32 R10, RZ, RZ, R12 ;  /* 0x000000ffff0a7224 */ /* 0x000fe200078e000c */
[----:B------:R1:W-:Y:S01]  /*15b0*/  LDGSTS.E.BYPASS.LTC128B.128 [R243+0xa080], [R14.64], !P3 ;  /* 0x0a0800000ef37fae */ /* 0x0003e2000d901d48 */
[----:B------:R-:W-:Y:S01]  /*15c0*/  IMAD.IADD R19, R11, 0x1, R2 ;  /* 0x000000010b137824 */ /* 0x000fe200078e0202 */
[----:B------:R-:W-:Y:S01]  /*15d0*/  ISETP.LT.OR P3, PT, R6, 0x1, P2 ;  /* 0x000000010600780c */ /* 0x000fe20001761670 */
[----:B------:R-:W-:-:S02]  /*15e0*/  IMAD.IADD R11, R13, 0x1, R0 ;  /* 0x000000010d0b7824 */ /* 0x000fc400078e0200 */
[----:B------:R-:W-:Y:S02]  /*15f0*/  IMAD.U32 R2, RZ, RZ, UR10 ;  /* 0x0000000aff027e24 */ /* 0x000fe4000f8e00ff */
[----:B------:R-:W-:Y:S02]  /*1600*/  IMAD.U32 R0, RZ, RZ, UR11 ;  /* 0x0000000bff007e24 */ /* 0x000fe4000f8e00ff */
[----:B------:R-:W-:Y:S02]  /*1610*/  IMAD R7, R17, c[0x0][0x178], RZ ;  /* 0x00005e0011077a24 */ /* 0x000fe400078e02ff */
[----:B------:R-:W-:Y:S01]  /*1620*/  IMAD R12, R31, c[0x0][0x188], RZ ;  /* 0x000062001f0c7a24 */ /* 0x000fe200078e02ff */
[----:B------:R-:W-:Y:S01]  /*1630*/  LEA.HI.X R29, R2, R21, R0, 0x1, P0 ;  /* 0x00000015021d7211 */ /* 0x000fe200000f0c00 */
[----:B------:R-:W-:Y:S01]  /*1640*/  IMAD.SHL.U32 R0, R23, 0x40, RZ ;  /* 0x0000004017007824 */ /* 0x000fe200078e00ff */
[----:B------:R-:W-:Y:S01]  /*1650*/  IADD3 R2, P0, R4, UR12, RZ ;  /* 0x0000000c04027c10 */ /* 0x000fe2000ff1e0ff */
[----:B------:R-:W-:-:S02]  /*1660*/  IMAD R7, R204, c[0x0][0x17c], R7 ;  /* 0x00005f00cc077a24 */ /* 0x000fc400078e0207 */
[----:B------:R-:W-:Y:S01]  /*1670*/  IMAD.WIDE.U32 R34, R247, c[0x0][0x188], R10 ;  /* 0x00006200f7227a25 */ /* 0x000fe200078e000a */
[----:B------:R-:W-:Y:S01]  /*1680*/  IADD3.X R3, R5, UR7, RZ, P0, !PT ;  /* 0x0000000705037c10 */ /* 0x000fe200087fe4ff */
[----:B------:R-:W-:Y:S01]  /*1690*/  UMOV UR7, 0x1 ;  /* 0x0000000100077882 */ /* 0x000fe20000000000 */
[----:B------:R-:W-:Y:S01]  /*16a0*/  LOP3.LUT R0, R0, 0x1c0, RZ, 0xc0, !PT ;  /* 0x000001c000007812 */ /* 0x000fe200078ec0ff */
[----:B---3--:R-:W-:Y:S01]  /*16b0*/  IMAD.WIDE.U32 R4, R204, c[0x0][0x178], RZ ;  /* 0x00005e00cc047a25 */ /* 0x008fe200078e00ff */
[C---:B------:R-:W-:Y:S01]  /*16c0*/  ISETP.LT.OR P0, PT, R6.reuse, 0x21, P6 ;  /* 0x000000210600780c */ /* 0x040fe20003701670 */
[----:B------:R2:W-:Y:S01]  /*16d0*/  LDGSTS.E.BYPASS.LTC128B.128 [R243+0x8080], [R2.64], !P5 ;  /* 0x0808000002f37fae */ /* 0x0005e2000e901d48 */
[----:B------:R-:W-:Y:S01]  /*16e0*/  ISETP.LT.OR P5, PT, R6, 0x1, P6 ;  /* 0x000000010600780c */ /* 0x000fe200037a1670 */
[----:B------:R-:W-:Y:S01]  /*16f0*/  IMAD.IADD R7, R5, 0x1, R7 ;  /* 0x0000000105077824 */ /* 0x000fe200078e0207 */
[----:B------:R-:W-:Y:S01]  /*1700*/  LEA R10, P1, R4, R34, 0x6 ;  /* 0x00000022040a7211 */ /* 0x000fe200078230ff */
[----:B------:R2:W-:Y:S01]  /*1710*/  LDGSTS.E.BYPASS.LTC128B.128 [R243+0xb080], [R2.64+0x80], !P4 ;  /* 0x0b08008002f37fae */ /* 0x0005e2000e101d48 */
[----:B------:R-:W-:Y:S01]  /*1720*/  ISETP.LT.OR P6, PT, R6, 0x41, P6 ;  /* 0x000000410600780c */ /* 0x000fe200037c1670 */
[----:B-1----:R-:W-:Y:S01]  /*1730*/  IMAD.SHL.U32 R15, R204, 0x40, RZ ;  /* 0x00000040cc0f7824 */ /* 0x002fe200078e00ff */
[----:B------:R-:W-:Y:S01]  /*1740*/  SHF.R.S32.HI R14, RZ, 0x1f, R22 ;  /* 0x0000001fff0e7819 */ /* 0x000fe20000011416 */
[----:B------:R-:W0:Y:S01]  /*1750*/  LDGDEPBAR ;  /* 0x00000000000079af */ /* 0x000e220000000000 */
[----:B------:R-:W-:-:S03]  /*1760*/  IMAD.WIDE.U32 R18, R247, c[0x0][0x290], R18 ;  /* 0x0000a400f7127a25 */ /* 0x000fc600078e0012 */
[----:B------:R1:W-:Y:S01]  /*1770*/  STL.64 [R1+0x8], R34 ;  /* 0x0000082201007387 */ /* 0x0003e20000100a00 */
[----:B------:R-:W-:Y:S02]  /*1780*/  IMAD.MOV.U32 R246, RZ, RZ, -0x60 ;  /* 0xffffffa0fff67424 */ /* 0x000fe400078e00ff */
[----:B------:R-:W-:Y:S01]  /*1790*/  IMAD.MOV.U32 R217, RZ, RZ, RZ ;  /* 0x000000ffffd97224 */ /* 0x000fe200078e00ff */
[----:B------:R3:W-:Y:S01]  /*17a0*/  LDGSTS.E.BYPASS.LTC128B.128 [R243+0x80], [R8.64], !P5 ;  /* 0x0008000008f37fae */ /* 0x0007e2000e901d48 */
[----:B------:R-:W-:-:S03]  /*17b0*/  IMAD R246, R80, R246, c[0x0][0x198] ;  /* 0x0000660050f67624 */ /* 0x000fc600078e02f6 */
[----:B------:R3:W-:Y:S01]  /*17c0*/  LDGSTS.E.BYPASS.LTC128B.128 [R243+0x3080], [R8.64+0x80], !P3 ;  /* 0x0308008008f37fae */ /* 0x0007e2000d901d48 */
[----:B------:R-:W-:Y:S01]  /*17d0*/  ISETP.GE.AND P3, PT, R27, c[0x0][0x16c], PT ;  /* 0x00005b001b007a0c */ /* 0x000fe20003f66270 */
[----:B--2---:R-:W-:Y:S01]  /*17e0*/  IMAD R2, R247, c[0x0][0x18c], R12 ;  /* 0x00006300f7027a24 */ /* 0x004fe200078e020c */
[----:B------:R-:W-:Y:S02]  /*17f0*/  LOP3.LUT R3, R0, 0x8, R30, 0xf8, !PT ;  /* 0x0000000800037812 */ /* 0x000fe400078ef81e */
[----:B------:R-:W-:Y:S01]  /*1800*/  SHF.R.U32.HI R0, RZ, 0x3, R0 ;  /* 0x00000003ff007819 */ /* 0x000fe20000011600 */
[----:B------:R-:W-:Y:S01]  /*1810*/  IMAD.IADD R33, R35, 0x1, R2 ;  /* 0x0000000123217824 */ /* 0x000fe200078e0202 */
[----:B------:R-:W-:Y:S02]  /*1820*/  IADD3 R2, P4, R8, UR4, RZ ;  /* 0x0000000408027c10 */ /* 0x000fe4000ff9e0ff */
[----:B------:R-:W-:Y:S01]  /*1830*/  LOP3.LUT R0, R26, R3, R0, 0xf6, !PT ;  /* 0x000000031a007212 */ /* 0x000fe200078ef600 */
[----:B-1----:R-:W-:Y:S01]  /*1840*/  CS2R R34, SRZ ;  /* 0x0000000000227805 */ /* 0x002fe2000001ff00 */
[----:B------:R-:W-:Y:S01]  /*1850*/  LEA.HI.X R11, R4, R33, R7, 0x6, P1 ;  /* 0x00000021040b7211 */ /* 0x000fe200008f3407 */
[----:B------:R-:W-:Y:S01]  /*1860*/  IMAD.U32 R4, RZ, RZ, UR4 ;  /* 0x00000004ff047e24 */ /* 0x000fe2000f8e00ff */
[----:B------:R-:W-:Y:S01]  /*1870*/  IADD3.X R3, R9, UR5, RZ, P4, !PT ;  /* 0x0000000509037c10 */ /* 0x000fe2000a7fe4ff */
[----:B------:R-:W-:Y:S01]  /*1880*/  IMAD.SHL.U32 R218, R0, 0x2, RZ ;  /* 0x0000000200da7824 */ /* 0x000fe200078e00ff */
[----:B------:R-:W-:Y:S01]  /*1890*/  ISETP.GE.AND P4, PT, R16, c[0x0][0x16c], PT ;  /* 0x00005b0010007a0c */ /* 0x000fe20003f86270 */
[----:B------:R1:W-:Y:S01]  /*18a0*/  STL [R1+0x18], R33 ;  /* 0x0000182101007387 */ /* 0x0003e20000100800 */
[----:B------:R-:W-:-:S02]  /*18b0*/  IADD3 R4, P5, P1, R4, 0x80, R8 ;  /* 0x0000008004047810 */ /* 0x000fc400079be008 */
[----:B------:R-:W-:Y:S01]  /*18c0*/  SEL R7, RZ, 0x1, P4 ;  /* 0x00000001ff077807 */ /* 0x000fe20002000000 */
[----:B------:R2:W-:Y:S01]  /*18d0*/  LDGSTS.E.BYPASS.LTC128B.128 [R243+0x1080], [R2.64], !P0 ;  /* 0x0108000002f37fae */ /* 0x0005e2000c101d48 */
[C---:B------:R-:W-:Y:S02]  /*18e0*/  ISETP.LT.OR P0, PT, R6.reuse, 0x21, P2 ;  /* 0x000000210600780c */ /* 0x040fe40001701670 */
[----:B------:R-:W-:Y:S01]  /*18f0*/  ISETP.LT.OR P2, PT, R6, 0x41, P2 ;  /* 0x000000410600780c */ /* 0x000fe20001741670 */
[----:B------:R-:W-:Y:S01]  /*1900*/  STL.64 [R1+0x30], R24 ;  /* 0x0000301801007387 */ /* 0x000fe20000100a00 */
[----:B------:R-:W-:Y:S01]  /*1910*/  IADD3.X R5, RZ, UR5, R9, P5, P1 ;  /* 0x00000005ff057c10 */ /* 0x000fe2000afe2409 */
[----:B---3--:R-:W-:Y:S01]  /*1920*/  IMAD.MOV.U32 R9, RZ, RZ, c[0x0][0x17c] ;  /* 0x00005f00ff097624 */ /* 0x008fe200078e00ff */
[----:B------:R-:W-:Y:S02]  /*1930*/  SEL R8, RZ, 0x2, P3 ;  /* 0x00000002ff087807 */ /* 0x000fe40001800000 */
[----:B------:R-:W-:-:S03]  /*1940*/  LEA R12, P1, R10, c[0x0][0x160], 0x1 ;  /* 0x000058000a0c7a11 */ /* 0x000fc600078208ff */
[----:B------:R-:W-:Y:S01]  /*1950*/  IMAD.IADD R6, R8, 0x1, R7 ;  /* 0x0000000108067824 */ /* 0x000fe200078e0207 */
[----:B------:R-:W-:Y:S01]  /*1960*/  LEA.HI.X R13, R10, c[0x0][0x164], R11, 0x1, P1 ;  /* 0x000059000a0d7a11 */ /* 0x000fe200008f0c0b */
[----:B------:R3:W-:Y:S01]  /*1970*/  LDGSTS.E.BYPASS.LTC128B.128 [R243+0x4080], [R4.64], !P0 ;  /* 0x0408000004f37fae */ /* 0x0007e2000c101d48 */
[----:B------:R-:W-:Y:S02]  /*1980*/  IMAD.MOV.U32 R7, RZ, RZ, c[0x0][0x178] ;  /* 0x00005e00ff077624 */ /* 0x000fe400078e00ff */
[----:B------:R-:W-:-:S03]  /*1990*/  LOP3.LUT P0, RZ, R6, 0x1, RZ, 0xc0, !PT ;  /* 0x0000000106ff7812 */ /* 0x000fc6000780c0ff */
[----:B------:R-:W-:-:S04]  /*19a0*/  LEA R8, P1, R7, R12, 0x6 ;  /* 0x0000000c07087211 */ /* 0x000fc800078230ff */
[----:B------:R-:W-:Y:S02]  /*19b0*/  LEA.HI.X R9, R7, R13, R9, 0x6, P1 ;  /* 0x0000000d07097211 */ /* 0x000fe400008f3409 */
[----:B------:R-:W-:Y:S02]  /*19c0*/  LOP3.LUT P1, RZ, R23, 0x4, RZ, 0xc0, !PT ;  /* 0x0000000417ff7812 */ /* 0x000fe4000782c0ff */
[----:B--2---:R-:W-:Y:S02]  /*19d0*/  IADD3 R2, P5, R2, UR4, RZ ;  /* 0x0000000402027c10 */ /* 0x004fe4000ffbe0ff */
[----:B------:R-:W-:Y:S02]  /*19e0*/  SEL R222, R222, 0xffffffc0, !P1 ;  /* 0xffffffc0dede7807 */ /* 0x000fe40004800000 */
[----:B------:R-:W-:Y:S01]  /*19f0*/  IADD3.X R3, R3, UR5, RZ, P5, !PT ;  /* 0x0000000503037c10 */ /* 0x000fe2000affe4ff */
[----:B------:R-:W-:Y:S01]  /*1a00*/  ULDC.64 UR4, c[0x0][0x178] ;  /* 0x00005e0000047ab9 */ /* 0x000fe20000000a00 */
[----:B------:R-:W-:Y:S01]  /*1a10*/  LOP3.LUT P5, RZ, R6, 0x2, RZ, 0xc0, !PT ;  /* 0x0000000206ff7812 */ /* 0x000fe200078ac0ff */
[----:B------:R-:W-:Y:S01]  /*1a20*/  IMAD.MOV.U32 R6, RZ, RZ, 0x20 ;  /* 0x00000020ff067424 */ /* 0x000fe200078e00ff */
[-C--:B------:R-:W-:Y:S01]  /*1a30*/  LEA.HI R7, R32, R244.reuse, RZ, 0x2 ;  /* 0x000000f420077211 */ /* 0x080fe200078f10ff */
[----:B------:R2:W-:Y:S01]  /*1a40*/  LDGSTS.E.BYPASS.LTC128B.128 [R243+0x2080], [R2.64], !P6 ;  /* 0x0208000002f37fae */ /* 0x0005e2000f101d48 */
[----:B------:R-:W-:Y:S01]  /*1a50*/  IMAD.IADD R219, R218, 0x1, R222 ;  /* 0x00000001dadb7824 */ /* 0x000fe200078e02de */
[----:B------:R-:W-:Y:S01]  /*1a60*/  ISETP.GE.AND P1, PT, R16, c[0x0][0x1fc], PT ;  /* 0x00007f0010007a0c */ /* 0x000fe20003f26270 */
[----:B------:R-:W-:Y:S01]  /*1a70*/  USHF.L.U64.HI UR5, UR4, 0x5, UR5 ;  /* 0x0000000504057899 */ /* 0x000fe20008010205 */
[----:B------:R2:W-:Y:S01]  /*1a80*/  LDGSTS.E.BYPASS.LTC128B.128 [R243+0x5080], [R2.64+0x80], !P2 ;  /* 0x0508008002f37fae */ /* 0x0005e2000d101d48 */
[C---:B------:R-:W-:Y:S01]  /*1a90*/  LOP3.LUT P2, RZ, R23.reuse, 0x2, RZ, 0xc0, !PT ;  /* 0x0000000217ff7812 */ /* 0x040fe2000784c0ff */
[----:B------:R-:W-:Y:S01]  /*1aa0*/  IMAD.SHL.U32 R23, R23, 0x20, RZ ;  /* 0x0000002017177824 */ /* 0x000fe200078e00ff */
[----:B---3--:R-:W-:Y:S01]  /*1ab0*/  LEA.HI R4, R32, R244, RZ, 0x5 ;  /* 0x000000f420047211 */ /* 0x008fe200078f28ff */
[----:B------:R-:W0:Y:S01]  /*1ac0*/  LDGDEPBAR ;  /* 0x00000000000079af */ /* 0x000e220000000000 */
[----:B------:R-:W-:Y:S01]  /*1ad0*/  SEL R0, R6, 0xffffffe0, !P2 ;  /* 0xffffffe006007807 */ /* 0x000fe20005000000 */
[----:B------:R-:W-:Y:S01]  /*1ae0*/  USHF.L.U32 UR4, UR4, 0x5, URZ ;  /* 0x0000000504047899 */ /* 0x000fe2000800063f */
[----:B------:R-:W-:-:S02]  /*1af0*/  SHF.R.S32.HI R5, RZ, 0x5, R4 ;  /* 0x00000005ff057819 */ /* 0x000fc40000011404 */
[----:B------:R-:W-:Y:S01]  /*1b00*/  LEA.HI R6, R32, R244, RZ, 0x4 ;  /* 0x000000f420067211 */ /* 0x000fe200078f20ff */
[----:B------:R-:W-:Y:S01]  /*1b10*/  IMAD.IADD R220, R218, 0x1, R0 ;  /* 0x00000001dadc7824 */ /* 0x000fe200078e0200 */
[----:B------:R-:W-:Y:S01]  /*1b20*/  SHF.R.S32.HI R10, RZ, 0x1f, R7 ;  /* 0x0000001fff0a7819 */ /* 0x000fe20000011407 */
[----:B------:R-:W-:Y:S01]  /*1b30*/  IMAD.IADD R0, R0, 0x1, R219 ;  /* 0x0000000100007824 */ /* 0x000fe200078e02db */
[----:B------:R-:W-:Y:S01]  /*1b40*/  SHF.R.S32.HI R11, RZ, 0x4, R6 ;  /* 0x00000004ff0b7819 */ /* 0x000fe20000011406 */
[----:B-1----:R-:W-:Y:S01]  /*1b50*/  CS2R R32, SRZ ;  /* 0x0000000000207805 */ /* 0x002fe2000001ff00 */
[----:B------:R-:W-:Y:S01]  /*1b60*/  SEL R17, RZ, 0x1, P1 ;  /* 0x00000001ff117807 */ /* 0x000fe20000800000 */
[----:B------:R-:W-:Y:S01]  /*1b70*/  IMAD.IADD R222, R222, 0x1, R220 ;  /* 0x00000001dede7824 */ /* 0x000fe200078e02dc */
[----:B--2---:R-:W-:Y:S01]  /*1b80*/  IADD3 R3, -R250, c[0x0][0x168], -R15 ;  /* 0x00005a00fa037a10 */ /* 0x004fe20007ffe90f */
[----:B------:R-:W-:-:S04]  /*1b90*/  DEPBAR.LE SB0, 0x1 ;  /* 0x000080400000791a */ /* 0x000fc80000000000 */
[----:B------:R-:W-:Y:S01]  /*1ba0*/  BAR.SYNC.DEFER_BLOCKING 0x0 ;  /* 0x0000000000007b1d */ /* 0x000fe20000010000 */
[C---:B------:R-:W-:Y:S02]  /*1bb0*/  ISETP.LT.OR P6, PT, R3.reuse, 0x1, !P0 ;  /* 0x000000010300780c */ /* 0x040fe400047c1670 */
[C---:B------:R-:W-:Y:S02]  /*1bc0*/  ISETP.LT.OR P2, PT, R3.reuse, 0x1, !P5 ;  /* 0x000000010300780c */ /* 0x040fe40006f41670 */
[----:B------:R-:W-:Y:S02]  /*1bd0*/  LEA.HI R2, R4, R5, RZ, 0x1 ;  /* 0x0000000504027211 */ /* 0x000fe400078f08ff */
[C---:B------:R-:W-:Y:S02]  /*1be0*/  ISETP.LT.OR P0, PT, R3.reuse, 0x21, !P0 ;  /* 0x000000210300780c */ /* 0x040fe40004701670 */
[----:B------:R-:W-:Y:S02]  /*1bf0*/  LOP3.LUT R2, R2, 0xfffffffe, RZ, 0xc0, !PT ;  /* 0xfffffffe02027812 */ /* 0x000fe400078ec0ff */
[----:B------:R-:W-:-:S03]  /*1c00*/  ISETP.LT.OR P5, PT, R3, 0x21, !P5 ;  /* 0x000000210300780c */ /* 0x000fc60006fa1670 */
[----:B------:R-:W-:Y:S01]  /*1c10*/  IMAD.IADD R5, R5, 0x1, -R2 ;  /* 0x0000000105057824 */ /* 0x000fe200078e0a02 */
[----:B------:R-:W-:Y:S02]  /*1c20*/  SHF.R.S32.HI R2, RZ, 0x2, R7 ;  /* 0x00000002ff027819 */ /* 0x000fe40000011407 */
[----:B------:R-:W-:Y:S01]  /*1c30*/  LOP3.LUT R7, R7, 0x3ffffffc, RZ, 0xc0, !PT ;  /* 0x3ffffffc07077812 */ /* 0x000fe200078ec0ff */
[----:B------:R-:W-:Y:S01]  /*1c40*/  IMAD.SHL.U32 R221, R5, 0x200, RZ ;  /* 0x0000020005dd7824 */ /* 0x000fe200078e00ff */
[----:B------:R-:W-:Y:S02]  /*1c50*/  LEA.HI R3, R10, R2, RZ, 0x3 ;  /* 0x000000020a037211 */ /* 0x000fe400078f18ff */
[----:B------:R-:W-:Y:S02]  /*1c60*/  LEA.HI R10, R6, R11, RZ, 0x1 ;  /* 0x0000000b060a7211 */ /* 0x000fe400078f08ff */
[----:B------:R-:W-:Y:S01]  /*1c70*/  LOP3.LUT R3, R3, 0xfffffff8, RZ, 0xc0, !PT ;  /* 0xfffffff803037812 */ /* 0x000fe200078ec0ff */
[----:B------:R-:W1:Y:S04]  /*1c80*/  LDSM.16.M88.2 R174, [R0+0x6080] ;  /* 0x0060800000ae783b */ /* 0x000e680000000100 */
[----:B------:R-:W2:Y:S01]  /*1c90*/  LDSM.16.M88.2 R176, [R0+0x7080] ;  /* 0x0070800000b0783b */ /* 0x000ea20000000100 */
[----:B------:R-:W-:-:S03]  /*1ca0*/  IMAD.IADD R2, R2, 0x1, -R3 ;  /* 0x0000000102027824 */ /* 0x000fc600078e0a03 */
        /* <DEDUP_REMOVED lines=9> */
[----:B-----5:R-:W-:-:S03]  /*1d40*/  IMAD R0, R31, c[0x0][0x278], RZ ;  /* 0x00009e001f007a24 */ /* 0x020fc600078e02ff */
[----:B------:R1:W1:Y:S01]  /*1d50*/  LDSM.16.M88.2 R166, [R220+0x8080] ;  /* 0x00808000dca6783b */ /* 0x0002620000000100 */
[----:B------:R-:W-:-:S03]  /*1d60*/  IMAD R0, R247, c[0x0][0x27c], R0 ;  /* 0x00009f00f7007a24 */ /* 0x000fc600078e0200 */
[----:B------:R1:W1:Y:S01]  /*1d70*/  LDSM.16.M88.2 R180, [R218+0x9080] ;  /* 0x00908000dab4783b */ /* 0x0002620000000100 */
[----:B------:R-:W-:-:S03]  /*1d80*/  IMAD.IADD R26, R25, 0x1, R0 ;  /* 0x00000001191a7824 */ /* 0x000fc600078e0200 */
        /* <DEDUP_REMOVED lines=12> */
[----:B------:R1:W-:Y:S04]  /*1e50*/  STL [R1+0x3c], R26 ;  /* 0x00003c1a01007387 */ /* 0x0003e80000100800 */
[----:B------:R1:W-:Y:S04]  /*1e60*/  STL.64 [R1+0x28], R18 ;  /* 0x0000281201007387 */ /* 0x0003e80000100a00 */
[----:B------:R-:W-:Y:S01]  /*1e70*/  @!PT LDS RZ, [RZ] ;  /* 0x00000000fffff984 */ /* 0x000fe20000000800 */
[----:B------:R-:W-:Y:S01]  /*1e80*/  @!PT LDS RZ, [RZ] ;  /* 0x00000000fffff984 */ /* 0x000fe20000000800 */
[----:B------:R-:W-:Y:S01]  /*1e90*/  @!PT LDS RZ, [RZ] ;  /* 0x00000000fffff984 */ /* 0x000fe20000000800 */
[----:B------:R5:W-:Y:S01]  /*1ea0*/  LDGSTS.E.BYPASS.LTC128B.128 [R243+0x6080], [R12.64], !P6 ;  /* 0x060800000cf37fae */ /* 0x000be2000f101d48 */
[----:B------:R-:W-:-:S02]  /*1eb0*/  ISETP.GE.AND P6, PT, R16, c[0x0][0x1fc], PT ;  /* 0x00007f0010007a0c */ /* 0x000fc40003fc6270 */
[----:B------:R-:W-:Y:S01]  /*1ec0*/  SHF.R.S32.HI R16, RZ, 0x1f, R15 ;  /* 0x0000001fff107819 */ /* 0x000fe2000001140f */
[----:B------:R5:W-:Y:S01]  /*1ed0*/  LDGSTS.E.BYPASS.LTC128B.128 [R243+0x8080], [R12.64+0x80], !P2 ;  /* 0x080800800cf37fae */ /* 0x000be2000d101d48 */
[----:B------:R-:W-:-:S03]  /*1ee0*/  ISETP.GT.AND P2, PT, R244, 0xf, PT ;  /* 0x0000000ff400780c */ /* 0x000fc60003f44270 */
[----:B------:R1:W-:Y:S04]  /*1ef0*/  LDGSTS.E.BYPASS.LTC128B.128 [R243+0x7080], [R8.64], !P0 ;  /* 0x0708000008f37fae */ /* 0x0003e8000c101d48 */
[----:B------:R1:W-:Y:S01]  /*1f00*/  LDGSTS.E.BYPASS.LTC128B.128 [R243+0x9080], [R8.64+0x80], !P5 ;  /* 0x0908008008f37fae */ /* 0x0003e2000e901d48 */
[----:B------:R-:W-:-:S05]  /*1f10*/  ISETP.GE.AND P5, PT, R27, c[0x0][0x1fc], PT ;  /* 0x00007f001b007a0c */ /* 0x000fca0003fa6270 */
[----:B------:R-:W-:Y:S02]  /*1f20*/  @!P2 IADD3 R0, P0, R15, R24, RZ ;  /* 0x000000180f00a210 */ /* 0x000fe40007f1e0ff */
[----:B-----5:R-:W-:-:S03]  /*1f30*/  LOP3.LUT R12, R10, 0xfffffffe, RZ, 0xc0, !PT ;  /* 0xfffffffe0a0c7812 */ /* 0x020fc600078ec0ff */
[----:B------:R-:W-:Y:S01]  /*1f40*/  @!P2 IMAD.X R13, R16, 0x1, R26, P0 ;  /* 0x00000001100da824 */ /* 0x000fe200000e061a */
[----:B------:R-:W-:Y:S01]  /*1f50*/  @!P2 LEA R10, P0, R0, c[0x0][0x258], 0x2 ;  /* 0x00009600000aaa11 */ /* 0x000fe200078010ff */
[----:B------:R-:W-:-:S03]  /*1f60*/  IMAD.IADD R3, R11, 0x1, -R12 ;  /* 0x000000010b037824 */ /* 0x000fc600078e0a0c */
[----:B------:R-:W-:Y:S01]  /*1f70*/  @!P2 LEA.HI.X R11, R0, c[0x0][0x25c], R13, 0x2, P0 ;  /* 0x00009700000baa11 */ /* 0x000fe200000f140d */
[----:B------:R-:W-:Y:S01]  /*1f80*/  IMAD.SHL.U32 R13, R2, 0x20, RZ ;  /* 0x00000020020d7824 */ /* 0x000fe200078e00ff */
[----:B------:R-:W-:Y:S01]  /*1f90*/  LOP3.LUT R0, R4, 0xffffffe0, RZ, 0xc0, !PT ;  /* 0xffffffe004007812 */ /* 0x000fe200078ec0ff */
[----:B------:R-:W-:Y:S01]  /*1fa0*/  IMAD.SHL.U32 R224, R3, 0x8, RZ ;  /* 0x0000000803e07824 */ /* 0x000fe200078e00ff */
[----:B------:R-:W-:Y:S02]  /*1fb0*/  LEA.HI R12, R14, R22, RZ, 0x2 ;  /* 0x000000160e0c7211 */ /* 0x000fe400078f10ff */
[----:B------:R-:W-:Y:S01]  /*1fc0*/  IADD3 R4, -R15, c[0x0][0x168], -R250 ;  /* 0x00005a000f047a10 */ /* 0x000fe20007ffe9fa */
[----:B------:R-:W-:Y:S01]  /*1fd0*/  IMAD.IADD R0, R244, 0x1, -R0 ;  /* 0x00000001f4007824 */ /* 0x000fe200078e0a00 */
[----:B-1----:R-:W-:Y:S01]  /*1fe0*/  LOP3.LUT R8, R12, 0x1ffffffc, RZ, 0xc0, !PT ;  /* 0x1ffffffc0c087812 */ /* 0x002fe200078ec0ff */
[----:B------:R-:W-:Y:S01]  /*1ff0*/  IMAD.SHL.U32 R12, R3, 0x20, RZ ;  /* 0x00000020030c7824 */ /* 0x000fe200078e00ff */
[----:B------:R-:W-:-:S02]  /*2000*/  ISETP.LT.OR P1, PT, R4, 0x1, P6 ;  /* 0x000000010400780c */ /* 0x000fc40003721670 */
[----:B------:R-:W-:Y:S01]  /*2010*/  SHF.R.S32.HI R242, RZ, 0x1f, R0 ;  /* 0x0000001ffff27819 */ /* 0x000fe20000011400 */
[C---:B------:R-:W-:Y:S01]  /*2020*/  IMAD.IADD R14, R22.reuse, 0x1, -R8 ;  /* 0x00000001160e7824 */ /* 0x040fe200078e0a08 */
[----:B------:R-:W-:Y:S01]  /*2030*/  ISETP.GE.AND P0, PT, R27, c[0x0][0x1fc], PT ;  /* 0x00007f001b007a0c */ /* 0x000fe20003f06270 */
[----:B------:R-:W-:Y:S01]  /*2040*/  IMAD.SHL.U32 R22, R22, 0x8, RZ ;  /* 0x0000000816167824 */ /* 0x000fe200078e00ff */
[----:B------:R-:W-:Y:S01]  /*2050*/  LEA.HI R242, R242, R0, RZ, 0x2 ;  /* 0x00000000f2f27211 */ /* 0x000fe200078f10ff */
[----:B------:R-:W-:Y:S01]  /*2060*/  @!P2 IMAD.SHL.U32 R8, R244, 0x10, RZ ;  /* 0x00000010f408a824 */ /* 0x000fe200078e00ff */
[----:B------:R-:W-:Y:S02]  /*2070*/  SEL R252, RZ, 0xffffffff, P0 ;  /* 0xfffffffffffc7807 */ /* 0x000fe40000000000 */
[----:B------:R-:W-:Y:S02]  /*2080*/  LOP3.LUT R9, R242, 0x7ffffffc, RZ, 0xc0, !PT ;  /* 0x7ffffffcf2097812 */ /* 0x000fe400078ec0ff */
[C---:B------:R-:W-:Y:S01]  /*2090*/  ISETP.LT.OR P0, PT, R4.reuse, 0x1, P5 ;  /* 0x000000010400780c */ /* 0x040fe20002f01670 */
[----:B------:R1:W-:Y:S01]  /*20a0*/  @!P2 LDGSTS.E.BYPASS.LTC128B.128 [R8+0x12080], [R10.64] ;  /* 0x120800000a08afae */ /* 0x0003e2000b901d48 */
[----:B------:R-:W-:Y:S01]  /*20b0*/  ISETP.LT.OR P6, PT, R4, 0x21, P6 ;  /* 0x000000210400780c */ /* 0x000fe200037c1670 */
[----:B------:R-:W-:Y:S01]  /*20c0*/  IMAD.IADD R9, R0, 0x1, -R9 ;  /* 0x0000000100097824 */ /* 0x000fe200078e0a09 */
[----:B------:R-:W-:Y:S01]  /*20d0*/  ISETP.LT.OR P5, PT, R4, 0x21, P5 ;  /* 0x000000210400780c */ /* 0x000fe20002fa1670 */
[----:B------:R-:W-:Y:S01]  /*20e0*/  IMAD.SHL.U32 R0, R5, 0x10, RZ ;  /* 0x0000001005007824 */ /* 0x000fe200078e00ff */
[----:B------:R-:W-:Y:S01]  /*20f0*/  LOP3.LUT R4, R22, 0x18, RZ, 0xc0, !PT ;  /* 0x0000001816047812 */ /* 0x000fe200078ec0ff */
[----:B------:R-:W0:Y:S01]  /*2100*/  LDGDEPBAR ;  /* 0x00000000000079af */ /* 0x000e220000000000 */
[----:B------:R-:W-:Y:S01]  /*2110*/  IMAD R14, R14, 0x4, R9 ;  /* 0x000000040e0e7824 */ /* 0x000fe200078e0209 */
[----:B------:R-:W-:Y:S01]  /*2120*/  LOP3.LUT R224, R224, 0x8, RZ, 0xc0, !PT ;  /* 0x00000008e0e07812 */ /* 0x000fe200078ec0ff */
[----:B------:R-:W-:Y:S01]  /*2130*/  IMAD.SHL.U32 R252, R252, 0x2, RZ ;  /* 0x00000002fcfc7824 */ /* 0x000fe200078e00ff */
[----:B------:R-:W-:Y:S01]  /*2140*/  LEA.HI.SX32 R242, R242, R0, 0x1e ;  /* 0x00000000f2f27211 */ /* 0x000fe200078ff2ff */
[----:B------:R2:W-:Y:S01]  /*2150*/  LDGSTS.E.BYPASS.LTC128B.128 [R243+0xe080], [R20.64], !P1 ;  /* 0x0e08000014f37fae */ /* 0x0005e2000c901d48 */
[----:B------:R-:W-:-:S02]  /*2160*/  LOP3.LUT R0, R0, 0x10, RZ, 0xc0, !PT ;  /* 0x0000001000007812 */ /* 0x000fc400078ec0ff */
[C---:B------:R-:W-:Y:S01]  /*2170*/  LOP3.LUT R13, R4.reuse, 0xe0, R13, 0xf8, !PT ;  /* 0x000000e0040d7812 */ /* 0x040fe200078ef80d */
[----:B------:R2:W-:Y:S01]  /*2180*/  LDGSTS.E.BYPASS.LTC128B.128 [R243+0x10080], [R20.64+0x80], !P0 ;  /* 0x1008008014f37fae */ /* 0x0005e2000c101d48 */
[----:B------:R-:W-:Y:S01]  /*2190*/  LOP3.LUT R12, R4, 0x20, R12, 0xf8, !PT ;  /* 0x00000020040c7812 */ /* 0x000fe200078ef80c */
[C---:B------:R-:W-:Y:S01]  /*21a0*/  IMAD.SHL.U32 R4, R2.reuse, 0x4, RZ ;  /* 0x0000000402047824 */ /* 0x040fe200078e00ff */
[----:B------:R-:W-:Y:S01]  /*21b0*/  LOP3.LUT P1, RZ, R2, 0x1, RZ, 0xc0, !PT ;  /* 0x0000000102ff7812 */ /* 0x000fe2000782c0ff */
[----:B------:R2:W-:Y:S01]  /*21c0*/  LDGSTS.E.BYPASS.LTC128B.128 [R243+0xf080], [R28.64], !P6 ;  /* 0x0f0800001cf37fae */ /* 0x0005e2000f101d48 */
[----:B------:R-:W-:Y:S02]  /*21d0*/  LOP3.LUT R23, R0, 0xe0, R23, 0xf8, !PT ;  /* 0x000000e000177812 */ /* 0x000fe400078ef817 */
[----:B------:R-:W-:Y:S01]  /*21e0*/  LOP3.LUT R0, R6, 0xfffffff0, RZ, 0xc0, !PT ;  /* 0xfffffff006007812 */ /* 0x000fe200078ec0ff */
[----:B------:R2:W-:Y:S01]  /*21f0*/  LDGSTS.E.BYPASS.LTC128B.128 [R243+0x11080], [R28.64+0x80], !P5 ;  /* 0x110800801cf37fae */ /* 0x0005e2000e901d48 */
[----:B------:R-:W-:-:S02]  /*2200*/  LOP3.LUT R13, R13, 0x18, R4, 0x78, !PT ;  /* 0x000000180d0d7812 */ /* 0x000fc400078e7804 */
[----:B------:R-:W-:Y:S01]  /*2210*/  LOP3.LUT R252, R252, 0x2, R17, 0xe2, !PT ;  /* 0x00000002fcfc7812 */ /* 0x000fe200078ee211 */
[----:B-1----:R-:W-:Y:S02]  /*2220*/  IMAD R8, R31, c[0x0][0x290], RZ ;  /* 0x0000a4001f087a24 */ /* 0x002fe400078e02ff */
[----:B------:R-:W-:Y:S02]  /*2230*/  IMAD.IADD R0, R244, 0x1, -R0 ;  /* 0x00000001f4007824 */ /* 0x000fe400078e0a00 */
[----:B------:R-:W-:Y:S02]  /*2240*/  IMAD R2, R247, c[0x0][0x294], R8 ;  /* 0x0000a500f7027a24 */ /* 0x000fe400078e0208 */
[----:B------:R-:W-:Y:S01]  /*2250*/  IMAD.SHL.U32 R10, R0, 0x20, RZ ;  /* 0x00000020000a7824 */ /* 0x000fe200078e00ff */
[----:B------:R-:W-:Y:S01]  /*2260*/  SHF.R.S32.HI R4, RZ, 0x1f, R0 ;  /* 0x0000001fff047819 */ /* 0x000fe20000011400 */
[----:B------:R-:W-:Y:S01]  /*2270*/  IMAD.IADD R24, R19, 0x1, R2 ;  /* 0x0000000113187824 */ /* 0x000fe200078e0202 */
[----:B------:R-:W-:-:S02]  /*2280*/  IADD3 R2, P0, R15, R18, RZ ;  /* 0x000000120f027210 */ /* 0x000fc40007f1e0ff */
[----:B------:R-:W-:Y:S02]  /*2290*/  LOP3.LUT P6, RZ, R0, 0x4, RZ, 0xc0, !PT ;  /* 0x0000000400ff7812 */ /* 0x000fe400078cc0ff */
[----:B------:R1:W-:Y:S01]  /*22a0*/  STL [R1+0x38], R24 ;  /* 0x0000381801007387 */ /* 0x0003e20000100800 */
[----:B------:R-:W-:Y:S01]  /*22b0*/  IMAD.X R6, R16, 0x1, R24, P0 ;  /* 0x0000000110067824 */ /* 0x000fe200000e0618 */
[C---:B------:R-:W-:Y:S02]  /*22c0*/  LEA R8, P0, R2.reuse, c[0x0][0x280], 0x2 ;  /* 0x0000a00002087a11 */ /* 0x040fe400078010ff */
[----:B------:R-:W-:Y:S02]  /*22d0*/  SEL R223, R223, 0xfffffff0, !P6 ;  /* 0xfffffff0dfdf7807 */ /* 0x000fe40007000000 */
[----:B------:R-:W-:Y:S01]  /*22e0*/  LEA.HI.X R9, R2, c[0x0][0x284], R6, 0x2, P0 ;  /* 0x0000a10002097a11 */ /* 0x000fe200000f1406 */
[----:B------:R-:W-:Y:S01]  /*22f0*/  IMAD.IADD R6, R244, 0x1, -R7 ;  /* 0x00000001f4067824 */ /* 0x000fe200078e0a07 */
[----:B------:R-:W-:Y:S01]  /*2300*/  LEA.HI R2, R4, R0, RZ, 0x3 ;  /* 0x0000000004027211 */ /* 0x000fe200078f18ff */
[----:B------:R-:W-:Y:S01]  /*2310*/  IMAD.SHL.U32 R7, R0, 0x4, RZ ;  /* 0x0000000400077824 */ /* 0x000fe200078e00ff */
[----:B------:R-:W-:Y:S01]  /*2320*/  ISETP.GE.AND P0, PT, R244, 0x10, PT ;  /* 0x00000010f400780c */ /* 0x000fe20003f06270 */
[----:B------:R-:W-:Y:S01]  /*2330*/  IMAD R11, R6, 0x2, R221 ;  /* 0x00000002060b7824 */ /* 0x000fe200078e02dd */
[----:B------:R-:W-:Y:S01]  /*2340*/  LOP3.LUT R4, R2, 0xfffffff8, RZ, 0xc0, !PT ;  /* 0xfffffff802047812 */ /* 0x000fe200078ec0ff */
[----:B------:R-:W-:-:S02]  /*2350*/  IMAD.SHL.U32 R6, R3, 0x100, RZ ;  /* 0x0000010003067824 */ /* 0x000fc400078e00ff */
[----:B------:R-:W-:Y:S02]  /*2360*/  IMAD.IADD R11, R11, 0x1, R13 ;  /* 0x000000010b0b7824 */ /* 0x000fe400078e020d */
[----:B------:R-:W-:Y:S01]  /*2370*/  IMAD.IADD R4, R0, 0x1, -R4 ;  /* 0x0000000100047824 */ /* 0x000fe200078e0a04 */
[----:B------:R-:W-:Y:S01]  /*2380*/  LOP3.LUT R0, R224, 0x1e0, R10, 0xf8, !PT ;  /* 0x000001e0e0007812 */ /* 0x000fe200078ef80a */
[----:B------:R-:W-:Y:S01]  /*2390*/  IMAD.SHL.U32 R235, R11, 0x2, RZ ;  /* 0x000000020beb7824 */ /* 0x000fe200078e00ff */
[----:B------:R-:W-:Y:S01]  /*23a0*/  LOP3.LUT R6, R23, 0x100, R6, 0xf8, !PT ;  /* 0x0000010017067812 */ /* 0x000fe200078ef806 */
[----:B------:R-:W-:Y:S01]  /*23b0*/  IMAD.SHL.U32 R3, R4, 0x40, RZ ;  /* 0x0000004004037824 */ /* 0x000fe200078e00ff */
[----:B------:R-:W-:Y:S01]  /*23c0*/  LOP3.LUT R7, R0, 0x38, R7, 0x78, !PT ;  /* 0x0000003800077812 */ /* 0x000fe200078e7807 */
[----:B------:R-:W-:Y:S01]  /*23d0*/  IMAD.SHL.U32 R0, R2, 0x40, RZ ;  /* 0x0000004002007824 */ /* 0x000fe200078e00ff */
[----:B------:R-:W-:Y:S02]  /*23e0*/  LOP3.LUT R216, R6, 0x1c0, RZ, 0xc0, !PT ;  /* 0x000001c006d87812 */ /* 0x000fe400078ec0ff */
[----:B------:R-:W-:-:S02]  /*23f0*/  LOP3.LUT R3, R3, 0x1c0, RZ, 0xc0, !PT ;  /* 0x000001c003037812 */ /* 0x000fc400078ec0ff */
[----:B------:R-:W-:Y:S02]  /*2400*/  LOP3.LUT R0, R0, 0xfffffe00, RZ, 0xc0, !PT ;  /* 0xfffffe0000007812 */ /* 0x000fe400078ec0ff */
[--C-:B------:R-:W-:Y:S02]  /*2410*/  SHF.R.U32.HI R2, RZ, 0x3, R3.reuse ;  /* 0x00000003ff027819 */ /* 0x100fe40000011603 */
[----:B------:R-:W-:Y:S02]  /*2420*/  IADD3 R236, R235, 0x126c0, RZ ;  /* 0x000126c0ebec7810 */ /* 0x000fe40007ffe0ff */
[C---:B------:R-:W-:Y:S02]  /*2430*/  LOP3.LUT R224, R2.reuse, R3, R224, 0x1e, !PT ;  /* 0x0000000302e07212 */ /* 0x040fe400078e1ee0 */
[----:B------:R-:W-:Y:S01]  /*2440*/  LOP3.LUT R3, R2, R12, R3, 0x1e, !PT ;  /* 0x0000000c02037212 */ /* 0x000fe200078e1e03 */
[----:B------:R-:W-:Y:S01]  /*2450*/  IMAD R2, R5, 0x400, R0 ;  /* 0x0000040005027824 */ /* 0x000fe200078e0200 */
[----:B------:R-:W-:-:S02]  /*2460*/  IADD3 R5, R235, 0x12480, RZ ;  /* 0x00012480eb057810 */ /* 0x000fc40007ffe0ff */
[----:B------:R-:W-:Y:S01]  /*2470*/  LOP3.LUT R228, R3, R0, RZ, 0xfc, !PT ;  /* 0x0000000003e47212 */ /* 0x000fe200078efcff */
[----:B------:R-:W-:Y:S01]  /*2480*/  @!P0 IMAD.SHL.U32 R0, R244, 0x10, RZ ;  /* 0x00000010f4008824 */ /* 0x000fe200078e00ff */
[----:B------:R-:W-:Y:S01]  /*2490*/  LOP3.LUT R221, R7, R221, RZ, 0xfc, !PT ;  /* 0x000000dd07dd7212 */ /* 0x000fe200078efcff */
[----:B------:R-:W-:Y:S01]  /*24a0*/  IMAD.IADD R224, R2, 0x1, R224 ;  /* 0x0000000102e07824 */ /* 0x000fe200078e02e0 */
[----:B------:R-:W-:Y:S02]  /*24b0*/  @P1 IADD3 R236, R5, 0x1c0, RZ ;  /* 0x000001c005ec1810 */ /* 0x000fe40007ffe0ff */
[----:B------:R5:W-:Y:S01]  /*24c0*/  @!P0 LDGSTS.E.BYPASS.LTC128B.128 [R0+0x12280], [R8.64] ;  /* 0x1228000008008fae */ /* 0x000be2000b901d48 */
[----:B------:R-:W-:Y:S01]  /*24d0*/  LOP3.LUT P0, RZ, R4, 0x4, RZ, 0xc0, !PT ;  /* 0x0000000404ff7812 */ /* 0x000fe2000780c0ff */
[----:B------:R-:W-:Y:S01]  /*24e0*/  IMAD.SHL.U32 R225, R224, 0x2, RZ ;  /* 0x00000002e0e17824 */ /* 0x000fe200078e00ff */
[----:B------:R-:W-:Y:S01]  /*24f0*/  LOP3.LUT R7, R6, 0x8, R30, 0xf8, !PT ;  /* 0x0000000806077812 */ /* 0x000fe200078ef81e */
[----:B------:R-:W0:Y:S01]  /*2500*/  LDGDEPBAR ;  /* 0x00000000000079af */ /* 0x000e220000000000 */
[----:B------:R-:W-:-:S02]  /*2510*/  SHF.R.U32.HI R216, RZ, 0x3, R216 ;  /* 0x00000003ffd87819 */ /* 0x000fc400000116d8 */
[----:B------:R-:W-:Y:S01]  /*2520*/  LOP3.LUT P1, RZ, R4, 0x2, RZ, 0xc0, !PT ;  /* 0x0000000204ff7812 */ /* 0x000fe2000782c0ff */
[----:B------:R-:W0:Y:S01]  /*2530*/  LDGDEPBAR ;  /* 0x00000000000079af */ /* 0x000e220000000000 */
[----:B------:R-:W-:Y:S02]  /*2540*/  SEL R227, R226, 0xffffffe0, !P0 ;  /* 0xffffffe0e2e37807 */ /* 0x000fe40004000000 */
[----:B------:R-:W-:Y:S02]  /*2550*/  LOP3.LUT R216, R216, R7, RZ, 0x3c, !PT ;  /* 0x00000007d8d87212 */ /* 0x000fe400078e3cff */
[----:B------:R-:W-:Y:S01]  /*2560*/  LEA R221, R221, 0x15480, 0x1 ;  /* 0x00015480dddd7811 */ /* 0x000fe200078e08ff */
[----:B------:R-:W-:Y:S01]  /*2570*/  IMAD.IADD R230, R224, 0x1, R227 ;  /* 0x00000001e0e67824 */ /* 0x000fe200078e02e3 */
[----:B------:R-:W-:Y:S01]  /*2580*/  SEL R226, R226, 0xffffffe0, !P1 ;  /* 0xffffffe0e2e27807 */ /* 0x000fe20004800000 */
[----:B------:R-:W-:Y:S01]  /*2590*/  IMAD.SHL.U32 R216, R216, 0x2, RZ ;  /* 0x00000002d8d87824 */ /* 0x000fe200078e00ff */
[----:B------:R-:W-:Y:S01]  /*25a0*/  SEL R229, R229, 0xfffffff0, !P1 ;  /* 0xfffffff0e5e57807 */ /* 0x000fe20004800000 */
[----:B------:R-:W-:-:S02]  /*25b0*/  IMAD R223, R223, 0x2, R221 ;  /* 0x00000002dfdf7824 */ /* 0x000fc400078e02dd */
[----:B------:R-:W-:Y:S02]  /*25c0*/  IMAD.IADD R226, R225, 0x1, R226 ;  /* 0x00000001e1e27824 */ /* 0x000fe400078e02e2 */
[C---:B------:R-:W-:Y:S02]  /*25d0*/  IMAD.IADD R233, R229.reuse, 0x1, R227 ;  /* 0x00000001e5e97824 */ /* 0x040fe400078e02e3 */
[----:B------:R-:W-:Y:S02]  /*25e0*/  IMAD.IADD R232, R224, 0x1, R229 ;  /* 0x00000001e0e87824 */ /* 0x000fe400078e02e5 */
[----:B------:R-:W-:Y:S02]  /*25f0*/  IMAD.IADD R231, R229, 0x1, R230 ;  /* 0x00000001e5e77824 */ /* 0x000fe400078e02e6 */
[----:B-----5:R-:W-:-:S04]  /*2600*/  IMAD.SHL.U32 R0, R14, 0x2, RZ ;  /* 0x000000020e007824 */ /* 0x020fc800078e00ff */
[----:B------:R-:W-:Y:S01]  /*2610*/  IMAD.IADD R246, R246, 0x1, -R0 ;  /* 0x00000001f6f67824 */ /* 0x000fe200078e0a00 */
[----:B--234-:R1:W-:Y:S04]  /*2620*/  STL [R1+0x24], R0 ;  /* 0x0000240001007387 */ /* 0x01c3e80000100800 */
.L_x_739:
[----:B------:R-:W-:Y:S04]  /*2630*/  DEPBAR.LE SB0, 0x1 ;  /* 0x000080400000791a */ /* 0x000fe80000000000 */
[----:B------:R-:W-:Y:S01]  /*2640*/  BAR.SYNC.DEFER_BLOCKING 0x0 ;  /* 0x0000000000007b1d */ /* 0x000fe20000010000 */
[C---:B-1----:R-:W-:Y:S01]  /*2650*/  IMAD R0, R217.reuse, 0x2000, R224 ;  /* 0x00002000d9007824 */ /* 0x042fe200078e02e0 */
[C---:B------:R-:W-:Y:S01]  /*2660*/  LEA R148, R217.reuse, R229, 0xd ;  /* 0x000000e5d9947211 */ /* 0x040fe200078e68ff */
[--C-:B------:R-:W-:Y:S01]  /*2670*/  IMAD R138, R217, 0x2000, R227.reuse ;  /* 0x00002000d98a7824 */ /* 0x100fe200078e02e3 */
[----:B------:R-:W-:Y:S01]  /*2680*/  IADD3 R234, R204, 0x1, RZ ;  /* 0x00000001ccea7810 */ /* 0x000fe20007ffe0ff */
[----:B------:R-:W-:Y:S02]  /*2690*/  IMAD.SHL.U32 R0, R0, 0x2, RZ ;  /* 0x0000000200007824 */ /* 0x000fe400078e00ff */
[C---:B------:R-:W-:Y:S01]  /*26a0*/  IMAD.IADD R149, R224.reuse, 0x1, R148 ;  /* 0x00000001e0957824 */ /* 0x040fe200078e0294 */
[C---:B------:R-:W-:Y:S01]  /*26b0*/  IADD3 R138, R224.reuse, R138, RZ ;  /* 0x0000008ae08a7210 */ /* 0x040fe20007ffe0ff */
[----:B------:R-:W-:Y:S01]  /*26c0*/  IMAD.MOV.U32 R249, RZ, RZ, R204 ;  /* 0x000000fffff97224 */ /* 0x000fe200078e00cc */
[----:B------:R-:W-:Y:S02]  /*26d0*/  IADD3 R148, R224, R148, R227 ;  /* 0x00000094e0947210 */ /* 0x000fe40007ffe0e3 */
[----:B------:R-:W-:Y:S01]  /*26e0*/  SHF.L.U32 R149, R149, 0x1, RZ ;  /* 0x0000000195957819 */ /* 0x000fe200000006ff */
[----:B------:R-:W-:Y:S01]  /*26f0*/  IMAD.SHL.U32 R150, R138, 0x2, RZ ;  /* 0x000000028a967824 */ /* 0x000fe200078e00ff */
[----:B------:R-:W-:Y:S04]  /*2700*/  LDSM.16.M88.2 R2, [R218+0x80] ;  /* 0x00008000da02783b */ /* 0x000fe80000000100 */
[----:B------:R-:W1:Y:S04]  /*2710*/  LDSM.16.M88.4 R20, [R0+0x6080] ;  /* 0x006080000014783b */ /* 0x000e680000000200 */
[----:B------:R-:W2:Y:S04]  /*2720*/  LDSM.16.M88.4 R24, [R0+0x7080] ;  /* 0x007080000018783b */ /* 0x000ea80000000200 */
[----:B------:R-:W3:Y:S04]  /*2730*/  LDSM.16.M88.2 R16, [R218+0x1080] ;  /* 0x00108000da10783b */ /* 0x000ee80000000100 */
[----:B------:R-:W4:Y:S04]  /*2740*/  LDSM.16.M88.2 R28, [R218+0x2080] ;  /* 0x00208000da1c783b */ /* 0x000f280000000100 */
[----:B------:R-:W5:Y:S04]  /*2750*/  LDL R205, [R1+0x1c] ;  /* 0x00001c0001cd7983 */ /* 0x000f680000100800 */
[----:B------:R-:W-:Y:S04]  /*2760*/  LDSM.16.M88.4 R80, [R149+0x6080] ;  /* 0x006080009550783b */ /* 0x000fe80000000200 */
[----:B------:R-:W-:Y:S04]  /*2770*/  LDSM.16.M88.4 R132, [R149+0x7080] ;  /* 0x007080009584783b */ /* 0x000fe80000000200 */
[----:B------:R-:W-:Y:S04]  /*2780*/  LDSM.16.M88.2 R30, [R220+0x1080] ;  /* 0x00108000dc1e783b */ /* 0x000fe80000000100 */
[----:B------:R-:W-:Y:S04]  /*2790*/  LDSM.16.M88.2 R136, [R220+0x2080] ;  /* 0x00208000dc88783b */ /* 0x000fe80000000100 */
[----:B------:R-:W-:Y:S01]  /*27a0*/  LDSM.16.M88.2 R138, [R219+0x80] ;  /* 0x00008000db8a783b */ /* 0x000fe20000000100 */
[-C--:B-1----:R-:W-:Y:S03]  /*27b0*/  HMMA.16816.F32.BF16 R4, R20, R2.reuse, RZ ;  /* 0x000000021404723c */ /* 0x082fe600000418ff */
[----:B------:R-:W-:Y:S04]  /*27c0*/  LDSM.16.M88.4 R140, [R150+0x6080] ;  /* 0x00608000968c783b */ /* 0x000fe80000000200 */
[----:B------:R-:W-:Y:S01]  /*27d0*/  LDSM.16.M88.4 R144, [R150+0x7080] ;  /* 0x007080009690783b */ /* 0x000fe20000000200 */
[C---:B--2---:R-:W-:Y:S03]  /*27e0*/  HMMA.16816.F32.BF16 R8, R24.reuse, R2, RZ ;  /* 0x000000021808723c */ /* 0x044fe600000418ff */
[----:B------:R-:W1:Y:S05]  /*27f0*/  LDSM.16.M88.2 R2, [R220+0x80] ;  /* 0x00008000dc02783b */ /* 0x000e6a0000000100 */
        /* <DEDUP_REMOVED lines=16> */
[C---:B------:R-:W-:Y:S01]  /*2900*/  LEA R132, R217.reuse, R233, 0xd ;  /* 0x000000e9d9847211 */ /* 0x040fe200078e68ff */
        /* <DEDUP_REMOVED lines=17> */
[C---:B----4-:R-:W-:Y:S04]  /*2a20*/  LEA R0, R217.reuse, R232, 0xd ;  /* 0x000000e8d9007211 */ /* 0x050fe800078e68ff */
[-C--:B------:R-:W-:Y:S04]  /*2a30*/  HMMA.16816.F32.BF16 R12, R132, R136.reuse, R12 ;  /* 0x00000088840c723c */ /* 0x080fe8000004180c */
[----:B------:R-:W-:Y:S04]  /*2a40*/  IMAD.SHL.U32 R0, R0, 0x2, RZ ;  /* 0x0000000200007824 */ /* 0x000fe800078e00ff */
[C---:B------:R-:W-:Y:S01]  /*2a50*/  HMMA.16816.F32.BF16 R16, R80.reuse, R136, R16 ;  /* 0x000000885010723c */ /* 0x040fe20000041810 */
[----:B------:R-:W-:Y:S07]  /*2a60*/  LDSM.16.M88.2 R136, [R220+0x4080] ;  /* 0x00408000dc88783b */ /* 0x000fee0000000100 */
[-C--:B------:R-:W-:Y:S01]  /*2a70*/  HMMA.16816.F32.BF16 R20, R80, R28.reuse, R20 ;  /* 0x0000001c5014723c */ /* 0x080fe20000041814 */
[----:B------:R3:W-:Y:S07]  /*2a80*/  LDSM.16.M88.4 R80, [R0+0x8080] ;  /* 0x008080000050783b */ /* 0x0007ee0000000200 */
[----:B------:R-:W-:Y:S01]  /*2a90*/  HMMA.16816.F32.BF16 R24, R132, R28, R24 ;  /* 0x0000001c8418723c */ /* 0x000fe20000041818 */
[----:B------:R-:W4:Y:S04]  /*2aa0*/  LDSM.16.M88.2 R28, [R220+0x3080] ;  /* 0x00308000dc1c783b */ /* 0x000f280000000100 */
[----:B------:R-:W4:Y:S03]  /*2ab0*/  LDSM.16.M88.4 R132, [R149+0x9080] ;  /* 0x009080009584783b */ /* 0x000f260000000200 */
[-C--:B-1----:R-:W-:Y:S01]  /*2ac0*/  HMMA.16816.F32.BF16 R4, R140, R138.reuse, R4 ;  /* 0x0000008a8c04723c */ /* 0x082fe20000041804 */
[----:B------:R-:W-:Y:S07]  /*2ad0*/  LDSM.16.M88.4 R148, [R150+0x9080] ;  /* 0x009080009694783b */ /* 0x000fee0000000200 */
[C---:B------:R-:W-:Y:S01]  /*2ae0*/  HMMA.16816.F32.BF16 R8, R144.reuse, R138, R8 ;  /* 0x0000008a9008723c */ /* 0x040fe20000041808 */
[----:B------:R-:W-:Y:S03]  /*2af0*/  LDSM.16.M88.2 R138, [R219+0x3080] ;  /* 0x00308000db8a783b */ /* 0x000fe60000000100 */
[C---:B---3--:R-:W-:Y:S04]  /*2b00*/  LEA R0, R217.reuse, R230, 0xd ;  /* 0x000000e6d9007211 */ /* 0x048fe800078e68ff */
        /* <DEDUP_REMOVED lines=9> */
[C---:B------:R-:W-:Y:S01]  /*2ba0*/  HMMA.16816.F32.BF16 R8, R132.reuse, R28, R8 ;  /* 0x0000001c8408723c */ /* 0x040fe20000041808 */
[----:B------:R-:W4:Y:S03]  /*2bb0*/  LDSM.16.M88.2 R28, [R219+0x5080] ;  /* 0x00508000db1c783b */ /* 0x000f260000000100 */
[C---:B--2---:R-:W-:Y:S04]  /*2bc0*/  LEA R0, R217.reuse, R231, 0xd ;  /* 0x000000e7d9007211 */ /* 0x044fe800078e68ff */
[-C--:B------:R-:W-:Y:S04]  /*2bd0*/  HMMA.16816.F32.BF16 R12, R132, R136.reuse, R12 ;  /* 0x00000088840c723c */ /* 0x080fe8000004180c */
[----:B------:R-:W-:Y:S04]  /*2be0*/  IMAD.SHL.U32 R0, R0, 0x2, RZ ;  /* 0x0000000200007824 */ /* 0x000fe800078e00ff */
[C---:B------:R-:W-:Y:S01]  /*2bf0*/  HMMA.16816.F32.BF16 R16, R80.reuse, R136, R16 ;  /* 0x000000885010723c */ /* 0x040fe20000041810 */
[----:B------:R-:W-:Y:S07]  /*2c00*/  LDSM.16.M88.2 R136, [R222+0x4080] ;  /* 0x00408000de88783b */ /* 0x000fee0000000100 */
[-C--:B-1----:R-:W-:Y:S01]  /*2c10*/  HMMA.16816.F32.BF16 R20, R80, R2.reuse, R20 ;  /* 0x000000025014723c */ /* 0x082fe20000041814 */
[----:B------:R-:W-:Y:S02]  /*2c20*/  LDSM.16.M88.4 R80, [R0+0x8080] ;  /* 0x008080000050783b */ /* 0x000fe40000000200 */
[----:B-----5:R-:W-:Y:S05]  /*2c30*/  ISETP.GE.AND P1, PT, R234, R205, PT ;  /* 0x000000cdea00720c */ /* 0x020fea0003f26270 */
[----:B------:R-:W-:Y:S01]  /*2c40*/  HMMA.16816.F32.BF16 R24, R132, R2, R24 ;  /* 0x000000028418723c */ /* 0x000fe20000041818 */
[----:B------:R-:W1:Y:S04]  /*2c50*/  LDSM.16.M88.2 R2, [R222+0x3080] ;  /* 0x00308000de02783b */ /* 0x000e680000000100 */
[----:B------:R-:W2:Y:S03]  /*2c60*/  LDSM.16.M88.4 R132, [R160+0x9080] ;  /* 0x00908000a084783b */ /* 0x000ea60000000200 */
[-C--:B---3--:R-:W-:Y:S08]  /*2c70*/  HMMA.16816.F32.BF16 R4, R140, R138.reuse, R4 ;  /* 0x0000008a8c04723c */ /* 0x088ff00000041804 */
[C---:B------:R-:W-:Y:S07]  /*2c80*/  HMMA.16816.F32.BF16 R8, R148.reuse, R138, R8 ;  /* 0x0000008a9408723c */ /* 0x040fee0000041808 */
[----:B------:R-:W-:Y:S01]  /*2c90*/  LEA R139, R217, R242, 0x6 ;  /* 0x000000f2d98b7211 */ /* 0x000fe200078e30ff */
[-C--:B------:R-:W-:Y:S04]  /*2ca0*/  HMMA.16816.F32.BF16 R12, R148, R30.reuse, R12 ;  /* 0x0000001e940c723c */ /* 0x080fe8000004180c */
[----:B------:R-:W-:Y:S04]  /*2cb0*/  LDS R138, [R139.X4+0x12100] ;  /* 0x012100008b8a7984 */ /* 0x000fe80000004800 */
[C---:B------:R-:W-:Y:S01]  /*2cc0*/  HMMA.16816.F32.BF16 R16, R140.reuse, R30, R16 ;  /* 0x0000001e8c10723c */ /* 0x040fe20000041810 */
[----:B------:R-:W3:Y:S07]  /*2cd0*/  LDSM.16.M88.2 R30, [R222+0x5080] ;  /* 0x00508000de1e783b */ /* 0x000eee0000000100 */
[-C--:B----4-:R-:W-:Y:S08]  /*2ce0*/  HMMA.16816.F32.BF16 R20, R140, R28.reuse, R20 ;  /* 0x0000001c8c14723c */ /* 0x090ff00000041814 */
[----:B------:R-:W-:Y:S01]  /*2cf0*/  HMMA.16816.F32.BF16 R24, R148, R28, R24 ;  /* 0x0000001c9418723c */ /* 0x000fe20000041818 */
[----:B------:R4:W4:Y:S04]  /*2d00*/  LDS R29, [R139.X4+0x12080] ;  /* 0x012080008b1d7984 */ /* 0x0009280000004800 */
[----:B------:R3:W4:Y:S03]  /*2d10*/  LDS R28, [R139.X4+0x120a0] ;  /* 0x0120a0008b1c7984 */ /* 0x0007260000004800 */
[-C--:B-1----:R-:W-:Y:S01]  /*2d20*/  HMMA.16816.F32.BF16 R4, R80, R2.reuse, R4 ;  /* 0x000000025004723c */ /* 0x082fe20000041804 */
[----:B------:R-:W1:Y:S01]  /*2d30*/  LDS R139, [R139.X4+0x12120] ;  /* 0x012120008b8b7984 */ /* 0x000e620000004800 */
[----:B------:R-:W-:Y:S04]  /*2d40*/  DEPBAR.LE SB0, 0x0 ;  /* 0x000080000000791a */ /* 0x000fe80000000000 */
[----:B------:R-:W-:Y:S02]  /*2d50*/  BAR.SYNC.DEFER_BLOCKING 0x0 ;  /* 0x0000000000007b1d */ /* 0x000fe40000010000 */
[C---:B--2---:R-:W-:Y:S08]  /*2d60*/  HMMA.16816.F32.BF16 R8, R132.reuse, R2, R8 ;  /* 0x000000028408723c */ /* 0x044ff00000041808 */
        /* <DEDUP_REMOVED lines=9> */
[----:B----4-:R-:W-:Y:S01]  /*2e00*/  SHF.R.S32.HI R0, RZ, 0x1f, R234 ;  /* 0x0000001fff007819 */ /* 0x010fe200000114ea */
[----:B------:R-:W4:Y:S01]  /*2e10*/  LDL.64 R210, [R1+0x30] ;  /* 0x0000300001d27983 */ /* 0x000f220000100a00 */
[----:B------:R-:W-:Y:S01]  /*2e20*/  @!P2 LEA R2, R204, 0x40, 0x6 ;  /* 0x00000040cc02a811 */ /* 0x000fe200078e30ff */
[----:B------:R-:W-:Y:S02]  /*2e30*/  IMAD.WIDE.U32 R30, R234, c[0x0][0x178], RZ ;  /* 0x00005e00ea1e7a25 */ /* 0x000fe400078e00ff */
[----:B------:R-:W5:Y:S02]  /*2e40*/  LDL R208, [R1+0x3c] ;  /* 0x00003c0001d07983 */ /* 0x000f640000100800 */
[----:B------:R-:W-:Y:S02]  /*2e50*/  IMAD R0, R0, c[0x0][0x178], RZ ;  /* 0x00005e0000007a24 */ /* 0x000fe400078e02ff */
[----:B--2---:R-:W2:Y:S01]  /*2e60*/  LDL.64 R206, [R1+0x8] ;  /* 0x0000080001ce7983 */ /* 0x004ea20000100a00 */
[----:B------:R-:W-:Y:S02]  /*2e70*/  IMAD.SHL.U32 R3, R30, 0x40, RZ ;  /* 0x000000401e037824 */ /* 0x000fe400078e00ff */
[C---:B------:R-:W-:Y:S01]  /*2e80*/  IMAD R80, R234.reuse, c[0x0][0x17c], R0 ;  /* 0x00005f00ea507a24 */ /* 0x040fe200078e0200 */
[----:B---3--:R-:W3:Y:S01]  /*2e90*/  LDL R205, [R1+0x18] ;  /* 0x0000180001cd7983 */ /* 0x008ee20000100800 */
[----:B------:R-:W-:Y:S02]  /*2ea0*/  IMAD.MOV.U32 R83, RZ, RZ, -0x40 ;  /* 0xffffffc0ff537424 */ /* 0x000fe400078e00ff */
[----:B------:R-:W-:Y:S02]  /*2eb0*/  IMAD.IADD R80, R31, 0x1, R80 ;  /* 0x000000011f507824 */ /* 0x000fe400078e0250 */
[----:B------:R-:W-:Y:S04]  /*2ec0*/  IMAD R83, R234, R83, c[0x0][0x168] ;  /* 0x00005a00ea537624 */ /* 0x000fe800078e0253 */
[----:B------:R-:W-:Y:S01]  /*2ed0*/  IMAD.IADD R83, R83, 0x1, -R250 ;  /* 0x0000000153537824 */ /* 0x000fe200078e0afa */
[C---:B----4-:R-:W-:Y:S04]  /*2ee0*/  @!P2 IADD3 R0, P5, R2.reuse, R210, RZ ;  /* 0x000000d20200a210 */ /* 0x050fe80007fbe0ff */
[----:B-----5:R-:W-:Y:S02]  /*2ef0*/  @!P2 LEA.HI.X.SX32 R31, R2, R208, 0x1, P5 ;  /* 0x000000d0021fa211 */ /* 0x020fe400028f0eff */
[----:B------:R-:W-:Y:S02]  /*2f00*/  SHF.L.U64.HI R2, R30, 0x6, R80 ;  /* 0x000000061e027819 */ /* 0x000fe40000010250 */
[----:B--2---:R-:W-:Y:S04]  /*2f10*/  IADD3 R82, P6, P5, R206, UR4, R3 ;  /* 0x00000004ce527c10 */ /* 0x004fe8000fdde003 */
[----:B---3--:R-:W-:Y:S02]  /*2f20*/  IADD3.X R132, R205, UR5, R2, P6, P5 ;  /* 0x00000005cd847c10 */ /* 0x008fe4000b7ea402 */
[----:B------:R-:W-:Y:S02]  /*2f30*/  IADD3 R3, P6, R3, R206, RZ ;  /* 0x000000ce03037210 */ /* 0x000fe40007fde0ff */
[C---:B------:R-:W-:Y:S04]  /*2f40*/  @!P2 LEA R80, P5, R0.reuse, c[0x0][0x258], 0x2 ;  /* 0x000096000050aa11 */ /* 0x040fe800078a10ff */
[----:B------:R-:W-:Y:S01]  /*2f50*/  @!P2 LEA.HI.X R81, R0, c[0x0][0x25c], R31, 0x2, P5 ;  /* 0x000097000051aa11 */ /* 0x000fe200028f141f */
[----:B------:R-:W-:Y:S01]  /*2f60*/  IMAD.X R0, R2, 0x1, R205, P6 ;  /* 0x0000000102007824 */ /* 0x000fe200030e06cd */
[C---:B------:R-:W-:Y:S02]  /*2f70*/  LEA R30, P5, R3.reuse, c[0x0][0x160], 0x1 ;  /* 0x00005800031e7a11 */ /* 0x040fe400078a08ff */
[C---:B------:R-:W-:Y:S02]  /*2f80*/  LEA R2, P6, R82.reuse, c[0x0][0x160], 0x1 ;  /* 0x0000580052027a11 */ /* 0x040fe400078c08ff */
[----:B------:R-:W-:Y:S01]  /*2f90*/  LEA.HI.X R31, R3, c[0x0][0x164], R0, 0x1, P5 ;  /* 0x00005900031f7a11 */ /* 0x000fe200028f0c00 */
[----:B------:R-:W-:Y:S01]  /*2fa0*/  IMAD.U32 R0, RZ, RZ, UR7 ;  /* 0x00000007ff007e24 */ /* 0x000fe2000f8e00ff */
[----:B------:R-:W-:Y:S02]  /*2fb0*/  LEA.HI.X R3, R82, c[0x0][0x164], R132, 0x1, P6 ;  /* 0x0000590052037a11 */ /* 0x000fe400030f0c84 */
[----:B------:R-:W-:Y:S02]  /*2fc0*/  ISETP.LT.OR P6, PT, R83, 0x1, P4 ;  /* 0x000000015300780c */ /* 0x000fe400027c1670 */
[----:B------:R-:W-:Y:S02]  /*2fd0*/  IADD3 R82, R243, 0x6080, RZ ;  /* 0x00006080f3527810 */ /* 0x000fe40007ffe0ff */
[C---:B------:R-:W-:Y:S03]  /*2fe0*/  ISETP.LT.OR P5, PT, R83.reuse, 0x1, P3 ;  /* 0x000000015300780c */ /* 0x040fe60001fa1670 */
[----:B------:R-:W-:Y:S06]  /*2ff0*/  IMAD R0, R0, 0x4000, R82 ;  /* 0x0000400000007824 */ /* 0x000fec00078e0252 */
[----:B------:R-:W-:Y:S01]  /*3000*/  @!PT LDS RZ, [RZ] ;  /* 0x00000000fffff984 */ /* 0x000fe20000000800 */
[----:B------:R-:W-:Y:S01]  /*3010*/  @!PT LDS RZ, [RZ] ;  /* 0x00000000fffff984 */ /* 0x000fe20000000800 */
[----:B------:R-:W-:Y:S01]  /*3020*/  @!PT LDS RZ, [RZ] ;  /* 0x00000000fffff984 */ /* 0x000fe20000000800 */
[----:B------:R2:W-:Y:S01]  /*3030*/  LDGSTS.E.BYPASS.LTC128B.128 [R0], [R30.64], !P6 ;  /* 0x000000001e007fae */ /* 0x0005e2000f101d48 */
[C---:B------:R-:W-:Y:S03]  /*3040*/  ISETP.LT.OR P6, PT, R83.reuse, 0x21, P4 ;  /* 0x000000215300780c */ /* 0x040fe600027c1670 */
[----:B------:R2:W-:Y:S01]  /*3050*/  LDGSTS.E.BYPASS.LTC128B.128 [R0+0x2000], [R30.64+0x80], !P5 ;  /* 0x020000801e007fae */ /* 0x0005e2000e901d48 */
[----:B------:R-:W-:Y:S09]  /*3060*/  ISETP.LT.OR P5, PT, R83, 0x21, P3 ;  /* 0x000000215300780c */ /* 0x000ff20001fa1670 */
[----:B------:R3:W-:Y:S04]  /*3070*/  LDGSTS.E.BYPASS.LTC128B.128 [R0+0x1000], [R2.64], !P6 ;  /* 0x0100000002007fae */ /* 0x0007e8000f101d48 */
[----:B------:R3:W-:Y:S01]  /*3080*/  LDGSTS.E.BYPASS.LTC128B.128 [R0+0x3000], [R2.64+0x80], !P5 ;  /* 0x0300008002007fae */ /* 0x0007e2000e901d48 */
[----:B--2---:R-:W-:Y:S02]  /*3090*/  IMAD.SHL.U32 R31, R244, 0x4, RZ ;  /* 0x00000004f41f7824 */ /* 0x004fe400078e00ff */
[----:B------:R-:W-:Y:S04]  /*30a0*/  IMAD.U32 R30, RZ, RZ, UR7 ;  /* 0x00000007ff1e7e24 */ /* 0x000fe8000f8e00ff */
[----:B------:R-:W-:Y:S04]  /*30b0*/  @!P2 IMAD R30, R30, 0x40, R31 ;  /* 0x000000401e1ea824 */ /* 0x000fe800078e021f */
[----:B------:R-:W-:Y:S05]  /*30c0*/  @!P2 IMAD.SHL.U32 R30, R30, 0x4, RZ ;  /* 0x000000041e1ea824 */ /* 0x000fea00078e00ff */
[----:B------:R3:W-:Y:S02]  /*30d0*/  @!P2 LDGSTS.E.BYPASS.LTC128B.128 [R30+0x12080], [R80.64] ;  /* 0x12080000501eafae */ /* 0x0007e4000b901d48 */
.L_x_737:
[----:B---34-:R-:W3:Y:S01]  /*30e0*/  LDL R2, [R1+0x20] ;  /* 0x0000200001027983 */ /* 0x018ee20000100800 */
[----:B------:R-:W-:Y:S03]  /*30f0*/  IMAD.MOV.U32 R0, RZ, RZ, -0x60 ;  /* 0xffffffa0ff007424 */ /* 0x000fe600078e00ff */
[----:B------:R-:W4:Y:S04]  /*3100*/  LDL R3, [R1+0x24] ;  /* 0x0000240001037983 */ /* 0x000f280000100800 */
[----:B------:R-:W0:Y:S01]  /*3110*/  LDGDEPBAR ;  /* 0x00000000000079af */ /* 0x000e220000000000 */
[----:B---3--:R-:W-:Y:S02]  /*3120*/  IMAD R0, R2, R0, c[0x0][0x198] ;  /* 0x0000660002007624 */ /* 0x008fe400078e0200 */
[----:B------:R-:W-:Y:S02]  /*3130*/  IMAD.MOV.U32 R2, RZ, RZ, 0x1 ;  /* 0x00000001ff027424 */ /* 0x000fe400078e00ff */
[----:B------:R-:W-:Y:S05]  /*3140*/  IMAD R0, R204, 0x40, R0 ;  /* 0x00000040cc007824 */ /* 0x000fea00078e0200 */
[----:B------:R-:W-:Y:S04]  /*3150*/  IADD3 R0, R0, -c[0x0][0x168], R2 ;  /* 0x80005a0000007a10 */ /* 0x000fe80007ffe002 */
[----:B----4-:R-:W-:Y:S04]  /*3160*/  IADD3 R3, -R3, R242, R0 ;  /* 0x000000f203037210 */ /* 0x010fe80007ffe100 */
[----:B------:R-:W-:Y:S02]  /*3170*/  IMNMX R2, R246, R3, PT ;  /* 0x00000003f6027217 */ /* 0x000fe40003800200 */
[----:B------:R-:W-:Y:S02]  /*3180*/  IADD3 R0, R3, 0x8, RZ ;  /* 0x0000000803007810 */ /* 0x000fe40007ffe0ff */
[C---:B------:R-:W-:Y:S02]  /*3190*/  ISETP.GT.AND P6, PT, R2.reuse, RZ, PT ;  /* 0x000000ff0200720c */ /* 0x040fe40003fc4270 */
[----:B------:R-:W-:Y:S02]  /*31a0*/  ISETP.GT.AND P5, PT, R2, 0x1, PT ;  /* 0x000000010200780c */ /* 0x000fe40003fa4270 */
[----:B------:R-:W-:Y:S02]  /*31b0*/  IMNMX R0, R246, R0, PT ;  /* 0x00000000f6007217 */ /* 0x000fe40003800200 */
[----:B------:R-:W-:Y:S02]  /*31c0*/  FSEL R81, R4, -INF , P6 ;  /* 0xff80000004517808 */ /* 0x000fe40003000000 */
[----:B------:R-:W-:Y:S02]  /*31d0*/  FSEL R80, R5, -INF , P5 ;  /* 0xff80000005507808 */ /* 0x000fe40002800000 */
[C---:B------:R-:W-:Y:S01]  /*31e0*/  ISETP.GT.AND P6, PT, R0.reuse, RZ, PT ;  /* 0x000000ff0000720c */ /* 0x040fe20003fc4270 */
[--C-:B------:R-:W-:Y:S01]  /*31f0*/  FFMA.FTZ R238, R81, c[0x0][0x29c], -R29.reuse ;  /* 0x0000a70051ee7a23 */ /* 0x100fe2000001081d */
[----:B------:R-:W-:Y:S01]  /*3200*/  ISETP.GT.AND P5, PT, R0, 0x1, PT ;  /* 0x000000010000780c */ /* 0x000fe20003fa4270 */
[--C-:B------:R-:W-:Y:S01]  /*3210*/  FFMA.FTZ R237, R80, c[0x0][0x29c], -R29.reuse ;  /* 0x0000a70050ed7a23 */ /* 0x100fe2000001081d */
[----:B------:R-:W-:Y:S02]  /*3220*/  FSEL R31, R6, -INF , P6 ;  /* 0xff800000061f7808 */ /* 0x000fe40003000000 */
[----:B------:R-:W-:Y:S02]  /*3230*/  FSEL R30, R7, -INF , P5 ;  /* 0xff800000071e7808 */ /* 0x000fe40002800000 */
[-C--:B-1----:R-:W-:Y:S03]  /*3240*/  HMMA.16816.F32.BF16 R4, R140, R152.reuse, RZ ;  /* 0x000000988c04723c */ /* 0x082fe600000418ff */
[C---:B------:R-:W-:Y:S01]  /*3250*/  ISETP.GT.AND P6, PT, R2.reuse, 0x20, PT ;  /* 0x000000200200780c */ /* 0x040fe20003fc4270 */
[--C-:B------:R-:W-:Y:S01]  /*3260*/  FFMA.FTZ R205, R31, c[0x0][0x29c], -R28.reuse ;  /* 0x0000a7001fcd7a23 */ /* 0x100fe2000001081c */
[----:B------:R-:W-:Y:S01]  /*3270*/  ISETP.GT.AND P5, PT, R2, 0x21, PT ;  /* 0x000000210200780c */ /* 0x000fe20003fa4270 */
[--C-:B------:R-:W-:Y:S01]  /*3280*/  FFMA.FTZ R204, R30, c[0x0][0x29c], -R28.reuse ;  /* 0x0000a7001ecc7a23 */ /* 0x100fe2000001081c */
[----:B------:R-:W-:Y:S02]  /*3290*/  FSEL R16, R16, -INF , P6 ;  /* 0xff80000010107808 */ /* 0x000fe40003000000 */
[----:B------:R-:W-:Y:S02]  /*32a0*/  FSEL R17, R17, -INF , P5 ;  /* 0xff80000011117808 */ /* 0x000fe40002800000 */
[----:B------:R-:W-:Y:S01]  /*32b0*/  ISETP.GT.AND P6, PT, R0, 0x20, PT ;  /* 0x000000200000780c */ /* 0x000fe20003fc4270 */
        /* <DEDUP_REMOVED lines=9> */
[----:B------:R-:W-:Y:S02]  /*3350*/  IADD3 R2, R3, 0x20, RZ ;  /* 0x0000002003027810 */ /* 0x000fe40007ffe0ff */
[----:B------:R-:W-:Y:S02]  /*3360*/  FSEL R20, R20, -INF , P6 ;  /* 0xff80000014147808 */ /* 0x000fe40003000000 */
[----:B------:R-:W-:Y:S02]  /*3370*/  FSEL R21, R21, -INF , P5 ;  /* 0xff80000015157808 */ /* 0x000fe40002800000 */
[----:B------:R-:W-:Y:S01]  /*3380*/  IMNMX R2, R246, R2, PT ;  /* 0x00000002f6027217 */ /* 0x000fe20003800200 */
[--C-:B------:R-:W-:Y:S01]  /*3390*/  FFMA.FTZ R213, R20, c[0x0][0x29c], -R29.reuse ;  /* 0x0000a70014d57a23 */ /* 0x100fe2000001081d */
[C---:B------:R-:W-:Y:S01]  /*33a0*/  ISETP.GT.AND P6, PT, R0.reuse, 0x40, PT ;  /* 0x000000400000780c */ /* 0x040fe20003fc4270 */
[----:B------:R-:W-:Y:S01]  /*33b0*/  FFMA.FTZ R206, R21, c[0x0][0x29c], -R29 ;  /* 0x0000a70015ce7a23 */ /* 0x000fe2000001081d */
[----:B------:R-:W-:Y:S02]  /*33c0*/  ISETP.GT.AND P5, PT, R0, 0x41, PT ;  /* 0x000000410000780c */ /* 0x000fe40003fa4270 */
[----:B------:R-:W-:Y:S02]  /*33d0*/  IADD3 R0, R3, 0x28, RZ ;  /* 0x0000002803007810 */ /* 0x000fe40007ffe0ff */
[----:B------:R-:W-:Y:S02]  /*33e0*/  FSEL R22, R22, -INF , P6 ;  /* 0xff80000016167808 */ /* 0x000fe40003000000 */
[----:B------:R-:W-:Y:S02]  /*33f0*/  ISETP.GT.AND P6, PT, R2, RZ, PT ;  /* 0x000000ff0200720c */ /* 0x000fe40003fc4270 */
[----:B------:R-:W-:Y:S01]  /*3400*/  FSEL R23, R23, -INF , P5 ;  /* 0xff80000017177808 */ /* 0x000fe20002800000 */
[--C-:B------:R-:W-:Y:S01]  /*3410*/  FFMA.FTZ R210, R22, c[0x0][0x29c], -R28.reuse ;  /* 0x0000a70016d27a23 */ /* 0x100fe2000001081c */
[----:B------:R-:W-:Y:S02]  /*3420*/  ISETP.GT.AND P5, PT, R2, 0x1, PT ;  /* 0x000000010200780c */ /* 0x000fe40003fa4270 */
[----:B------:R-:W-:Y:S01]  /*3430*/  IMNMX R0, R246, R0, PT ;  /* 0x00000000f6007217 */ /* 0x000fe20003800200 */
[----:B------:R-:W-:Y:S01]  /*3440*/  FFMA.FTZ R137, R23, c[0x0][0x29c], -R28 ;  /* 0x0000a70017897a23 */ /* 0x000fe2000001081c */
[----:B------:R-:W-:Y:S02]  /*3450*/  FSEL R83, R9, -INF , P5 ;  /* 0xff80000009537808 */ /* 0x000fe40002800000 */
[----:B------:R-:W-:Y:S02]  /*3460*/  FSEL R132, R8, -INF , P6 ;  /* 0xff80000008847808 */ /* 0x000fe40003000000 */
[C---:B------:R-:W-:Y:S02]  /*3470*/  ISETP.GT.AND P6, PT, R0.reuse, RZ, PT ;  /* 0x000000ff0000720c */ /* 0x040fe40003fc4270 */
[----:B------:R-:W-:Y:S01]  /*3480*/  ISETP.GT.AND P5, PT, R0, 0x1, PT ;  /* 0x000000010000780c */ /* 0x000fe20003fa4270 */
[--C-:B------:R-:W-:Y:S01]  /*3490*/  FFMA.FTZ R132, R132, c[0x0][0x29c], -R138.reuse ;  /* 0x0000a70084847a23 */ /* 0x100fe2000001088a */
[----:B------:R-:W-:Y:S02]  /*34a0*/  FSEL R136, R10, -INF , P6 ;  /* 0xff8000000a887808 */ /* 0x000fe40003000000 */
[C---:B------:R-:W-:Y:S02]  /*34b0*/  ISETP.GT.AND P6, PT, R2.reuse, 0x20, PT ;  /* 0x000000200200780c */ /* 0x040fe40003fc4270 */
[----:B------:R-:W-:Y:S02]  /*34c0*/  FSEL R135, R11, -INF , P5 ;  /* 0xff8000000b877808 */ /* 0x000fe40002800000 */
[C---:B------:R-:W-:Y:S02]  /*34d0*/  HMMA.16816.F32.BF16 R8, R144.reuse, R152, RZ ;  /* 0x000000989008723c */ /* 0x040fe400000418ff */
[----:B------:R-:W-:Y:S02]  /*34e0*/  ISETP.GT.AND P5, PT, R2, 0x21, PT ;  /* 0x000000210200780c */ /* 0x000fe40003fa4270 */
[----:B------:R-:W-:Y:S02]  /*34f0*/  FSEL R82, R12, -INF , P6 ;  /* 0xff8000000c527808 */ /* 0x000fe40003000000 */
[----:B------:R-:W-:Y:S02]  /*3500*/  FSEL R3, R13, -INF , P5 ;  /* 0xff8000000d037808 */ /* 0x000fe40002800000 */
[----:B------:R-:W-:Y:S01]  /*3510*/  ISETP.GT.AND P6, PT, R0, 0x20, PT ;  /* 0x000000200000780c */ /* 0x000fe20003fc4270 */
[--C-:B------:R-:W-:Y:S01]  /*3520*/  FFMA.FTZ R209, R82, c[0x0][0x29c], -R138.reuse ;  /* 0x0000a70052d17a23 */ /* 0x100fe2000001088a */
[----:B------:R-:W-:Y:S02]  /*3530*/  ISETP.GT.AND P5, PT, R0, 0x21, PT ;  /* 0x000000210000780c */ /* 0x000fe40003fa4270 */
[----:B------:R-:W-:Y:S01]  /*3540*/  FSEL R134, R14, -INF , P6 ;  /* 0xff8000000e867808 */ /* 0x000fe20003000000 */
[--C-:B------:R-:W-:Y:S01]  /*3550*/  FFMA.FTZ R208, R3, c[0x0][0x29c], -R138.reuse ;  /* 0x0000a70003d07a23 */ /* 0x100fe2000001088a */
[----:B------:R-:W-:Y:S01]  /*3560*/  FSEL R133, R15, -INF , P5 ;  /* 0xff8000000f857808 */ /* 0x000fe20002800000 */
[----:B------:R-:W-:Y:S01]  /*3570*/  LDS R3, [R242.X4+0x12280] ;  /* 0x01228000f2037984 */ /* 0x000fe20000004800 */
[-C--:B------:R-:W-:Y:S01]  /*3580*/  HMMA.16816.F32.BF16 R12, R144, R154.reuse, RZ ;  /* 0x0000009a900c723c */ /* 0x080fe200000418ff */
[----:B------:R-:W-:Y:S01]  /*3590*/  ISETP.GT.AND P6, PT, R2, 0x40, PT ;  /* 0x000000400200780c */ /* 0x000fe20003fc4270 */
[--C-:B------:R-:W-:Y:S01]  /*35a0*/  FFMA.FTZ R239, R134, c[0x0][0x29c], -R139.reuse ;  /* 0x0000a70086ef7a23 */ /* 0x100fe2000001088b */
[----:B------:R-:W-:Y:S01]  /*35b0*/  ISETP.GT.AND P5, PT, R2, 0x41, PT ;  /* 0x000000410200780c */ /* 0x000fe20003fa4270 */
[--C-:B------:R-:W-:Y:S01]  /*35c0*/  FFMA.FTZ R240, R133, c[0x0][0x29c], -R139.reuse ;  /* 0x0000a70085f07a23 */ /* 0x100fe2000001088b */
[----:B------:R-:W-:Y:S01]  /*35d0*/  FSEL R24, R24, -INF , P6 ;  /* 0xff80000018187808 */ /* 0x000fe20003000000 */
[----:B------:R-:W-:Y:S01]  /*35e0*/  MUFU.EX2 R133, R238 ;  /* 0x000000ee00857308 */ /* 0x000fe20000000800 */
[----:B------:R-:W-:Y:S01]  /*35f0*/  FSEL R25, R25, -INF , P5 ;  /* 0xff80000019197808 */ /* 0x000fe20002800000 */
[C---:B------:R-:W-:Y:S02]  /*3600*/  HMMA.16816.F32.BF16 R16, R140.reuse, R154, RZ ;  /* 0x0000009a8c10723c */ /* 0x040fe400000418ff */
[----:B------:R-:W-:Y:S02]  /*3610*/  ISETP.GT.AND P6, PT, R0, 0x40, PT ;  /* 0x000000400000780c */ /* 0x000fe40003fc4270 */
[--C-:B------:R-:W-:Y:S01]  /*3620*/  FFMA.FTZ R207, R24, c[0x0][0x29c], -R138.reuse ;  /* 0x0000a70018cf7a23 */ /* 0x100fe2000001088a */
[----:B------:R-:W-:Y:S01]  /*3630*/  ISETP.GT.AND P5, PT, R0, 0x41, PT ;  /* 0x000000410000780c */ /* 0x000fe20003fa4270 */
[----:B------:R-:W-:Y:S01]  /*3640*/  IMAD.MOV.U32 R0, RZ, RZ, -0x40 ;  /* 0xffffffc0ff007424 */ /* 0x000fe200078e00ff */
[----:B------:R-:W-:Y:S01]  /*3650*/  FSEL R26, R26, -INF , P6 ;  /* 0xff8000001a1a7808 */ /* 0x000fe20003000000 */
[-C--:B------:R-:W-:Y:S01]  /*3660*/  HMMA.16816.F32.BF16 R20, R140, R156.reuse, RZ ;  /* 0x0000009c8c14723c */ /* 0x080fe200000418ff */
[----:B------:R-:W-:Y:S01]  /*3670*/  FSEL R27, R27, -INF , P5 ;  /* 0xff8000001b1b7808 */ /* 0x000fe20002800000 */
[----:B------:R-:W-:Y:S02]  /*3680*/  MUFU.EX2 R142, R214 ;  /* 0x000000d6008e7308 */ /* 0x000fe40000000800 */
[--C-:B------:R-:W-:Y:S01]  /*3690*/  FFMA.FTZ R241, R26, c[0x0][0x29c], -R139.reuse ;  /* 0x0000a7001af17a23 */ /* 0x100fe2000001088b */
[----:B------:R-:W-:Y:S02]  /*36a0*/  SEL R0, R0, 0x40, P0 ;  /* 0x0000004000007807 */ /* 0x000fe40000000000 */
[----:B------:R-:W-:Y:S01]  /*36b0*/  FFMA.FTZ R143, R83, c[0x0][0x29c], -R138 ;  /* 0x0000a700538f7a23 */ /* 0x000fe2000001088a */
[----:B------:R-:W-:Y:S04]  /*36c0*/  HMMA.16816.F32.BF16 R28, R144, R156, RZ ;  /* 0x0000009c901c723c */ /* 0x000fe800000418ff */
[----:B------:R-:W-:Y:S01]  /*36d0*/  IMAD.IADD R2, R225, 0x1, R0 ;  /* 0x00000001e1027824 */ /* 0x000fe200078e0200 */
[----:B------:R-:W-:Y:S01]  /*36e0*/  MUFU.EX2 R141, R213 ;  /* 0x000000d5008d7308 */ /* 0x000fe20000000800 */
[----:B------:R-:W-:Y:S02]  /*36f0*/  FFMA.FTZ R138, R25, c[0x0][0x29c], -R138 ;  /* 0x0000a700198a7a23 */ /* 0x000fe4000001088a */
[-C--:B------:R-:W-:Y:S01]  /*3700*/  HMMA.16816.F32.BF16 R4, R148, R158.reuse, R4 ;  /* 0x0000009e9404723c */ /* 0x080fe20000041804 */
[----:B------:R-:W-:Y:S04]  /*3710*/  LDSM.16.M88.4 R80, [R2+0xf080] ;  /* 0x00f080000250783b */ /* 0x000fe80000000200 */
[--C-:B------:R-:W-:Y:S02]  /*3720*/  FFMA.FTZ R146, R136, c[0x0][0x29c], -R139.reuse ;  /* 0x0000a70088927a23 */ /* 0x100fe4000001088b */
[--C-:B------:R-:W-:Y:S01]  /*3730*/  FFMA.FTZ R140, R135, c[0x0][0x29c], -R139.reuse ;  /* 0x0000a700878c7a23 */ /* 0x100fe2000001088b */
[C---:B------:R-:W-:Y:S01]  /*3740*/  HMMA.16816.F32.BF16 R8, R160.reuse, R158, R8 ;  /* 0x0000009ea008723c */ /* 0x040fe20000041808 */
[----:B------:R-:W-:Y:S03]  /*3750*/  MUFU.EX2 R136, R215 ;  /* 0x000000d700887308 */ /* 0x000fe60000000800 */
[----:B------:R-:W-:Y:S02]  /*3760*/  FFMA.FTZ R139, R27, c[0x0][0x29c], -R139 ;  /* 0x0000a7001b8b7a23 */ /* 0x000fe4000001088b */
[----:B------:R-:W1:Y:S01]  /*3770*/  LDSM.16.M88.4 R24, [R2+0xe080] ;  /* 0x00e080000218783b */ /* 0x000e620000000200 */
[----:B------:R-:W-:Y:S01]  /*3780*/  IMAD.IADD R0, R0, 0x1, R226 ;  /* 0x0000000100007824 */ /* 0x000fe200078e02e2 */
[-C--:B------:R-:W-:Y:S03]  /*3790*/  HMMA.16816.F32.BF16 R12, R160, R164.reuse, R12 ;  /* 0x000000a4a00c723c */ /* 0x080fe6000004180c */
[----:B------:R-:W-:Y:S05]  /*37a0*/  MUFU.EX2 R144, R206 ;  /* 0x000000ce00907308 */ /* 0x000fea0000000800 */
[C---:B------:R-:W-:Y:S05]  /*37b0*/  HMMA.16816.F32.BF16 R16, R148.reuse, R164, R16 ;  /* 0x000000a49410723c */ /* 0x040fea0000041810 */
[----:B------:R-:W-:Y:S03]  /*37c0*/  MUFU.EX2 R145, R205 ;  /* 0x000000cd00917308 */ /* 0x000fe60000000800 */
[-C--:B------:R-:W-:Y:S07]  /*37d0*/  HMMA.16816.F32.BF16 R20, R148, R166.reuse, R20 ;  /* 0x000000a69414723c */ /* 0x080fee0000041814 */
[----:B------:R-:W-:Y:S01]  /*37e0*/  MUFU.EX2 R147, R204 ;  /* 0x000000cc00937308 */ /* 0x000fe20000000800 */
[----:B------:R-:W-:Y:S09]  /*37f0*/  HMMA.16816.F32.BF16 R28, R160, R166, R28 ;  /* 0x000000a6a01c723c */ /* 0x000ff2000004181c */
[----:B------:R-:W-:Y:S01]  /*3800*/  MUFU.EX2 R160, R137 ;  /* 0x0000008900a07308 */ /* 0x000fe20000000800 */
[-C--:B-1----:R-:W-:Y:S09]  /*3810*/  HMMA.16816.F32.BF16 R4, R24, R168.reuse, R4 ;  /* 0x000000a81804723c */ /* 0x082ff20000041804 */
[----:B------:R-:W-:Y:S01]  /*3820*/  MUFU.EX2 R149, R212 ;  /* 0x000000d400957308 */ /* 0x000fe20000000800 */
[C---:B------:R-:W-:Y:S09]  /*3830*/  HMMA.16816.F32.BF16 R8, R80.reuse, R168, R8 ;  /* 0x000000a85008723c */ /* 0x040ff20000041808 */
[----:B------:R-:W-:Y:S01]  /*3840*/  MUFU.EX2 R151, R211 ;  /* 0x000000d300977308 */ /* 0x000fe20000000800 */
[-C--:B------:R-:W-:Y:S08]  /*3850*/  HMMA.16816.F32.BF16 R12, R80, R170.reuse, R12 ;  /* 0x000000aa500c723c */ /* 0x080ff0000004180c */
[C---:B------:R-:W-:Y:S01]  /*3860*/  HMMA.16816.F32.BF16 R16, R24.reuse, R170, R16 ;  /* 0x000000aa1810723c */ /* 0x040fe20000041810 */
[----:B------:R-:W-:Y:S07]  /*3870*/  MUFU.EX2 R150, R210 ;  /* 0x000000d200967308 */ /* 0x000fee0000000800 */
[-C--:B------:R-:W-:Y:S01]  /*3880*/  HMMA.16816.F32.BF16 R20, R24, R172.reuse, R20 ;  /* 0x000000ac1814723c */ /* 0x080fe20000041814 */
[----:B------:R-:W1:Y:S02]  /*3890*/  LDSM.16.M88.4 R24, [R0+0xe080] ;  /* 0x00e080000018783b */ /* 0x000e640000000200 */
[----:B------:R-:W-:Y:S05]  /*38a0*/  MUFU.EX2 R148, R132 ;  /* 0x0000008400947308 */ /* 0x000fea0000000800 */
[----:B------:R-:W-:Y:S01]  /*38b0*/  HMMA.16816.F32.BF16 R28, R80, R172, R28 ;  /* 0x000000ac501c723c */ /* 0x000fe2000004181c */
[----:B------:R-:W3:Y:S04]  /*38c0*/  LDSM.16.M88.4 R80, [R0+0xf080] ;  /* 0x00f080000050783b */ /* 0x000ee80000000200 */
[----:B------:R-:W-:Y:S10]  /*38d0*/  MUFU.EX2 R132, R208 ;  /* 0x000000d000847308 */ /* 0x000ff40000000800 */
[----:B------:R-:W-:Y:S10]  /*38e0*/  MUFU.EX2 R143, R143 ;  /* 0x0000008f008f7308 */ /* 0x000ff40000000800 */
[----:B------:R-:W-:Y:S01]  /*38f0*/  MUFU.EX2 R146, R146 ;  /* 0x0000009200927308 */ /* 0x000fe20000000800 */
[-C--:B-1----:R-:W-:Y:S09]  /*3900*/  HMMA.16816.F32.BF16 R4, R24, R174.reuse, R4 ;  /* 0x000000ae1804723c */ /* 0x082ff20000041804 */
[----:B------:R-:W-:Y:S01]  /*3910*/  MUFU.EX2 R140, R140 ;  /* 0x0000008c008c7308 */ /* 0x000fe20000000800 */
[C---:B---3--:R-:W-:Y:S09]  /*3920*/  HMMA.16816.F32.BF16 R8, R80.reuse, R174, R8 ;  /* 0x000000ae5008723c */ /* 0x048ff20000041808 */
[----:B------:R-:W-:Y:S01]  /*3930*/  MUFU.EX2 R134, R207 ;  /* 0x000000cf00867308 */ /* 0x000fe20000000800 */
[-C--:B------:R-:W-:Y:S09]  /*3940*/  HMMA.16816.F32.BF16 R12, R80, R176.reuse, R12 ;  /* 0x000000b0500c723c */ /* 0x080ff2000004180c */
[----:B------:R-:W-:Y:S01]  /*3950*/  MUFU.EX2 R138, R138 ;  /* 0x0000008a008a7308 */ /* 0x000fe20000000800 */
[C---:B------:R-:W-:Y:S08]  /*3960*/  HMMA.16816.F32.BF16 R16, R24.reuse, R176, R16 ;  /* 0x000000b01810723c */ /* 0x040ff00000041810 */
[-C--:B------:R-:W-:Y:S01]  /*3970*/  HMMA.16816.F32.BF16 R20, R24, R178.reuse, R20 ;  /* 0x000000b21814723c */ /* 0x080fe20000041814 */
[----:B------:R-:W1:Y:S01]  /*3980*/  LDSM.16.M88.4 R24, [R225+0x10080] ;  /* 0x01008000e118783b */ /* 0x000e620000000200 */
[----:B------:R-:W3:Y:S06]  /*3990*/  MUFU.EX2 R135, R237 ;  /* 0x000000ed00877308 */ /* 0x000eec0000000800 */
[----:B------:R-:W-:Y:S01]  /*39a0*/  HMMA.16816.F32.BF16 R28, R80, R178, R28 ;  /* 0x000000b2501c723c */ /* 0x000fe2000004181c */
[----:B------:R-:W4:Y:S03]  /*39b0*/  LDSM.16.M88.4 R80, [R225+0x11080] ;  /* 0x01108000e150783b */ /* 0x000f260000000200 */
[----:B------:R-:W-:Y:S01]  /*39c0*/  MUFU.EX2 R139, R139 ;  /* 0x0000008b008b7308 */ /* 0x000fe20000000800 */
[----:B---3--:R-:W-:Y:S03]  /*39d0*/  F2FP.BF16.PACK_AB R137, R135, R133 ;  /* 0x000000858789723e */ /* 0x008fe600000010ff */
[-C--:B-1----:R-:W-:Y:S08]  /*39e0*/  HMMA.16816.F32.BF16 R4, R24, R180.reuse, R4 ;  /* 0x000000b41804723c */ /* 0x082ff00000041804 */
[C---:B----4-:R-:W-:Y:S08]  /*39f0*/  HMMA.16816.F32.BF16 R8, R80.reuse, R180, R8 ;  /* 0x000000b45008723c */ /* 0x050ff00000041808 */
[-C--:B------:R-:W-:Y:S08]  /*3a00*/  HMMA.16816.F32.BF16 R12, R80, R182.reuse, R12 ;  /* 0x000000b6500c723c */ /* 0x080ff0000004180c */
[C---:B------:R-:W-:Y:S08]  /*3a10*/  HMMA.16816.F32.BF16 R16, R24.reuse, R182, R16 ;  /* 0x000000b61810723c */ /* 0x040ff00000041810 */
[-C--:B------:R-:W-:Y:S01]  /*3a20*/  HMMA.16816.F32.BF16 R20, R24, R184.reuse, R20 ;  /* 0x000000b81814723c */ /* 0x080fe20000041814 */
[----:B------:R-:W1:Y:S07]  /*3a30*/  LDSM.16.M88.4 R24, [R226+0x10080] ;  /* 0x01008000e218783b */ /* 0x000e6e0000000200 */
[----:B------:R-:W-:Y:S01]  /*3a40*/  HMMA.16816.F32.BF16 R28, R80, R184, R28 ;  /* 0x000000b8501c723c */ /* 0x000fe2000004181c */
[----:B------:R-:W3:Y:S07]  /*3a50*/  LDSM.16.M88.4 R80, [R226+0x11080] ;  /* 0x01108000e250783b */ /* 0x000eee0000000200 */
[-C--:B-1----:R-:W-:Y:S08]  /*3a60*/  HMMA.16816.F32.BF16 R4, R24, R186.reuse, R4 ;  /* 0x000000ba1804723c */ /* 0x082ff00000041804 */
[C---:B---3--:R-:W-:Y:S08]  /*3a70*/  HMMA.16816.F32.BF16 R8, R80.reuse, R186, R8 ;  /* 0x000000ba5008723c */ /* 0x048ff00000041808 */
[-C--:B------:R-:W-:Y:S08]  /*3a80*/  HMMA.16816.F32.BF16 R12, R80, R188.reuse, R12 ;  /* 0x000000bc500c723c */ /* 0x080ff0000004180c */
[C---:B------:R-:W-:Y:S08]  /*3a90*/  HMMA.16816.F32.BF16 R16, R24.reuse, R188, R16 ;  /* 0x000000bc1810723c */ /* 0x040ff00000041810 */
[-C--:B------:R-:W-:Y:S01]  /*3aa0*/  HMMA.16816.F32.BF16 R20, R24, R190.reuse, R20 ;  /* 0x000000be1814723c */ /* 0x080fe20000041814 */
[----:B------:R-:W1:Y:S07]  /*3ab0*/  LDSM.16.M88.4 R24, [R2+0x10080] ;  /* 0x010080000218783b */ /* 0x000e6e0000000200 */
[----:B------:R-:W-:Y:S01]  /*3ac0*/  HMMA.16816.F32.BF16 R28, R80, R190, R28 ;  /* 0x000000be501c723c */ /* 0x000fe2000004181c */
[----:B------:R-:W3:Y:S08]  /*3ad0*/  LDSM.16.M88.4 R80, [R2+0x11080] ;  /* 0x011080000250783b */ /* 0x000ef00000000200 */
[----:B------:R-:W-:Y:S01]  /*3ae0*/  LDS R2, [R242.X4+0x12300] ;  /* 0x01230000f2027984 */ /* 0x000fe20000004800 */
        /* <DEDUP_REMOVED lines=8> */
[----:B------:R-:W4:Y:S01]  /*3b70*/  LDS R0, [R242.X4+0x122a0] ;  /* 0x0122a000f2007984 */ /* 0x000f220000004800 */
[-C--:B-1----:R-:W-:Y:S08]  /*3b80*/  HMMA.16816.F32.BF16 R4, R24, R198.reuse, R4 ;  /* 0x000000c61804723c */ /* 0x082ff00000041804 */
[C---:B---3--:R-:W-:Y:S08]  /*3b90*/  HMMA.16816.F32.BF16 R8, R80.reuse, R198, R8 ;  /* 0x000000c65008723c */ /* 0x048ff00000041808 */
[-C--:B------:R-:W-:Y:S08]  /*3ba0*/  HMMA.16816.F32.BF16 R12, R80, R200.reuse, R12 ;  /* 0x000000c8500c723c */ /* 0x080ff0000004180c */
[C---:B------:R-:W-:Y:S04]  /*3bb0*/  HMMA.16816.F32.BF16 R16, R24.reuse, R200, R16 ;  /* 0x000000c81810723c */ /* 0x040fe80000041810 */
[--C-:B----4-:R-:W-:Y:S02]  /*3bc0*/  FADD.FTZ R6, R6, -R0.reuse ;  /* 0x8000000006067221 */ /* 0x110fe40000010000 */
[--C-:B------:R-:W-:Y:S02]  /*3bd0*/  FADD.FTZ R7, R7, -R0.reuse ;  /* 0x8000000007077221 */ /* 0x100fe40000010000 */
[-C--:B------:R-:W-:Y:S01]  /*3be0*/  HMMA.16816.F32.BF16 R20, R24, R202.reuse, R20 ;  /* 0x000000ca1814723c */ /* 0x080fe20000041814 */
[----:B------:R-:W1:Y:S03]  /*3bf0*/  MUFU.EX2 R27, R209 ;  /* 0x000000d1001b7308 */ /* 0x000e660000000800 */
[--C-:B------:R-:W-:Y:S02]  /*3c00*/  FADD.FTZ R4, R4, -R3.reuse ;  /* 0x8000000304047221 */ /* 0x100fe40000010000 */
[--C-:B------:R-:W-:Y:S01]  /*3c10*/  FADD.FTZ R5, R5, -R3.reuse ;  /* 0x8000000305057221 */ /* 0x100fe20000010000 */
[----:B------:R-:W-:Y:S01]  /*3c20*/  F2FP.BF16.PACK_AB R26, R147, R145 ;  /* 0x00000091931a723e */ /* 0x000fe200000010ff */
[----:B------:R-:W-:Y:S04]  /*3c30*/  HMMA.16816.F32.BF16 R28, R80, R202, R28 ;  /* 0x000000ca501c723c */ /* 0x000fe8000004181c */
[----:B------:R-:W-:Y:S02]  /*3c40*/  FMUL.FTZ R4, R133, R4 ;  /* 0x0000000485047220 */ /* 0x000fe40000410000 */
[----:B------:R-:W-:Y:S01]  /*3c50*/  FMUL.FTZ R6, R145, R6 ;  /* 0x0000000691067220 */ /* 0x000fe20000410000 */
[----:B------:R-:W-:Y:S01]  /*3c60*/  MUFU.EX2 R133, R239 ;  /* 0x000000ef00857308 */ /* 0x000fe20000000800 */
[--C-:B------:R-:W-:Y:S04]  /*3c70*/  FADD.FTZ R16, R16, -R3.reuse ;  /* 0x8000000310107221 */ /* 0x100fe80000010000 */
[--C-:B------:R-:W-:Y:S02]  /*3c80*/  FADD.FTZ R17, R17, -R3.reuse ;  /* 0x8000000311117221 */ /* 0x100fe40000010000 */
[--C-:B------:R-:W-:Y:S02]  /*3c90*/  FADD.FTZ R18, R18, -R0.reuse ;  /* 0x8000000012127221 */ /* 0x100fe40000010000 */
[--C-:B------:R-:W-:Y:S02]  /*3ca0*/  FADD.FTZ R22, R22, -R0.reuse ;  /* 0x8000000016167221 */ /* 0x100fe40000010000 */
[--C-:B------:R-:W-:Y:S02]  /*3cb0*/  FADD.FTZ R23, R23, -R0.reuse ;  /* 0x8000000017177221 */ /* 0x100fe40000010000 */
[--C-:B------:R-:W-:Y:S02]  /*3cc0*/  FADD.FTZ R20, R20, -R3.reuse ;  /* 0x8000000314147221 */ /* 0x100fe40000010000 */
[----:B------:R-:W-:Y:S02]  /*3cd0*/  FADD.FTZ R21, R21, -R3 ;  /* 0x8000000315157221 */ /* 0x000fe40000010000 */
[----:B------:R-:W-:Y:S02]  /*3ce0*/  FADD.FTZ R3, R19, -R0 ;  /* 0x8000000013037221 */ /* 0x000fe40000010000 */
[----:B------:R-:W3:Y:S01]  /*3cf0*/  LDS R0, [R242.X4+0x12320] ;  /* 0x01232000f2007984 */ /* 0x000ee20000004800 */
[----:B------:R-:W-:Y:S01]  /*3d00*/  FMUL.FTZ R17, R142, R17 ;  /* 0x000000118e117220 */ /* 0x000fe20000410000 */
[----:B------:R-:W4:Y:S01]  /*3d10*/  MUFU.EX2 R19, R240 ;  /* 0x000000f000137308 */ /* 0x000f220000000800 */
[----:B------:R-:W-:Y:S01]  /*3d20*/  FMUL.FTZ R16, R136, R16 ;  /* 0x0000001088107220 */ /* 0x000fe20000410000 */
[----:B------:R-:W-:Y:S01]  /*3d30*/  STS [R235+0x12480], R137 ;  /* 0x01248089eb007388 */ /* 0x000fe20000000800 */
[----:B------:R-:W-:Y:S01]  /*3d40*/  FMUL.FTZ R24, R141, R20 ;  /* 0x000000148d187220 */ /* 0x000fe20000410000 */
[----:B------:R-:W-:Y:S01]  /*3d50*/  F2FP.BF16.PACK_AB R136, R142, R136 ;  /* 0x000000888e88723e */ /* 0x000fe200000010ff */
[----:B------:R-:W-:Y:S01]  /*3d60*/  FMUL.FTZ R21, R144, R21 ;  /* 0x0000001590157220 */ /* 0x000fe20000410000 */
[----:B------:R-:W-:Y:S01]  /*3d70*/  F2FP.BF16.PACK_AB R25, R17, R16 ;  /* 0x000000101119723e */ /* 0x000fe200000010ff */
[----:B------:R-:W-:Y:S01]  /*3d80*/  FMUL.FTZ R7, R147, R7 ;  /* 0x0000000793077220 */ /* 0x000fe20000410000 */
[----:B------:R-:W-:Y:S01]  /*3d90*/  F2FP.BF16.PACK_AB R17, R151, R149 ;  /* 0x000000959711723e */ /* 0x000fe200000010ff */
[--C-:B------:R-:W-:Y:S01]  /*3da0*/  FADD.FTZ R8, R8, -R2.reuse ;  /* 0x8000000208087221 */ /* 0x100fe20000010000 */
[----:B------:R-:W-:Y:S01]  /*3db0*/  F2FP.BF16.PACK_AB R24, R21, R24 ;  /* 0x000000181518723e */ /* 0x000fe200000010ff */
[--C-:B------:R-:W-:Y:S01]  /*3dc0*/  FADD.FTZ R12, R12, -R2.reuse ;  /* 0x800000020c0c7221 */ /* 0x100fe20000010000 */
[----:B------:R-:W-:Y:S01]  /*3dd0*/  F2FP.BF16.PACK_AB R21, R7, R6 ;  /* 0x000000060715723e */ /* 0x000fe200000010ff */
[--C-:B------:R-:W-:Y:S01]  /*3de0*/  FADD.FTZ R13, R13, -R2.reuse ;  /* 0x800000020d0d7221 */ /* 0x100fe20000010000 */
[----:B------:R-:W-:Y:S01]  /*3df0*/  F2FP.BF16.PACK_AB R7, R143, R148 ;  /* 0x000000948f07723e */ /* 0x000fe200000010ff */
[----:B------:R-:W-:Y:S01]  /*3e00*/  FMUL.FTZ R151, R151, R3 ;  /* 0x0000000397977220 */ /* 0x000fe20000410000 */
[----:B------:R-:W-:Y:S01]  /*3e10*/  STS [R236], R26 ;  /* 0x0000001aec007388 */ /* 0x000fe20000000800 */
[----:B------:R-:W-:Y:S01]  /*3e20*/  FMUL.FTZ R80, R150, R22 ;  /* 0x0000001696507220 */ /* 0x000fe20000410000 */
[----:B-1----:R-:W-:Y:S01]  /*3e30*/  F2FP.BF16.PACK_AB R6, R132, R27 ;  /* 0x0000001b8406723e */ /* 0x002fe200000010ff */
[----:B------:R-:W-:Y:S01]  /*3e40*/  FMUL.FTZ R22, R148, R8 ;  /* 0x0000000894167220 */ /* 0x000fe20000410000 */
[----:B------:R-:W-:Y:S01]  /*3e50*/  STS [R235+0x12c80], R7 ;  /* 0x012c8007eb007388 */ /* 0x000fe20000000800 */
[----:B------:R-:W-:Y:S01]  /*3e60*/  FMUL.FTZ R3, R27, R12 ;  /* 0x0000000c1b037220 */ /* 0x000fe20000410000 */
[----:B------:R-:W-:Y:S01]  /*3e70*/  F2FP.BF16.PACK_AB R16, R160, R150 ;  /* 0x00000096a010723e */ /* 0x000fe200000010ff */
[----:B------:R-:W-:Y:S02]  /*3e80*/  FMUL.FTZ R8, R132, R13 ;  /* 0x0000000d84087220 */ /* 0x000fe40000410000 */
[--C-:B------:R-:W-:Y:S02]  /*3e90*/  FADD.FTZ R29, R29, -R2.reuse ;  /* 0x800000021d1d7221 */ /* 0x100fe40000010000 */
[--C-:B------:R-:W-:Y:S01]  /*3ea0*/  FADD.FTZ R9, R9, -R2.reuse ;  /* 0x8000000209097221 */ /* 0x100fe20000010000 */
[----:B------:R-:W-:Y:S01]  /*3eb0*/  F2FP.BF16.PACK_AB R8, R8, R3 ;  /* 0x000000030808723e */ /* 0x000fe200000010ff */
[----:B------:R-:W-:Y:S01]  /*3ec0*/  FADD.FTZ R28, R28, -R2 ;  /* 0x800000021c1c7221 */ /* 0x000fe20000010000 */
[----:B------:R-:W-:Y:S01]  /*3ed0*/  F2FP.BF16.PACK_AB R3, R140, R146 ;  /* 0x000000928c03723e */ /* 0x000fe200000010ff */
[----:B------:R-:W-:Y:S01]  /*3ee0*/  FMUL.FTZ R81, R149, R18 ;  /* 0x0000001295517220 */ /* 0x000fe20000410000 */
[----:B----4-:R-:W-:Y:S01]  /*3ef0*/  F2FP.BF16.PACK_AB R2, R19, R133 ;  /* 0x000000851302723e */ /* 0x010fe200000010ff */
        /* <DEDUP_REMOVED lines=9> */
[----:B------:R-:W-:Y:S01]  /*3f90*/  STS [R236+0x1000], R17 ;  /* 0x00100011ec007388 */ /* 0x000fe20000000800 */
[--C-:B---3--:R-:W-:Y:S01]  /*3fa0*/  FADD.FTZ R10, R10, -R0.reuse ;  /* 0x800000000a0a7221 */ /* 0x108fe20000010000 */
[----:B------:R-:W-:Y:S01]  /*3fb0*/  F2FP.BF16.PACK_AB R9, R151, R81 ;  /* 0x000000519709723e */ /* 0x000fe200000010ff */
[--C-:B------:R-:W-:Y:S01]  /*3fc0*/  FADD.FTZ R11, R11, -R0.reuse ;  /* 0x800000000b0b7221 */ /* 0x100fe20000010000 */
[----:B------:R-:W-:Y:S01]  /*3fd0*/  STS [R235+0x13c80], R6 ;  /* 0x013c8006eb007388 */ /* 0x000fe20000000800 */
[----:B------:R-:W-:Y:S01]  /*3fe0*/  FMUL.FTZ R10, R146, R10 ;  /* 0x0000000a920a7220 */ /* 0x000fe20000410000 */
[----:B------:R-:W-:Y:S01]  /*3ff0*/  F2FP.BF16.PACK_AB R5, R5, R22 ;  /* 0x000000160505723e */ /* 0x000fe200000010ff */
[----:B------:R-:W-:Y:S01]  /*4000*/  FMUL.FTZ R11, R140, R11 ;  /* 0x0000000b8c0b7220 */ /* 0x000fe20000410000 */
[----:B------:R1:W-:Y:S01]  /*4010*/  STS [R236+0x1800], R2 ;  /* 0x00180002ec007388 */ /* 0x0003e20000000800 */
[--C-:B------:R-:W-:Y:S01]  /*4020*/  FADD.FTZ R14, R14, -R0.reuse ;  /* 0x800000000e0e7221 */ /* 0x100fe20000010000 */
[----:B------:R-:W-:Y:S01]  /*4030*/  F2FP.BF16.PACK_AB R13, R23, R80 ;  /* 0x00000050170d723e */ /* 0x000fe200000010ff */
[--C-:B------:R-:W-:Y:S01]  /*4040*/  FADD.FTZ R15, R15, -R0.reuse ;  /* 0x800000000f0f7221 */ /* 0x100fe20000010000 */
[----:B------:R-:W-:Y:S01]  /*4050*/  STS [R235+0x14480], R135 ;  /* 0x01448087eb007388 */ /* 0x000fe20000000800 */
[----:B------:R-:W-:Y:S02]  /*4060*/  FMUL.FTZ R14, R133, R14 ;  /* 0x0000000e850e7220 */ /* 0x000fe40000410000 */
[----:B------:R-:W-:Y:S01]  /*4070*/  FMUL.FTZ R15, R19, R15 ;  /* 0x0000000f130f7220 */ /* 0x000fe20000410000 */
[----:B------:R-:W-:Y:S01]  /*4080*/  STS [R236+0x2000], R16 ;  /* 0x00200010ec007388 */ /* 0x000fe20000000800 */
[--C-:B------:R-:W-:Y:S02]  /*4090*/  FADD.FTZ R30, R30, -R0.reuse ;  /* 0x800000001e1e7221 */ /* 0x100fe40000010000 */
[----:B------:R-:W-:Y:S01]  /*40a0*/  FADD.FTZ R31, R31, -R0 ;  /* 0x800000001f1f7221 */ /* 0x000fe20000010000 */
[----:B------:R-:W-:Y:S01]  /*40b0*/  STS [R235+0x14c80], R4 ;  /* 0x014c8004eb007388 */ /* 0x000fe20000000800 */
[----:B------:R-:W-:Y:S01]  /*40c0*/  F2FP.BF16.PACK_AB R0, R15, R14 ;  /* 0x0000000e0f00723e */ /* 0x000fe200000010ff */
[----:B------:R-:W-:Y:S02]  /*40d0*/  FMUL.FTZ R28, R134, R28 ;  /* 0x0000001c861c7220 */ /* 0x000fe40000410000 */
[----:B------:R-:W-:Y:S05]  /*40e0*/  FMUL.FTZ R12, R138, R29 ;  /* 0x0000001d8a0c7220 */ /* 0x000fea0000410000 */
[----:B------:R-:W-:Y:S02]  /*40f0*/  F2FP.BF16.PACK_AB R12, R12, R28 ;  /* 0x0000001c0c0c723e */ /* 0x000fe400000010ff */
[C---:B-1----:R-:W-:Y:S01]  /*4100*/  F2FP.BF16.PACK_AB R2, R139.reuse, R18 ;  /* 0x000000128b02723e */ /* 0x042fe200000010ff */
[----:B------:R-:W-:Y:S02]  /*4110*/  FMUL.FTZ R18, R18, R30 ;  /* 0x0000001e12127220 */ /* 0x000fe40000410000 */
[----:B------:R-:W-:Y:S02]  /*4120*/  FMUL.FTZ R139, R139, R31 ;  /* 0x0000001f8b8b7220 */ /* 0x000fe40000410000 */
        /* <DEDUP_REMOVED lines=17> */
[----:B---3--:R-:W-:Y:S07]  /*4240*/  IMAD.SHL.U32 R0, R228, 0x2, RZ ;  /* 0x00000002e4007824 */ /* 0x008fee00078e00ff */
[----:B------:R-:W-:Y:S08]  /*4250*/  LDSM.16.MT88.4 R12, [R216+0x13480] ;  /* 0x01348000d80c783b */ /* 0x000ff00000004200 */
[----:B------:R-:W1:Y:S08]  /*4260*/  LDSM.16.MT88.4 R8, [R0+0xe080] ;  /* 0x00e080000008783b */ /* 0x000e700000004200 */
[----:B------:R-:W3:Y:S08]  /*4270*/  LDSM.16.MT88.4 R16, [R216+0x14480] ;  /* 0x01448000d810783b */ /* 0x000ef00000004200 */
[----:B------:R-:W4:Y:S08]  /*4280*/  LDSM.16.MT88.4 R20, [R0+0x10080] ;  /* 0x010080000014783b */ /* 0x000f300000004200 */
[----:B------:R-:W-:Y:S08]  /*4290*/  LDSM.16.MT88.4 R24, [R216+0x12880] ;  /* 0x01288000d818783b */ /* 0x000ff00000004200 */
[----:B------:R-:W5:Y:S01]  /*42a0*/  LDSM.16.MT88.4 R28, [R0+0xe880] ;  /* 0x00e88000001c783b */ /* 0x000f620000004200 */
[-C--:B-1----:R-:W-:Y:S07]  /*42b0*/  HMMA.16816.F32.BF16 R32, R4, R8.reuse, R32 ;  /* 0x000000080420723c */ /* 0x082fee0000041820 */
[----:B------:R-:W1:Y:S01]  /*42c0*/  LDSM.16.MT88.4 R80, [R216+0x13880] ;  /* 0x01388000d850783b */ /* 0x000e620000004200 */
[-C--:B------:R-:W-:Y:S07]  /*42d0*/  HMMA.16816.F32.BF16 R36, R12, R8.reuse, R36 ;  /* 0x000000080c24723c */ /* 0x080fee0000041824 */
        /* <DEDUP_REMOVED lines=8> */
[----:B------:R-:W-:Y:S01]  /*4360*/  LDSM.16.MT88.4 R8, [R0+0xf080] ;  /* 0x00f080000008783b */ /* 0x000fe20000004200 */
[-C--:B----4-:R-:W-:Y:S07]  /*4370*/  HMMA.16816.F32.BF16 R56, R4, R20.reuse, R56 ;  /* 0x000000140438723c */ /* 0x090fee0000041838 */
        /* <DEDUP_REMOVED lines=8> */
[----:B------:R-:W4:Y:S07]  /*4400*/  LDSM.16.MT88.4 R4, [R216+0x12c80] ;  /* 0x012c8000d804783b */ /* 0x000f2e0000004200 */
[-C--:B-----5:R-:W-:Y:S01]  /*4410*/  HMMA.16816.F32.BF16 R32, R24, R28.reuse, R32 ;  /* 0x0000001c1820723c */ /* 0x0a0fe20000041820 */
[----:B------:R-:W5:Y:S07]  /*4420*/  LDSM.16.MT88.4 R20, [R0+0x11080] ;  /* 0x011080000014783b */ /* 0x000f6e0000004200 */
[-C--:B-1----:R-:W-:Y:S08]  /*4430*/  HMMA.16816.F32.BF16 R36, R80, R28.reuse, R36 ;  /* 0x0000001c5024723c */ /* 0x082ff00000041824 */
[C---:B--2---:R-:W-:Y:S08]  /*4440*/  HMMA.16816.F32.BF16 R40, R132.reuse, R28, R40 ;  /* 0x0000001c8428723c */ /* 0x044ff00000041828 */
[-C--:B------:R-:W-:Y:S08]  /*4450*/  HMMA.16816.F32.BF16 R44, R132, R30.reuse, R44 ;  /* 0x0000001e842c723c */ /* 0x080ff0000004182c */
[-C--:B------:R-:W-:Y:S08]  /*4460*/  HMMA.16816.F32.BF16 R48, R80, R30.reuse, R48 ;  /* 0x0000001e5030723c */ /* 0x080ff00000041830 */
[C---:B------:R-:W-:Y:S01]  /*4470*/  HMMA.16816.F32.BF16 R52, R24.reuse, R30, R52 ;  /* 0x0000001e1834723c */ /* 0x040fe20000041834 */
[----:B------:R-:W1:Y:S07]  /*4480*/  LDSM.16.MT88.4 R28, [R216+0x13080] ;  /* 0x01308000d81c783b */ /* 0x000e6e0000004200 */
[-C--:B---3--:R-:W-:Y:S08]  /*4490*/  HMMA.16816.F32.BF16 R56, R24, R136.reuse, R56 ;  /* 0x000000881838723c */ /* 0x088ff00000041838 */
        /* <DEDUP_REMOVED lines=13> */
[-C--:B-----5:R-:W-:Y:S08]  /*4570*/  HMMA.16816.F32.BF16 R56, R4, R20.reuse, R56 ;  /* 0x000000140438723c */ /* 0x0a0ff00000041838 */
        /* <DEDUP_REMOVED lines=26> */
[----:B-1-34-:R-:W-:Y:S01]  /*4720*/  SHF.R.S32.HI R2, RZ, 0x1f, R234 ;  /* 0x0000001fff027819 */ /* 0x01afe200000114ea */
[----:B------:R-:W2:Y:S01]  /*4730*/  LDL.64 R8, [R1+0x28] ;  /* 0x0000280001087983 */ /* 0x000ea20000100a00 */
[----:B------:R-:W-:Y:S03]  /*4740*/  IMAD.SHL.U32 R5, R234, 0x40, RZ ;  /* 0x00000040ea057824 */ /* 0x000fe600078e00ff */
[----:B------:R-:W3:Y:S01]  /*4750*/  LDL.64 R240, [R1+0x10] ;  /* 0x0000100001f07983 */ /* 0x000ee20000100a00 */
[----:B------:R-:W-:Y:S02]  /*4760*/  IMAD R4, R2, c[0x0][0x208], RZ ;  /* 0x0000820002047a24 */ /* 0x000fe400078e02ff */
[C---:B------:R-:W-:Y:S01]  /*4770*/  IMAD.WIDE.U32 R2, R234.reuse, c[0x0][0x208], RZ ;  /* 0x00008200ea027a25 */ /* 0x040fe200078e00ff */
[----:B------:R-:W4:Y:S03]  /*4780*/  LDL R237, [R1+0x38] ;  /* 0x0000380001ed7983 */ /* 0x000f260000100800 */
[----:B------:R-:W-:Y:S01]  /*4790*/  IMAD R4, R234, c[0x0][0x20c], R4 ;  /* 0x00008300ea047a24 */ /* 0x000fe200078e0204 */
[----:B------:R-:W5:Y:S01]  /*47a0*/  LDL.64 R238, [R1] ;  /* 0x0000000001ee7983 */ /* 0x000f620000100a00 */
[C---:B------:R-:W-:Y:S02]  /*47b0*/  IMAD.SHL.U32 R6, R2.reuse, 0x40, RZ ;  /* 0x0000004002067824 */ /* 0x040fe400078e00ff */
[----:B------:R-:W-:Y:S05]  /*47c0*/  IMAD.IADD R3, R3, 0x1, R4 ;  /* 0x0000000103037824 */ /* 0x000fea00078e0204 */
[----:B------:R-:W-:Y:S02]  /*47d0*/  SHF.L.U64.HI R3, R2, 0x6, R3 ;  /* 0x0000000602037819 */ /* 0x000fe40000010203 */
[----:B------:R-:W-:Y:S02]  /*47e0*/  IADD3 R2, -R250, c[0x0][0x168], -R5 ;  /* 0x00005a00fa027a10 */ /* 0x000fe40007ffe905 */
[C---:B--2---:R-:W-:Y:S02]  /*47f0*/  IADD3 R4, P1, R5.reuse, R8, RZ ;  /* 0x0000000805047210 */ /* 0x044fe40007f3e0ff */
[----:B---3--:R-:W-:Y:S02]  /*4800*/  IADD3 R10, P6, P5, R240, UR10, R6 ;  /* 0x0000000af00a7c10 */ /* 0x008fe4000fdde006 */
[----:B----4-:R-:W-:Y:S02]  /*4810*/  LEA.HI.X.SX32 R7, R5, R237, 0x1, P1 ;  /* 0x000000ed05077211 */ /* 0x010fe400008f0eff */
[----:B------:R-:W-:Y:S02]  /*4820*/  LOP3.LUT P1, RZ, R252, 0x1, RZ, 0xc0, !PT ;  /* 0x00000001fcff7812 */ /* 0x000fe4000782c0ff */
[----:B-----5:R-:W-:Y:S02]  /*4830*/  IADD3.X R11, R239, UR11, R3, P6, P5 ;  /* 0x0000000bef0b7c10 */ /* 0x020fe4000b7ea403 */
[----:B------:R-:W-:Y:S02]  /*4840*/  IADD3 R5, P6, R6, R240, RZ ;  /* 0x000000f006057210 */ /* 0x000fe40007fde0ff */
[C---:B------:R-:W-:Y:S03]  /*4850*/  LEA R8, P5, R4.reuse, c[0x0][0x280], 0x2 ;  /* 0x0000a00004087a11 */ /* 0x040fe600078a10ff */
[----:B------:R-:W-:Y:S01]  /*4860*/  IMAD.X R3, R3, 0x1, R239, P6 ;  /* 0x0000000103037824 */ /* 0x000fe200030e06ef */
[----:B------:R-:W-:Y:S02]  /*4870*/  LEA.HI.X R9, R4, c[0x0][0x284], R7, 0x2, P5 ;  /* 0x0000a10004097a11 */ /* 0x000fe400028f1407 */
[C---:B------:R-:W-:Y:S02]  /*4880*/  ISETP.LT.OR P5, PT, R2.reuse, 0x1, !P1 ;  /* 0x000000010200780c */ /* 0x040fe40004fa1670 */
[C---:B------:R-:W-:Y:S02]  /*4890*/  LEA R6, P6, R5.reuse, c[0x0][0x1f0], 0x1 ;  /* 0x00007c0005067a11 */ /* 0x040fe400078c08ff */
[----:B------:R-:W-:Y:S02]  /*48a0*/  ISETP.LT.OR P1, PT, R2, 0x21, !P1 ;  /* 0x000000210200780c */ /* 0x000fe40004f21670 */
        /* <DEDUP_REMOVED lines=15> */
.L_x_738:
[-C--:B-1-34-:R-:W-:Y:S01]  /*49a0*/  HMMA.16816.F32.BF16 R4, R80, R16.reuse, RZ ;  /* 0x000000105004723c */ /* 0x09afe200000418ff */
[----:B------:R-:W-:Y:S01]  /*49b0*/  LDSM.16.M88.4 R140, [R221+0x1800] ;  /* 0x00180000dd8c783b */ /* 0x000fe20000000200 */
[----:B------:R-:W-:Y:S01]  /*49c0*/  UIADD3 UR6, UR7, 0x1, URZ ;  /* 0x0000000107067890 */ /* 0x000fe2000fffe03f */
[----:B------:R-:W-:Y:S01]  /*49d0*/  ISETP.GE.AND P5, PT, R217, 0x1, PT ;  /* 0x00000001d900780c */ /* 0x000fe20003fa6270 */
[----:B------:R-:W-:Y:S01]  /*49e0*/  IMAD.WIDE.U32 R2, R248, c[0x0][0x238], R244 ;  /* 0x00008e00f8027a25 */ /* 0x000fe200078e00f4 */
[----:B------:R-:W-:Y:S01]  /*49f0*/  UISETP.GE.AND UP0, UPT, UR7, 0x1, UPT ;  /* 0x000000010700788c */ /* 0x000fe2000bf06270 */
[----:B------:R-:W2:Y:S02]  /*4a00*/  LDL R237, [R1+0x1c] ;  /* 0x00001c0001ed7983 */ /* 0x000ea40000100800 */
[C---:B------:R-:W-:Y:S01]  /*4a10*/  HMMA.16816.F32.BF16 R8, R132.reuse, R16, RZ ;  /* 0x000000108408723c */ /* 0x040fe200000418ff */
[----:B------:R-:W-:Y:S02]  /*4a20*/  USEL UR7, UR6, URZ, !UP0 ;  /* 0x0000003f06077287 */ /* 0x000fe4000c000000 */
[----:B------:R-:W-:Y:S05]  /*4a30*/  LDSM.16.MT88.4 R144, [R0+0x4080] ;  /* 0x004080000090783b */ /* 0x000fea0000004200 */
[-C--:B------:R-:W-:Y:S01]  /*4a40*/  HMMA.16816.F32.BF16 R12, R132, R18.reuse, RZ ;  /* 0x00000012840c723c */ /* 0x080fe200000418ff */
[----:B------:R-:W-:Y:S05]  /*4a50*/  LDSM.16.M88.4 R148, [R223+0x1000] ;  /* 0x00100000df94783b */ /* 0x000fea0000000200 */
[----:B------:R-:W0:Y:S02]  /*4a60*/  LDGDEPBAR ;  /* 0x00000000000079af */ /* 0x000e240000000000 */
        /* <DEDUP_REMOVED lines=8> */
[C---:B------:R-:W-:Y:S07]  /*4af0*/  HMMA.16816.F32.BF16 R8, R208.reuse, R204, R8 ;  /* 0x000000ccd008723c */ /* 0x040fee0000041808 */
[----:B------:R-:W-:Y:S01]  /*4b00*/  IMAD.MOV.U32 R204, RZ, RZ, R234 ;  /* 0x000000ffffcc7224 */ /* 0x000fe200078e00ea */
[-C--:B------:R-:W-:Y:S08]  /*4b10*/  HMMA.16816.F32.BF16 R12, R208, R206.reuse, R12 ;  /* 0x000000ced00c723c */ /* 0x080ff0000004180c */
[C---:B------:R-:W-:Y:S08]  /*4b20*/  HMMA.16816.F32.BF16 R16, R160.reuse, R206, R16 ;  /* 0x000000cea010723c */ /* 0x040ff00000041810 */
[-C--:B------:R-:W-:Y:S08]  /*4b30*/  HMMA.16816.F32.BF16 R20, R160, R212.reuse, R20 ;  /* 0x000000d4a014723c */ /* 0x080ff00000041814 */
[C---:B------:R-:W-:Y:S08]  /*4b40*/  HMMA.16816.F32.BF16 R24, R208.reuse, R212, R24 ;  /* 0x000000d4d018723c */ /* 0x040ff00000041818 */
[-C--:B------:R-:W-:Y:S08]  /*4b50*/  HMMA.16816.F32.BF16 R28, R208, R214.reuse, R28 ;  /* 0x000000d6d01c723c */ /* 0x080ff0000004181c */
[----:B------:R-:W-:Y:S01]  /*4b60*/  HMMA.16816.F32.BF16 R80, R160, R214, R80 ;  /* 0x000000d6a050723c */ /* 0x000fe20000041850 */
[----:B------:R-:W-:Y:S07]  /*4b70*/  LDSM.16.M88.4 R160, [R223+0x1800] ;  /* 0x00180000dfa0783b */ /* 0x000fee0000000200 */
        /* <DEDUP_REMOVED lines=10> */
[----:B------:R-:W3:Y:S05]  /*4c20*/  LDSM.16.MT88.4 R132, [R0+0x4880] ;  /* 0x004880000084783b */ /* 0x000eea0000004200 */
[----:B------:R-:W-:Y:S02]  /*4c30*/  LDSM.16.M88.4 R144, [R221+0x2800] ;  /* 0x00280000dd90783b */ /* 0x000fe40000000200 */
[-C--:B-1----:R-:W-:Y:S08]  /*4c40*/  HMMA.16816.F32.BF16 R4, R148, R136.reuse, R4 ;  /* 0x000000889404723c */ /* 0x082ff00000041804 */
[C---:B------:R-:W-:Y:S08]  /*4c50*/  HMMA.16816.F32.BF16 R8, R160.reuse, R136, R8 ;  /* 0x00000088a008723c */ /* 0x040ff00000041808 */
[-C--:B------:R-:W-:Y:S08]  /*4c60*/  HMMA.16816.F32.BF16 R12, R160, R138.reuse, R12 ;  /* 0x0000008aa00c723c */ /* 0x080ff0000004180c */
[C---:B------:R-:W-:Y:S01]  /*4c70*/  HMMA.16816.F32.BF16 R16, R148.reuse, R138, R16 ;  /* 0x0000008a9410723c */ /* 0x040fe20000041810 */
[----:B------:R-:W1:Y:S07]  /*4c80*/  LDSM.16.MT88.4 R136, [R0+0x2080] ;  /* 0x002080000088783b */ /* 0x000e6e0000004200 */
[-C--:B---3--:R-:W-:Y:S08]  /*4c90*/  HMMA.16816.F32.BF16 R20, R148, R132.reuse, R20 ;  /* 0x000000849414723c */ /* 0x088ff00000041814 */
[C---:B------:R-:W-:Y:S08]  /*4ca0*/  HMMA.16816.F32.BF16 R24, R160.reuse, R132, R24 ;  /* 0x00000084a018723c */ /* 0x040ff00000041818 */
[-C--:B------:R-:W-:Y:S01]  /*4cb0*/  HMMA.16816.F32.BF16 R28, R160, R134.reuse, R28 ;  /* 0x00000086a01c723c */ /* 0x080fe2000004181c */
[----:B------:R-:W-:Y:S07]  /*4cc0*/  LDSM.16.MT88.4 R160, [R0+0x2880] ;  /* 0x0028800000a0783b */ /* 0x000fee0000004200 */
[----:B------:R-:W-:Y:S01]  /*4cd0*/  HMMA.16816.F32.BF16 R80, R148, R134, R80 ;  /* 0x000000869450723c */ /* 0x000fe20000041850 */
[----:B------:R-:W3:Y:S05]  /*4ce0*/  LDSM.16.MT88.4 R132, [R0+0x5080] ;  /* 0x005080000084783b */ /* 0x000eea0000004200 */
[----:B------:R-:W4:Y:S02]  /*4cf0*/  LDSM.16.M88.4 R148, [R223+0x2000] ;  /* 0x00200000df94783b */ /* 0x000f240000000200 */
[-C--:B-1----:R-:W-:Y:S08]  /*4d00*/  HMMA.16816.F32.BF16 R4, R140, R136.reuse, R4 ;  /* 0x000000888c04723c */ /* 0x082ff00000041804 */
[C---:B------:R-:W-:Y:S08]  /*4d10*/  HMMA.16816.F32.BF16 R8, R144.reuse, R136, R8 ;  /* 0x000000889008723c */ /* 0x040ff00000041808 */
[-C--:B------:R-:W-:Y:S08]  /*4d20*/  HMMA.16816.F32.BF16 R12, R144, R138.reuse, R12 ;  /* 0x0000008a900c723c */ /* 0x080ff0000004180c */
[C---:B------:R-:W-:Y:S01]  /*4d30*/  HMMA.16816.F32.BF16 R16, R140.reuse, R138, R16 ;  /* 0x0000008a8c10723c */ /* 0x040fe20000041810 */
[----:B------:R-:W1:Y:S07]  /*4d40*/  LDSM.16.M88.4 R136, [R223+0x2800] ;  /* 0x00280000df88783b */ /* 0x000e6e0000000200 */
[-C--:B---3--:R-:W-:Y:S08]  /*4d50*/  HMMA.16816.F32.BF16 R20, R140, R132.reuse, R20 ;  /* 0x000000848c14723c */ /* 0x088ff00000041814 */
[C---:B------:R-:W-:Y:S08]  /*4d60*/  HMMA.16816.F32.BF16 R24, R144.reuse, R132, R24 ;  /* 0x000000849018723c */ /* 0x040ff00000041818 */
[-C--:B------:R-:W-:Y:S08]  /*4d70*/  HMMA.16816.F32.BF16 R28, R144, R134.reuse, R28 ;  /* 0x00000086901c723c */ /* 0x080ff0000004181c */
[----:B------:R-:W-:Y:S01]  /*4d80*/  HMMA.16816.F32.BF16 R80, R140, R134, R80 ;  /* 0x000000868c50723c */ /* 0x000fe20000041850 */
[----:B------:R3:W5:Y:S06]  /*4d90*/  LDSM.16.MT88.4 R132, [R0+0x5880] ;  /* 0x005880000084783b */ /* 0x00076c0000004200 */
[----:B------:R-:W-:Y:S01]  /*4da0*/  SHF.R.S32.HI R140, RZ, 0x1f, R247 ;  /* 0x0000001fff8c7819 */ /* 0x000fe200000114f7 */
[-C--:B----4-:R-:W-:Y:S05]  /*4db0*/  HMMA.16816.F32.BF16 R4, R148, R160.reuse, R4 ;  /* 0x000000a09404723c */ /* 0x090fea0000041804 */
[----:B------:R-:W-:Y:S03]  /*4dc0*/  IMAD R140, R140, c[0x0][0x240], RZ ;  /* 0x000090008c8c7a24 */ /* 0x000fe600078e02ff */
[C---:B-1----:R-:W-:Y:S04]  /*4dd0*/  HMMA.16816.F32.BF16 R8, R136.reuse, R160, R8 ;  /* 0x000000a08808723c */ /* 0x042fe80000041808 */
[----:B------:R-:W-:Y:S04]  /*4de0*/  IMAD R140, R247, c[0x0][0x244], R140 ;  /* 0x00009100f78c7a24 */ /* 0x000fe800078e028c */
[-C--:B------:R-:W-:Y:S04]  /*4df0*/  HMMA.16816.F32.BF16 R12, R136, R162.reuse, R12 ;  /* 0x000000a2880c723c */ /* 0x080fe8000004180c */
[----:B---3--:R-:W-:Y:S04]  /*4e00*/  SHF.R.S32.HI R0, RZ, 0x1f, R248 ;  /* 0x0000001fff007819 */ /* 0x008fe800000114f8 */
[C---:B------:R-:W-:Y:S04]  /*4e10*/  HMMA.16816.F32.BF16 R16, R148.reuse, R162, R16 ;  /* 0x000000a29410723c */ /* 0x040fe80000041810 */
[----:B------:R-:W-:Y:S04]  /*4e20*/  IMAD R0, R0, c[0x0][0x238], RZ ;  /* 0x00008e0000007a24 */ /* 0x000fe800078e02ff */
[----:B------:R-:W-:Y:S01]  /*4e30*/  IMAD R0, R248, c[0x0][0x23c], R0 ;  /* 0x00008f00f8007a24 */ /* 0x000fe200078e0200 */
[-C--:B-----5:R-:W-:Y:S03]  /*4e40*/  HMMA.16816.F32.BF16 R20, R148, R132.reuse, R20 ;  /* 0x000000849414723c */ /* 0x0a0fe60000041814 */
[----:B------:R-:W-:Y:S02]  /*4e50*/  IMAD.IADD R3, R3, 0x1, R0 ;  /* 0x0000000103037824 */ /* 0x000fe400078e0200 */
[----:B------:R-:W-:Y:S02]  /*4e60*/  IMAD.SHL.U32 R0, R249, 0x2000, RZ ;  /* 0x00002000f9007824 */ /* 0x000fe400078e00ff */
[----:B------:R-:W-:Y:S01]  /*4e70*/  IMAD.WIDE.U32 R2, R247, c[0x0][0x240], R2 ;  /* 0x00009000f7027a25 */ /* 0x000fe200078e0002 */
[C---:B------:R-:W-:Y:S04]  /*4e80*/  HMMA.16816.F32.BF16 R24, R136.reuse, R132, R24 ;  /* 0x000000848818723c */ /* 0x040fe80000041818 */
[----:B------:R-:W-:Y:S02]  /*4e90*/  SHF.R.S32.HI R141, RZ, 0x1f, R0 ;  /* 0x0000001fff8d7819 */ /* 0x000fe40000011400 */
[----:B------:R-:W-:Y:S02]  /*4ea0*/  IADD3 R0, P1, R0, R2, RZ ;  /* 0x0000000200007210 */ /* 0x000fe40007f3e0ff */
[-C--:B------:R-:W-:Y:S04]  /*4eb0*/  HMMA.16816.F32.BF16 R28, R136, R134.reuse, R28 ;  /* 0x00000086881c723c */ /* 0x080fe8000004181c */
[----:B------:R-:W-:Y:S02]  /*4ec0*/  IADD3.X R140, R141, R3, R140, P1, !PT ;  /* 0x000000038d8c7210 */ /* 0x000fe40000ffe48c */
[C---:B------:R-:W-:Y:S02]  /*4ed0*/  LEA R2, P1, R0.reuse, c[0x0][0x220], 0x2 ;  /* 0x0000880000027a11 */ /* 0x040fe400078210ff */
[----:B------:R-:W-:Y:S01]  /*4ee0*/  HMMA.16816.F32.BF16 R80, R148, R134, R80 ;  /* 0x000000869450723c */ /* 0x000fe20000041850 */
[----:B------:R-:W-:Y:S03]  /*4ef0*/  LDSM.16.MT88.4 R132, [R216+0x17880] ;  /* 0x01788000d884783b */ /* 0x000fe60000004200 */
[----:B------:R-:W-:Y:S01]  /*4f00*/  LEA.HI.X R3, R0, c[0x0][0x224], R140, 0x2, P1 ;  /* 0x0000890000037a11 */ /* 0x000fe200008f148c */
[C---:B------:R-:W-:Y:S01]  /*4f10*/  IMAD R0, R217.reuse, 0x2000, R228 ;  /* 0x00002000d9007824 */ /* 0x040fe200078e02e4 */
[----:B------:R-:W-:Y:S01]  /*4f20*/  LDSM.16.MT88.4 R140, [R216+0x18080] ;  /* 0x01808000d88c783b */ /* 0x000fe20000004200 */
[----:B--2---:R-:W-:Y:S02]  /*4f30*/  ISETP.GE.AND P1, PT, R234, R237, PT ;  /* 0x000000edea00720c */ /* 0x004fe40003f26270 */
[----:B------:R-:W-:Y:S02]  /*4f40*/  IMAD.SHL.U32 R0, R0, 0x2, RZ ;  /* 0x0000000200007824 */ /* 0x000fe400078e00ff */
[----:B------:R-:W-:Y:S01]  /*4f50*/  RED.E.ADD.F32.FTZ.RN.STRONG.GPU [R2.64], R4 ;  /* 0x000000040200798e */ /* 0x000fe2000c10e788 */
[----:B------:R-:W-:Y:S04]  /*4f60*/  IADD3 R217, R217, 0x1, RZ ;  /* 0x00000001d9d97810 */ /* 0x000fe80007ffe0ff */
[----:B------:R-:W-:Y:S01]  /*4f70*/  RED.E.ADD.F32.FTZ.RN.STRONG.GPU [R2.64+0x400], R5 ;  /* 0x000400050200798e */ /* 0x000fe2000c10e788 */
[----:B------:R-:W-:Y:S04]  /*4f80*/  SEL R217, R217, RZ, !P5 ;  /* 0x000000ffd9d97207 */ /* 0x000fe80006800000 */
        /* <DEDUP_REMOVED lines=56> */
[-C--:B-1----:R-:W-:Y:S08]  /*5310*/  HMMA.16816.F32.BF16 R84, R24, R28.reuse, R84 ;  /* 0x0000001c1854723c */ /* 0x082ff00000041854 */
        /* <DEDUP_REMOVED lines=89> */
.L_x_736:
[----:B------:R-:W-:Y:S05]  /*58b0*/  @P1 BRA `(.L_x_740) ;  /* 0x000016c000001947 */ /* 0x000fea0003800000 */
[----:B------:R-:W2:Y:S01]  /*58c0*/  LDL.LU R80, [R1+0x20] ;  /* 0x0000200001507983 */ /* 0x000ea20000300800 */
[----:B------:R-:W-:Y:S01]  /*58d0*/  SHF.R.S32.HI R8, RZ, 0x1f, R244 ;  /* 0x0000001fff087819 */ /* 0x000fe200000114f4 */
[----:B------:R-:W-:Y:S01]  /*58e0*/  BSSY B0, `(.L_x_741) ;  /* 0x00000b7000007945 */ /* 0x000fe20003800000 */
[----:B------:R-:W-:Y:S02]  /*58f0*/  F2FP.BF16.PACK_AB R32, R33, R32 ;  /* 0x000000202120723e */ /* 0x000fe400000010ff */
[----:B------:R-:W-:-:S02]  /*5900*/  LEA.HI R3, R8, R244, RZ, 0x2 ;  /* 0x000000f408037211 */ /* 0x000fc400078f10ff */
[----:B------:R-:W-:Y:S02]  /*5910*/  LEA.HI R0, R8, R244, RZ, 0x5 ;  /* 0x000000f408007211 */ /* 0x000fe400078f28ff */
[--C-:B-1----:R-:W-:Y:S02]  /*5920*/  SHF.R.S32.HI R5, RZ, 0x2, R3.reuse ;  /* 0x00000002ff057819 */ /* 0x102fe40000011403 */
        /* <DEDUP_REMOVED lines=32> */
[----:B------:R-:W-:Y:S01]  /*5b30*/  BAR.SYNC.DEFER_BLOCKING 0x1, 0x100 ;  /* 0x0044000000007b1d */ /* 0x000fe20000010000 */
[----:B------:R-:W-:-:S02]  /*5b40*/  F2FP.BF16.PACK_AB R52, R53, R52 ;  /* 0x000000343534723e */ /* 0x000fc400000010ff */
[----:B------:R-:W-:Y:S01]  /*5b50*/  IMAD R4, R2, 0x1800, R4 ;  /* 0x0000180002047824 */ /* 0x000fe200078e0204 */
[C---:B------:R-:W-:Y:S02]  /*5b60*/  IADD3 R2, R0.reuse, 0x40, RZ ;  /* 0x0000004000027810 */ /* 0x040fe40007ffe0ff */
[----:B------:R-:W-:Y:S02]  /*5b70*/  F2FP.BF16.PACK_AB R54, R55, R54 ;  /* 0x000000363736723e */ /* 0x000fe400000010ff */
[----:B------:R-:W-:Y:S02]  /*5b80*/  @P0 IADD3 R2, R0, -0x40, RZ ;  /* 0xffffffc000020810 */ /* 0x000fe40007ffe0ff */
[----:B------:R-:W-:Y:S02]  /*5b90*/  F2FP.BF16.PACK_AB R36, R37, R36 ;  /* 0x000000242524723e */ /* 0x000fe400000010ff */
[----:B------:R-:W-:Y:S02]  /*5ba0*/  F2FP.BF16.PACK_AB R38, R39, R38 ;  /* 0x000000262726723e */ /* 0x000fe400000010ff */
[----:B------:R-:W-:-:S02]  /*5bb0*/  F2FP.BF16.PACK_AB R48, R49, R48 ;  /* 0x000000303130723e */ /* 0x000fc400000010ff */
[----:B------:R-:W-:Y:S02]  /*5bc0*/  F2FP.BF16.PACK_AB R50, R51, R50 ;  /* 0x000000323332723e */ /* 0x000fe400000010ff */
[----:B------:R-:W-:Y:S02]  /*5bd0*/  F2FP.BF16.PACK_AB R40, R41, R40 ;  /* 0x000000282928723e */ /* 0x000fe400000010ff */
[----:B------:R-:W-:Y:S02]  /*5be0*/  F2FP.BF16.PACK_AB R42, R43, R42 ;  /* 0x0000002a2b2a723e */ /* 0x000fe400000010ff */
[----:B------:R-:W-:Y:S02]  /*5bf0*/  SHF.R.S32.HI R10, RZ, 0x4, R10 ;  /* 0x00000004ff0a7819 */ /* 0x000fe4000001140a */
        /* <DEDUP_REMOVED lines=31> */
[----:B------:R-:W-:Y:S01]  /*5df0*/  LOP3.LUT R3, R3, 0x1c0, RZ, 0xc0, !PT ;  /* 0x000001c003037812 */ /* 0x000fe200078ec0ff */
        /* <DEDUP_REMOVED lines=13> */
[----:B------:R-:W-:Y:S02]  /*5ed0*/  LOP3.LUT R5, R3, 0x38, R6, 0xf8, !PT ;  /* 0x0000003803057812 */ /* 0x000fe400078ef806 */
[----:B------:R-:W-:Y:S01]  /*5ee0*/  SHF.R.U32.HI R8, RZ, 0x3, R3 ;  /* 0x00000003ff087819 */ /* 0x000fe20000011603 */
        /* <DEDUP_REMOVED lines=13> */
[----:B------:R-:W-:-:S02]  /*5fc0*/  LOP3.LUT R8, R5, R8, RZ, 0x3c, !PT ;  /* 0x0000000805087212 */ /* 0x000fc400078e3cff */
[----:B------:R-:W-:Y:S01]  /*5fd0*/  F2FP.BF16.PACK_AB R7, R121, R120 ;  /* 0x000000787907723e */ /* 0x000fe200000010ff */
[----:B------:R-:W-:Y:S01]  /*5fe0*/  STS [R0+0xb080], R64 ;  /* 0x00b0804000007388 */ /* 0x000fe20000000800 */
[----:B------:R-:W-:Y:S01]  /*5ff0*/  F2FP.BF16.PACK_AB R5, R123, R122 ;  /* 0x0000007a7b05723e */ /* 0x000fe200000010ff */
[----:B------:R-:W-:Y:S02]  /*6000*/  IMAD.IADD R4, R4, 0x1, R8 ;  /* 0x0000000104047824 */ /* 0x000fe400078e0208 */
[----:B------:R-:W-:Y:S02]  /*6010*/  STS [R0+0xb480], R66 ;  /* 0x00b4804200007388 */ /* 0x000fe40000000800 */
[----:B------:R-:W-:Y:S02]  /*6020*/  IMAD.SHL.U32 R4, R4, 0x2, RZ ;  /* 0x0000000204047824 */ /* 0x000fe400078e00ff */
        /* <DEDUP_REMOVED lines=9> */
[----:B------:R3:W-:Y:S04]  /*60c0*/  STS [R2+0x1480], R21 ;  /* 0x0014801502007388 */ /* 0x0007e80000000800 */
[----:B------:R-:W-:Y:S04]  /*60d0*/  STS [R0+0x2080], R26 ;  /* 0x0020801a00007388 */ /* 0x000fe80000000800 */
[----:B------:R-:W-:Y:S04]  /*60e0*/  STS [R0+0x2480], R25 ;  /* 0x0024801900007388 */ /* 0x000fe80000000800 */
[----:B------:R-:W-:Y:S04]  /*60f0*/  STS [R2+0x2080], R20 ;  /* 0x0020801402007388 */ /* 0x000fe80000000800 */
[----:B------:R-:W-:Y:S04]  /*6100*/  STS [R2+0x2480], R19 ;  /* 0x0024801302007388 */ /* 0x000fe80000000800 */
[----:B------:R-:W-:Y:S01]  /*6110*/  STS [R0+0x3080], R18 ;  /* 0x0030801200007388 */ /* 0x000fe20000000800 */
[----:B-1----:R-:W-:-:S03]  /*6120*/  SHF.R.S32.HI R22, RZ, 0x1f, R247 ;  /* 0x0000001fff167819 */ /* 0x002fc600000114f7 */
[----:B------:R-:W-:Y:S01]  /*6130*/  STS [R0+0x3480], R17 ;  /* 0x0034801100007388 */ /* 0x000fe20000000800 */
[----:B---3--:R-:W-:-:S03]  /*6140*/  SHF.R.S32.HI R21, RZ, 0x1f, R248 ;  /* 0x0000001fff157819 */ /* 0x008fc600000114f8 */
        /* <DEDUP_REMOVED lines=9> */
[----:B------:R1:W-:Y:S04]  /*61e0*/  STS [R2+0x5080], R7 ;  /* 0x0050800702007388 */ /* 0x0003e80000000800 */
[----:B------:R4:W-:Y:S04]  /*61f0*/  STS [R2+0x5480], R5 ;  /* 0x0054800502007388 */ /* 0x0009e80000000800 */
[----:B------:R-:W-:Y:S01]  /*6200*/  BAR.SYNC.DEFER_BLOCKING 0x1, 0x100 ;  /* 0x0044000000007b1d */ /* 0x000fe20000010000 */
[----:B---3--:R-:W-:Y:S01]  /*6210*/  IMAD R0, R21, c[0x0][0x338], RZ ;  /* 0x0000ce0015007a24 */ /* 0x008fe200078e02ff */
[----:B-1----:R-:W-:-:S03]  /*6220*/  SHF.R.S32.HI R7, RZ, 0x1f, R6 ;  /* 0x0000001fff077819 */ /* 0x002fc60000011406 */
[C---:B------:R-:W-:Y:S02]  /*6230*/  IMAD R0, R248.reuse, c[0x0][0x33c], R0 ;  /* 0x0000cf00f8007a24 */ /* 0x040fe400078e0200 */
[----:B----4-:R-:W-:Y:S02]  /*6240*/  IMAD.MOV.U32 R5, RZ, RZ, -0x60 ;  /* 0xffffffa0ff057424 */ /* 0x010fe400078e00ff */
[----:B------:R-:W-:Y:S01]  /*6250*/  IMAD.WIDE.U32 R2, R248, c[0x0][0x338], R6 ;  /* 0x0000ce00f8027a25 */ /* 0x000fe200078e0006 */
[----:B------:R1:W3:Y:S03]  /*6260*/  LDS.128 R24, [R4+0x6880] ;  /* 0x0068800004187984 */ /* 0x0002e60000000c00 */
[----:B------:R-:W-:Y:S01]  /*6270*/  IMAD.IADD R3, R3, 0x1, R0 ;  /* 0x0000000103037824 */ /* 0x000fe200078e0200 */
[----:B------:R1:W4:Y:S01]  /*6280*/  LDS.128 R28, [R4+0x7080] ;  /* 0x00708000041c7984 */ /* 0x0003220000000c00 */
[----:B--2---:R-:W-:-:S02]  /*6290*/  IMAD R5, R80, R5, c[0x0][0x2f0] ;  /* 0x0000bc0050057624 */ /* 0x004fc400078e0205 */
[----:B------:R-:W-:Y:S01]  /*62a0*/  IMAD R0, R22, c[0x0][0x340], RZ ;  /* 0x0000d00016007a24 */ /* 0x000fe200078e02ff */
[----:B------:R1:W2:Y:S01]  /*62b0*/  LDS.128 R32, [R4+0x7880] ;  /* 0x0078800004207984 */ /* 0x0002a20000000c00 */
[----:B------:R-:W-:Y:S01]  /*62c0*/  IMAD.WIDE.U32 R8, R247, c[0x0][0x340], R2 ;  /* 0x0000d000f7087a25 */ /* 0x000fe200078e0002 */
[----:B------:R-:W-:Y:S02]  /*62d0*/  IMNMX R20, R5, 0x60, PT ;  /* 0x0000006005147817 */ /* 0x000fe40003800200 */
[----:B------:R1:W1:Y:S01]  /*62e0*/  LDS.128 R36, [R4+0x8080] ;  /* 0x0080800004247984 */ /* 0x0002620000000c00 */
[----:B------:R-:W-:Y:S01]  /*62f0*/  IMAD R0, R247, c[0x0][0x344], R0 ;  /* 0x0000d100f7007a24 */ /* 0x000fe200078e0200 */
[----:B------:R-:W-:Y:S01]  /*6300*/  ISETP.GE.AND P5, PT, R10, R20, PT ;  /* 0x000000140a00720c */ /* 0x000fe20003fa6270 */
[----:B------:R-:W-:Y:S01]  /*6310*/  IMAD.WIDE R2, R80, 0x60, R10 ;  /* 0x0000006050027825 */ /* 0x000fe200078e020a */
[----:B------:R1:W1:Y:S02]  /*6320*/  LDS.128 R40, [R4+0x8880] ;  /* 0x0088800004287984 */ /* 0x0002640000000c00 */
[----:B------:R-:W-:Y:S01]  /*6330*/  ISETP.GE.OR P0, PT, R6, c[0x0][0x324], P5 ;  /* 0x0000c90006007a0c */ /* 0x000fe20002f06670 */
[----:B------:R-:W-:Y:S01]  /*6340*/  IMAD.IADD R5, R9, 0x1, R0 ;  /* 0x0000000109057824 */ /* 0x000fe200078e0200 */
[----:B------:R1:W1:Y:S04]  /*6350*/  LDS.128 R44, [R4+0x80] ;  /* 0x00008000042c7984 */ /* 0x0002680000000c00 */
[----:B------:R1:W1:Y:S04]  /*6360*/  LDS.128 R48, [R4+0x880] ;  /* 0x0008800004307984 */ /* 0x0002680000000c00 */
[----:B------:R1:W1:Y:S04]  /*6370*/  LDS.128 R52, [R4+0x1080] ;  /* 0x0010800004347984 */ /* 0x0002680000000c00 */
[----:B------:R1:W1:Y:S04]  /*6380*/  LDS.128 R56, [R4+0x1880] ;  /* 0x0018800004387984 */ /* 0x0002680000000c00 */
[----:B------:R1:W1:Y:S04]  /*6390*/  LDS.128 R60, [R4+0x2080] ;  /* 0x00208000043c7984 */ /* 0x0002680000000c00 */
[----:B------:R1:W1:Y:S01]  /*63a0*/  LDS.128 R64, [R4+0x2880] ;  /* 0x0028800004407984 */ /* 0x0002620000000c00 */
[----:B------:R-:W-:Y:S05]  /*63b0*/  @P0 BRA `(.L_x_742) ;  /* 0x0000009000000947 */ /* 0x000fea0003800000 */
[----:B---3--:R3:W5:Y:S01]  /*63c0*/  LDS.128 R16, [R4+0x6080] ;  /* 0x0060800004107984 */ /* 0x0087620000000c00 */
[----:B------:R-:W-:-:S04]  /*63d0*/  IMAD R0, R3, c[0x0][0x330], RZ ;  /* 0x0000cc0003007a24 */ /* 0x000fc800078e02ff */
[----:B------:R-:W-:Y:S01]  /*63e0*/  IMAD R0, R2, c[0x0][0x334], R0 ;  /* 0x0000cd0002007a24 */ /* 0x000fe200078e0200 */
[----:B-1-3--:R-:W-:-:S05]  /*63f0*/  MOV R4, R8 ;  /* 0x0000000800047202 */ /* 0x00afca0000000f00 */
[----:B------:R-:W-:-:S05]  /*6400*/  IMAD.WIDE.U32 R12, R2, c[0x0][0x330], R4 ;  /* 0x0000cc00020c7a25 */ /* 0x000fca00078e0004 */
[----:B------:R-:W-:Y:S02]  /*6410*/  IADD3 R0, R13, R0, RZ ;  /* 0x000000000d007210 */ /* 0x000fe40007ffe0ff */
[----:B------:R-:W-:-:S04]  /*6420*/  LEA R14, P0, R12, c[0x0][0x318], 0x1 ;  /* 0x0000c6000c0e7a11 */ /* 0x000fc800078008ff */
[----:B------:R-:W-:-:S05]  /*6430*/  LEA.HI.X R15, R12, c[0x0][0x31c], R0, 0x1, P0 ;  /* 0x0000c7000c0f7a11 */ /* 0x000fca00000f0c00 */
[----:B-----5:R1:W-:Y:S04]  /*6440*/  STG.E.128 [R14.64], R16 ;  /* 0x000000100e007986 */ /* 0x0203e8000c101d08 */
.L_x_742:
[----:B---3--:R-:W-:Y:S05]  /*6450*/  BSYNC B0 ;  /* 0x0000000000007941 */ /* 0x008fea0003800000 */
.L_x_741:
        /* <DEDUP_REMOVED lines=16> */
.L_x_744:
[----:B------:R-:W-:Y:S05]  /*6560*/  BSYNC B0 ;  /* 0x0000000000007941 */ /* 0x000fea0003800000 */
.L_x_743:
        /* <DEDUP_REMOVED lines=16> */
.L_x_746:
[----:B------:R-:W-:Y:S05]  /*6670*/  BSYNC B0 ;  /* 0x0000000000007941 */ /* 0x000fea0003800000 */
.L_x_745:
        /* <DEDUP_REMOVED lines=15> */
[----:B--2---:R1:W-:Y:S02]  /*6770*/  STG.E.128 [R14.64], R32 ;  /* 0x000000200e007986 */ /* 0x0043e4000c101d08 */
.L_x_748:
[----:B------:R-:W-:Y:S05]  /*6780*/  BSYNC B0 ;  /* 0x0000000000007941 */ /* 0x000fea0003800000 */
.L_x_747:
        /* <DEDUP_REMOVED lines=16> */
.L_x_750:
[----:B------:R-:W-:Y:S05]  /*6890*/  BSYNC B0 ;  /* 0x0000000000007941 */ /* 0x000fea0003800000 */
.L_x_749:
[----:B------:R-:W-:Y:S01]  /*68a0*/  IADD3 R0, R10, 0x50, RZ ;  /* 0x000000500a007810 */ /* 0x000fe20007ffe0ff */
[----:B------:R-:W-:Y:S03]  /*68b0*/  BSSY B0, `(.L_x_751) ;  /* 0x000000e000007945 */ /* 0x000fe60003800000 */
[----:B------:R-:W-:-:S04]  /*68c0*/  ISETP.GE.AND P0, PT, R0, R20, PT ;  /* 0x000000140000720c */ /* 0x000fc80003f06270 */
[----:B------:R-:W-:-:S13]  /*68d0*/  ISETP.GE.OR P6, PT, R6, c[0x0][0x324], P0 ;  /* 0x0000c90006007a0c */ /* 0x000fda00007c6670 */
[----:B------:R-:W-:Y:S05]  /*68e0*/  @P6 BRA `(.L_x_752) ;  /* 0x000000a000006947 */ /* 0x000fea0003800000 */
[----:B------:R-:W-:-:S04]  /*68f0*/  IADD3 R0, P6, R2, 0x50, RZ ;  /* 0x0000005002007810 */ /* 0x000fc80007fde0ff */
[----:B-1----:R-:W-:-:S05]  /*6900*/  IADD3.X R4, RZ, R3, RZ, P6, !PT ;  /* 0x00000003ff047210 */ /* 0x002fca00037fe4ff */
        /* <DEDUP_REMOVED lines=8> */
.L_x_752:
[----:B------:R-:W-:Y:S05]  /*6990*/  BSYNC B0 ;  /* 0x0000000000007941 */ /* 0x000fea0003800000 */
.L_x_751:
        /* <DEDUP_REMOVED lines=19> */
.L_x_754:
[----:B------:R-:W-:Y:S05]  /*6ad0*/  BSYNC B0 ;  /* 0x0000000000007941 */ /* 0x000fea0003800000 */
.L_x_753:
        /* <DEDUP_REMOVED lines=14> */
.L_x_756:
[----:B------:R-:W-:Y:S05]  /*6bc0*/  BSYNC B0 ;  /* 0x0000000000007941 */ /* 0x000fea0003800000 */
.L_x_755:
        /* <DEDUP_REMOVED lines=14> */
.L_x_758:
[----:B------:R-:W-:Y:S05]  /*6cb0*/  BSYNC B0 ;  /* 0x0000000000007941 */ /* 0x000fea0003800000 */
.L_x_757:
        /* <DEDUP_REMOVED lines=14> */
.L_x_760:
[----:B------:R-:W-:Y:S05]  /*6da0*/  BSYNC B0 ;  /* 0x0000000000007941 */ /* 0x000fea0003800000 */
.L_x_759:
        /* <DEDUP_REMOVED lines=14> */
.L_x_762:
[----:B------:R-:W-:Y:S05]  /*6e90*/  BSYNC B0 ;  /* 0x0000000000007941 */ /* 0x000fea0003800000 */
.L_x_761:
        /* <DEDUP_REMOVED lines=14> */
.L_x_740:
[----:B------:R-:W2:Y:S01]  /*6f80*/  LDL.LU R3, [R1+0x20] ;  /* 0x0000200001037983 */ /* 0x000ea20000300800 */
[----:B------:R-:W-:Y:S01]  /*6f90*/  SHF.R.S32.HI R0, RZ, 0x1f, R244 ;  /* 0x0000001fff007819 */ /* 0x000fe200000114f4 */
[----:B------:R-:W-:Y:S01]  /*6fa0*/  IMAD.MOV.U32 R16, RZ, RZ, -0x60 ;  /* 0xffffffa0ff107424 */ /* 0x000fe200078e00ff */
[----:B------:R-:W-:Y:S01]  /*6fb0*/  SHF.R.S32.HI R17, RZ, 0x1f, R248 ;  /* 0x0000001fff117819 */ /* 0x000fe200000114f8 */
[----:B------:R-:W-:Y:S01]  /*6fc0*/  BSSY B0, `(.L_x_763) ;  /* 0x000001e000007945 */ /* 0x000fe20003800000 */
[----:B------:R-:W-:Y:S02]  /*6fd0*/  LEA.HI R6, R0, R244, RZ, 0x4 ;  /* 0x000000f400067211 */ /* 0x000fe400078f20ff */
[----:B------:R-:W-:Y:S01]  /*6fe0*/  SHF.R.S32.HI R18, RZ, 0x1f, R247 ;  /* 0x0000001fff127819 */ /* 0x000fe200000114f7 */
[----:B------:R-:W-:Y:S01]  /*6ff0*/  IMAD R0, R17, c[0x0][0x308], RZ ;  /* 0x0000c20011007a24 */ /* 0x000fe200078e02ff */
[----:B------:R-:W-:-:S02]  /*7000*/  LOP3.LUT R4, R6, 0x1ffffff0, RZ, 0xc0, !PT ;  /* 0x1ffffff006047812 */ /* 0x000fc400078ec0ff */
[----:B------:R-:W-:Y:S01]  /*7010*/  SHF.R.S32.HI R6, RZ, 0x4, R6 ;  /* 0x00000004ff067819 */ /* 0x000fe20000011406 */
[----:B------:R-:W-:Y:S02]  /*7020*/  IMAD R0, R248, c[0x0][0x30c], R0 ;  /* 0x0000c300f8007a24 */ /* 0x000fe400078e0200 */
[----:B------:R-:W-:Y:S01]  /*7030*/  IMAD.IADD R4, R244, 0x1, -R4 ;  /* 0x00000001f4047824 */ /* 0x000fe200078e0a04 */
[----:B------:R-:W-:Y:S01]  /*7040*/  SHF.R.S32.HI R7, RZ, 0x1f, R6 ;  /* 0x0000001fff077819 */ /* 0x000fe20000011406 */
[----:B------:R-:W-:-:S03]  /*7050*/  IMAD R2, R18, c[0x0][0x310], RZ ;  /* 0x0000c40012027a24 */ /* 0x000fc600078e02ff */
[----:B------:R-:W-:Y:S01]  /*7060*/  SHF.L.U32 R4, R4, 0x3, RZ ;  /* 0x0000000304047819 */ /* 0x000fe200000006ff */
[----:B------:R-:W-:-:S03]  /*7070*/  IMAD R8, R247, c[0x0][0x314], R2 ;  /* 0x0000c500f7087a24 */ /* 0x000fc600078e0202 */
[----:B-1----:R-:W-:-:S05]  /*7080*/  SHF.R.S32.HI R5, RZ, 0x1f, R4 ;  /* 0x0000001fff057819 */ /* 0x002fca0000011404 */
[----:B------:R-:W-:-:S05]  /*7090*/  IMAD.WIDE.U32 R10, R248, c[0x0][0x308], R4 ;  /* 0x0000c200f80a7a25 */ /* 0x000fca00078e0004 */
[----:B------:R-:W-:-:S05]  /*70a0*/  IADD3 R11, R11, R0, RZ ;  /* 0x000000000b0b7210 */ /* 0x000fca0007ffe0ff */
[----:B------:R-:W-:-:S04]  /*70b0*/  IMAD.WIDE.U32 R10, R247, c[0x0][0x310], R10 ;  /* 0x0000c400f70a7a25 */ /* 0x000fc800078e000a */
[----:B------:R-:W-:Y:S02]  /*70c0*/  IMAD.IADD R9, R11, 0x1, R8 ;  /* 0x000000010b097824 */ /* 0x000fe400078e0208 */
[C---:B--2---:R-:W-:Y:S02]  /*70d0*/  IMAD R16, R3.reuse, R16, c[0x0][0x2f0] ;  /* 0x0000bc0003107624 */ /* 0x044fe400078e0210 */
[----:B------:R-:W-:-:S03]  /*70e0*/  IMAD.WIDE R2, R3, 0x60, R6 ;  /* 0x0000006003027825 */ /* 0x000fc600078e0206 */
[----:B------:R-:W-:-:S04]  /*70f0*/  ISETP.GE.AND P5, PT, R6, R16, PT ;  /* 0x000000100600720c */ /* 0x000fc80003fa6270 */
[----:B------:R-:W-:-:S13]  /*7100*/  ISETP.GE.OR P0, PT, R4, c[0x0][0x2f4], P5 ;  /* 0x0000bd0004007a0c */ /* 0x000fda0002f06670 */
        /* <DEDUP_REMOVED lines=9> */
.L_x_764:
[----:B------:R-:W-:Y:S05]  /*71a0*/  BSYNC B0 ;  /* 0x0000000000007941 */ /* 0x000fea0003800000 */
.L_x_763:
        /* <DEDUP_REMOVED lines=16> */
.L_x_766:
[----:B------:R-:W-:Y:S05]  /*72b0*/  BSYNC B0 ;  /* 0x0000000000007941 */ /* 0x000fea0003800000 */
.L_x_765:
        /* <DEDUP_REMOVED lines=16> */
.L_x_768:
[----:B------:R-:W-:Y:S05]  /*73c0*/  BSYNC B0 ;  /* 0x0000000000007941 */ /* 0x000fea0003800000 */
.L_x_767:
        /* <DEDUP_REMOVED lines=16> */
.L_x_770:
[----:B------:R-:W-:Y:S05]  /*74d0*/  BSYNC B0 ;  /* 0x0000000000007941 */ /* 0x000fea0003800000 */
.L_x_769:
        /* <DEDUP_REMOVED lines=16> */
.L_x_772:
[----:B------:R-:W-:Y:S05]  /*75e0*/  BSYNC B0 ;  /* 0x0000000000007941 */ /* 0x000fea0003800000 */
.L_x_771:
        /* <DEDUP_REMOVED lines=15> */
.L_x_774:
[----:B------:R-:W-:Y:S05]  /*76e0*/  BSYNC B0 ;  /* 0x0000000000007941 */ /* 0x000fea0003800000 */
.L_x_773:
        /* <DEDUP_REMOVED lines=19> */
.L_x_776:
[----:B------:R-:W-:Y:S05]  /*7820*/  BSYNC B0 ;  /* 0x0000000000007941 */ /* 0x000fea0003800000 */
.L_x_775:
        /* <DEDUP_REMOVED lines=14> */
.L_x_778:
[----:B------:R-:W-:Y:S05]  /*7910*/  BSYNC B0 ;  /* 0x0000000000007941 */ /* 0x000fea0003800000 */
.L_x_777:
        /* <DEDUP_REMOVED lines=14> */
.L_x_780:
[----:B------:R-:W-:Y:S05]  /*7a00*/  BSYNC B0 ;  /* 0x0000000000007941 */ /* 0x000fea0003800000 */
.L_x_779:
        /* <DEDUP_REMOVED lines=14> */
.L_x_782:
[----:B------:R-:W-:Y:S05]  /*7af0*/  BSYNC B0 ;  /* 0x0000000000007941 */ /* 0x000fea0003800000 */
.L_x_781:
        /* <DEDUP_REMOVED lines=14> */
.L_x_784:
[----:B------:R-:W-:Y:S05]  /*7be0*/  BSYNC B0 ;  /* 0x0000000000007941 */ /* 0x000fea0003800000 */
.L_x_783:
        /* <DEDUP_REMOVED lines=13> */
.L_x_785:
        /* <DEDUP_REMOVED lines=12> */
.L_x_2306:


//--------------------- .text._ZN7cutlass13device_kernelIN5flash19enable_sm80_to_sm89INS1_16FlashAttnBwdSm80INS1_25CollectiveMainloopBwdSm80ILi2ELi1EN4cute5tupleIJNS5_1CILi64EEENS7_ILi96EEENS7_ILi128EEEEEENS_10bfloat16_tEfNS_4arch4Sm80ELb1ELb0ELb0ELb0ELb0ELb0ELb0ELb0ELi2ELi2ELi2ELi2ELb1EEENS1_24CollectiveEpilogueBwdGQAISB_fSE_Li256ELb0ELb0EEENS1_25SingleTileBwdLPTSchedulerILb0ELi96ELb0EEEEEEEEEvNT_6ParamsE --------------------------
	.section	.text._ZN7cutlass13device_kernelIN5flash19enable_sm80_to_sm89INS1_16FlashAttnBwdSm80INS1_25CollectiveMainloopBwdSm80ILi2ELi1EN4cute5tupleIJNS5_1CILi64EEENS7_ILi96EEENS7_ILi128EEEEEENS_10bfloat16_tEfNS_4arch4Sm80ELb1ELb0ELb0ELb0ELb0ELb0ELb0ELb0ELi2ELi2ELi2ELi2ELb1EEENS1_24CollectiveEpilogueBwdGQAISB_fSE_Li256ELb0ELb0EEENS1_25SingleTileBwdLPTSchedulerILb0ELi96ELb0EEEEEEEEEvNT_6ParamsE,"ax",@progbits
	.sectioninfo	@"SHI_REGISTERS=255"
	.align	128
.text._ZN7cutlass13device_kernelIN5flash19enable_sm80_to_sm89INS1_16FlashAttnBwdSm80INS1_25CollectiveMainloopBwdSm80ILi2ELi1EN4cute5tupleIJNS5_1CILi64EEENS7_ILi96EEENS7_ILi128EEEEEENS_10bfloat16_tEfNS_4arch4Sm80ELb1ELb0ELb0ELb0ELb0ELb0ELb0ELb0ELi2ELi2ELi2ELi2ELb1EEENS1_24CollectiveEpilogueBwdGQAISB_fSE_Li256ELb0ELb0EEENS1_25SingleTileBwdLPTSchedulerILb0ELi96ELb0EEEEEEEEEvNT_6ParamsE:
        .type           _ZN7cutlass13device_kernelIN5flash19enable_sm80_to_sm89INS1_16FlashAttnBwdSm80INS1_25CollectiveMainloopBwdSm80ILi2ELi1EN4cute5tupleIJNS5_1CILi64EEENS7_ILi96EEENS7_ILi128EEEEEENS_10bfloat16_tEfNS_4arch4Sm80ELb1ELb0ELb0ELb0ELb0ELb0ELb0ELb0ELi2ELi2ELi2ELi2ELb1EEENS1_24CollectiveEpilogueBwdGQAISB_fSE_Li256ELb0ELb0EEENS1_25SingleTileBwdLPTSchedulerILb0ELi96ELb0EEEEEEEEEvNT_6ParamsE,@function
        .size           _ZN7cutlass13device_kernelIN5flash19enable_sm80_to_sm89INS1_16FlashAttnBwdSm80INS1_25CollectiveMainloopBwdSm80ILi2ELi1EN4cute5tupleIJNS5_1CILi64EEENS7_ILi96EEENS7_ILi128EEEEEENS_10bfloat16_tEfNS_4arch4Sm80ELb1ELb0ELb0ELb0ELb0ELb0ELb0ELb0ELi2ELi2ELi2ELi2ELb1EEENS1_24CollectiveEpilogueBwdGQAISB_fSE_Li256ELb0ELb0EEENS1_25SingleTileBwdLPTSchedulerILb0ELi96ELb0EEEEEEEEEvNT_6ParamsE,(.L_x_2307 - _ZN7cutlass13device_kernelIN5flash19enable_sm80_to_sm89INS1_16FlashAttnBwdSm80INS1_25CollectiveMainloopBwdSm80ILi2ELi1EN4cute5tupleIJNS5_1CILi64EEENS7_ILi96EEENS7_ILi128EEEEEENS_10bfloat16_tEfNS_4arch4Sm80ELb1ELb0ELb0ELb0ELb0ELb0ELb0ELb0ELi2ELi2ELi2ELi2ELb1EEENS1_24CollectiveEpilogueBwdGQAISB_fSE_Li256ELb0ELb0EEENS1_25SingleTileBwdLPTSchedulerILb0ELi96ELb0EEEEEEEEEvNT_6ParamsE)
        .other          _ZN7cutlass13device_kernelIN5flash19enable_sm80_to_sm89INS1_16FlashAttnBwdSm80INS1_25CollectiveMainloopBwdSm80ILi2ELi1EN4cute5tupleIJNS5_1CILi64EEENS7_ILi96EEENS7_ILi128EEEEEENS_10bfloat16_tEfNS_4arch4Sm80ELb1ELb0ELb0ELb0ELb0ELb0ELb0ELb0ELi2ELi2ELi2ELi2ELb1EEENS1_24CollectiveEpilogueBwdGQAISB_fSE_Li256ELb0ELb0EEENS1_25SingleTileBwdLPTSchedulerILb0ELi96ELb0EEEEEEEEEvNT_6ParamsE,@"STO_CUDA_ENTRY STV_DEFAULT"
_ZN7cutlass13device_kernelIN5flash19enable_sm80_to_sm89INS1_16FlashAttnBwdSm80INS1_25CollectiveMainloopBwdSm80ILi2ELi1EN4cute5tupleIJNS5_1CILi64EEENS7_ILi96EEENS7_ILi128EEEEEENS_10bfloat16_tEfNS_4arch4Sm80ELb1ELb0ELb0ELb0ELb0ELb0ELb0ELb0ELi2ELi2ELi2ELi2ELb1EEENS1_24CollectiveEpilogueBwdGQAISB_fSE_Li256ELb0ELb0EEENS1_25SingleTileBwdLPTSchedulerILb0ELi96ELb0EEEEEEEEEvNT_6ParamsE:
[----:B------:R-:W-:Y:S02]  /*0000*/  MOV R1, c[0x0][0x28] ;  /* 0x00000a0000017a02 */ /* 0x000fe40000000f00 */
[----:B------:R-:W1:Y:S01]  /*0010*/  S2R R240, SR_TID.X ;  /* 0x0000000000f07919 */ /* 0x000e620000002100 */
[----:B------:R-:W2:Y:S01]  /*0020*/  S2UR UR7, SR_CTAID.X ;  /* 0x00000000000779c3 */ /* 0x000ea20000002500 */
[----:B------:R-:W-:Y:S02]  /*0030*/  IADD3 R1, R1, -0x20, RZ ;  /* 0xffffffe001017810 */ /* 0x000fe40007ffe0ff */
[----:B-1----:R-:W-:-:S06]  /*0040*/  SHF.R.U32.HI R0, RZ, 0x5, R240 ;  /* 0x00000005ff007819 */ /* 0x002fcc00000116f0 */
[----:B------:R-:W1:Y:S02]  /*0050*/  SHFL.IDX PT, R0, R0, RZ, 0x1f ;  /* 0x00001fff00007589 */ /* 0x000e6400000e0000 */
[----:B-1----:R-:W-:-:S13]  /*0060*/  ISETP.NE.AND P0, PT, R0, RZ, PT ;  /* 0x000000ff0000720c */ /* 0x002fda0003f05270 */
[----:B--2---:R-:W-:Y:S05]  /*0070*/  @!P0 BRA `(.L_x_786) ;  /* 0x0000026000008947 */ /* 0x004fea0003800000 */
[----:B------:R-:W-:Y:S02]  /*0080*/  ULDC.64 UR4, c[0x0][0x3c0] ;  /* 0x0000f00000047ab9 */ /* 0x000fe40000000a00 */
[----:B------:R-:W-:Y:S02]  /*0090*/  UISETP.NE.AND UP0, UPT, UR4, 0x1, UPT ;  /* 0x000000010400788c */ /* 0x000fe4000bf05270 */
[----:B------:R-:W-:Y:S02]  /*00a0*/  UIMAD.WIDE.U32 UR8, UR7, UR5, URZ ;  /* 0x00000005070872a5 */ /* 0x000fe4000f8e003f */
[----:B------:R-:W-:Y:S02]  /*00b0*/  UMOV UR6, UR7 ;  /* 0x0000000700067c82 */ /* 0x000fe40008000000 */
[----:B------:R-:W-:-:S05]  /*00c0*/  ULDC UR5, c[0x0][0x3c8] ;  /* 0x0000f20000057ab9 */ /* 0x000fca0000000800 */
[----:B------:R-:W-:-:S03]  /*00d0*/  @UP0 USHF.R.U32.HI UR6, URZ, UR5, UR9 ;  /* 0x000000053f060299 */ /* 0x000fc60008011609 */
[----:B------:R-:W-:Y:S02]  /*00e0*/  ULDC UR5, c[0x0][0x3d8] ;  /* 0x0000f60000057ab9 */ /* 0x000fe40000000800 */
[----:B------:R-:W-:Y:S02]  /*00f0*/  UISETP.GE.AND UP0, UPT, UR6, UR5, UPT ;  /* 0x000000050600728c */ /* 0x000fe4000bf06270 */
[----:B------:R-:W-:-:S04]  /*0100*/  UIADD3 UR5, -UR6, URZ, URZ ;  /* 0x0000003f06057290 */ /* 0x000fc8000fffe13f */
[----:B------:R-:W-:Y:S01]  /*0110*/  PLOP3.LUT P0, PT, PT, PT, UP0, 0x80, 0x0 ;  /* 0x000000000000781c */ /* 0x000fe20003f0f008 */
[----:B------:R-:W-:-:S12]  /*0120*/  UIMAD UR7, UR5, UR4, UR7 ;  /* 0x00000004050772a4 */ /* 0x000fd8000f8e0207 */
[----:B------:R-:W-:Y:S05]  /*0130*/  @!P0 BRA `(.L_x_787) ;  /* 0x0000008000008947 */ /* 0x000fea0003800000 */
[----:B------:R-:W-:Y:S02]  /*0140*/  ULDC UR8, c[0x0][0x3cc] ;  /* 0x0000f30000087ab9 */ /* 0x000fe40000000800 */
[----:B------:R-:W-:Y:S02]  /*0150*/  UISETP.NE.AND UP0, UPT, UR8, 0x1, UPT ;  /* 0x000000010800788c */ /* 0x000fe4000bf05270 */
[----:B------:R-:W-:Y:S02]  /*0160*/  ULDC.64 UR4, c[0x0][0x3d0] ;  /* 0x0000f40000047ab9 */ /* 0x000fe40000000a00 */
[----:B------:R-:W-:Y:S02]  /*0170*/  UIMAD.WIDE.U32 UR10, UR7, UR4, URZ ;  /* 0x00000004070a72a5 */ /* 0x000fe4000f8e003f */
[----:B------:R-:W-:-:S05]  /*0180*/  UMOV UR24, UR7 ;  /* 0x0000000700187c82 */ /* 0x000fca0008000000 */
[----:B------:R-:W-:-:S04]  /*0190*/  @UP0 USHF.R.U32.HI UR24, URZ, UR5, UR11 ;  /* 0x000000053f180299 */ /* 0x000fc8000801160b */
[----:B------:R-:W-:Y:S01]  /*01a0*/  UIMAD UR8, UR24, UR8, URZ ;  /* 0x00000008180872a4 */ /* 0x000fe2000f8e023f */
[----:B------:R-:W-:Y:S05]  /*01b0*/  BRA `(.L_x_788) ;  /* 0x0000007000007947 */ /* 0x000fea0003800000 */
.L_x_787:
[----:B------:R-:W-:Y:S02]  /*01c0*/  ULDC UR8, c[0x0][0x3b4] ;  /* 0x0000ed0000087ab9 */ /* 0x000fe40000000800 */
[----:B------:R-:W-:Y:S02]  /*01d0*/  UISETP.NE.AND UP0, UPT, UR8, 0x1, UPT ;  /* 0x000000010800788c */ /* 0x000fe4000bf05270 */
[----:B------:R-:W-:Y:S02]  /*01e0*/  ULDC.64 UR4, c[0x0][0x3b8] ;  /* 0x0000ee0000047ab9 */ /* 0x000fe40000000a00 */
[----:B------:R-:W-:Y:S02]  /*01f0*/  UIMAD.WIDE.U32 UR10, UR7, UR4, URZ ;  /* 0x00000004070a72a5 */ /* 0x000fe4000f8e003f */
[----:B------:R-:W-:-:S05]  /*0200*/  UMOV UR24, UR7 ;  /* 0x0000000700187c82 */ /* 0x000fca0008000000 */
[----:B------:R-:W-:-:S04]  /*0210*/  @UP0 USHF.R.U32.HI UR24, URZ, UR5, UR11 ;  /* 0x000000053f180299 */ /* 0x000fc8000801160b */
[----:B------:R-:W-:Y:S02]  /*0220*/  UIMAD UR8, UR24, UR8, URZ ;  /* 0x00000008180872a4 */ /* 0x000fe4000f8e023f */
.L_x_788:
[----:B------:R-:W-:Y:S02]  /*0230*/  ULDC.64 UR22, c[0x0][0x3a8] ;  /* 0x0000ea0000167ab9 */ /* 0x000fe40000000a00 */
[----:B------:R-:W-:Y:S02]  /*0240*/  UIADD3 UR7, UR7, -UR8, URZ ;  /* 0x8000000807077290 */ /* 0x000fe4000fffe03f */
[----:B------:R-:W-:Y:S02]  /*0250*/  UISETP.NE.AND UP0, UPT, UR22, 0x1, UPT ;  /* 0x000000011600788c */ /* 0x000fe4000bf05270 */
[----:B------:R-:W-:Y:S02]  /*0260*/  ULDC.64 UR4, c[0x0][0x3b0] ;  /* 0x0000ec0000047ab9 */ /* 0x000fe40000000a00 */
[----:B------:R-:W-:-:S04]  /*0270*/  UIMAD UR5, UR6, UR5, UR7 ;  /* 0x00000005060572a4 */ /* 0x000fc8000f8e0207 */
[----:B------:R-:W-:-:S03]  /*0280*/  UIMAD.WIDE.U32 UR6, UR5, UR23, URZ ;  /* 0x00000017050672a5 */ /* 0x000fc6000f8e003f */
[----:B------:R-:W-:Y:S02]  /*0290*/  UMOV UR23, UR5 ;  /* 0x0000000500177c82 */ /* 0x000fe40008000000 */
[----:B------:R-:W-:-:S04]  /*02a0*/  @UP0 USHF.R.U32.HI UR23, URZ, UR4, UR7 ;  /* 0x000000043f170299 */ /* 0x000fc80008011607 */
[----:B------:R-:W-:-:S04]  /*02b0*/  UIADD3 UR4, -UR23, URZ, URZ ;  /* 0x0000003f17047290 */ /* 0x000fc8000fffe13f */
[----:B------:R-:W-:Y:S01]  /*02c0*/  UIMAD UR22, UR4, UR22, UR5 ;  /* 0x00000016041672a4 */ /* 0x000fe2000f8e0205 */
[----:B------:R-:W-:Y:S05]  /*02d0*/  BRA `(.L_x_789) ;  /* 0x0000025000007947 */ /* 0x000fea0003800000 */
.L_x_786:
        /* <DEDUP_REMOVED lines=20> */
.L_x_790:
[----:B------:R-:W-:Y:S02]  /*0420*/  ULDC UR8, c[0x0][0x3b4] ;  /* 0x0000ed0000087ab9 */ /* 0x000fe40000000800 */
[----:B------:R-:W-:Y:S02]  /*0430*/  UISETP.NE.AND UP0, UPT, UR8, 0x1, UPT ;  /* 0x000000010800788c */ /* 0x000fe4000bf05270 */
[----:B------:R-:W-:Y:S02]  /*0440*/  ULDC.64 UR4, c[0x0][0x3b8] ;  /* 0x0000ee0000047ab9 */ /* 0x000fe40000000a00 */
[----:B------:R-:W-:Y:S02]  /*0450*/  UIMAD.WIDE.U32 UR10, UR7, UR4, URZ ;  /* 0x00000004070a72a5 */ /* 0x000fe4000f8e003f */
[----:B------:R-:W-:-:S05]  /*0460*/  UMOV UR24, UR7 ;  /* 0x0000000700187c82 */ /* 0x000fca0008000000 */
[----:B------:R-:W-:-:S04]  /*0470*/  @UP0 USHF.R.U32.HI UR24, URZ, UR5, UR11 ;  /* 0x000000053f180299 */ /* 0x000fc8000801160b */
[----:B------:R-:W-:Y:S02]  /*0480*/  UIMAD UR8, UR24, UR8, URZ ;  /* 0x00000008180872a4 */ /* 0x000fe4000f8e023f */
.L_x_791:
        /* <DEDUP_REMOVED lines=9> */
[----:B------:R-:W-:Y:S02]  /*0520*/  UIMAD UR22, UR4, UR22, UR5 ;  /* 0x00000016041672a4 */ /* 0x000fe4000f8e0205 */
.L_x_789:
[----:B------:R-:W-:-:S13]  /*0530*/  ISETP.LE.AND P0, PT, RZ, UR23, PT ;  /* 0x00000017ff007c0c */ /* 0x000fda000bf03270 */
[----:B------:R-:W-:Y:S05]  /*0540*/  @!P0 EXIT ;  /* 0x000000000000894d */ /* 0x000fea0003800000 */
[----:B------:R-:W-:Y:S01]  /*0550*/  ULDC UR6, c[0x0][0x168] ;  /* 0x00005a0000067ab9 */ /* 0x000fe20000000800 */
[----:B------:R-:W-:Y:S01]  /*0560*/  PLOP3.LUT P1, PT, PT, PT, PT, 0x80, 0x0 ;  /* 0x000000000000781c */ /* 0x000fe20003f2f070 */
[----:B------:R-:W-:Y:S01]  /*0570*/  UIMAD UR7, UR24, 0x60, UR6 ;  /* 0x00000060180778a4 */ /* 0x000fe2000f8e0206 */
[----:B------:R-:W-:Y:S01]  /*0580*/  CS2R R138, SRZ ;  /* 0x00000000008a7805 */ /* 0x000fe2000001ff00 */
        /* <DEDUP_REMOVED lines=8> */
[----:B------:R-:W-:Y:S01]  /*0610*/  UIADD3 UR6, UR6, 0x3f, URZ ;  /* 0x0000003f06067890 */ /* 0x000fe2000fffe03f */
[----:B------:R-:W-:Y:S01]  /*0620*/  CS2R R144, SRZ ;  /* 0x0000000000907805 */ /* 0x000fe2000001ff00 */
[----:B------:R-:W-:Y:S01]  /*0630*/  USHF.R.S32.HI UR4, URZ, 0x1f, UR5 ;  /* 0x0000001f3f047899 */ /* 0x000fe20008011405 */
[----:B------:R-:W-:Y:S01]  /*0640*/  CS2R R134, SRZ ;  /* 0x0000000000867805 */ /* 0x000fe2000001ff00 */
[----:B------:R-:W-:Y:S01]  /*0650*/  ULDC.64 UR26, c[0x0][0x118] ;  /* 0x00004600001a7ab9 */ /* 0x000fe20000000a00 */
[----:B------:R-:W-:Y:S01]  /*0660*/  CS2R R132, SRZ ;  /* 0x0000000000847805 */ /* 0x000fe2000001ff00 */
[----:B------:R-:W-:Y:S01]  /*0670*/  ULEA.HI UR25, UR4, UR5, URZ, 0x6 ;  /* 0x0000000504197291 */ /* 0x000fe2000f8f303f */
[----:B------:R-:W-:Y:S01]  /*0680*/  CS2R R130, SRZ ;  /* 0x0000000000827805 */ /* 0x000fe2000001ff00 */
[----:B------:R-:W-:Y:S01]  /*0690*/  USHF.R.S32.HI UR4, URZ, 0x1f, UR6 ;  /* 0x0000001f3f047899 */ /* 0x000fe20008011406 */
[----:B------:R-:W-:Y:S01]  /*06a0*/  CS2R R128, SRZ ;  /* 0x0000000000807805 */ /* 0x000fe2000001ff00 */
[----:B------:R-:W-:Y:S01]  /*06b0*/  USHF.R.S32.HI UR25, URZ, 0x6, UR25 ;  /* 0x000000063f197899 */ /* 0x000fe20008011419 */
[----:B------:R-:W-:Y:S01]  /*06c0*/  CS2R R126, SRZ ;  /* 0x00000000007e7805 */ /* 0x000fe2000001ff00 */
[----:B------:R-:W-:Y:S01]  /*06d0*/  ULEA.HI UR4, UR4, UR6, URZ, 0x6 ;  /* 0x0000000604047291 */ /* 0x000fe2000f8f303f */
[----:B------:R-:W-:Y:S01]  /*06e0*/  CS2R R124, SRZ ;  /* 0x00000000007c7805 */ /* 0x000fe2000001ff00 */
[----:B------:R-:W-:Y:S01]  /*06f0*/  UISETP.LT.AND UP0, UPT, URZ, UR25, UPT ;  /* 0x000000193f00728c */ /* 0x000fe2000bf01270 */
[----:B------:R-:W-:Y:S01]  /*0700*/  CS2R R114, SRZ ;  /* 0x0000000000727805 */ /* 0x000fe2000001ff00 */
[----:B------:R-:W-:Y:S01]  /*0710*/  USHF.R.S32.HI UR21, URZ, 0x6, UR4 ;  /* 0x000000063f157899 */ /* 0x000fe20008011404 */
        /* <DEDUP_REMOVED lines=39> */
[----:B------:R-:W-:Y:S01]  /*0990*/  SHF.R.S32.HI R30, RZ, 0x1f, R240 ;  /* 0x0000001fff1e7819 */ /* 0x000fe200000114f0 */
[----:B------:R-:W-:Y:S01]  /*09a0*/  IMAD.SHL.U32 R6, R240, 0x4, RZ ;  /* 0x00000004f0067824 */ /* 0x000fe200078e00ff */
[----:B------:R-:W-:Y:S01]  /*09b0*/  ULDC.64 UR4, c[0x0][0x248] ;  /* 0x0000920000047ab9 */ /* 0x000fe20000000a00 */
[----:B------:R-:W-:Y:S01]  /*09c0*/  IMAD.U32 R3, RZ, RZ, UR22 ;  /* 0x00000016ff037e24 */ /* 0x000fe2000f8e00ff */
[-C--:B------:R-:W-:Y:S01]  /*09d0*/  LEA.HI R29, R30, R240.reuse, RZ, 0x3 ;  /* 0x000000f01e1d7211 */ /* 0x080fe200078f18ff */
[----:B------:R-:W-:Y:S01]  /*09e0*/  UISETP.NE.AND UP0, UPT, UR4, 0x1, UPT ;  /* 0x000000010400788c */ /* 0x000fe2000bf05270 */
[--C-:B------:R-:W-:Y:S01]  /*09f0*/  SHF.R.S32.HI R7, RZ, 0x1f, R6.reuse ;  /* 0x0000001fff077819 */ /* 0x100fe20000011406 */
[----:B------:R-:W-:Y:S01]  /*0a00*/  UIMAD.WIDE.U32 UR12, UR22, UR5, URZ ;  /* 0x00000005160c72a5 */ /* 0x000fe2000f8e003f */
[----:B------:R-:W-:Y:S01]  /*0a10*/  SHF.R.S32.HI R242, RZ, 0x3, R29 ;  /* 0x00000003fff27819 */ /* 0x000fe2000001141d */
[----:B------:R-:W-:Y:S01]  /*0a20*/  UMOV UR10, 0x6 ;  /* 0x00000006000a7882 */ /* 0x000fe20000000000 */
[----:B------:R-:W-:Y:S01]  /*0a30*/  IMAD.U32 R0, RZ, RZ, UR24 ;  /* 0x00000018ff007e24 */ /* 0x000fe2000f8e00ff */
[----:B------:R-:W-:Y:S01]  /*0a40*/  ULDC.64 UR4, c[0x0][0x1d8] ;  /* 0x0000760000047ab9 */ /* 0x000fe20000000a00 */
[----:B------:R-:W-:Y:S01]  /*0a50*/  IADD3 R4, -R242, c[0x0][0x198], RZ ;  /* 0x00006600f2047a10 */ /* 0x000fe20007ffe1ff */
[----:B------:R-:W-:Y:S01]  /*0a60*/  IMAD.WIDE.U32 R22, R3, c[0x0][0x270], R6 ;  /* 0x00009c0003167a25 */ /* 0x000fe200078e0006 */
[----:B------:R-:W-:Y:S01]  /*0a70*/  LOP3.LUT R3, R29, 0xfffffff8, RZ, 0xc0, !PT ;  /* 0xfffffff81d037812 */ /* 0x000fe200078ec0ff */
[----:B------:R-:W-:Y:S01]  /*0a80*/  USHF.L.U64.HI UR8, UR4, UR10, UR5 ;  /* 0x0000000a04087299 */ /* 0x000fe20008010205 */
[----:B------:R-:W-:Y:S01]  /*0a90*/  SHF.R.S32.HI R243, RZ, 0x1f, R242 ;  /* 0x0000001ffff37819 */ /* 0x000fe200000114f2 */
[----:B------:R-:W-:Y:S01]  /*0aa0*/  IMAD.U32 R2, RZ, RZ, UR22 ;  /* 0x00000016ff027e24 */ /* 0x000fe2000f8e00ff */
[----:B------:R-:W-:Y:S01]  /*0ab0*/  USHF.L.U32 UR9, UR4, 0x6, URZ ;  /* 0x0000000604097899 */ /* 0x000fe2000800063f */
[----:B------:R-:W-:Y:S01]  /*0ac0*/  IMAD R18, R0, -0x60, R4 ;  /* 0xffffffa000127824 */ /* 0x000fe200078e0204 */
[----:B------:R-:W-:Y:S01]  /*0ad0*/  UMOV UR7, UR22 ;  /* 0x0000001600077c82 */ /* 0x000fe20008000000 */
[----:B------:R-:W-:Y:S01]  /*0ae0*/  IMAD.WIDE.U32 R26, R2, c[0x0][0x288], R6 ;  /* 0x0000a200021a7a25 */ /* 0x000fe200078e0006 */
[----:B------:R-:W-:Y:S01]  /*0af0*/  ULDC UR4, c[0x0][0x250] ;  /* 0x0000940000047ab9 */ /* 0x000fe20000000800 */
[-C--:B------:R-:W-:Y:S01]  /*0b00*/  LEA.HI R0, R30, R240.reuse, RZ, 0x6 ;  /* 0x000000f01e007211 */ /* 0x080fe200078f30ff */
[----:B------:R-:W-:Y:S01]  /*0b10*/  @UP0 USHF.R.U32.HI UR7, URZ, UR4, UR13 ;  /* 0x000000043f070299 */ /* 0x000fe2000801160d */
[----:B------:R-:W-:Y:S01]  /*0b20*/  IMAD.SHL.U32 R2, R242, 0x40, RZ ;  /* 0x00000040f2027824 */ /* 0x000fe200078e00ff */
[----:B------:R1:W-:Y:S01]  /*0b30*/  STL.64 [R1], R6 ;  /* 0x0000000601007387 */ /* 0x0003e20000100a00 */
[----:B------:R-:W-:Y:S01]  /*0b40*/  IMAD.IADD R24, R240, 0x1, -R3 ;  /* 0x00000001f0187824 */ /* 0x000fe200078e0a03 */
[----:B------:R-:W-:Y:S01]  /*0b50*/  USHF.R.S32.HI UR6, URZ, 0x1f, UR7 ;  /* 0x0000001f3f067899 */ /* 0x000fe20008011407 */
[----:B------:R-:W-:Y:S01]  /*0b60*/  SHF.R.S32.HI R21, RZ, 0x6, R0 ;  /* 0x00000006ff157819 */ /* 0x000fe20000011400 */
[----:B------:R-:W-:Y:S01]  /*0b70*/  ULDC.64 UR4, c[0x0][0x1e0] ;  /* 0x0000780000047ab9 */ /* 0x000fe20000000a00 */
[----:B------:R-:W-:Y:S01]  /*0b80*/  IMAD.SHL.U32 R10, R24, 0x8, RZ ;  /* 0x00000008180a7824 */ /* 0x000fe200078e00ff */
[----:B------:R-:W-:Y:S01]  /*0b90*/  LOP3.LUT R0, R2, 0x1c0, RZ, 0xc0, !PT ;  /* 0x000001c002007812 */ /* 0x000fe200078ec0ff */
[----:B------:R-:W-:Y:S01]  /*0ba0*/  UIMAD UR4, UR6, UR4, URZ ;  /* 0x00000004060472a4 */ /* 0x000fe2000f8e023f */
[----:B------:R-:W-:Y:S01]  /*0bb0*/  IMAD.SHL.U32 R25, R21, 0x200, RZ ;  /* 0x0000020015197824 */ /* 0x000fe200078e00ff */
[----:B------:R-:W-:Y:S01]  /*0bc0*/  ULDC.64 UR16, c[0x0][0x208] ;  /* 0x0000820000107ab9 */ /* 0x000fe20000000a00 */
[----:B------:R-:W-:Y:S01]  /*0bd0*/  LOP3.LUT R3, R0, 0x38, R10, 0xf8, !PT ;  /* 0x0000003800037812 */ /* 0x000fe200078ef80a */
[----:B------:R-:W-:Y:S01]  /*0be0*/  IMAD.U32 R2, RZ, RZ, UR24 ;  /* 0x00000018ff027e24 */ /* 0x000fe2000f8e00ff */
[----:B------:R-:W-:Y:S01]  /*0bf0*/  SHF.R.U32.HI R0, RZ, 0x3, R0 ;  /* 0x00000003ff007819 */ /* 0x000fe20000011600 */
[----:B------:R-:W-:Y:S01]  /*0c00*/  IMAD.U32 R12, RZ, RZ, UR7 ;  /* 0x00000007ff0c7e24 */ /* 0x000fe2000f8e00ff */
[----:B------:R-:W-:Y:S01]  /*0c10*/  SHF.R.S32.HI R11, RZ, 0x1f, R10 ;  /* 0x0000001fff0b7819 */ /* 0x000fe2000001140a */
[----:B------:R-:W-:Y:S01]  /*0c20*/  UIMAD UR11, UR7, UR5, UR4 ;  /* 0x00000005070b72a4 */ /* 0x000fe2000f8e0204 */
[----:B------:R-:W-:Y:S01]  /*0c30*/  IMAD.WIDE R16, R2, 0x60, R242 ;  /* 0x0000006002107825 */ /* 0x000fe200078e02f2 */
[----:B------:R-:W-:Y:S01]  /*0c40*/  LOP3.LUT R237, R25, R3, R0, 0xf6, !PT ;  /* 0x0000000319ed7212 */ /* 0x000fe200078ef600 */
[----:B------:R-:W-:Y:S01]  /*0c50*/  ULDC.64 UR4, c[0x0][0x1b0] ;  /* 0x00006c0000047ab9 */ /* 0x000fe20000000a00 */
[----:B------:R-:W-:Y:S01]  /*0c60*/  IADD3 R28, R10, 0x40, RZ ;  /* 0x000000400a1c7810 */ /* 0x000fe20007ffe0ff */
[--C-:B------:R-:W-:Y:S01]  /*0c70*/  IMAD.WIDE.U32 R2, R12, c[0x0][0x1e0], R10.reuse ;  /* 0x000078000c027a25 */ /* 0x100fe200078e000a */
[----:B------:R-:W-:Y:S01]  /*0c80*/  UIMAD UR4, UR6, UR4, URZ ;  /* 0x00000004060472a4 */ /* 0x000fe2000f8e023f */
[----:B------:R-:W-:Y:S01]  /*0c90*/  ISETP.GE.AND P6, PT, R10, c[0x0][0x1cc], PT ;  /* 0x000073000a007a0c */ /* 0x000fe20003fc6270 */
[----:B------:R-:W-:Y:S01]  /*0ca0*/  USHF.L.U64.HI UR17, UR16, UR10, UR17 ;  /* 0x0000000a10117299 */ /* 0x000fe20008010211 */
[----:B------:R-:W-:Y:S01]  /*0cb0*/  IMAD R0, R243, c[0x0][0x178], RZ ;  /* 0x00005e00f3007a24 */ /* 0x000fe200078e02ff */
[----:B------:R-:W-:Y:S01]  /*0cc0*/  IADD3 R5, R3, UR11, RZ ;  /* 0x0000000b03057c10 */ /* 0x000fe2000fffe0ff */
[----:B------:R-:W-:Y:S01]  /*0cd0*/  IMAD R4, R243, c[0x0][0x208], RZ ;  /* 0x00008200f3047a24 */ /* 0x000fe200078e02ff */
[----:B------:R-:W-:Y:S01]  /*0ce0*/  USHF.R.S32.HI UR11, URZ, 0x1f, UR23 ;  /* 0x0000001f3f0b7899 */ /* 0x000fe20008011417 */
[----:B------:R-:W-:Y:S01]  /*0cf0*/  IMAD.WIDE.U32 R12, R12, c[0x0][0x1b0], R10 ;  /* 0x00006c000c0c7a25 */ /* 0x000fe200078e000a */
[----:B------:R-:W-:Y:S01]  /*0d00*/  UIMAD UR12, UR7, UR5, UR4 ;  /* 0x00000005070c72a4 */ /* 0x000fe2000f8e0204 */
[----:B------:R-:W-:Y:S01]  /*0d10*/  ISETP.GE.AND P5, PT, R28, c[0x0][0x1cc], PT ;  /* 0x000073001c007a0c */ /* 0x000fe20003fa6270 */
[----:B------:R-:W-:Y:S01]  /*0d20*/  ULDC.64 UR18, c[0x0][0x178] ;  /* 0x00005e0000127ab9 */ /* 0x000fe20000000a00 */
[C---:B------:R-:W-:Y:S01]  /*0d30*/  IMAD R0, R242.reuse, c[0x0][0x17c], R0 ;  /* 0x00005f00f2007a24 */ /* 0x040fe200078e0200 */
[----:B------:R-:W-:Y:S01]  /*0d40*/  ULDC.64 UR4, c[0x0][0x1b8] ;  /* 0x00006e0000047ab9 */ /* 0x000fe20000000a00 */
[C---:B------:R-:W-:Y:S01]  /*0d50*/  IMAD R4, R242.reuse, c[0x0][0x20c], R4 ;  /* 0x00008300f2047a24 */ /* 0x040fe200078e0204 */
[----:B------:R-:W-:Y:S01]  /*0d60*/  UIMAD UR4, UR11, UR4, URZ ;  /* 0x000000040b0472a4 */ /* 0x000fe2000f8e023f */
[C-C-:B------:R-:W-:Y:S01]  /*0d70*/  IMAD.WIDE.U32 R8, R242.reuse, c[0x0][0x178], R10.reuse ;  /* 0x00005e00f2087a25 */ /* 0x140fe200078e000a */
[----:B------:R-:W-:Y:S01]  /*0d80*/  ULDC.64 UR6, c[0x0][0x1e8] ;  /* 0x00007a0000067ab9 */ /* 0x000fe20000000a00 */
[----:B------:R-:W-:Y:S01]  /*0d90*/  IADD3 R3, R13, UR12, RZ ;  /* 0x0000000c0d037c10 */ /* 0x000fe2000fffe0ff */
[----:B------:R-:W-:Y:S01]  /*0da0*/  UIMAD UR6, UR11, UR6, URZ ;  /* 0x000000060b0672a4 */ /* 0x000fe2000f8e023f */
[----:B-1----:R-:W-:Y:S01]  /*0db0*/  IMAD.WIDE.U32 R6, R242, c[0x0][0x208], R10 ;  /* 0x00008200f2067a25 */ /* 0x002fe200078e000a */
[----:B------:R-:W-:Y:S01]  /*0dc0*/  USHF.R.S32.HI UR12, URZ, 0x1f, UR22 ;  /* 0x0000001f3f0c7899 */ /* 0x000fe20008011416 */
[----:B------:R-:W-:Y:S01]  /*0dd0*/  ISETP.LT.OR P2, PT, R18, 0x1, P6 ;  /* 0x000000011200780c */ /* 0x000fe20003741670 */
[----:B------:R-:W-:Y:S01]  /*0de0*/  UIMAD UR13, UR23, UR5, UR4 ;  /* 0x00000005170d72a4 */ /* 0x000fe2000f8e0204 */
[----:B------:R-:W-:Y:S01]  /*0df0*/  IMAD.IADD R9, R9, 0x1, R0 ;  /* 0x0000000109097824 */ /* 0x000fe200078e0200 */
[----:B------:R-:W-:Y:S01]  /*0e00*/  UIMAD UR14, UR23, UR7, UR6 ;  /* 0x00000007170e72a4 */ /* 0x000fe2000f8e0206 */
[----:B------:R-:W-:Y:S01]  /*0e10*/  IMAD.IADD R7, R7, 0x1, R4 ;  /* 0x0000000107077824 */ /* 0x000fe200078e0204 */
[----:B------:R-:W-:Y:S01]  /*0e20*/  ULDC.64 UR4, c[0x0][0x210] ;  /* 0x0000840000047ab9 */ /* 0x000fe20000000a00 */
[----:B------:R-:W-:Y:S01]  /*0e30*/  IMAD.MOV.U32 R4, RZ, RZ, R2 ;  /* 0x000000ffff047224 */ /* 0x000fe200078e0002 */
[----:B------:R-:W-:Y:S01]  /*0e40*/  UIMAD UR4, UR12, UR4, URZ ;  /* 0x000000040c0472a4 */ /* 0x000fe2000f8e023f */
[----:B------:R-:W-:Y:S01]  /*0e50*/  IMAD.U32 R0, RZ, RZ, UR23 ;  /* 0x00000017ff007e24 */ /* 0x000fe2000f8e00ff */
[----:B------:R-:W-:Y:S01]  /*0e60*/  ULDC.64 UR6, c[0x0][0x180] ;  /* 0x0000600000067ab9 */ /* 0x000fe20000000a00 */
[----:B------:R-:W-:Y:S01]  /*0e70*/  IMAD.U32 R11, RZ, RZ, UR23 ;  /* 0x00000017ff0b7e24 */ /* 0x000fe2000f8e00ff */
[----:B------:R-:W-:Y:S01]  /*0e80*/  UIMAD UR6, UR12, UR6, URZ ;  /* 0x000000060c0672a4 */ /* 0x000fe2000f8e023f */
[----:B------:R-:W-:Y:S01]  /*0e90*/  IMAD.WIDE.U32 R4, R0, c[0x0][0x1e8], R4 ;  /* 0x00007a0000047a25 */ /* 0x000fe200078e0004 */
[C---:B------:R-:W-:Y:S01]  /*0ea0*/  ISETP.LT.OR P1, PT, R18.reuse, 0x1, P5 ;  /* 0x000000011200780c */ /* 0x040fe20002f21670 */
[----:B------:R-:W-:Y:S01]  /*0eb0*/  CS2R R146, SRZ ;  /* 0x0000000000927805 */ /* 0x000fe2000001ff00 */
[----:B------:R-:W-:Y:S01]  /*0ec0*/  UIMAD UR15, UR22, UR7, UR6 ;  /* 0x00000007160f72a4 */ /* 0x000fe2000f8e0206 */
[----:B------:R-:W-:Y:S01]  /*0ed0*/  IMAD.MOV.U32 R2, RZ, RZ, R12 ;  /* 0x000000ffff027224 */ /* 0x000fe200078e000c */
[----:B------:R-:W-:Y:S01]  /*0ee0*/  IADD3 R5, R5, UR14, RZ ;  /* 0x0000000e05057c10 */ /* 0x000fe2000fffe0ff */
[----:B------:R-:W-:Y:S01]  /*0ef0*/  IMAD.U32 R0, RZ, RZ, UR22 ;  /* 0x00000016ff007e24 */ /* 0x000fe2000f8e00ff */
[----:B------:R-:W-:Y:S01]  /*0f00*/  UIMAD UR14, UR22, UR5, UR4 ;  /* 0x00000005160e72a4 */ /* 0x000fe2000f8e0204 */
[----:B------:R-:W-:Y:S01]  /*0f10*/  IMAD.WIDE.U32 R2, R11, c[0x0][0x1b8], R2 ;  /* 0x00006e000b027a25 */ /* 0x000fe200078e0002 */
[----:B------:R-:W-:Y:S01]  /*0f20*/  ULDC.64 UR6, c[0x0][0x1a8] ;  /* 0x00006a0000067ab9 */ /* 0x000fe20000000a00 */
[----:B------:R-:W-:Y:S01]  /*0f30*/  ISETP.LT.OR P4, PT, R18, 0x21, P6 ;  /* 0x000000211200780c */ /* 0x000fe20003781670 */
[----:B------:R-:W-:Y:S01]  /*0f40*/  ULDC.64 UR4, c[0x0][0x218] ;  /* 0x0000860000047ab9 */ /* 0x000fe20000000a00 */
[----:B------:R-:W-:Y:S01]  /*0f50*/  IMAD.U32 R11, RZ, RZ, UR22 ;  /* 0x00000016ff0b7e24 */ /* 0x000fe2000f8e00ff */
[----:B------:R-:W-:Y:S01]  /*0f60*/  UIMAD UR4, UR11, UR4, URZ ;  /* 0x000000040b0472a4 */ /* 0x000fe2000f8e023f */
[----:B------:R-:W-:Y:S01]  /*0f70*/  IMAD.WIDE.U32 R6, R0, c[0x0][0x210], R6 ;  /* 0x0000840000067a25 */ /* 0x000fe200078e0006 */
[----:B------:R-:W-:Y:S01]  /*0f80*/  IADD3 R3, R3, UR13, RZ ;  /* 0x0000000d03037c10 */ /* 0x000fe2000fffe0ff */
[----:B------:R-:W-:Y:S01]  /*0f90*/  USHF.L.U64.HI UR7, UR6, UR10, UR7 ;  /* 0x0000000a06077299 */ /* 0x000fe20008010207 */
[C---:B------:R-:W-:Y:S01]  /*0fa0*/  ISETP.LT.OR P3, PT, R18.reuse, 0x21, P5 ;  /* 0x000000211200780c */ /* 0x040fe20002f61670 */
[----:B------:R-:W-:Y:S01]  /*0fb0*/  IMAD.WIDE.U32 R8, R11, c[0x0][0x180], R8 ;  /* 0x000060000b087a25 */ /* 0x000fe200078e0008 */
[----:B------:R-:W-:Y:S01]  /*0fc0*/  IADD3 R13, R7, UR14, RZ ;  /* 0x0000000e070d7c10 */ /* 0x000fe2000fffe0ff */
[----:B------:R-:W-:Y:S01]  /*0fd0*/  UIMAD UR14, UR23, UR5, UR4 ;  /* 0x00000005170e72a4 */ /* 0x000fe2000f8e0204 */
[----:B------:R-:W-:Y:S01]  /*0fe0*/  ISETP.LT.OR P6, PT, R18, 0x41, P6 ;  /* 0x000000411200780c */ /* 0x000fe200037c1670 */
[----:B------:R-:W-:Y:S01]  /*0ff0*/  IMAD.MOV.U32 R12, RZ, RZ, R6 ;  /* 0x000000ffff0c7224 */ /* 0x000fe200078e0006 */
[----:B------:R-:W-:Y:S01]  /*1000*/  IADD3 R15, R9, UR15, RZ ;  /* 0x0000000f090f7c10 */ /* 0x000fe2000fffe0ff */
[C---:B------:R-:W-:Y:S01]  /*1010*/  IMAD R6, R17.reuse, c[0x0][0x1d8], RZ ;  /* 0x0000760011067a24 */ /* 0x040fe200078e02ff */
[----:B------:R-:W-:Y:S01]  /*1020*/  ULDC.64 UR4, c[0x0][0x270] ;  /* 0x00009c0000047ab9 */ /* 0x000fe20000000a00 */
[----:B------:R-:W-:Y:S01]  /*1030*/  IMAD.MOV.U32 R14, RZ, RZ, R8 ;  /* 0x000000ffff0e7224 */ /* 0x000fe200078e0008 */
[----:B------:R-:W-:Y:S01]  /*1040*/  UIMAD UR4, UR12, UR4, URZ ;  /* 0x000000040c0472a4 */ /* 0x000fe2000f8e023f */
[----:B------:R-:W-:Y:S01]  /*1050*/  IMAD R0, R17, c[0x0][0x1a8], RZ ;  /* 0x00006a0011007a24 */ /* 0x000fe200078e02ff */
[----:B------:R-:W-:Y:S01]  /*1060*/  USHF.R.S32.HI UR10, URZ, 0x1f, UR25 ;  /* 0x0000001f3f0a7899 */ /* 0x000fe20008011419 */
[C---:B------:R-:W-:Y:S01]  /*1070*/  IMAD R11, R16.reuse, c[0x0][0x1dc], R6 ;  /* 0x00007700100b7a24 */ /* 0x040fe200078e0206 */
[----:B------:R-:W-:Y:S01]  /*1080*/  UIMAD UR13, UR22, UR5, UR4 ;  /* 0x00000005160d72a4 */ /* 0x000fe2000f8e0204 */
[----:B------:R-:W-:Y:S01]  /*1090*/  IMAD.WIDE.U32 R8, R16, c[0x0][0x1d8], R4 ;  /* 0x0000760010087a25 */ /* 0x000fe200078e0004 */
[----:B------:R-:W-:Y:S01]  /*10a0*/  USHF.L.U32 UR4, UR16, 0x6, URZ ;  /* 0x0000000610047899 */ /* 0x000fe2000800063f */
[----:B------:R-:W-:Y:S01]  /*10b0*/  ISETP.LT.OR P5, PT, R18, 0x41, P5 ;  /* 0x000000411200780c */ /* 0x000fe20002fa1670 */
[----:B------:R-:W-:Y:S01]  /*10c0*/  USHF.L.U32 UR6, UR6, 0x6, URZ ;  /* 0x0000000606067899 */ /* 0x000fe2000800063f */
[----:B------:R-:W-:Y:S01]  /*10d0*/  IMAD.U32 R19, RZ, RZ, UR23 ;  /* 0x00000017ff137e24 */ /* 0x000fe2000f8e00ff */
[----:B------:R-:W-:Y:S01]  /*10e0*/  LEA R4, P0, R8, c[0x0][0x1c0], 0x1 ;  /* 0x0000700008047a11 */ /* 0x000fe200078008ff */
[----:B------:R-:W-:Y:S01]  /*10f0*/  IMAD R20, R16, c[0x0][0x1ac], R0 ;  /* 0x00006b0010147a24 */ /* 0x000fe200078e0200 */
        /* <DEDUP_REMOVED lines=8> */
[----:B------:R-:W-:Y:S01]  /*1180*/  IADD3 R245, R249, UR14, RZ ;  /* 0x0000000ef9f57c10 */ /* 0x000fe2000fffe0ff */
[----:B------:R-:W-:Y:S01]  /*1190*/  UIMAD UR14, UR17, UR25, URZ ;  /* 0x00000019110e72a4 */ /* 0x000fe2000f8e023f */
[----:B------:R-:W-:Y:S01]  /*11a0*/  LEA.HI R16, R30, R240, RZ, 0x5 ;  /* 0x000000f01e107211 */ /* 0x000fe200078f28ff */
[----:B------:R-:W-:Y:S01]  /*11b0*/  IMAD.IADD R0, R7, 0x1, R20 ;  /* 0x0000000107007824 */ /* 0x000fe200078e0214 */
[C---:B------:R-:W-:Y:S01]  /*11c0*/  LEA R2, P0, R6.reuse, c[0x0][0x190], 0x1 ;  /* 0x0000640006027a11 */ /* 0x040fe200078008ff */
[----:B------:R-:W-:Y:S01]  /*11d0*/  IMAD.U32 R7, RZ, RZ, UR4 ;  /* 0x00000004ff077e24 */ /* 0x000fe2000f8e00ff */
[----:B------:R-:W-:Y:S01]  /*11e0*/  UIMAD UR14, UR10, UR4, UR14 ;  /* 0x000000040a0e72a4 */ /* 0x000fe2000f8e020e */
[----:B------:R-:W-:Y:S01]  /*11f0*/  IMAD.MOV.U32 R244, RZ, RZ, R248 ;  /* 0x000000fffff47224 */ /* 0x000fe200078e00f8 */
[----:B------:R-:W-:Y:S01]  /*1200*/  LEA.HI.X R3, R6, c[0x0][0x194], R0, 0x1, P0 ;  /* 0x0000650006037a11 */ /* 0x000fe200000f0c00 */
[----:B------:R-:W-:Y:S01]  /*1210*/  IMAD.U32 R17, RZ, RZ, UR23 ;  /* 0x00000017ff117e24 */ /* 0x000fe2000f8e00ff */
[----:B------:R-:W-:Y:S01]  /*1220*/  IADD3 R8, P0, R4, UR9, RZ ;  /* 0x0000000904087c10 */ /* 0x000fe2000ff1e0ff */
[----:B------:R-:W-:Y:S01]  /*1230*/  IMAD.WIDE.U32 R6, R7, UR25, R244 ;  /* 0x0000001907067c25 */ /* 0x000fe2000f8e00f4 */
[----:B------:R-:W-:Y:S01]  /*1240*/  UIMAD UR10, UR10, UR18, URZ ;  /* 0x000000120a0a72a4 */ /* 0x000fe2000f8e023f */
[----:B------:R-:W-:Y:S01]  /*1250*/  SHF.R.S32.HI R20, RZ, 0x1f, R21 ;  /* 0x0000001fff147819 */ /* 0x000fe20000011415 */
[----:B------:R-:W-:Y:S01]  /*1260*/  ULDC.64 UR4, c[0x0][0x188] ;  /* 0x0000620000047ab9 */ /* 0x000fe20000000a00 */
[----:B------:R-:W-:Y:S01]  /*1270*/  IMAD.SHL.U32 R237, R237, 0x2, RZ ;  /* 0x00000002eded7824 */ /* 0x000fe200078e00ff */
[----:B------:R-:W-:Y:S01]  /*1280*/  IADD3.X R9, R5, UR8, RZ, P0, !PT ;  /* 0x0000000805097c10 */ /* 0x000fe200087fe4ff */
[----:B------:R-:W-:Y:S01]  /*1290*/  IMAD.WIDE.U32 R246, R17, c[0x0][0x188], R14 ;  /* 0x0000620011f67a25 */ /* 0x000fe200078e000e */
[----:B------:R-:W-:Y:S01]  /*12a0*/  IADD3 R0, R7, UR14, RZ ;  /* 0x0000000e07007c10 */ /* 0x000fe2000fffe0ff */
[----:B------:R-:W-:Y:S01]  /*12b0*/  UIMAD.WIDE.U32 UR14, UR25, UR18, URZ ;  /* 0x00000012190e72a5 */ /* 0x000fe2000f8e003f */
[C---:B------:R-:W-:Y:S01]  /*12c0*/  LEA R14, P0, R6.reuse, c[0x0][0x1f0], 0x1 ;  /* 0x00007c00060e7a11 */ /* 0x040fe200078008ff */
[----:B------:R-:W-:Y:S01]  /*12d0*/  IMAD.U32 R12, RZ, RZ, UR9 ;  /* 0x00000009ff0c7e24 */ /* 0x000fe2000f8e00ff */
[----:B------:R-:W-:Y:S01]  /*12e0*/  @!PT LDS RZ, [RZ] ;  /* 0x00000000fffff984 */ /* 0x000fe20000000800 */
[----:B------:R-:W-:Y:S01]  /*12f0*/  @!PT LDS RZ, [RZ] ;  /* 0x00000000fffff984 */ /* 0x000fe20000000800 */
[----:B------:R-:W-:Y:S01]  /*1300*/  @!PT LDS RZ, [RZ] ;  /* 0x00000000fffff984 */ /* 0x000fe20000000800 */
[----:B------:R1:W-:Y:S01]  /*1310*/  LDGSTS.E.BYPASS.LTC128B.128 [R237+0x6080], [R4.64], !P2 ;  /* 0x0608000004ed7fae */ /* 0x0003e2000d101d5a */
[----:B------:R-:W-:Y:S01]  /*1320*/  UIMAD UR10, UR25, UR19, UR10 ;  /* 0x00000013190a72a4 */ /* 0x000fe2000f8e020a */
[----:B------:R-:W-:Y:S01]  /*1330*/  LEA.HI.X R15, R6, c[0x0][0x1f4], R0, 0x1, P0 ;  /* 0x00007d00060f7a11 */ /* 0x000fe200000f0c00 */
[----:B------:R-:W-:Y:S01]  /*1340*/  UIMAD UR4, UR11, UR4, URZ ;  /* 0x000000040b0472a4 */ /* 0x000fe2000f8e023f */
[----:B------:R1:W-:Y:S01]  /*1350*/  LDGSTS.E.BYPASS.LTC128B.128 [R237+0x9080], [R4.64+0x80], !P1 ;  /* 0x0908008004ed7fae */ /* 0x0003e2000c901d5a */
[----:B------:R-:W-:Y:S01]  /*1360*/  IADD3 R12, P2, P1, R12, 0x80, R4 ;  /* 0x000000800c0c7810 */ /* 0x000fe2000795e004 */
[----:B------:R-:W-:Y:S01]  /*1370*/  UIADD3 UR10, UR15, UR10, URZ ;  /* 0x0000000a0f0a7290 */ /* 0x000fe2000fffe03f */
[----:B------:R-:W-:Y:S01]  /*1380*/  IMAD.U32 R6, RZ, RZ, UR14 ;  /* 0x0000000eff067e24 */ /* 0x000fe2000f8e00ff */
[----:B------:R2:W-:Y:S01]  /*1390*/  LDGSTS.E.BYPASS.LTC128B.128 [R237+0x7080], [R8.64], !P4 ;  /* 0x0708000008ed7fae */ /* 0x0005e2000e101d5a */
[----:B------:R-:W-:Y:S01]  /*13a0*/  IADD3.X R13, RZ, UR8, R5, P2, P1 ;  /* 0x00000008ff0d7c10 */ /* 0x000fe200097e2405 */
[----:B------:R-:W-:Y:S01]  /*13b0*/  UIMAD UR4, UR23, UR5, UR4 ;  /* 0x00000005170472a4 */ /* 0x000fe2000f8e0204 */
[----:B------:R-:W-:Y:S01]  /*13c0*/  IMAD.U32 R7, RZ, RZ, UR15 ;  /* 0x0000000fff077e24 */ /* 0x000fe2000f8e00ff */
[----:B------:R-:W-:Y:S01]  /*13d0*/  SHF.R.S32.HI R17, RZ, 0x5, R16 ;  /* 0x00000005ff117819 */ /* 0x000fe20000011410 */
[----:B------:R-:W-:Y:S01]  /*13e0*/  IMAD.U32 R0, RZ, RZ, UR10 ;  /* 0x0000000aff007e24 */ /* 0x000fe2000f8e00ff */
[----:B------:R3:W-:Y:S01]  /*13f0*/  LDGSTS.E.BYPASS.LTC128B.128 [R237+0xa080], [R12.64], !P3 ;  /* 0x0a0800000ced7fae */ /* 0x0007e2000d901d5a */
[----:B------:R-:W-:Y:S01]  /*1400*/  IMAD.MOV.U32 R222, RZ, RZ, 0x40 ;  /* 0x00000040ffde7424 */ /* 0x000fe200078e00ff */
[----:B------:R-:W-:Y:S01]  /*1410*/  IADD3 R250, R247, UR4, RZ ;  /* 0x00000004f7fa7c10 */ /* 0x000fe2000fffe0ff */
[----:B------:R-:W-:Y:S01]  /*1420*/  ULDC.64 UR4, c[0x0][0x288] ;  /* 0x0000a20000047ab9 */ /* 0x000fe20000000a00 */
[----:B------:R-:W-:Y:S01]  /*1430*/  IMAD.MOV.U32 R226, RZ, RZ, 0x20 ;  /* 0x00000020ffe27424 */ /* 0x000fe200078e00ff */
[----:B------:R-:W-:Y:S01]  /*1440*/  UIMAD UR4, UR12, UR4, URZ ;  /* 0x000000040c0472a4 */ /* 0x000fe2000f8e023f */
[----:B------:R-:W-:Y:S01]  /*1450*/  IMAD.MOV.U32 R223, RZ, RZ, 0x10 ;  /* 0x00000010ffdf7424 */ /* 0x000fe200078e00ff */
[----:B------:R-:W-:Y:S01]  /*1460*/  ULDC UR15, c[0x0][0x20c] ;  /* 0x00008300000f7ab9 */ /* 0x000fe20000000800 */
[----:B------:R-:W-:Y:S01]  /*1470*/  IMAD.MOV.U32 R228, RZ, RZ, 0x10 ;  /* 0x00000010ffe47424 */ /* 0x000fe200078e00ff */
[----:B------:R-:W-:Y:S01]  /*1480*/  UIMAD UR5, UR22, UR5, UR4 ;  /* 0x00000005160572a4 */ /* 0x000fe2000f8e0204 */
        /* <DEDUP_REMOVED lines=8> */
[----:B------:R-:W-:Y:S01]  /*1510*/  CS2R R122, SRZ ;  /* 0x00000000007a7805 */ /* 0x000fe2000001ff00 */
[----:B------:R-:W-:Y:S01]  /*1520*/  CS2R R120, SRZ ;  /* 0x0000000000787805 */ /* 0x000fe2000001ff00 */
[----:B------:R-:W-:Y:S01]  /*1530*/  CS2R R118, SRZ ;  /* 0x0000000000767805 */ /* 0x000fe2000001ff00 */
[----:B------:R-:W-:Y:S01]  /*1540*/  IADD3.X R5, R9, UR8, RZ, P0, !PT ;  /* 0x0000000809057c10 */ /* 0x000fe200087fe4ff */
[----:B--2---:R-:W-:Y:S01]  /*1550*/  IMAD.U32 R8, RZ, RZ, UR6 ;  /* 0x00000006ff087e24 */ /* 0x004fe2000f8e00ff */
[----:B------:R-:W-:Y:S01]  /*1560*/  ISETP.GE.AND P0, PT, R28, c[0x0][0x19c], PT ;  /* 0x000067001c007a0c */ /* 0x000fe20003f06270 */
[----:B------:R-:W-:Y:S01]  /*1570*/  CS2R R116, SRZ ;  /* 0x0000000000747805 */ /* 0x000fe2000001ff00 */
[----:B------:R-:W-:Y:S01]  /*1580*/  CS2R R114, SRZ ;  /* 0x0000000000727805 */ /* 0x000fe2000001ff00 */
[----:B------:R1:W-:Y:S01]  /*1590*/  LDGSTS.E.BYPASS.LTC128B.128 [R237+0x8080], [R4.64], !P6 ;  /* 0x0808000004ed7fae */ /* 0x0003e2000f101d5a */
[----:B------:R-:W-:Y:S01]  /*15a0*/  IADD3 R8, P2, P1, R8, 0x80, R2 ;  /* 0x0000008008087810 */ /* 0x000fe2000795e002 */
[----:B---3--:R-:W-:Y:S01]  /*15b0*/  IMAD.MOV.U32 R12, RZ, RZ, R22 ;  /* 0x000000ffff0c7224 */ /* 0x008fe200078e0016 */
[----:B------:R-:W-:Y:S01]  /*15c0*/  ISETP.LT.OR P4, PT, R18, 0x1, P0 ;  /* 0x000000011200780c */ /* 0x000fe20000781670 */
[----:B------:R1:W-:Y:S01]  /*15d0*/  LDGSTS.E.BYPASS.LTC128B.128 [R237+0xb080], [R4.64+0x80], !P5 ;  /* 0x0b08008004ed7fae */ /* 0x0003e2000e901d5a */
[----:B------:R-:W-:Y:S01]  /*15e0*/  ISETP.GE.AND P5, PT, R10, c[0x0][0x19c], PT ;  /* 0x000067000a007a0c */ /* 0x000fe20003fa6270 */
[----:B------:R-:W-:Y:S01]  /*15f0*/  CS2R R112, SRZ ;  /* 0x0000000000707805 */ /* 0x000fe2000001ff00 */
[----:B------:R-:W-:Y:S01]  /*1600*/  IADD3.X R9, RZ, UR7, R3, P2, P1 ;  /* 0x00000007ff097c10 */ /* 0x000fe200097e2403 */
[----:B------:R-:W0:Y:S01]  /*1610*/  LDGDEPBAR ;  /* 0x00000000000079af */ /* 0x000e220000000000 */
[C---:B------:R-:W-:Y:S01]  /*1620*/  ISETP.LT.OR P6, PT, R18.reuse, 0x1, P5 ;  /* 0x000000011200780c */ /* 0x040fe20002fc1670 */
[----:B------:R-:W-:Y:S01]  /*1630*/  CS2R R110, SRZ ;  /* 0x00000000006e7805 */ /* 0x000fe2000001ff00 */
[C---:B------:R-:W-:Y:S01]  /*1640*/  ISETP.LT.OR P2, PT, R18.reuse, 0x21, P0 ;  /* 0x000000211200780c */ /* 0x040fe20000741670 */
[----:B------:R-:W-:Y:S01]  /*1650*/  CS2R R108, SRZ ;  /* 0x00000000006c7805 */ /* 0x000fe2000001ff00 */
[----:B------:R-:W-:Y:S01]  /*1660*/  ISETP.LT.OR P0, PT, R18, 0x41, P0 ;  /* 0x000000411200780c */ /* 0x000fe20000701670 */
[----:B------:R-:W-:Y:S01]  /*1670*/  CS2R R106, SRZ ;  /* 0x00000000006a7805 */ /* 0x000fe2000001ff00 */
[C---:B------:R-:W-:Y:S01]  /*1680*/  LEA R7, P1, R6.reuse, R246, 0x6 ;  /* 0x000000f606077211 */ /* 0x040fe200078230ff */
[----:B------:R-:W-:Y:S01]  /*1690*/  CS2R R104, SRZ ;  /* 0x0000000000687805 */ /* 0x000fe2000001ff00 */
[----:B------:R-:W-:Y:S01]  /*16a0*/  IADD3 R13, R23, UR13, RZ ;  /* 0x0000000d170d7c10 */ /* 0x000fe2000fffe0ff */
[----:B------:R-:W-:Y:S01]  /*16b0*/  CS2R R102, SRZ ;  /* 0x0000000000667805 */ /* 0x000fe2000001ff00 */
[----:B------:R-:W-:Y:S01]  /*16c0*/  LEA.HI.X R11, R6, R250, R0, 0x6, P1 ;  /* 0x000000fa060b7211 */ /* 0x000fe200008f3400 */
[----:B------:R-:W-:Y:S01]  /*16d0*/  IMAD.SHL.U32 R0, R24, 0x40, RZ ;  /* 0x0000004018007824 */ /* 0x000fe200078e00ff */
[C---:B------:R-:W-:Y:S01]  /*16e0*/  ISETP.GE.AND P1, PT, R10.reuse, c[0x0][0x1fc], PT ;  /* 0x00007f000a007a0c */ /* 0x040fe20003f26270 */
[----:B------:R2:W-:Y:S01]  /*16f0*/  LDGSTS.E.BYPASS.LTC128B.128 [R237+0x80], [R2.64], !P6 ;  /* 0x0008000002ed7fae */ /* 0x0005e2000f101d5a */
[----:B------:R-:W-:Y:S01]  /*1700*/  ISETP.GE.AND P6, PT, R10, c[0x0][0x1fc], PT ;  /* 0x00007f000a007a0c */ /* 0x000fe20003fc6270 */
[----:B------:R-:W-:Y:S01]  /*1710*/  CS2R R100, SRZ ;  /* 0x0000000000647805 */ /* 0x000fe2000001ff00 */
[----:B------:R-:W-:Y:S01]  /*1720*/  LOP3.LUT R0, R0, 0x1c0, RZ, 0xc0, !PT ;  /* 0x000001c000007812 */ /* 0x000fe200078ec0ff */
[----:B------:R2:W-:Y:S01]  /*1730*/  LDGSTS.E.BYPASS.LTC128B.128 [R237+0x3080], [R2.64+0x80], !P4 ;  /* 0x0308008002ed7fae */ /* 0x0005e2000e101d5a */
[----:B------:R-:W-:Y:S01]  /*1740*/  ISETP.GE.AND P4, PT, R10, c[0x0][0x16c], PT ;  /* 0x00005b000a007a0c */ /* 0x000fe20003f86270 */
[----:B------:R-:W-:Y:S01]  /*1750*/  CS2R R98, SRZ ;  /* 0x0000000000627805 */ /* 0x000fe2000001ff00 */
[----:B------:R-:W-:Y:S01]  /*1760*/  LOP3.LUT R6, R0, 0x8, R29, 0xf8, !PT ;  /* 0x0000000800067812 */ /* 0x000fe200078ef81d */
[----:B------:R-:W-:Y:S01]  /*1770*/  CS2R R96, SRZ ;  /* 0x0000000000607805 */ /* 0x000fe2000001ff00 */
[----:B-1----:R-:W-:Y:S01]  /*1780*/  IADD3 R4, P3, R2, UR6, RZ ;  /* 0x0000000602047c10 */ /* 0x002fe2000ff7e0ff */
[----:B------:R-:W-:Y:S01]  /*1790*/  CS2R R94, SRZ ;  /* 0x00000000005e7805 */ /* 0x000fe2000001ff00 */
[----:B------:R-:W-:Y:S01]  /*17a0*/  CS2R R92, SRZ ;  /* 0x00000000005c7805 */ /* 0x000fe2000001ff00 */
[----:B------:R-:W-:Y:S01]  /*17b0*/  CS2R R90, SRZ ;  /* 0x00000000005a7805 */ /* 0x000fe2000001ff00 */
[----:B------:R-:W-:Y:S01]  /*17c0*/  IADD3.X R5, R3, UR7, RZ, P3, !PT ;  /* 0x0000000703057c10 */ /* 0x000fe20009ffe4ff */
[----:B------:R-:W-:Y:S01]  /*17d0*/  CS2R R88, SRZ ;  /* 0x0000000000587805 */ /* 0x000fe2000001ff00 */
[C---:B------:R-:W-:Y:S01]  /*17e0*/  ISETP.LT.OR P3, PT, R18.reuse, 0x21, P5 ;  /* 0x000000211200780c */ /* 0x040fe20002f61670 */
[----:B------:R-:W-:Y:S01]  /*17f0*/  CS2R R86, SRZ ;  /* 0x0000000000567805 */ /* 0x000fe2000001ff00 */
[----:B------:R-:W-:Y:S01]  /*1800*/  ISETP.LT.OR P5, PT, R18, 0x41, P5 ;  /* 0x000000411200780c */ /* 0x000fe20002fa1670 */
        /* <DEDUP_REMOVED lines=10> */
[----:B------:R1:W-:Y:S01]  /*18b0*/  LDGSTS.E.BYPASS.LTC128B.128 [R237+0x1080], [R4.64], !P3 ;  /* 0x0108000004ed7fae */ /* 0x0003e2000d901d5a */
[----:B------:R-:W-:Y:S01]  /*18c0*/  ISETP.GE.AND P3, PT, R28, c[0x0][0x16c], PT ;  /* 0x00005b001c007a0c */ /* 0x000fe20003f66270 */
[----:B------:R-:W-:Y:S01]  /*18d0*/  CS2R R64, SRZ ;  /* 0x0000000000407805 */ /* 0x000fe2000001ff00 */
[----:B--2---:R-:W-:Y:S01]  /*18e0*/  SHF.R.U32.HI R2, RZ, 0x3, R0 ;  /* 0x00000003ff027819 */ /* 0x004fe20000011600 */
[----:B------:R2:W-:Y:S01]  /*18f0*/  LDGSTS.E.BYPASS.LTC128B.128 [R237+0x4080], [R8.64], !P2 ;  /* 0x0408000008ed7fae */ /* 0x0005e2000d101d5a */
[----:B------:R-:W-:Y:S01]  /*1900*/  SEL R0, RZ, 0x1, P4 ;  /* 0x00000001ff007807 */ /* 0x000fe20002000000 */
[----:B------:R-:W-:Y:S01]  /*1910*/  CS2R R62, SRZ ;  /* 0x00000000003e7805 */ /* 0x000fe2000001ff00 */
[----:B------:R-:W-:Y:S01]  /*1920*/  SEL R3, RZ, 0x2, P3 ;  /* 0x00000002ff037807 */ /* 0x000fe20001800000 */
[----:B------:R-:W-:Y:S01]  /*1930*/  CS2R R60, SRZ ;  /* 0x00000000003c7805 */ /* 0x000fe2000001ff00 */
[----:B------:R-:W-:Y:S01]  /*1940*/  LOP3.LUT R2, R25, R6, R2, 0xf6, !PT ;  /* 0x0000000619027212 */ /* 0x000fe200078ef602 */
[----:B------:R-:W-:Y:S01]  /*1950*/  IMAD.U32 R6, RZ, RZ, UR19 ;  /* 0x00000013ff067e24 */ /* 0x000fe2000f8e00ff */
[----:B------:R-:W-:Y:S01]  /*1960*/  CS2R R58, SRZ ;  /* 0x00000000003a7805 */ /* 0x000fe2000001ff00 */
[----:B------:R-:W-:Y:S01]  /*1970*/  IMAD.IADD R0, R3, 0x1, R0 ;  /* 0x0000000103007824 */ /* 0x000fe200078e0200 */
[----:B------:R-:W-:Y:S01]  /*1980*/  CS2R R56, SRZ ;  /* 0x0000000000387805 */ /* 0x000fe2000001ff00 */
[----:B------:R-:W-:Y:S01]  /*1990*/  IMAD.U32 R3, RZ, RZ, UR18 ;  /* 0x00000012ff037e24 */ /* 0x000fe2000f8e00ff */
[----:B------:R-:W-:Y:S01]  /*19a0*/  CS2R R54, SRZ ;  /* 0x0000000000367805 */ /* 0x000fe2000001ff00 */
[----:B------:R-:W-:Y:S01]  /*19b0*/  IMAD.SHL.U32 R218, R2, 0x2, RZ ;  /* 0x0000000202da7824 */ /* 0x000fe200078e00ff */
[----:B------:R-:W-:Y:S01]  /*19c0*/  CS2R R52, SRZ ;  /* 0x0000000000347805 */ /* 0x000fe2000001ff00 */
[----:B------:R-:W-:Y:S01]  /*19d0*/  SHF.R.S32.HI R241, RZ, 0x1f, R240 ;  /* 0x0000001ffff17819 */ /* 0x000fe200000114f0 */
[----:B------:R-:W-:-:S02]  /*19e0*/  USHF.L.U64.HI UR17, UR18, 0x5, UR19 ;  /* 0x0000000512117899 */ /* 0x000fc40008010213 */
[----:B------:R-:W-:Y:S02]  /*19f0*/  USHF.L.U32 UR18, UR18, 0x5, URZ ;  /* 0x0000000512127899 */ /* 0x000fe4000800063f */
[----:B------:R-:W-:Y:S02]  /*1a00*/  UMOV UR20, 0x1 ;  /* 0x0000000100147882 */ /* 0x000fe40000000000 */
[----:B------:R-:W-:Y:S01]  /*1a10*/  UMOV UR14, 0xffffffc0 ;  /* 0xffffffc0000e7882 */ /* 0x000fe20000000000 */
[----:B-1----:R-:W-:Y:S01]  /*1a20*/  IADD3 R4, P2, R4, UR6, RZ ;  /* 0x0000000604047c10 */ /* 0x002fe2000ff5e0ff */
[----:B------:R-:W-:Y:S02]  /*1a30*/  USHF.L.U32 UR6, UR25, 0x6, URZ ;  /* 0x0000000619067899 */ /* 0x000fe4000800063f */
[----:B------:R-:W-:Y:S01]  /*1a40*/  ULDC UR9, c[0x0][0x168] ;  /* 0x00005a0000097ab9 */ /* 0x000fe20000000800 */
[----:B------:R-:W-:Y:S01]  /*1a50*/  IADD3.X R5, R5, UR7, RZ, P2, !PT ;  /* 0x0000000705057c10 */ /* 0x000fe200097fe4ff */
[----:B------:R-:W-:Y:S01]  /*1a60*/  UMOV UR7, 0x5 ;  /* 0x0000000500077882 */ /* 0x000fe20000000000 */
[C---:B--2---:R-:W-:Y:S01]  /*1a70*/  LEA R8, P2, R7.reuse, c[0x0][0x160], 0x1 ;  /* 0x0000580007087a11 */ /* 0x044fe200078408ff */
[----:B------:R-:W-:Y:S01]  /*1a80*/  IMAD.U32 R22, RZ, RZ, UR6 ;  /* 0x00000006ff167e24 */ /* 0x000fe2000f8e00ff */
[----:B------:R-:W-:Y:S01]  /*1a90*/  USHF.L.U64.HI UR15, UR16, UR7, UR15 ;  /* 0x00000007100f7299 */ /* 0x000fe2000801020f */
[----:B------:R1:W-:Y:S01]  /*1aa0*/  LDGSTS.E.BYPASS.LTC128B.128 [R237+0x2080], [R4.64], !P5 ;  /* 0x0208000004ed7fae */ /* 0x0003e2000e901d5a */
[----:B------:R-:W-:Y:S01]  /*1ab0*/  LEA.HI.X R9, R7, c[0x0][0x164], R11, 0x1, P2 ;  /* 0x0000590007097a11 */ /* 0x000fe200010f0c0b */
[----:B------:R-:W-:Y:S01]  /*1ac0*/  USHF.L.U32 UR16, UR16, 0x5, URZ ;  /* 0x0000000510107899 */ /* 0x000fe2000800063f */
[C---:B------:R-:W-:Y:S01]  /*1ad0*/  LEA R10, P2, R3.reuse, R8, 0x6 ;  /* 0x00000008030a7211 */ /* 0x040fe200078430ff */
[----:B------:R1:W-:Y:S01]  /*1ae0*/  LDGSTS.E.BYPASS.LTC128B.128 [R237+0x5080], [R4.64+0x80], !P0 ;  /* 0x0508008004ed7fae */ /* 0x0003e2000c101d5a */
[C---:B------:R-:W-:Y:S01]  /*1af0*/  LOP3.LUT P0, RZ, R0.reuse, 0x1, RZ, 0xc0, !PT ;  /* 0x0000000100ff7812 */ /* 0x040fe2000780c0ff */
[----:B------:R-:W-:Y:S01]  /*1b00*/  USHF.R.S32.HI UR7, URZ, 0x1f, UR6 ;  /* 0x0000001f3f077899 */ /* 0x000fe20008011406 */
[----:B------:R-:W-:Y:S01]  /*1b10*/  LOP3.LUT P5, RZ, R0, 0x2, RZ, 0xc0, !PT ;  /* 0x0000000200ff7812 */ /* 0x000fe200078ac0ff */
[----:B------:R-:W0:Y:S01]  /*1b20*/  LDGDEPBAR ;  /* 0x00000000000079af */ /* 0x000e220000000000 */
[----:B------:R-:W-:Y:S01]  /*1b30*/  LEA.HI.X R11, R3, R9, R6, 0x6, P2 ;  /* 0x00000009030b7211 */ /* 0x000fe200010f3406 */
[----:B------:R-:W-:Y:S01]  /*1b40*/  IMAD.MOV.U32 R0, RZ, RZ, 0x20 ;  /* 0x00000020ff007424 */ /* 0x000fe200078e00ff */
[----:B------:R-:W-:Y:S01]  /*1b50*/  LOP3.LUT P2, RZ, R24, 0x2, RZ, 0xc0, !PT ;  /* 0x0000000218ff7812 */ /* 0x000fe2000784c0ff */
[----:B------:R-:W-:Y:S01]  /*1b60*/  IMAD.U32 R6, RZ, RZ, UR16 ;  /* 0x00000010ff067e24 */ /* 0x000fe2000f8e00ff */
[----:B------:R-:W-:Y:S01]  /*1b70*/  IADD3 R2, -R242, c[0x0][0x168], -R22 ;  /* 0x00005a00f2027a10 */ /* 0x000fe20007ffe916 */
[----:B------:R-:W-:Y:S01]  /*1b80*/  IMAD.U32 R7, RZ, RZ, UR16 ;  /* 0x00000010ff077e24 */ /* 0x000fe2000f8e00ff */
[----:B------:R-:W-:Y:S01]  /*1b90*/  SEL R0, R0, 0xffffffe0, !P2 ;  /* 0xffffffe000007807 */ /* 0x000fe20005000000 */
[----:B------:R-:W-:Y:S01]  /*1ba0*/  UMOV UR10, 0xffffffa0 ;  /* 0xffffffa0000a7882 */ /* 0x000fe20000000000 */
[C---:B------:R-:W-:Y:S01]  /*1bb0*/  LOP3.LUT P2, RZ, R24.reuse, 0x4, RZ, 0xc0, !PT ;  /* 0x0000000418ff7812 */ /* 0x040fe2000784c0ff */
[----:B------:R-:W-:Y:S01]  /*1bc0*/  IMAD.SHL.U32 R24, R24, 0x20, RZ ;  /* 0x0000002018187824 */ /* 0x000fe200078e00ff */
[----:B------:R-:W-:Y:S01]  /*1bd0*/  LEA.HI R3, R16, R17, RZ, 0x1 ;  /* 0x0000001110037211 */ /* 0x000fe200078f08ff */
[----:B------:R-:W-:Y:S01]  /*1be0*/  IMAD.IADD R220, R218, 0x1, R0 ;  /* 0x00000001dadc7824 */ /* 0x000fe200078e0200 */
[----:B------:R-:W-:Y:S01]  /*1bf0*/  SEL R222, R222, 0xffffffc0, !P2 ;  /* 0xffffffc0dede7807 */ /* 0x000fe20005000000 */
[----:B------:R-:W-:Y:S01]  /*1c00*/  ULDC UR8, c[0x0][0x198] ;  /* 0x0000660000087ab9 */ /* 0x000fe20000000800 */
[C---:B------:R-:W-:Y:S01]  /*1c10*/  ISETP.LT.OR P2, PT, R2.reuse, 0x1, !P0 ;  /* 0x000000010200780c */ /* 0x040fe20004741670 */
[----:B------:R-:W-:Y:S01]  /*1c20*/  UMOV UR13, 0x1 ;  /* 0x00000001000d7882 */ /* 0x000fe20000000000 */
[----:B------:R-:W-:Y:S01]  /*1c30*/  ISETP.LT.OR P0, PT, R2, 0x21, !P0 ;  /* 0x000000210200780c */ /* 0x000fe20004701670 */
[----:B------:R-:W-:-:S02]  /*1c40*/  IMAD.IADD R219, R218, 0x1, R222 ;  /* 0x00000001dadb7824 */ /* 0x000fc400078e02de */
[----:B------:R-:W-:Y:S02]  /*1c50*/  IMAD.IADD R222, R222, 0x1, R220 ;  /* 0x00000001dede7824 */ /* 0x000fe400078e02dc */
[----:B------:R-:W-:Y:S01]  /*1c60*/  IMAD.IADD R0, R0, 0x1, R219 ;  /* 0x0000000100007824 */ /* 0x000fe200078e02db */
[----:B-1----:R-:W-:Y:S01]  /*1c70*/  IADD3 R5, R27, UR5, RZ ;  /* 0x000000051b057c10 */ /* 0x002fe2000fffe0ff */
[----:B------:R-:W-:-:S04]  /*1c80*/  DEPBAR.LE SB0, 0x1 ;  /* 0x000080400000791a */ /* 0x000fc80000000000 */
[----:B------:R-:W-:Y:S01]  /*1c90*/  BAR.SYNC.DEFER_BLOCKING 0x0 ;  /* 0x0000000000007b1d */ /* 0x000fe20000010000 */
[----:B------:R-:W-:-:S05]  /*1ca0*/  IMAD.MOV.U32 R4, RZ, RZ, R26 ;  /* 0x000000ffff047224 */ /* 0x000fca00078e001a */
[----:B------:R-:W-:Y:S02]  /*1cb0*/  ULDC.64 UR4, c[0x0][0x278] ;  /* 0x00009e0000047ab9 */ /* 0x000fe40000000a00 */
[----:B------:R-:W-:-:S04]  /*1cc0*/  UIMAD UR4, UR11, UR4, URZ ;  /* 0x000000040b0472a4 */ /* 0x000fc8000f8e023f */
[----:B------:R-:W-:Y:S01]  /*1cd0*/  UIMAD UR4, UR23, UR5, UR4 ;  /* 0x00000005170472a4 */ /* 0x000fe2000f8e0204 */
[----:B------:R-:W1:Y:S04]  /*1ce0*/  LDSM.16.M88.2 R178, [R0+0x6080] ;  /* 0x0060800000b2783b */ /* 0x000e680000000100 */
[----:B------:R-:W2:Y:S04]  /*1cf0*/  LDSM.16.M88.2 R180, [R0+0x7080] ;  /* 0x0070800000b4783b */ /* 0x000ea80000000100 */
        /* <DEDUP_REMOVED lines=11> */
[----:B------:R-:W-:-:S03]  /*1db0*/  IMAD.U32 R3, RZ, RZ, UR23 ;  /* 0x00000017ff037e24 */ /* 0x000fc6000f8e00ff */
[----:B------:R1:W1:Y:S01]  /*1dc0*/  LDSM.16.M88.2 R184, [R218+0x9080] ;  /* 0x00908000dab8783b */ /* 0x0002620000000100 */
[----:B------:R-:W-:Y:S02]  /*1dd0*/  IMAD.IADD R17, R17, 0x1, -R0 ;  /* 0x0000000111117824 */ /* 0x000fe400078e0a00 */
[----:B------:R-:W-:Y:S01]  /*1de0*/  IMAD.WIDE.U32 R32, R3, c[0x0][0x278], R12 ;  /* 0x00009e0003207a25 */ /* 0x000fe200078e000c */
[----:B------:R1:W1:Y:S03]  /*1df0*/  LDSM.16.M88.2 R186, [R218+0xa080] ;  /* 0x00a08000daba783b */ /* 0x0002660000000100 */
[----:B------:R-:W-:Y:S01]  /*1e00*/  IMAD.U32 R0, RZ, RZ, UR15 ;  /* 0x0000000fff007e24 */ /* 0x000fe2000f8e00ff */
[----:B------:R1:W1:Y:S01]  /*1e10*/  LDSM.16.M88.2 R188, [R218+0xb080] ;  /* 0x00b08000dabc783b */ /* 0x0002620000000100 */
[----:B------:R-:W-:Y:S01]  /*1e20*/  IADD3 R31, R33, UR4, RZ ;  /* 0x00000004211f7c10 */ /* 0x000fe2000fffe0ff */
[----:B------:R-:W-:Y:S01]  /*1e30*/  ULDC.64 UR4, c[0x0][0x290] ;  /* 0x0000a40000047ab9 */ /* 0x000fe20000000a00 */
[----:B------:R-:W-:Y:S01]  /*1e40*/  IMAD.SHL.U32 R221, R17, 0x200, RZ ;  /* 0x0000020011dd7824 */ /* 0x000fe200078e00ff */
[----:B------:R1:W1:Y:S01]  /*1e50*/  LDSM.16.M88.2 R190, [R220+0x9080] ;  /* 0x00908000dcbe783b */ /* 0x0002620000000100 */
[----:B------:R-:W-:-:S03]  /*1e60*/  UIMAD UR4, UR11, UR4, URZ ;  /* 0x000000040b0472a4 */ /* 0x000fc6000f8e023f */
[----:B------:R1:W1:Y:S01]  /*1e70*/  LDSM.16.M88.2 R192, [R220+0xa080] ;  /* 0x00a08000dcc0783b */ /* 0x0002620000000100 */
[----:B------:R-:W-:-:S03]  /*1e80*/  UIMAD UR4, UR23, UR5, UR4 ;  /* 0x00000005170472a4 */ /* 0x000fc6000f8e0204 */
[----:B------:R1:W1:Y:S01]  /*1e90*/  LDSM.16.M88.2 R194, [R220+0xb080] ;  /* 0x00b08000dcc2783b */ /* 0x0002620000000100 */
[----:B------:R-:W-:-:S03]  /*1ea0*/  ULDC UR5, c[0x0][0x198] ;  /* 0x0000660000057ab9 */ /* 0x000fc60000000800 */
[----:B------:R1:W1:Y:S04]  /*1eb0*/  LDSM.16.M88.2 R172, [R219+0x6080] ;  /* 0x00608000dbac783b */ /* 0x0002680000000100 */
[----:B------:R1:W1:Y:S04]  /*1ec0*/  LDSM.16.M88.2 R174, [R219+0x7080] ;  /* 0x00708000dbae783b */ /* 0x0002680000000100 */
[----:B------:R1:W1:Y:S04]  /*1ed0*/  LDSM.16.M88.2 R176, [R219+0x8080] ;  /* 0x00808000dbb0783b */ /* 0x0002680000000100 */
[----:B------:R1:W1:Y:S04]  /*1ee0*/  LDSM.16.M88.2 R196, [R219+0x9080] ;  /* 0x00908000dbc4783b */ /* 0x0002680000000100 */
[----:B------:R1:W1:Y:S04]  /*1ef0*/  LDSM.16.M88.2 R198, [R219+0xa080] ;  /* 0x00a08000dbc6783b */ /* 0x0002680000000100 */
[----:B------:R1:W1:Y:S04]  /*1f00*/  LDSM.16.M88.2 R200, [R219+0xb080] ;  /* 0x00b08000dbc8783b */ /* 0x0002680000000100 */
[----:B------:R-:W-:Y:S06]  /*1f10*/  BAR.SYNC.DEFER_BLOCKING 0x0 ;  /* 0x0000000000007b1d */ /* 0x000fec0000010000 */
[----:B------:R1:W-:Y:S04]  /*1f20*/  STL.64 [R1+0x10], R32 ;  /* 0x0000102001007387 */ /* 0x0003e80000100a00 */
[----:B------:R1:W-:Y:S04]  /*1f30*/  STL [R1+0x18], R31 ;  /* 0x0000181f01007387 */ /* 0x0003e80000100800 */
[----:B------:R-:W-:Y:S01]  /*1f40*/  @!PT LDS RZ, [RZ] ;  /* 0x00000000fffff984 */ /* 0x000fe20000000800 */
[----:B------:R-:W-:Y:S01]  /*1f50*/  @!PT LDS RZ, [RZ] ;  /* 0x00000000fffff984 */ /* 0x000fe20000000800 */
[----:B------:R-:W-:Y:S01]  /*1f60*/  @!PT LDS RZ, [RZ] ;  /* 0x00000000fffff984 */ /* 0x000fe20000000800 */
[----:B------:R5:W-:Y:S01]  /*1f70*/  LDGSTS.E.BYPASS.LTC128B.128 [R237+0x6080], [R8.64], !P2 ;  /* 0x0608000008ed7fae */ /* 0x000be2000d101d5a */
[----:B------:R-:W-:-:S02]  /*1f80*/  ISETP.LT.OR P2, PT, R2, 0x1, !P5 ;  /* 0x000000010200780c */ /* 0x000fc40006f41670 */
[----:B------:R-:W-:-:S11]  /*1f90*/  ISETP.LT.OR P5, PT, R2, 0x21, !P5 ;  /* 0x000000210200780c */ /* 0x000fd60006fa1670 */
[----:B------:R5:W-:Y:S01]  /*1fa0*/  LDGSTS.E.BYPASS.LTC128B.128 [R237+0x8080], [R8.64+0x80], !P2 ;  /* 0x0808008008ed7fae */ /* 0x000be2000d101d5a */
[----:B------:R-:W-:-:S03]  /*1fb0*/  ISETP.GT.AND P2, PT, R240, 0xf, PT ;  /* 0x0000000ff000780c */ /* 0x000fc60003f44270 */
[----:B------:R1:W-:Y:S01]  /*1fc0*/  LDGSTS.E.BYPASS.LTC128B.128 [R237+0x7080], [R10.64], !P0 ;  /* 0x070800000aed7fae */ /* 0x0003e2000c101d5a */
[----:B------:R-:W-:-:S03]  /*1fd0*/  LEA R6, P0, R6, R14, 0x1 ;  /* 0x0000000e06067211 */ /* 0x000fc600078008ff */
[----:B------:R1:W-:Y:S01]  /*1fe0*/  LDGSTS.E.BYPASS.LTC128B.128 [R237+0x9080], [R10.64+0x80], !P5 ;  /* 0x090800800aed7fae */ /* 0x0003e2000e901d5a */
[----:B------:R-:W-:Y:S02]  /*1ff0*/  LEA.HI.X R7, R7, R15, R0, 0x1, P0 ;  /* 0x0000000f07077211 */ /* 0x000fe400000f0c00 */
[----:B------:R-:W-:-:S03]  /*2000*/  ISETP.GE.AND P5, PT, R28, c[0x0][0x1fc], PT ;  /* 0x00007f001c007a0c */ /* 0x000fc60003fa6270 */
[----:B------:R-:W-:-:S04]  /*2010*/  @!P2 IADD3 R0, P0, R32, UR6, RZ ;  /* 0x000000062000ac10 */ /* 0x000fc8000ff1e0ff */
[----:B------:R-:W-:Y:S02]  /*2020*/  @!P2 IADD3.X R19, R31, UR7, RZ, P0, !PT ;  /* 0x000000071f13ac10 */ /* 0x000fe400087fe4ff */
[CC--:B-----5:R-:W-:Y:S02]  /*2030*/  LEA.HI R8, R30.reuse, R240.reuse, RZ, 0x4 ;  /* 0x000000f01e087211 */ /* 0x0e0fe400078f20ff */
[----:B------:R-:W-:Y:S02]  /*2040*/  LEA.HI R9, R30, R240, RZ, 0x2 ;  /* 0x000000f01e097211 */ /* 0x000fe400078f10ff */
[----:B------:R-:W-:Y:S02]  /*2050*/  SHF.R.S32.HI R3, RZ, 0x4, R8 ;  /* 0x00000004ff037819 */ /* 0x000fe40000011408 */
[--C-:B------:R-:W-:Y:S02]  /*2060*/  SHF.R.S32.HI R2, RZ, 0x2, R9.reuse ;  /* 0x00000002ff027819 */ /* 0x100fe40000011409 */
[----:B------:R-:W-:Y:S01]  /*2070*/  SHF.R.S32.HI R12, RZ, 0x1f, R9 ;  /* 0x0000001fff0c7819 */ /* 0x000fe20000011409 */
[----:B-1----:R-:W-:Y:S01]  /*2080*/  @!P2 IMAD.SHL.U32 R11, R240, 0x10, RZ ;  /* 0x00000010f00ba824 */ /* 0x002fe200078e00ff */
[----:B------:R-:W-:-:S02]  /*2090*/  LEA.HI R13, R8, R3, RZ, 0x1 ;  /* 0x00000003080d7211 */ /* 0x000fc400078f08ff */
[----:B------:R-:W-:Y:S02]  /*20a0*/  LEA.HI R12, R12, R2, RZ, 0x3 ;  /* 0x000000020c0c7211 */ /* 0x000fe400078f18ff */
[----:B------:R-:W-:Y:S02]  /*20b0*/  LOP3.LUT R13, R13, 0xfffffffe, RZ, 0xc0, !PT ;  /* 0xfffffffe0d0d7812 */ /* 0x000fe400078ec0ff */
[----:B------:R-:W-:Y:S02]  /*20c0*/  LOP3.LUT R18, R12, 0xfffffff8, RZ, 0xc0, !PT ;  /* 0xfffffff80c127812 */ /* 0x000fe400078ec0ff */
[----:B------:R-:W-:Y:S01]  /*20d0*/  @!P2 LEA R12, P0, R0, c[0x0][0x258], 0x2 ;  /* 0x00009600000caa11 */ /* 0x000fe200078010ff */
[----:B------:R-:W-:Y:S01]  /*20e0*/  IMAD.IADD R3, R3, 0x1, -R13 ;  /* 0x0000000103037824 */ /* 0x000fe200078e0a0d */
[----:B------:R-:W-:Y:S01]  /*20f0*/  LOP3.LUT R8, R8, 0xfffffff0, RZ, 0xc0, !PT ;  /* 0xfffffff008087812 */ /* 0x000fe200078ec0ff */
[----:B------:R-:W-:Y:S01]  /*2100*/  IMAD.IADD R2, R2, 0x1, -R18 ;  /* 0x0000000102027824 */ /* 0x000fe200078e0a12 */
[----:B------:R-:W-:Y:S01]  /*2110*/  @!P2 LEA.HI.X R13, R0, c[0x0][0x25c], R19, 0x2, P0 ;  /* 0x00009700000daa11 */ /* 0x000fe200000f1413 */
[----:B------:R-:W-:Y:S01]  /*2120*/  IMAD.U32 R0, RZ, RZ, UR23 ;  /* 0x00000017ff007e24 */ /* 0x000fe2000f8e00ff */
[----:B------:R-:W-:Y:S01]  /*2130*/  ISETP.GE.AND P0, PT, R28, c[0x0][0x1fc], PT ;  /* 0x00007f001c007a0c */ /* 0x000fe20003f06270 */
[----:B------:R-:W-:Y:S01]  /*2140*/  IMAD.SHL.U32 R224, R3, 0x8, RZ ;  /* 0x0000000803e07824 */ /* 0x000fe200078e00ff */
[----:B------:R-:W-:Y:S01]  /*2150*/  SEL R19, RZ, 0x1, P1 ;  /* 0x00000001ff137807 */ /* 0x000fe20000800000 */
[----:B------:R-:W-:Y:S01]  /*2160*/  IMAD.WIDE.U32 R26, R0, c[0x0][0x290], R4 ;  /* 0x0000a400001a7a25 */ /* 0x000fe200078e0004 */
[----:B------:R-:W-:Y:S01]  /*2170*/  IADD3 R0, -R22, c[0x0][0x168], -R242 ;  /* 0x00005a0016007a10 */ /* 0x000fe20007ffe9f2 */
[----:B------:R1:W-:Y:S01]  /*2180*/  @!P2 LDGSTS.E.BYPASS.LTC128B.128 [R11+0x12080], [R12.64] ;  /* 0x120800000c0bafae */ /* 0x0003e2000b901d5a */
[----:B------:R-:W-:Y:S01]  /*2190*/  SEL R239, RZ, 0xffffffff, P0 ;  /* 0xffffffffffef7807 */ /* 0x000fe20000000000 */
[----:B------:R-:W-:Y:S01]  /*21a0*/  IMAD.SHL.U32 R4, R21, 0x8, RZ ;  /* 0x0000000815047824 */ /* 0x000fe200078e00ff */
[C---:B------:R-:W-:Y:S01]  /*21b0*/  ISETP.LT.OR P1, PT, R0.reuse, 0x1, P6 ;  /* 0x000000010000780c */ /* 0x040fe20003721670 */
[----:B------:R-:W-:Y:S01]  /*21c0*/  IMAD.SHL.U32 R5, R3, 0x20, RZ ;  /* 0x0000002003057824 */ /* 0x000fe200078e00ff */
[C---:B------:R-:W-:Y:S01]  /*21d0*/  ISETP.LT.OR P0, PT, R0.reuse, 0x1, P5 ;  /* 0x000000010000780c */ /* 0x040fe20002f01670 */
[----:B------:R-:W0:Y:S01]  /*21e0*/  LDGDEPBAR ;  /* 0x00000000000079af */ /* 0x000e220000000000 */
[C---:B------:R-:W-:Y:S01]  /*21f0*/  ISETP.LT.OR P6, PT, R0.reuse, 0x21, P6 ;  /* 0x000000210000780c */ /* 0x040fe200037c1670 */
[----:B------:R-:W-:Y:S01]  /*2200*/  IMAD.SHL.U32 R239, R239, 0x2, RZ ;  /* 0x00000002efef7824 */ /* 0x000fe200078e00ff */
[----:B------:R-:W-:Y:S01]  /*2210*/  ISETP.LT.OR P5, PT, R0, 0x21, P5 ;  /* 0x000000210000780c */ /* 0x000fe20002fa1670 */
[----:B------:R1:W-:Y:S01]  /*2220*/  STL.64 [R1+0x8], R26 ;  /* 0x0000081a01007387 */ /* 0x0003e20000100a00 */
[----:B------:R-:W-:-:S02]  /*2230*/  LOP3.LUT R0, R16, 0xffffffe0, RZ, 0xc0, !PT ;  /* 0xffffffe010007812 */ /* 0x000fc400078ec0ff */
[----:B------:R-:W-:Y:S02]  /*2240*/  LEA.HI R18, R20, R21, RZ, 0x2 ;  /* 0x0000001514127211 */ /* 0x000fe400078f10ff */
[----:B------:R-:W-:Y:S01]  /*2250*/  LOP3.LUT R4, R4, 0x18, RZ, 0xc0, !PT ;  /* 0x0000001804047812 */ /* 0x000fe200078ec0ff */
[----:B------:R-:W-:Y:S01]  /*2260*/  IMAD.IADD R0, R240, 0x1, -R0 ;  /* 0x00000001f0007824 */ /* 0x000fe200078e0a00 */
[----:B------:R-:W-:Y:S01]  /*2270*/  LOP3.LUT R10, R18, 0x1ffffffc, RZ, 0xc0, !PT ;  /* 0x1ffffffc120a7812 */ /* 0x000fe200078ec0ff */
[----:B------:R2:W-:Y:S01]  /*2280*/  LDGSTS.E.BYPASS.LTC128B.128 [R237+0xe080], [R14.64], !P1 ;  /* 0x0e0800000eed7fae */ /* 0x0005e2000c901d5a */
[----:B------:R-:W-:Y:S01]  /*2290*/  LOP3.LUT R16, R4, 0x20, R5, 0xf8, !PT ;  /* 0x0000002004107812 */ /* 0x000fe200078ef805 */
[C---:B------:R-:W-:Y:S01]  /*22a0*/  IMAD.SHL.U32 R5, R2.reuse, 0x4, RZ ;  /* 0x0000000402057824 */ /* 0x040fe200078e00ff */
[----:B------:R-:W-:Y:S01]  /*22b0*/  SHF.R.S32.HI R236, RZ, 0x1f, R0 ;  /* 0x0000001fffec7819 */ /* 0x000fe20000011400 */
[----:B------:R-:W-:Y:S01]  /*22c0*/  IMAD.IADD R18, R21, 0x1, -R10 ;  /* 0x0000000115127824 */ /* 0x000fe200078e0a0a */
[C---:B------:R-:W-:Y:S01]  /*22d0*/  LOP3.LUT P1, RZ, R2.reuse, 0x1, RZ, 0xc0, !PT ;  /* 0x0000000102ff7812 */ /* 0x040fe2000782c0ff */
[----:B------:R-:W-:Y:S01]  /*22e0*/  IMAD.SHL.U32 R10, R2, 0x20, RZ ;  /* 0x00000020020a7824 */ /* 0x000fe200078e00ff */
[----:B------:R-:W-:Y:S01]  /*22f0*/  LEA.HI R236, R236, R0, RZ, 0x2 ;  /* 0x00000000ecec7211 */ /* 0x000fe200078f10ff */
[----:B------:R2:W-:Y:S01]  /*2300*/  LDGSTS.E.BYPASS.LTC128B.128 [R237+0x10080], [R14.64+0x80], !P0 ;  /* 0x100800800eed7fae */ /* 0x0005e2000c101d5a */
[----:B------:R-:W-:Y:S01]  /*2310*/  IADD3 R252, R27, UR4, RZ ;  /* 0x000000041bfc7c10 */ /* 0x000fe2000fffe0ff */
[----:B------:R-:W-:Y:S01]  /*2320*/  UMOV UR4, URZ ;  /* 0x0000003f00047c82 */ /* 0x000fe20008000000 */
[----:B------:R-:W-:Y:S01]  /*2330*/  LOP3.LUT R2, R236, 0x7ffffffc, RZ, 0xc0, !PT ;  /* 0x7ffffffcec027812 */ /* 0x000fe200078ec0ff */
[----:B------:R2:W-:Y:S01]  /*2340*/  LDGSTS.E.BYPASS.LTC128B.128 [R237+0xf080], [R6.64], !P6 ;  /* 0x0f08000006ed7fae */ /* 0x0005e2000f101d5a */
[----:B------:R-:W-:Y:S01]  /*2350*/  LOP3.LUT R10, R4, 0xe0, R10, 0xf8, !PT ;  /* 0x000000e0040a7812 */ /* 0x000fe200078ef80a */
[----:B------:R-:W-:Y:S01]  /*2360*/  IMAD.SHL.U32 R4, R17, 0x10, RZ ;  /* 0x0000001011047824 */ /* 0x000fe200078e00ff */
[----:B------:R-:W-:Y:S01]  /*2370*/  LOP3.LUT R224, R224, 0x8, RZ, 0xc0, !PT ;  /* 0x00000008e0e07812 */ /* 0x000fe200078ec0ff */
[----:B------:R-:W-:Y:S01]  /*2380*/  IMAD.IADD R0, R0, 0x1, -R2 ;  /* 0x0000000100007824 */ /* 0x000fe200078e0a02 */
[----:B------:R-:W-:Y:S01]  /*2390*/  IADD3 R2, P0, R26, UR6, RZ ;  /* 0x000000061a027c10 */ /* 0x000fe2000ff1e0ff */
[----:B------:R2:W-:Y:S01]  /*23a0*/  LDGSTS.E.BYPASS.LTC128B.128 [R237+0x11080], [R6.64+0x80], !P5 ;  /* 0x1108008006ed7fae */ /* 0x0005e2000e901d5a */
[----:B------:R-:W-:Y:S01]  /*23b0*/  LEA.HI.SX32 R236, R236, R4, 0x1e ;  /* 0x00000004ecec7211 */ /* 0x000fe200078ff2ff */
[----:B------:R-:W-:Y:S01]  /*23c0*/  IMAD R18, R18, 0x4, R0 ;  /* 0x0000000412127824 */ /* 0x000fe200078e0200 */
[----:B------:R-:W-:Y:S01]  /*23d0*/  LOP3.LUT R4, R4, 0x10, RZ, 0xc0, !PT ;  /* 0x0000001004047812 */ /* 0x000fe200078ec0ff */
[----:B------:R-:W-:Y:S01]  /*23e0*/  IMAD.IADD R0, R240, 0x1, -R8 ;  /* 0x00000001f0007824 */ /* 0x000fe200078e0a08 */
[----:B------:R-:W-:Y:S01]  /*23f0*/  LOP3.LUT R234, R10, 0x18, R5, 0x78, !PT ;  /* 0x000000180aea7812 */ /* 0x000fe200078e7805 */
[----:B------:R-:W-:Y:S01]  /*2400*/  UMOV UR6, 0xffffffa0 ;  /* 0xffffffa000067882 */ /* 0x000fe20000000000 */
[----:B------:R-:W-:Y:S01]  /*2410*/  IADD3.X R5, R252, UR7, RZ, P0, !PT ;  /* 0x00000007fc057c10 */ /* 0x000fe200087fe4ff */
[----:B-1----:R-:W-:Y:S01]  /*2420*/  IMAD.SHL.U32 R11, R0, 0x20, RZ ;  /* 0x00000020000b7824 */ /* 0x002fe200078e00ff */
[----:B------:R-:W-:Y:S01]  /*2430*/  LOP3.LUT R24, R4, 0xe0, R24, 0xf8, !PT ;  /* 0x000000e004187812 */ /* 0x000fe200078ef818 */
[----:B------:R-:W-:Y:S01]  /*2440*/  IMAD.SHL.U32 R12, R0, 0x4, RZ ;  /* 0x00000004000c7824 */ /* 0x000fe200078e00ff */
[----:B------:R-:W-:Y:S01]  /*2450*/  LEA R8, P0, R2, c[0x0][0x280], 0x2 ;  /* 0x0000a00002087a11 */ /* 0x000fe200078010ff */
[----:B------:R-:W-:Y:S01]  /*2460*/  UIMAD UR5, UR24, UR6, UR5 ;  /* 0x00000006180572a4 */ /* 0x000fe2000f8e0205 */
[----:B------:R-:W-:Y:S01]  /*2470*/  SHF.R.S32.HI R4, RZ, 0x1f, R0 ;  /* 0x0000001fff047819 */ /* 0x000fe20000011400 */
[----:B------:R-:W-:Y:S01]  /*2480*/  IMAD.SHL.U32 R251, R18, 0x2, RZ ;  /* 0x0000000212fb7824 */ /* 0x000fe200078e00ff */
[----:B------:R-:W-:-:S02]  /*2490*/  LOP3.LUT R10, R9, 0x3ffffffc, RZ, 0xc0, !PT ;  /* 0x3ffffffc090a7812 */ /* 0x000fc400078ec0ff */
[----:B------:R-:W-:Y:S02]  /*24a0*/  LEA.HI.X R9, R2, c[0x0][0x284], R5, 0x2, P0 ;  /* 0x0000a10002097a11 */ /* 0x000fe400000f1405 */
[----:B------:R-:W-:Y:S01]  /*24b0*/  LEA.HI R2, R4, R0, RZ, 0x3 ;  /* 0x0000000004027211 */ /* 0x000fe200078f18ff */
[----:B------:R-:W-:Y:S01]  /*24c0*/  IMAD.IADD R10, R240, 0x1, -R10 ;  /* 0x00000001f00a7824 */ /* 0x000fe200078e0a0a */
[----:B------:R-:W-:Y:S02]  /*24d0*/  LOP3.LUT P6, RZ, R0, 0x4, RZ, 0xc0, !PT ;  /* 0x0000000400ff7812 */ /* 0x000fe400078cc0ff */
[C---:B------:R-:W-:Y:S01]  /*24e0*/  LOP3.LUT R4, R2.reuse, 0xfffffff8, RZ, 0xc0, !PT ;  /* 0xfffffff802047812 */ /* 0x040fe200078ec0ff */
[----:B------:R-:W-:Y:S01]  /*24f0*/  IMAD.SHL.U32 R2, R2, 0x40, RZ ;  /* 0x0000004002027824 */ /* 0x000fe200078e00ff */
[----:B------:R-:W-:Y:S02]  /*2500*/  ISETP.GE.AND P0, PT, R240, 0x10, PT ;  /* 0x00000010f000780c */ /* 0x000fe40003f06270 */
[----:B------:R-:W-:Y:S01]  /*2510*/  SEL R223, R223, 0xfffffff0, !P6 ;  /* 0xfffffff0dfdf7807 */ /* 0x000fe20007000000 */
[----:B------:R-:W-:Y:S01]  /*2520*/  IMAD.IADD R4, R0, 0x1, -R4 ;  /* 0x0000000100047824 */ /* 0x000fe200078e0a04 */
[----:B------:R-:W-:Y:S01]  /*2530*/  LOP3.LUT R239, R239, 0x2, R19, 0xe2, !PT ;  /* 0x00000002efef7812 */ /* 0x000fe200078ee213 */
[----:B------:R-:W-:Y:S01]  /*2540*/  IMAD.SHL.U32 R0, R3, 0x100, RZ ;  /* 0x0000010003007824 */ /* 0x000fe200078e00ff */
[----:B------:R-:W-:Y:S01]  /*2550*/  IADD3 R238, -R251, UR5, RZ ;  /* 0x00000005fbee7c10 */ /* 0x000fe2000fffe1ff */
[----:B------:R-:W-:Y:S01]  /*2560*/  IMAD R3, R10, 0x2, R221 ;  /* 0x000000020a037824 */ /* 0x000fe200078e02dd */
[----:B------:R-:W-:Y:S01]  /*2570*/  LOP3.LUT R10, R224, 0x1e0, R11, 0xf8, !PT ;  /* 0x000001e0e00a7812 */ /* 0x000fe200078ef80b */
[----:B------:R-:W-:Y:S01]  /*2580*/  IMAD.SHL.U32 R5, R4, 0x40, RZ ;  /* 0x0000004004057824 */ /* 0x000fe200078e00ff */
[----:B------:R-:W-:Y:S01]  /*2590*/  LOP3.LUT R0, R24, 0x100, R0, 0xf8, !PT ;  /* 0x0000010018007812 */ /* 0x000fe200078ef800 */
[----:B------:R-:W-:Y:S01]  /*25a0*/  IMAD.IADD R234, R3, 0x1, R234 ;  /* 0x0000000103ea7824 */ /* 0x000fe200078e02ea */
[----:B------:R-:W-:-:S02]  /*25b0*/  ULDC UR5, c[0x0][0x168] ;  /* 0x00005a0000057ab9 */ /* 0x000fc40000000800 */
[----:B------:R-:W-:Y:S01]  /*25c0*/  LOP3.LUT R3, R5, 0x1c0, RZ, 0xc0, !PT ;  /* 0x000001c005037812 */ /* 0x000fe200078ec0ff */
[----:B------:R-:W-:Y:S01]  /*25d0*/  IMAD.SHL.U32 R234, R234, 0x2, RZ ;  /* 0x00000002eaea7824 */ /* 0x000fe200078e00ff */
[----:B------:R-:W-:Y:S02]  /*25e0*/  LOP3.LUT R5, R10, 0x38, R12, 0x78, !PT ;  /* 0x000000380a057812 */ /* 0x000fe400078e780c */
[C---:B------:R-:W-:Y:S02]  /*25f0*/  LOP3.LUT R10, R0.reuse, 0x8, R29, 0xf8, !PT ;  /* 0x00000008000a7812 */ /* 0x040fe400078ef81d */
[----:B------:R-:W-:Y:S02]  /*2600*/  LOP3.LUT R216, R0, 0x1c0, RZ, 0xc0, !PT ;  /* 0x000001c000d87812 */ /* 0x000fe400078ec0ff */
[----:B------:R-:W-:Y:S02]  /*2610*/  SHF.R.U32.HI R0, RZ, 0x3, R3 ;  /* 0x00000003ff007819 */ /* 0x000fe40000011603 */
[----:B------:R-:W-:-:S02]  /*2620*/  IADD3 R235, R234, 0x126c0, RZ ;  /* 0x000126c0eaeb7810 */ /* 0x000fc40007ffe0ff */
[C---:B------:R-:W-:Y:S02]  /*2630*/  LOP3.LUT R224, R0.reuse, R3, R224, 0x1e, !PT ;  /* 0x0000000300e07212 */ /* 0x040fe400078e1ee0 */
[----:B------:R-:W-:Y:S02]  /*2640*/  LOP3.LUT R3, R0, R16, R3, 0x1e, !PT ;  /* 0x0000001000037212 */ /* 0x000fe400078e1e03 */
[----:B------:R-:W-:Y:S02]  /*2650*/  LOP3.LUT R0, R2, 0xfffffe00, RZ, 0xc0, !PT ;  /* 0xfffffe0002007812 */ /* 0x000fe400078ec0ff */
[----:B------:R-:W-:Y:S02]  /*2660*/  LOP3.LUT R221, R5, R221, RZ, 0xfc, !PT ;  /* 0x000000dd05dd7212 */ /* 0x000fe400078efcff */
[----:B------:R-:W-:Y:S01]  /*2670*/  LOP3.LUT R230, R3, R0, RZ, 0xfc, !PT ;  /* 0x0000000003e67212 */ /* 0x000fe200078efcff */
[----:B------:R-:W-:Y:S01]  /*2680*/  IMAD R2, R17, 0x400, R0 ;  /* 0x0000040011027824 */ /* 0x000fe200078e0200 */
[----:B------:R-:W-:Y:S01]  /*2690*/  SHF.R.U32.HI R216, RZ, 0x3, R216 ;  /* 0x00000003ffd87819 */ /* 0x000fe200000116d8 */
[----:B------:R-:W-:Y:S01]  /*26a0*/  @!P0 IMAD.SHL.U32 R0, R240, 0x10, RZ ;  /* 0x00000010f0008824 */ /* 0x000fe200078e00ff */
[----:B------:R-:W-:Y:S01]  /*26b0*/  LEA R221, R221, 0x15480, 0x1 ;  /* 0x00015480dddd7811 */ /* 0x000fe200078e08ff */
[----:B------:R-:W-:Y:S01]  /*26c0*/  IMAD.IADD R224, R2, 0x1, R224 ;  /* 0x0000000102e07824 */ /* 0x000fe200078e02e0 */
[----:B------:R-:W-:Y:S01]  /*26d0*/  IADD3 R2, R234, 0x12480, RZ ;  /* 0x00012480ea027810 */ /* 0x000fe20007ffe0ff */
[----:B------:R-:W-:Y:S01]  /*26e0*/  IMAD.SHL.U32 R217, R230, 0x2, RZ ;  /* 0x00000002e6d97824 */ /* 0x000fe200078e00ff */
[----:B------:R1:W-:Y:S01]  /*26f0*/  @!P0 LDGSTS.E.BYPASS.LTC128B.128 [R0+0x12280], [R8.64] ;  /* 0x1228000008008fae */ /* 0x0003e2000b901d5a */
[----:B------:R-:W-:Y:S01]  /*2700*/  LOP3.LUT P0, RZ, R4, 0x4, RZ, 0xc0, !PT ;  /* 0x0000000404ff7812 */ /* 0x000fe2000780c0ff */
[----:B------:R-:W-:Y:S01]  /*2710*/  IMAD.SHL.U32 R225, R224, 0x2, RZ ;  /* 0x00000002e0e17824 */ /* 0x000fe200078e00ff */
[----:B------:R-:W-:Y:S01]  /*2720*/  @P1 IADD3 R235, R2, 0x1c0, RZ ;  /* 0x000001c002eb1810 */ /* 0x000fe20007ffe0ff */
[----:B------:R-:W0:Y:S01]  /*2730*/  LDGDEPBAR ;  /* 0x00000000000079af */ /* 0x000e220000000000 */
[----:B------:R-:W-:Y:S01]  /*2740*/  LOP3.LUT P1, RZ, R4, 0x2, RZ, 0xc0, !PT ;  /* 0x0000000204ff7812 */ /* 0x000fe2000782c0ff */
[----:B------:R-:W-:Y:S01]  /*2750*/  IMAD R223, R223, 0x2, R221 ;  /* 0x00000002dfdf7824 */ /* 0x000fe200078e02dd */
[----:B------:R-:W-:Y:S01]  /*2760*/  SEL R227, R226, 0xffffffe0, !P0 ;  /* 0xffffffe0e2e37807 */ /* 0x000fe20004000000 */
[----:B------:R-:W0:Y:S01]  /*2770*/  LDGDEPBAR ;  /* 0x00000000000079af */ /* 0x000e220000000000 */
[----:B------:R-:W-:-:S02]  /*2780*/  LOP3.LUT R216, R216, R10, RZ, 0x3c, !PT ;  /* 0x0000000ad8d87212 */ /* 0x000fc400078e3cff */
[----:B------:R-:W-:Y:S01]  /*2790*/  SEL R226, R226, 0xffffffe0, !P1 ;  /* 0xffffffe0e2e27807 */ /* 0x000fe20004800000 */
[--C-:B------:R-:W-:Y:S01]  /*27a0*/  IMAD.IADD R229, R224, 0x1, R227.reuse ;  /* 0x00000001e0e57824 */ /* 0x100fe200078e02e3 */
[----:B------:R-:W-:Y:S01]  /*27b0*/  SEL R228, R228, 0xfffffff0, !P1 ;  /* 0xfffffff0e4e47807 */ /* 0x000fe20004800000 */
[----:B------:R-:W-:Y:S02]  /*27c0*/  IMAD.SHL.U32 R216, R216, 0x2, RZ ;  /* 0x00000002d8d87824 */ /* 0x000fe400078e00ff */
[----:B------:R-:W-:Y:S02]  /*27d0*/  IMAD.IADD R226, R225, 0x1, R226 ;  /* 0x00000001e1e27824 */ /* 0x000fe400078e02e2 */
[----:B------:R-:W-:Y:S02]  /*27e0*/  IMAD.IADD R233, R228, 0x1, R227 ;  /* 0x00000001e4e97824 */ /* 0x000fe400078e02e3 */
[----:B------:R-:W-:Y:S02]  /*27f0*/  IMAD.IADD R232, R224, 0x1, R228 ;  /* 0x00000001e0e87824 */ /* 0x000fe400078e02e4 */
[----:B------:R-:W-:Y:S01]  /*2800*/  IMAD.IADD R231, R228, 0x1, R229 ;  /* 0x00000001e4e77824 */ /* 0x000fe200078e02e5 */
[----:B-1----:R-:W-:-:S05]  /*2810*/  IADD3 R0, R237, 0x6080, RZ ;  /* 0x00006080ed007810 */ /* 0x002fca0007ffe0ff */
[----:B--234-:R1:W-:Y:S02]  /*2820*/  STL [R1+0x1c], R0 ;  /* 0x00001c0001007387 */ /* 0x01c3e40000100800 */
.L_x_795:
[----:B------:R-:W-:Y:S04]  /*2830*/  DEPBAR.LE SB0, 0x1 ;  /* 0x000080400000791a */ /* 0x000fe80000000000 */
[----:B------:R-:W-:Y:S01]  /*2840*/  BAR.SYNC.DEFER_BLOCKING 0x0 ;  /* 0x0000000000007b1d */ /* 0x000fe20000010000 */
[----:B-1----:R-:W-:Y:S01]  /*2850*/  IMAD.U32 R0, RZ, RZ, UR4 ;  /* 0x00000004ff007e24 */ /* 0x002fe2000f8e00ff */
[----:B------:R-:W-:Y:S01]  /*2860*/  MOV R46, UR4 ;  /* 0x00000004002e7c02 */ /* 0x000fe20008000f00 */
[----:B------:R-:W-:Y:S01]  /*2870*/  UIADD3 UR19, UR25, 0x1, URZ ;  /* 0x0000000119137890 */ /* 0x000fe2000fffe03f */
[----:B------:R-:W-:Y:S02]  /*2880*/  MOV R47, UR4 ;  /* 0x00000004002f7c02 */ /* 0x000fe40008000f00 */
[----:B------:R-:W-:Y:S01]  /*2890*/  LEA R0, R0, R224, 0xd ;  /* 0x000000e000007211 */ /* 0x000fe200078e68ff */
[----:B------:R-:W-:Y:S01]  /*28a0*/  IMAD R46, R46, 0x2000, R228 ;  /* 0x000020002e2e7824 */ /* 0x000fe200078e02e4 */
[----:B------:R-:W-:Y:S01]  /*28b0*/  MOV R40, UR4 ;  /* 0x0000000400287c02 */ /* 0x000fe20008000f00 */
[----:B------:R-:W-:Y:S01]  /*28c0*/  IMAD R153, R47, 0x2000, R233 ;  /* 0x000020002f997824 */ /* 0x000fe200078e02e9 */
[----:B------:R-:W-:Y:S01]  /*28d0*/  UISETP.GE.AND UP0, UPT, UR19, UR21, UPT ;  /* 0x000000151300728c */ /* 0x000fe2000bf06270 */
[----:B------:R-:W-:Y:S01]  /*28e0*/  IMAD.SHL.U32 R0, R0, 0x2, RZ ;  /* 0x0000000200007824 */ /* 0x000fe200078e00ff */
[CC--:B------:R-:W-:Y:S01]  /*28f0*/  IADD3 R152, R224.reuse, R46.reuse, RZ ;  /* 0x0000002ee0987210 */ /* 0x0c0fe20007ffe0ff */
[C---:B------:R-:W-:Y:S01]  /*2900*/  IMAD.IADD R153, R224.reuse, 0x1, R153 ;  /* 0x00000001e0997824 */ /* 0x040fe200078e0299 */
[--C-:B------:R-:W-:Y:S01]  /*2910*/  IADD3 R148, R224, R46, R227.reuse ;  /* 0x0000002ee0947210 */ /* 0x100fe20007ffe0e3 */
[----:B------:R-:W-:Y:S01]  /*2920*/  IMAD R40, R40, 0x2000, R227 ;  /* 0x0000200028287824 */ /* 0x000fe200078e02e3 */
[----:B------:R-:W-:Y:S01]  /*2930*/  PLOP3.LUT P1, PT, PT, PT, UP0, 0x80, 0x0 ;  /* 0x000000000000781c */ /* 0x000fe20003f2f008 */
[----:B------:R-:W-:Y:S01]  /*2940*/  IMAD.SHL.U32 R152, R152, 0x2, RZ ;  /* 0x0000000298987824 */ /* 0x000fe200078e00ff */
[----:B------:R-:W-:Y:S02]  /*2950*/  SHF.L.U32 R148, R148, 0x1, RZ ;  /* 0x0000000194947819 */ /* 0x000fe400000006ff */
[----:B------:R-:W-:Y:S02]  /*2960*/  IADD3 R40, R224, R40, RZ ;  /* 0x00000028e0287210 */ /* 0x000fe40007ffe0ff */
[----:B------:R-:W-:Y:S01]  /*2970*/  SHF.L.U32 R208, R153, 0x1, RZ ;  /* 0x0000000199d07819 */ /* 0x000fe200000006ff */
[----:B------:R-:W-:Y:S02]  /*2980*/  LDSM.16.M88.2 R2, [R218+0x80] ;  /* 0x00008000da02783b */ /* 0x000fe40000000100 */
[----:B------:R-:W-:Y:S02]  /*2990*/  IMAD.SHL.U32 R156, R40, 0x2, RZ ;  /* 0x00000002289c7824 */ /* 0x000fe400078e00ff */
        /* <DEDUP_REMOVED lines=46> */
[----:B------:R-:W-:Y:S05]  /*2c80*/  IMAD.U32 R0, RZ, RZ, UR4 ;  /* 0x00000004ff007e24 */ /* 0x000fea000f8e00ff */
[----:B------:R-:W-:Y:S02]  /*2c90*/  LEA R0, R0, R232, 0xd ;  /* 0x000000e800007211 */ /* 0x000fe400078e68ff */
[C---:B------:R-:W-:Y:S01]  /*2ca0*/  HMMA.16816.F32.BF16 R16, R148.reuse, R28, R16 ;  /* 0x0000001c9410723c */ /* 0x040fe20000041810 */
[----:B------:R-:W2:Y:S03]  /*2cb0*/  LDSM.16.M88.2 R28, [R218+0x5080] ;  /* 0x00508000da1c783b */ /* 0x000ea60000000100 */
[----:B------:R-:W-:Y:S04]  /*2cc0*/  IMAD.SHL.U32 R0, R0, 0x2, RZ ;  /* 0x0000000200007824 */ /* 0x000fe800078e00ff */
        /* <DEDUP_REMOVED lines=9> */
[----:B----4-:R-:W-:Y:S04]  /*2d60*/  MOV R0, UR4 ;  /* 0x0000000400007c02 */ /* 0x010fe80008000f00 */
[-C--:B-1----:R-:W-:Y:S04]  /*2d70*/  HMMA.16816.F32.BF16 R12, R44, R2.reuse, R12 ;  /* 0x000000022c0c723c */ /* 0x082fe8000004180c */
[----:B------:R-:W-:Y:S04]  /*2d80*/  IMAD R0, R0, 0x2000, R229 ;  /* 0x0000200000007824 */ /* 0x000fe800078e02e5 */
[C---:B------:R-:W-:Y:S01]  /*2d90*/  HMMA.16816.F32.BF16 R16, R40.reuse, R2, R16 ;  /* 0x000000022810723c */ /* 0x040fe20000041810 */
[----:B------:R-:W-:Y:S03]  /*2da0*/  LDSM.16.M88.2 R2, [R219+0x4080] ;  /* 0x00408000db02783b */ /* 0x000fe60000000100 */
[----:B------:R-:W-:Y:S04]  /*2db0*/  SHF.L.U32 R0, R0, 0x1, RZ ;  /* 0x0000000100007819 */ /* 0x000fe800000006ff */
        /* <DEDUP_REMOVED lines=8> */
[----:B-1----:R-:W-:Y:S04]  /*2e40*/  IMAD.U32 R0, RZ, RZ, UR4 ;  /* 0x00000004ff007e24 */ /* 0x002fe8000f8e00ff */
[-C--:B------:R-:W-:Y:S04]  /*2e50*/  HMMA.16816.F32.BF16 R12, R148, R32.reuse, R12 ;  /* 0x00000020940c723c */ /* 0x080fe8000004180c */
[----:B------:R-:W-:Y:S04]  /*2e60*/  LEA R0, R0, R231, 0xd ;  /* 0x000000e700007211 */ /* 0x000fe800078e68ff */
[C---:B------:R-:W-:Y:S04]  /*2e70*/  HMMA.16816.F32.BF16 R16, R48.reuse, R32, R16 ;  /* 0x000000203010723c */ /* 0x040fe80000041810 */
[----:B------:R-:W-:Y:S04]  /*2e80*/  IMAD.SHL.U32 R0, R0, 0x2, RZ ;  /* 0x0000000200007824 */ /* 0x000fe800078e00ff */
        /* <DEDUP_REMOVED lines=10> */
[----:B-1----:R-:W-:Y:S05]  /*2f30*/  MOV R0, UR4 ;  /* 0x0000000400007c02 */ /* 0x002fea0008000f00 */
[----:B------:R-:W-:Y:S02]  /*2f40*/  IMAD R0, R0, 0x40, R236 ;  /* 0x0000004000007824 */ /* 0x000fe400078e02ec */
        /* <DEDUP_REMOVED lines=18> */
[----:B---34-:R-:W3:Y:S01]  /*3070*/  LDL.64 R214, [R1+0x10] ;  /* 0x0000100001d67983 */ /* 0x018ee20000100a00 */
[----:B------:R-:W-:Y:S01]  /*3080*/  USHF.R.S32.HI UR28, URZ, 0x1f, UR19 ;  /* 0x0000001f3f1c7899 */ /* 0x000fe20008011413 */
[----:B------:R-:W-:Y:S01]  /*3090*/  IMAD.U32 R34, RZ, RZ, UR18 ;  /* 0x00000012ff227e24 */ /* 0x000fe2000f8e00ff */
[----:B------:R-:W-:Y:S01]  /*30a0*/  ULDC.64 UR6, c[0x0][0x178] ;  /* 0x00005e0000067ab9 */ /* 0x000fe20000000a00 */
[----:B------:R-:W4:Y:S01]  /*30b0*/  LDL R212, [R1+0x18] ;  /* 0x0000180001d47983 */ /* 0x000f220000100800 */
[----:B------:R-:W-:Y:S01]  /*30c0*/  UIMAD UR28, UR28, UR6, URZ ;  /* 0x000000061c1c72a4 */ /* 0x000fe2000f8e023f */
[----:B-1----:R-:W-:Y:S01]  /*30d0*/  IMAD.U32 R0, RZ, RZ, UR25 ;  /* 0x00000019ff007e24 */ /* 0x002fe2000f8e00ff */
[----:B------:R-:W-:Y:S01]  /*30e0*/  UIMAD.WIDE.U32 UR30, UR19, UR6, URZ ;  /* 0x00000006131e72a5 */ /* 0x000fe2000f8e003f */
[----:B------:R-:W5:Y:S01]  /*30f0*/  LDL R209, [R1+0x1c] ;  /* 0x00001c0001d17983 */ /* 0x000f620000100800 */
[----:B------:R-:W-:Y:S01]  /*3100*/  UIMAD UR28, UR19, UR7, UR28 ;  /* 0x00000007131c72a4 */ /* 0x000fe2000f8e021c */
[----:B------:R-:W-:Y:S01]  /*3110*/  IMAD.U32 R36, RZ, RZ, UR17 ;  /* 0x00000011ff247e24 */ /* 0x000fe2000f8e00ff */
[----:B------:R-:W-:Y:S01]  /*3120*/  @!P2 LEA R0, R0, 0x40, 0x6 ;  /* 0x000000400000a811 */ /* 0x000fe200078e30ff */
[----:B--2---:R-:W2:Y:S01]  /*3130*/  LDL.64 R210, [R1] ;  /* 0x0000000001d27983 */ /* 0x004ea20000100a00 */
[----:B------:R-:W-:Y:S01]  /*3140*/  USHF.L.U32 UR6, UR30, 0x6, URZ ;  /* 0x000000061e067899 */ /* 0x000fe2000800063f */
[----:B------:R-:W-:Y:S01]  /*3150*/  IMAD.U32 R35, RZ, RZ, UR20 ;  /* 0x00000014ff237e24 */ /* 0x000fe2000f8e00ff */
[----:B------:R-:W-:Y:S02]  /*3160*/  UIADD3 UR28, UR31, UR28, URZ ;  /* 0x0000001c1f1c7290 */ /* 0x000fe4000fffe03f */
[----:B------:R-:W-:Y:S02]  /*3170*/  UIMAD UR7, UR19, UR14, UR9 ;  /* 0x0000000e130772a4 */ /* 0x000fe4000f8e0209 */
[----:B------:R-:W-:Y:S01]  /*3180*/  IADD3 R34, P6, P5, R246, UR6, R34 ;  /* 0x00000006f6227c10 */ /* 0x000fe2000fdde022 */
[----:B------:R-:W-:Y:S03]  /*3190*/  USHF.L.U64.HI UR28, UR30, 0x6, UR28 ;  /* 0x000000061e1c7899 */ /* 0x000fe6000801021c */
[----:B------:R-:W-:Y:S03]  /*31a0*/  IADD3 R2, -R242, UR7, RZ ;  /* 0x00000007f2027c10 */ /* 0x000fe6000fffe1ff */
[----:B------:R-:W-:Y:S02]  /*31b0*/  IADD3.X R36, R250, UR28, R36, P6, P5 ;  /* 0x0000001cfa247c10 */ /* 0x000fe4000b7ea424 */
[----:B------:R-:W-:Y:S02]  /*31c0*/  IADD3 R29, P5, R246, UR6, RZ ;  /* 0x00000006f61d7c10 */ /* 0x000fe4000ffbe0ff */
[----:B------:R-:W-:Y:S02]  /*31d0*/  ISETP.LT.OR P6, PT, R2, 0x1, P4 ;  /* 0x000000010200780c */ /* 0x000fe400027c1670 */
[----:B------:R-:W-:Y:S02]  /*31e0*/  IADD3.X R31, R250, UR28, RZ, P5, !PT ;  /* 0x0000001cfa1f7c10 */ /* 0x000fe4000affe4ff */
[C---:B------:R-:W-:Y:S04]  /*31f0*/  LEA R30, P5, R29.reuse, c[0x0][0x160], 0x1 ;  /* 0x000058001d1e7a11 */ /* 0x040fe800078a08ff */
[----:B------:R-:W-:Y:S02]  /*3200*/  LEA.HI.X R31, R29, c[0x0][0x164], R31, 0x1, P5 ;  /* 0x000059001d1f7a11 */ /* 0x000fe400028f0c1f */
[----:B------:R-:W-:Y:S02]  /*3210*/  ISETP.LT.OR P5, PT, R2, 0x1, P3 ;  /* 0x000000010200780c */ /* 0x000fe40001fa1670 */
[C---:B---3--:R-:W-:Y:S04]  /*3220*/  @!P2 IADD3 R3, P1, R0.reuse, R214, RZ ;  /* 0x000000d60003a210 */ /* 0x048fe80007f3e0ff */
[----:B----4-:R-:W-:Y:S02]  /*3230*/  @!P2 LEA.HI.X.SX32 R0, R0, R212, 0x1, P1 ;  /* 0x000000d40000a211 */ /* 0x010fe400008f0eff */
[C---:B------:R-:W-:Y:S04]  /*3240*/  @!P2 LEA R32, P1, R3.reuse, c[0x0][0x258], 0x2 ;  /* 0x000096000320aa11 */ /* 0x040fe800078210ff */
[----:B------:R-:W-:Y:S01]  /*3250*/  @!P2 LEA.HI.X R33, R3, c[0x0][0x25c], R0, 0x2, P1 ;  /* 0x000097000321aa11 */ /* 0x000fe200008f1400 */
[----:B-----5:R-:W-:Y:S01]  /*3260*/  IMAD R0, R35, 0x4000, R209 ;  /* 0x0000400023007824 */ /* 0x020fe200078e02d1 */
[C---:B------:R-:W-:Y:S04]  /*3270*/  LEA R28, P1, R34.reuse, c[0x0][0x160], 0x1 ;  /* 0x00005800221c7a11 */ /* 0x040fe800078208ff */
[----:B------:R-:W-:Y:S01]  /*3280*/  @!PT LDS RZ, [RZ] ;  /* 0x00000000fffff984 */ /* 0x000fe20000000800 */
[----:B------:R-:W-:Y:S01]  /*3290*/  @!PT LDS RZ, [RZ] ;  /* 0x00000000fffff984 */ /* 0x000fe20000000800 */
[----:B------:R-:W-:Y:S01]  /*32a0*/  @!PT LDS RZ, [RZ] ;  /* 0x00000000fffff984 */ /* 0x000fe20000000800 */
[----:B------:R1:W-:Y:S01]  /*32b0*/  LDGSTS.E.BYPASS.LTC128B.128 [R0], [R30.64], !P6 ;  /* 0x000000001e007fae */ /* 0x0003e2000f101d5a */
[----:B------:R-:W-:Y:S02]  /*32c0*/  LEA.HI.X R29, R34, c[0x0][0x164], R36, 0x1, P1 ;  /* 0x00005900221d7a11 */ /* 0x000fe400008f0c24 */
[C---:B------:R-:W-:Y:S01]  /*32d0*/  ISETP.LT.OR P1, PT, R2.reuse, 0x21, P4 ;  /* 0x000000210200780c */ /* 0x040fe20002721670 */
[----:B------:R1:W-:Y:S01]  /*32e0*/  LDGSTS.E.BYPASS.LTC128B.128 [R0+0x2000], [R30.64+0x80], !P5 ;  /* 0x020000801e007fae */ /* 0x0003e2000e901d5a */
[----:B------:R-:W-:Y:S01]  /*32f0*/  ISETP.LT.OR P6, PT, R2, 0x21, P3 ;  /* 0x000000210200780c */ /* 0x000fe20001fc1670 */
[----:B------:R-:W-:Y:S04]  /*3300*/  IMAD.U32 R2, RZ, RZ, UR20 ;  /* 0x00000014ff027e24 */ /* 0x000fe8000f8e00ff */
[----:B--2---:R-:W-:Y:S04]  /*3310*/  @!P2 IMAD R2, R2, 0x40, R210 ;  /* 0x000000400202a824 */ /* 0x004fe800078e02d2 */
[----:B------:R-:W-:Y:S02]  /*3320*/  @!P2 IMAD.SHL.U32 R2, R2, 0x4, RZ ;  /* 0x000000040202a824 */ /* 0x000fe400078e00ff */
[----:B------:R1:W-:Y:S04]  /*3330*/  LDGSTS.E.BYPASS.LTC128B.128 [R0+0x1000], [R28.64], !P1 ;  /* 0x010000001c007fae */ /* 0x0003e8000c901d5a */
[----:B------:R1:W-:Y:S04]  /*3340*/  LDGSTS.E.BYPASS.LTC128B.128 [R0+0x3000], [R28.64+0x80], !P6 ;  /* 0x030000801c007fae */ /* 0x0003e8000f101d5a */
[----:B------:R1:W-:Y:S02]  /*3350*/  @!P2 LDGSTS.E.BYPASS.LTC128B.128 [R2+0x12080], [R32.64] ;  /* 0x120800002002afae */ /* 0x0003e4000b901d5a */
.L_x_793:
[-C--:B-1-34-:R-:W-:Y:S01]  /*3360*/  HMMA.16816.F32.BF16 R28, R44, R160.reuse, RZ ;  /* 0x000000a02c1c723c */ /* 0x09afe200000418ff */
[----:B------:R-:W0:Y:S01]  /*3370*/  LDGDEPBAR ;  /* 0x00000000000079af */ /* 0x000e220000000000 */
[----:B------:R-:W-:Y:S02]  /*3380*/  UIMAD UR6, UR24, UR10, UR8 ;  /* 0x0000000a180672a4 */ /* 0x000fe4000f8e0208 */
[----:B------:R-:W-:Y:S02]  /*3390*/  IMAD.MOV.U32 R0, RZ, RZ, -0x40 ;  /* 0xffffffc0ff007424 */ /* 0x000fe400078e00ff */
[----:B------:R-:W-:Y:S02]  /*33a0*/  ULEA UR6, UR25, UR6, 0x6 ;  /* 0x0000000619067291 */ /* 0x000fe4000f8e303f */
[C---:B------:R-:W-:Y:S02]  /*33b0*/  HMMA.16816.F32.BF16 R32, R48.reuse, R160, RZ ;  /* 0x000000a03020723c */ /* 0x040fe400000418ff */
[----:B------:R-:W-:Y:S02]  /*33c0*/  UIADD3 UR6, UR6, -UR5, UR13 ;  /* 0x8000000506067290 */ /* 0x000fe4000fffe00d */
[----:B------:R-:W-:Y:S04]  /*33d0*/  SEL R0, R0, 0x40, P0 ;  /* 0x0000004000007807 */ /* 0x000fe80000000000 */
[-C--:B------:R-:W-:Y:S01]  /*33e0*/  HMMA.16816.F32.BF16 R36, R48, R162.reuse, RZ ;  /* 0x000000a23024723c */ /* 0x080fe200000418ff */
[----:B------:R-:W-:Y:S03]  /*33f0*/  IMAD.IADD R2, R225, 0x1, R0 ;  /* 0x00000001e1027824 */ /* 0x000fe600078e0200 */
[----:B------:R-:W-:Y:S01]  /*3400*/  IMAD.IADD R0, R0, 0x1, R226 ;  /* 0x0000000100007824 */ /* 0x000fe200078e02e2 */
[----:B------:R-:W-:Y:S03]  /*3410*/  IADD3 R3, -R251, UR6, R236 ;  /* 0x00000006fb037c10 */ /* 0x000fe6000fffe1ec */
[C---:B------:R-:W-:Y:S08]  /*3420*/  HMMA.16816.F32.BF16 R40, R44.reuse, R162, RZ ;  /* 0x000000a22c28723c */ /* 0x040ff000000418ff */
[-C--:B------:R-:W-:Y:S08]  /*3430*/  HMMA.16816.F32.BF16 R44, R44, R164.reuse, RZ ;  /* 0x000000a42c2c723c */ /* 0x080ff000000418ff */
[----:B------:R-:W-:Y:S08]  /*3440*/  HMMA.16816.F32.BF16 R48, R48, R164, RZ ;  /* 0x000000a43030723c */ /* 0x000ff000000418ff */
[-C--:B------:R-:W-:Y:S08]  /*3450*/  HMMA.16816.F32.BF16 R28, R148, R166.reuse, R28 ;  /* 0x000000a6941c723c */ /* 0x080ff0000004181c */
[C---:B------:R-:W-:Y:S08]  /*3460*/  HMMA.16816.F32.BF16 R32, R152.reuse, R166, R32 ;  /* 0x000000a69820723c */ /* 0x040ff00000041820 */
        /* <DEDUP_REMOVED lines=37> */
[----:B------:R3:W4:Y:S03]  /*36c0*/  LDSM.16.M88.4 R152, [R2+0x11080] ;  /* 0x011080000298783b */ /* 0x0007260000000200 */
[----:B---3--:R-:W-:Y:S04]  /*36d0*/  IMNMX R2, R238, R3, PT ;  /* 0x00000003ee027217 */ /* 0x008fe80003800200 */
[----:B------:R-:W-:Y:S04]  /*36e0*/  ISETP.GT.AND P1, PT, R2, RZ, PT ;  /* 0x000000ff0200720c */ /* 0x000fe80003f24270 */
[----:B------:R-:W-:Y:S01]  /*36f0*/  FSEL R4, R4, -INF , P1 ;  /* 0xff80000004047808 */ /* 0x000fe20000800000 */
[-C--:B-1----:R-:W-:Y:S05]  /*3700*/  HMMA.16816.F32.BF16 R28, R148, R196.reuse, R28 ;  /* 0x000000c4941c723c */ /* 0x082fea000004181c */
[----:B------:R-:W-:Y:S01]  /*3710*/  ISETP.GT.AND P1, PT, R2, 0x1, PT ;  /* 0x000000010200780c */ /* 0x000fe20003f24270 */
[--C-:B------:R-:W-:Y:S02]  /*3720*/  FFMA.FTZ R212, R4, c[0x0][0x29c], -R156.reuse ;  /* 0x0000a70004d47a23 */ /* 0x100fe4000001089c */
[C---:B----4-:R-:W-:Y:S04]  /*3730*/  HMMA.16816.F32.BF16 R32, R152.reuse, R196, R32 ;  /* 0x000000c49820723c */ /* 0x050fe80000041820 */
[----:B------:R-:W-:Y:S01]  /*3740*/  FSEL R5, R5, -INF , P1 ;  /* 0xff80000005057808 */ /* 0x000fe20000800000 */
[----:B------:R-:W-:Y:S01]  /*3750*/  MUFU.EX2 R212, R212 ;  /* 0x000000d400d47308 */ /* 0x000fe20000000800 */
[----:B------:R-:W-:Y:S02]  /*3760*/  ISETP.GT.AND P1, PT, R2, 0x20, PT ;  /* 0x000000200200780c */ /* 0x000fe40003f24270 */
[-C--:B------:R-:W-:Y:S04]  /*3770*/  HMMA.16816.F32.BF16 R36, R152, R198.reuse, R36 ;  /* 0x000000c69824723c */ /* 0x080fe80000041824 */
[----:B------:R-:W-:Y:S01]  /*3780*/  FSEL R16, R16, -INF , P1 ;  /* 0xff80000010107808 */ /* 0x000fe20000800000 */
[--C-:B------:R-:W-:Y:S01]  /*3790*/  FFMA.FTZ R211, R5, c[0x0][0x29c], -R156.reuse ;  /* 0x0000a70005d37a23 */ /* 0x100fe2000001089c */
[----:B------:R-:W-:Y:S02]  /*37a0*/  ISETP.GT.AND P1, PT, R2, 0x21, PT ;  /* 0x000000210200780c */ /* 0x000fe40003f24270 */
[C---:B------:R-:W-:Y:S03]  /*37b0*/  HMMA.16816.F32.BF16 R40, R148.reuse, R198, R40 ;  /* 0x000000c69428723c */ /* 0x040fe60000041828 */
[----:B------:R-:W-:Y:S01]  /*37c0*/  MUFU.EX2 R211, R211 ;  /* 0x000000d300d37308 */ /* 0x000fe20000000800 */
[----:B------:R-:W-:Y:S01]  /*37d0*/  FSEL R17, R17, -INF , P1 ;  /* 0xff80000011117808 */ /* 0x000fe20000800000 */
[--C-:B------:R-:W-:Y:S01]  /*37e0*/  FFMA.FTZ R210, R16, c[0x0][0x29c], -R156.reuse ;  /* 0x0000a70010d27a23 */ /* 0x100fe2000001089c */
[----:B------:R-:W-:Y:S02]  /*37f0*/  ISETP.GT.AND P1, PT, R2, 0x40, PT ;  /* 0x000000400200780c */ /* 0x000fe40003f24270 */
[-C--:B------:R-:W-:Y:S04]  /*3800*/  HMMA.16816.F32.BF16 R44, R148, R200.reuse, R44 ;  /* 0x000000c8942c723c */ /* 0x080fe8000004182c */
[----:B------:R-:W-:Y:S01]  /*3810*/  FSEL R20, R20, -INF , P1 ;  /* 0xff80000014147808 */ /* 0x000fe20000800000 */
[--C-:B------:R-:W-:Y:S01]  /*3820*/  FFMA.FTZ R209, R17, c[0x0][0x29c], -R156.reuse ;  /* 0x0000a70011d17a23 */ /* 0x100fe2000001089c */
[----:B------:R-:W-:Y:S01]  /*3830*/  ISETP.GT.AND P1, PT, R2, 0x41, PT ;  /* 0x000000410200780c */ /* 0x000fe20003f24270 */
[----:B------:R-:W-:Y:S01]  /*3840*/  MUFU.EX2 R210, R210 ;  /* 0x000000d200d27308 */ /* 0x000fe20000000800 */
[----:B------:R-:W-:Y:S04]  /*3850*/  HMMA.16816.F32.BF16 R48, R152, R200, R48 ;  /* 0x000000c89830723c */ /* 0x000fe80000041830 */
[----:B------:R-:W-:Y:S01]  /*3860*/  IADD3 R2, R3, 0x8, RZ ;  /* 0x0000000803027810 */ /* 0x000fe20007ffe0ff */
[--C-:B------:R-:W-:Y:S01]  /*3870*/  FFMA.FTZ R208, R20, c[0x0][0x29c], -R156.reuse ;  /* 0x0000a70014d07a23 */ /* 0x100fe2000001089c */
[----:B------:R-:W-:Y:S02]  /*3880*/  FSEL R21, R21, -INF , P1 ;  /* 0xff80000015157808 */ /* 0x000fe40000800000 */
[----:B------:R-:W-:Y:S01]  /*3890*/  IMNMX R2, R238, R2, PT ;  /* 0x00000002ee027217 */ /* 0x000fe20003800200 */
[----:B------:R-:W-:Y:S03]  /*38a0*/  MUFU.EX2 R209, R209 ;  /* 0x000000d100d17308 */ /* 0x000fe60000000800 */
[----:B------:R-:W-:Y:S01]  /*38b0*/  ISETP.GT.AND P1, PT, R2, RZ, PT ;  /* 0x000000ff0200720c */ /* 0x000fe20003f24270 */
[----:B------:R-:W-:Y:S03]  /*38c0*/  FFMA.FTZ R156, R21, c[0x0][0x29c], -R156 ;  /* 0x0000a700159c7a23 */ /* 0x000fe6000001089c */
[----:B------:R-:W-:Y:S02]  /*38d0*/  FSEL R6, R6, -INF , P1 ;  /* 0xff80000006067808 */ /* 0x000fe40000800000 */
[----:B------:R-:W-:Y:S01]  /*38e0*/  ISETP.GT.AND P1, PT, R2, 0x1, PT ;  /* 0x000000010200780c */ /* 0x000fe20003f24270 */
[----:B------:R-:W-:Y:S02]  /*38f0*/  MUFU.EX2 R208, R208 ;  /* 0x000000d000d07308 */ /* 0x000fe40000000800 */
[--C-:B------:R-:W-:Y:S01]  /*3900*/  FFMA.FTZ R21, R6, c[0x0][0x29c], -R157.reuse ;  /* 0x0000a70006157a23 */ /* 0x100fe2000001089d */
[----:B------:R-:W-:Y:S02]  /*3910*/  FSEL R7, R7, -INF , P1 ;  /* 0xff80000007077808 */ /* 0x000fe40000800000 */
[----:B------:R-:W-:Y:S03]  /*3920*/  ISETP.GT.AND P1, PT, R2, 0x20, PT ;  /* 0x000000200200780c */ /* 0x000fe60003f24270 */
[--C-:B------:R-:W-:Y:S01]  /*3930*/  FFMA.FTZ R20, R7, c[0x0][0x29c], -R157.reuse ;  /* 0x0000a70007147a23 */ /* 0x100fe2000001089d */
[----:B------:R-:W-:Y:S01]  /*3940*/  FSEL R18, R18, -INF , P1 ;  /* 0xff80000012127808 */ /* 0x000fe20000800000 */
[----:B------:R-:W1:Y:S01]  /*3950*/  LDSM.16.M88.4 R4, [R0+0x10080] ;  /* 0x010080000004783b */ /* 0x000e620000000200 */
[----:B------:R-:W-:Y:S01]  /*3960*/  ISETP.GT.AND P1, PT, R2, 0x21, PT ;  /* 0x000000210200780c */ /* 0x000fe20003f24270 */
[----:B------:R-:W3:Y:S02]  /*3970*/  MUFU.EX2 R156, R156 ;  /* 0x0000009c009c7308 */ /* 0x000ee40000000800 */
[--C-:B------:R-:W-:Y:S01]  /*3980*/  FFMA.FTZ R214, R18, c[0x0][0x29c], -R157.reuse ;  /* 0x0000a70012d67a23 */ /* 0x100fe2000001089d */
[----:B------:R-:W-:Y:S02]  /*3990*/  FSEL R19, R19, -INF , P1 ;  /* 0xff80000013137808 */ /* 0x000fe40000800000 */
[----:B------:R-:W-:Y:S03]  /*39a0*/  ISETP.GT.AND P1, PT, R2, 0x40, PT ;  /* 0x000000400200780c */ /* 0x000fe60003f24270 */
[--C-:B------:R-:W-:Y:S01]  /*39b0*/  FFMA.FTZ R213, R19, c[0x0][0x29c], -R157.reuse ;  /* 0x0000a70013d57a23 */ /* 0x100fe2000001089d */
[----:B------:R-:W-:Y:S01]  /*39c0*/  FSEL R22, R22, -INF , P1 ;  /* 0xff80000016167808 */ /* 0x000fe20000800000 */
[----:B------:R4:W5:Y:S01]  /*39d0*/  LDSM.16.M88.4 R16, [R0+0x11080] ;  /* 0x011080000010783b */ /* 0x0009620000000200 */
[----:B------:R-:W-:Y:S01]  /*39e0*/  ISETP.GT.AND P1, PT, R2, 0x41, PT ;  /* 0x000000410200780c */ /* 0x000fe20003f24270 */
[----:B------:R-:W-:Y:S01]  /*39f0*/  MUFU.EX2 R214, R214 ;  /* 0x000000d600d67308 */ /* 0x000fe20000000800 */
[----:B------:R-:W-:Y:S01]  /*3a00*/  IADD3 R2, R3, 0x20, RZ ;  /* 0x0000002003027810 */ /* 0x000fe20007ffe0ff */
[--C-:B------:R-:W-:Y:S01]  /*3a10*/  FFMA.FTZ R22, R22, c[0x0][0x29c], -R157.reuse ;  /* 0x0000a70016167a23 */ /* 0x100fe2000001089d */
[----:B------:R-:W-:Y:S02]  /*3a20*/  FSEL R23, R23, -INF , P1 ;  /* 0xff80000017177808 */ /* 0x000fe40000800000 */
[----:B------:R-:W-:Y:S03]  /*3a30*/  IMNMX R2, R238, R2, PT ;  /* 0x00000002ee027217 */ /* 0x000fe60003800200 */
[----:B------:R-:W-:Y:S01]  /*3a40*/  FFMA.FTZ R157, R23, c[0x0][0x29c], -R157 ;  /* 0x0000a700179d7a23 */ /* 0x000fe2000001089d */
[C---:B------:R-:W-:Y:S01]  /*3a50*/  ISETP.GT.AND P1, PT, R2.reuse, RZ, PT ;  /* 0x000000ff0200720c */ /* 0x040fe20003f24270 */
[----:B------:R-:W-:Y:S01]  /*3a60*/  MUFU.EX2 R213, R213 ;  /* 0x000000d500d57308 */ /* 0x000fe20000000800 */
[----:B------:R-:W-:Y:S02]  /*3a70*/  ISETP.GT.AND P6, PT, R2, 0x41, PT ;  /* 0x000000410200780c */ /* 0x000fe40003fc4270 */
[----:B------:R-:W-:Y:S02]  /*3a80*/  FSEL R8, R8, -INF , P1 ;  /* 0xff80000008087808 */ /* 0x000fe40000800000 */
[----:B------:R-:W-:Y:S02]  /*3a90*/  ISETP.GT.AND P1, PT, R2, 0x1, PT ;  /* 0x000000010200780c */ /* 0x000fe40003f24270 */
[----:B---3--:R-:W-:Y:S01]  /*3aa0*/  F2FP.BF16.PACK_AB R23, R156, R208 ;  /* 0x000000d09c17723e */ /* 0x008fe200000010ff */
[--C-:B------:R-:W-:Y:S01]  /*3ab0*/  FFMA.FTZ R150, R8, c[0x0][0x29c], -R158.reuse ;  /* 0x0000a70008967a23 */ /* 0x100fe2000001089e */
[----:B------:R-:W-:Y:S01]  /*3ac0*/  FSEL R9, R9, -INF , P1 ;  /* 0xff80000009097808 */ /* 0x000fe20000800000 */
[----:B------:R-:W3:Y:S01]  /*3ad0*/  LDS R8, [R236.X4+0x12280] ;  /* 0x01228000ec087984 */ /* 0x000ee20000004800 */
[----:B------:R-:W-:Y:S01]  /*3ae0*/  ISETP.GT.AND P1, PT, R2, 0x20, PT ;  /* 0x000000200200780c */ /* 0x000fe20003f24270 */
[----:B------:R-:W-:Y:S01]  /*3af0*/  MUFU.EX2 R151, R22 ;  /* 0x0000001600977308 */ /* 0x000fe20000000800 */
[----:B----4-:R-:W-:Y:S01]  /*3b00*/  IADD3 R0, R3, 0x28, RZ ;  /* 0x0000002803007810 */ /* 0x010fe20007ffe0ff */
[--C-:B------:R-:W-:Y:S01]  /*3b10*/  FFMA.FTZ R149, R9, c[0x0][0x29c], -R158.reuse ;  /* 0x0000a70009957a23 */ /* 0x100fe2000001089e */
[----:B------:R-:W-:Y:S01]  /*3b20*/  FSEL R12, R12, -INF , P1 ;  /* 0xff8000000c0c7808 */ /* 0x000fe20000800000 */
[-C--:B-1----:R-:W-:Y:S01]  /*3b30*/  HMMA.16816.F32.BF16 R28, R4, R202.reuse, R28 ;  /* 0x000000ca041c723c */ /* 0x082fe2000004181c */
[----:B------:R-:W1:Y:S04]  /*3b40*/  LDS R3, [R236.X4+0x122a0] ;  /* 0x0122a000ec037984 */ /* 0x000e680000004800 */
[----:B------:R-:W-:Y:S01]  /*3b50*/  FFMA.FTZ R12, R12, c[0x0][0x29c], -R158 ;  /* 0x0000a7000c0c7a23 */ /* 0x000fe2000001089e */
[----:B------:R-:W-:Y:S01]  /*3b60*/  ISETP.GT.AND P1, PT, R2, 0x21, PT ;  /* 0x000000210200780c */ /* 0x000fe20003f24270 */
[----:B------:R-:W-:Y:S01]  /*3b70*/  MUFU.EX2 R150, R150 ;  /* 0x0000009600967308 */ /* 0x000fe20000000800 */
[----:B------:R-:W-:Y:S01]  /*3b80*/  IMNMX R0, R238, R0, PT ;  /* 0x00000000ee007217 */ /* 0x000fe20003800200 */
[C---:B-----5:R-:W-:Y:S04]  /*3b90*/  HMMA.16816.F32.BF16 R32, R16.reuse, R202, R32 ;  /* 0x000000ca1020723c */ /* 0x060fe80000041820 */
[C---:B------:R-:W-:Y:S04]  /*3ba0*/  ISETP.GT.AND P5, PT, R0.reuse, RZ, PT ;  /* 0x000000ff0000720c */ /* 0x040fe80003fa4270 */
[----:B------:R4:W-:Y:S01]  /*3bb0*/  MUFU.EX2 R148, R12 ;  /* 0x0000000c00947308 */ /* 0x0009e20000000800 */
[----:B------:R-:W-:Y:S01]  /*3bc0*/  FSEL R25, R25, -INF , P6 ;  /* 0xff80000019197808 */ /* 0x000fe20003000000 */
[-C--:B------:R-:W-:Y:S03]  /*3bd0*/  HMMA.16816.F32.BF16 R36, R16, R204.reuse, R36 ;  /* 0x000000cc1024723c */ /* 0x080fe60000041824 */
[----:B------:R-:W-:Y:S02]  /*3be0*/  ISETP.GT.AND P6, PT, R0, 0x21, PT ;  /* 0x000000210000780c */ /* 0x000fe40003fc4270 */
[----:B------:R-:W-:Y:S03]  /*3bf0*/  FSEL R10, R10, -INF , P5 ;  /* 0xff8000000a0a7808 */ /* 0x000fe60002800000 */
[----:B------:R-:W-:Y:S01]  /*3c00*/  MUFU.EX2 R149, R149 ;  /* 0x0000009500957308 */ /* 0x000fe20000000800 */
[C---:B------:R-:W-:Y:S04]  /*3c10*/  HMMA.16816.F32.BF16 R40, R4.reuse, R204, R40 ;  /* 0x000000cc0428723c */ /* 0x040fe80000041828 */
[----:B------:R-:W-:Y:S01]  /*3c20*/  ISETP.GT.AND P5, PT, R0, 0x40, PT ;  /* 0x000000400000780c */ /* 0x000fe20003fa4270 */
[----:B---3--:R-:W-:Y:S01]  /*3c30*/  FADD.FTZ R28, R28, -R8 ;  /* 0x800000081c1c7221 */ /* 0x008fe20000010000 */
[----:B------:R-:W-:Y:S02]  /*3c40*/  FSEL R15, R15, -INF , P6 ;  /* 0xff8000000f0f7808 */ /* 0x000fe40003000000 */
[-C--:B------:R-:W-:Y:S01]  /*3c50*/  HMMA.16816.F32.BF16 R44, R4, R206.reuse, R44 ;  /* 0x000000ce042c723c */ /* 0x080fe2000004182c */
[----:B------:R-:W3:Y:S03]  /*3c60*/  MUFU.EX2 R21, R21 ;  /* 0x0000001500157308 */ /* 0x000ee60000000800 */
[----:B------:R-:W-:Y:S01]  /*3c70*/  FSEL R26, R26, -INF , P5 ;  /* 0xff8000001a1a7808 */ /* 0x000fe20002800000 */
[----:B------:R-:W-:Y:S01]  /*3c80*/  FFMA.FTZ R15, R15, c[0x0][0x29c], -R159 ;  /* 0x0000a7000f0f7a23 */ /* 0x000fe2000001089f */
[----:B----4-:R-:W-:Y:S01]  /*3c90*/  FSEL R12, R13, -INF , P1 ;  /* 0xff8000000d0c7808 */ /* 0x010fe20000800000 */
[----:B-1----:R-:W-:Y:S01]  /*3ca0*/  FADD.FTZ R30, R30, -R3 ;  /* 0x800000031e1e7221 */ /* 0x002fe20000010000 */
[----:B------:R-:W-:Y:S03]  /*3cb0*/  HMMA.16816.F32.BF16 R48, R16, R206, R48 ;  /* 0x000000ce1030723c */ /* 0x000fe60000041830 */
[----:B------:R-:W1:Y:S01]  /*3cc0*/  MUFU.EX2 R20, R20 ;  /* 0x0000001400147308 */ /* 0x000e620000000800 */
[----:B------:R-:W-:Y:S01]  /*3cd0*/  ISETP.GT.AND P1, PT, R2, 0x40, PT ;  /* 0x000000400200780c */ /* 0x000fe20003f24270 */
[--C-:B------:R-:W-:Y:S01]  /*3ce0*/  FFMA.FTZ R6, R26, c[0x0][0x29c], -R159.reuse ;  /* 0x0000a7001a067a23 */ /* 0x100fe2000001089f */
[----:B------:R-:W4:Y:S01]  /*3cf0*/  LDS R2, [R236.X4+0x12300] ;  /* 0x01230000ec027984 */ /* 0x000f220000004800 */
[----:B------:R-:W-:Y:S01]  /*3d00*/  FFMA.FTZ R12, R12, c[0x0][0x29c], -R158 ;  /* 0x0000a7000c0c7a23 */ /* 0x000fe2000001089e */
[----:B------:R-:W-:Y:S01]  /*3d10*/  FSEL R9, R24, -INF , P1 ;  /* 0xff80000018097808 */ /* 0x000fe20000800000 */
[--C-:B------:R-:W-:Y:S01]  /*3d20*/  FADD.FTZ R29, R29, -R8.reuse ;  /* 0x800000081d1d7221 */ /* 0x100fe20000010000 */
[----:B------:R-:W-:Y:S02]  /*3d30*/  ISETP.GT.AND P1, PT, R0, 0x1, PT ;  /* 0x000000010000780c */ /* 0x000fe40003f24270 */
[----:B------:R-:W-:Y:S01]  /*3d40*/  FADD.FTZ R40, R40, -R8 ;  /* 0x8000000828287221 */ /* 0x000fe20000010000 */
[----:B------:R-:W5:Y:S01]  /*3d50*/  MUFU.EX2 R12, R12 ;  /* 0x0000000c000c7308 */ /* 0x000f620000000800 */
[----:B------:R-:W-:Y:S01]  /*3d60*/  FSEL R11, R11, -INF , P1 ;  /* 0xff8000000b0b7808 */ /* 0x000fe20000800000 */
[--C-:B------:R-:W-:Y:S01]  /*3d70*/  FFMA.FTZ R9, R9, c[0x0][0x29c], -R158.reuse ;  /* 0x0000a70009097a23 */ /* 0x100fe2000001089e */
[----:B------:R-:W-:Y:S01]  /*3d80*/  ISETP.GT.AND P1, PT, R0, 0x20, PT ;  /* 0x000000200000780c */ /* 0x000fe20003f24270 */
[----:B------:R-:W-:Y:S01]  /*3d90*/  FFMA.FTZ R158, R25, c[0x0][0x29c], -R158 ;  /* 0x0000a700199e7a23 */ /* 0x000fe2000001089e */
[----:B------:R-:W-:Y:S01]  /*3da0*/  F2FP.BF16.PACK_AB R25, R211, R212 ;  /* 0x000000d4d319723e */ /* 0x000fe200000010ff */
[--C-:B------:R-:W-:Y:S01]  /*3db0*/  FFMA.FTZ R5, R11, c[0x0][0x29c], -R159.reuse ;  /* 0x0000a7000b057a23 */ /* 0x100fe2000001089f */
[----:B------:R-:W-:Y:S01]  /*3dc0*/  FSEL R14, R14, -INF , P1 ;  /* 0xff8000000e0e7808 */ /* 0x000fe20000800000 */
[----:B---3--:R-:W-:Y:S01]  /*3dd0*/  FMUL.FTZ R30, R21, R30 ;  /* 0x0000001e151e7220 */ /* 0x008fe20000410000 */
[----:B------:R-:W-:Y:S01]  /*3de0*/  ISETP.GT.AND P1, PT, R0, 0x41, PT ;  /* 0x000000410000780c */ /* 0x000fe20003f24270 */
[--C-:B------:R-:W-:Y:S01]  /*3df0*/  FFMA.FTZ R0, R10, c[0x0][0x29c], -R159.reuse ;  /* 0x0000a7000a007a23 */ /* 0x100fe2000001089f */
[----:B------:R-:W-:Y:S01]  /*3e00*/  MUFU.EX2 R26, R5 ;  /* 0x00000005001a7308 */ /* 0x000fe20000000800 */
[----:B------:R-:W-:Y:S01]  /*3e10*/  FFMA.FTZ R14, R14, c[0x0][0x29c], -R159 ;  /* 0x0000a7000e0e7a23 */ /* 0x000fe2000001089f */
[----:B------:R-:W-:Y:S01]  /*3e20*/  FSEL R4, R27, -INF , P1 ;  /* 0xff8000001b047808 */ /* 0x000fe20000800000 */
[--C-:B------:R-:W-:Y:S01]  /*3e30*/  FADD.FTZ R41, R41, -R8.reuse ;  /* 0x8000000829297221 */ /* 0x100fe20000010000 */
[----:B-1----:R-:W-:Y:S01]  /*3e40*/  F2FP.BF16.PACK_AB R21, R20, R21 ;  /* 0x000000151415723e */ /* 0x002fe200000010ff */
[--C-:B------:R-:W-:Y:S01]  /*3e50*/  FADD.FTZ R44, R44, -R8.reuse ;  /* 0x800000082c2c7221 */ /* 0x100fe20000010000 */
[----:B------:R-:W-:Y:S01]  /*3e60*/  F2FP.BF16.PACK_AB R24, R209, R210 ;  /* 0x000000d2d118723e */ /* 0x000fe200000010ff */
[----:B------:R-:W-:Y:S01]  /*3e70*/  FADD.FTZ R45, R45, -R8 ;  /* 0x800000082d2d7221 */ /* 0x000fe20000010000 */
[----:B------:R-:W-:Y:S01]  /*3e80*/  F2FP.BF16.PACK_AB R8, R149, R150 ;  /* 0x000000969508723e */ /* 0x000fe200000010ff */
[--C-:B------:R-:W-:Y:S01]  /*3e90*/  FADD.FTZ R47, R47, -R3.reuse ;  /* 0x800000032f2f7221 */ /* 0x100fe20000010000 */
[----:B------:R1:W3:Y:S01]  /*3ea0*/  MUFU.EX2 R27, R0 ;  /* 0x00000000001b7308 */ /* 0x0002e20000000800 */
[--C-:B------:R-:W-:Y:S01]  /*3eb0*/  FADD.FTZ R31, R31, -R3.reuse ;  /* 0x800000031f1f7221 */ /* 0x100fe20000010000 */
[----:B------:R-:W-:Y:S01]  /*3ec0*/  PLOP3.LUT P1, PT, PT, PT, UP0, 0x80, 0x0 ;  /* 0x000000000000781c */ /* 0x000fe20003f2f008 */
[--C-:B------:R-:W-:Y:S01]  /*3ed0*/  FADD.FTZ R42, R42, -R3.reuse ;  /* 0x800000032a2a7221 */ /* 0x100fe20000010000 */
[----:B-----5:R-:W-:Y:S01]  /*3ee0*/  F2FP.BF16.PACK_AB R7, R12, R148 ;  /* 0x000000940c07723e */ /* 0x020fe200000010ff */
[--C-:B------:R-:W-:Y:S02]  /*3ef0*/  FADD.FTZ R43, R43, -R3.reuse ;  /* 0x800000032b2b7221 */ /* 0x100fe40000010000 */
[----:B------:R-:W-:Y:S02]  /*3f00*/  FADD.FTZ R46, R46, -R3 ;  /* 0x800000032e2e7221 */ /* 0x000fe40000010000 */
[----:B------:R-:W-:Y:S01]  /*3f10*/  FFMA.FTZ R159, R4, c[0x0][0x29c], -R159 ;  /* 0x0000a700049f7a23 */ /* 0x000fe2000001089f */
[----:B------:R5:W-:Y:S01]  /*3f20*/  MUFU.EX2 R22, R14 ;  /* 0x0000000e00167308 */ /* 0x000be20000000800 */
[----:B------:R-:W-:Y:S02]  /*3f30*/  FMUL.FTZ R28, R212, R28 ;  /* 0x0000001cd41c7220 */ /* 0x000fe40000410000 */
[--C-:B----4-:R-:W-:Y:S02]  /*3f40*/  FADD.FTZ R33, R33, -R2.reuse ;  /* 0x8000000221217221 */ /* 0x110fe40000010000 */
[--C-:B------:R-:W-:Y:S02]  /*3f50*/  FADD.FTZ R37, R37, -R2.reuse ;  /* 0x8000000225257221 */ /* 0x100fe40000010000 */
[--C-:B------:R-:W-:Y:S02]  /*3f60*/  FADD.FTZ R49, R49, -R2.reuse ;  /* 0x8000000231317221 */ /* 0x100fe40000010000 */
[--C-:B------:R-:W-:Y:S01]  /*3f70*/  FADD.FTZ R32, R32, -R2.reuse ;  /* 0x8000000220207221 */ /* 0x100fe20000010000 */
[----:B------:R-:W4:Y:S01]  /*3f80*/  MUFU.EX2 R16, R15 ;  /* 0x0000000f00107308 */ /* 0x000f220000000800 */
[--C-:B------:R-:W-:Y:S02]  /*3f90*/  FADD.FTZ R36, R36, -R2.reuse ;  /* 0x8000000224247221 */ /* 0x100fe40000010000 */
[----:B------:R-:W-:Y:S01]  /*3fa0*/  FADD.FTZ R48, R48, -R2 ;  /* 0x8000000230307221 */ /* 0x000fe20000010000 */
[----:B-1----:R-:W1:Y:S01]  /*3fb0*/  LDS R0, [R236.X4+0x12320] ;  /* 0x01232000ec007984 */ /* 0x002e620000004800 */
[----:B---3--:R-:W-:Y:S01]  /*3fc0*/  F2FP.BF16.PACK_AB R3, R26, R27 ;  /* 0x0000001b1a03723e */ /* 0x008fe200000010ff */
[----:B------:R-:W-:Y:S02]  /*3fd0*/  FMUL.FTZ R29, R211, R29 ;  /* 0x0000001dd31d7220 */ /* 0x000fe40000410000 */
[----:B------:R-:W-:Y:S01]  /*3fe0*/  STS [R234+0x12480], R25 ;  /* 0x01248019ea007388 */ /* 0x000fe20000000800 */
[----:B------:R-:W-:Y:S01]  /*3ff0*/  FMUL.FTZ R31, R20, R31 ;  /* 0x0000001f141f7220 */ /* 0x000fe20000410000 */
[----:B------:R-:W3:Y:S01]  /*4000*/  MUFU.EX2 R157, R157 ;  /* 0x0000009d009d7308 */ /* 0x000ee20000000800 */
[----:B------:R-:W-:Y:S01]  /*4010*/  F2FP.BF16.PACK_AB R17, R29, R28 ;  /* 0x0000001c1d11723e */ /* 0x000fe200000010ff */
[----:B------:R-:W-:Y:S01]  /*4020*/  STS [R235], R21 ;  /* 0x00000015eb007388 */ /* 0x000fe20000000800 */
[----:B------:R-:W-:Y:S01]  /*4030*/  FMUL.FTZ R32, R150, R32 ;  /* 0x0000002096207220 */ /* 0x000fe20000410000 */
[----:B-----5:R-:W-:Y:S01]  /*4040*/  F2FP.BF16.PACK_AB R14, R213, R214 ;  /* 0x000000d6d50e723e */ /* 0x020fe200000010ff */
[----:B------:R-:W-:Y:S01]  /*4050*/  FMUL.FTZ R40, R210, R40 ;  /* 0x00000028d2287220 */ /* 0x000fe20000410000 */
[----:B------:R-:W-:Y:S01]  /*4060*/  STS [R234+0x12c80], R8 ;  /* 0x012c8008ea007388 */ /* 0x000fe20000000800 */
[----:B------:R-:W-:Y:S01]  /*4070*/  F2FP.BF16.PACK_AB R18, R31, R30 ;  /* 0x0000001e1f12723e */ /* 0x000fe200000010ff */
[----:B------:R-:W-:Y:S02]  /*4080*/  FMUL.FTZ R41, R209, R41 ;  /* 0x00000029d1297220 */ /* 0x000fe40000410000 */
[----:B------:R5:W-:Y:S01]  /*4090*/  STS [R235+0x800], R3 ;  /* 0x00080003eb007388 */ /* 0x000be20000000800 */
[----:B------:R-:W-:Y:S01]  /*40a0*/  MUFU.EX2 R158, R158 ;  /* 0x0000009e009e7308 */ /* 0x000fe20000000800 */
[----:B------:R-:W-:Y:S01]  /*40b0*/  FMUL.FTZ R42, R214, R42 ;  /* 0x0000002ad62a7220 */ /* 0x000fe20000410000 */
[----:B------:R-:W-:Y:S01]  /*40c0*/  F2FP.BF16.PACK_AB R20, R41, R40 ;  /* 0x000000282914723e */ /* 0x000fe200000010ff */
[----:B------:R-:W-:Y:S01]  /*40d0*/  STS [R234+0x13480], R24 ;  /* 0x01348018ea007388 */ /* 0x000fe20000000800 */
[----:B----4-:R-:W-:Y:S01]  /*40e0*/  F2FP.BF16.PACK_AB R2, R16, R22 ;  /* 0x000000161002723e */ /* 0x010fe200000010ff */
[----:B------:R-:W-:Y:S02]  /*40f0*/  FMUL.FTZ R43, R213, R43 ;  /* 0x0000002bd52b7220 */ /* 0x000fe40000410000 */
[----:B------:R-:W-:Y:S01]  /*4100*/  STS [R235+0x1000], R14 ;  /* 0x0010000eeb007388 */ /* 0x000fe20000000800 */
[----:B------:R-:W-:Y:S02]  /*4110*/  FMUL.FTZ R36, R148, R36 ;  /* 0x0000002494247220 */ /* 0x000fe40000410000 */
[----:B------:R-:W4:Y:S01]  /*4120*/  MUFU.EX2 R9, R9 ;  /* 0x0000000900097308 */ /* 0x000f220000000800 */
[----:B------:R-:W-:Y:S01]  /*4130*/  STS [R234+0x13c80], R7 ;  /* 0x013c8007ea007388 */ /* 0x000fe20000000800 */
[----:B------:R-:W-:Y:S01]  /*4140*/  FMUL.FTZ R11, R12, R37 ;  /* 0x000000250c0b7220 */ /* 0x000fe20000410000 */
[----:B---3--:R-:W-:Y:S01]  /*4150*/  F2FP.BF16.PACK_AB R13, R157, R151 ;  /* 0x000000979d0d723e */ /* 0x008fe200000010ff */
[----:B------:R-:W-:Y:S01]  /*4160*/  FMUL.FTZ R44, R208, R44 ;  /* 0x0000002cd02c7220 */ /* 0x000fe20000410000 */
[----:B------:R3:W-:Y:S01]  /*4170*/  STS [R235+0x1800], R2 ;  /* 0x00180002eb007388 */ /* 0x0007e20000000800 */
[----:B------:R-:W-:Y:S01]  /*4180*/  F2FP.BF16.PACK_AB R12, R43, R42 ;  /* 0x0000002a2b0c723e */ /* 0x000fe200000010ff */
[----:B------:R-:W-:Y:S01]  /*4190*/  FMUL.FTZ R45, R156, R45 ;  /* 0x0000002d9c2d7220 */ /* 0x000fe20000410000 */
[----:B------:R-:W-:Y:S01]  /*41a0*/  F2FP.BF16.PACK_AB R11, R11, R36 ;  /* 0x000000240b0b723e */ /* 0x000fe200000010ff */
[----:B------:R-:W-:Y:S01]  /*41b0*/  STS [R234+0x14480], R23 ;  /* 0x01448017ea007388 */ /* 0x000fe20000000800 */
[----:B------:R-:W2:Y:S01]  /*41c0*/  MUFU.EX2 R5, R159 ;  /* 0x0000009f00057308 */ /* 0x000ea20000000800 */
[----:B------:R-:W-:Y:S01]  /*41d0*/  FMUL.FTZ R46, R151, R46 ;  /* 0x0000002e972e7220 */ /* 0x000fe20000410000 */
[----:B------:R-:W-:Y:S01]  /*41e0*/  F2FP.BF16.PACK_AB R19, R45, R44 ;  /* 0x0000002c2d13723e */ /* 0x000fe200000010ff */
[----:B------:R-:W-:Y:S01]  /*41f0*/  STS [R235+0x2000], R13 ;  /* 0x0020000deb007388 */ /* 0x000fe20000000800 */
[--C-:B-1----:R-:W-:Y:S02]  /*4200*/  FADD.FTZ R35, R35, -R0.reuse ;  /* 0x8000000023237221 */ /* 0x102fe40000010000 */
[--C-:B------:R-:W-:Y:S02]  /*4210*/  FADD.FTZ R34, R34, -R0.reuse ;  /* 0x8000000022227221 */ /* 0x100fe40000010000 */
[----:B-----5:R-:W-:Y:S02]  /*4220*/  FMUL.FTZ R3, R26, R35 ;  /* 0x000000231a037220 */ /* 0x020fe40000410000 */
[----:B------:R-:W3:Y:S01]  /*4230*/  MUFU.EX2 R15, R6 ;  /* 0x00000006000f7308 */ /* 0x000ee20000000800 */
[----:B------:R-:W-:Y:S02]  /*4240*/  FMUL.FTZ R34, R27, R34 ;  /* 0x000000221b227220 */ /* 0x000fe40000410000 */
[--C-:B------:R-:W-:Y:S01]  /*4250*/  FADD.FTZ R39, R39, -R0.reuse ;  /* 0x8000000027277221 */ /* 0x100fe20000010000 */
[----:B----4-:R-:W-:Y:S01]  /*4260*/  F2FP.BF16.PACK_AB R4, R158, R9 ;  /* 0x000000099e04723e */ /* 0x010fe200000010ff */
[--C-:B------:R-:W-:Y:S01]  /*4270*/  FADD.FTZ R38, R38, -R0.reuse ;  /* 0x8000000026267221 */ /* 0x100fe20000010000 */
[----:B------:R-:W-:Y:S01]  /*4280*/  F2FP.BF16.PACK_AB R3, R3, R34 ;  /* 0x000000220303723e */ /* 0x000fe200000010ff */
[----:B------:R-:W-:Y:S02]  /*4290*/  FMUL.FTZ R10, R157, R47 ;  /* 0x0000002f9d0a7220 */ /* 0x000fe40000410000 */
[----:B------:R-:W-:Y:S01]  /*42a0*/  STS [R234+0x14c80], R4 ;  /* 0x014c8004ea007388 */ /* 0x000fe20000000800 */
[----:B------:R-:W-:Y:S02]  /*42b0*/  FMUL.FTZ R38, R22, R38 ;  /* 0x0000002616267220 */ /* 0x000fe40000410000 */
[----:B------:R-:W-:Y:S01]  /*42c0*/  FMUL.FTZ R48, R9, R48 ;  /* 0x0000003009307220 */ /* 0x000fe20000410000 */
[----:B------:R-:W-:Y:S01]  /*42d0*/  F2FP.BF16.PACK_AB R10, R10, R46 ;  /* 0x0000002e0a0a723e */ /* 0x000fe200000010ff */
[----:B------:R-:W-:Y:S02]  /*42e0*/  FMUL.FTZ R9, R158, R49 ;  /* 0x000000319e097220 */ /* 0x000fe40000410000 */
[--C-:B------:R-:W-:Y:S02]  /*42f0*/  FADD.FTZ R50, R50, -R0.reuse ;  /* 0x8000000032327221 */ /* 0x100fe40000010000 */
[----:B------:R-:W-:Y:S01]  /*4300*/  FADD.FTZ R0, R51, -R0 ;  /* 0x8000000033007221 */ /* 0x000fe20000010000 */
[----:B------:R-:W-:Y:S03]  /*4310*/  F2FP.BF16.PACK_AB R9, R9, R48 ;  /* 0x000000300909723e */ /* 0x000fe600000010ff */
[C---:B--2---:R-:W-:Y:S01]  /*4320*/  FMUL.FTZ R0, R5.reuse, R0 ;  /* 0x0000000005007220 */ /* 0x044fe20000410000 */
[----:B---3--:R-:W-:Y:S01]  /*4330*/  F2FP.BF16.PACK_AB R2, R5, R15 ;  /* 0x0000000f0502723e */ /* 0x008fe200000010ff */
[----:B------:R-:W-:Y:S02]  /*4340*/  FMUL.FTZ R6, R149, R33 ;  /* 0x0000002195067220 */ /* 0x000fe40000410000 */
[----:B------:R-:W-:Y:S02]  /*4350*/  FMUL.FTZ R15, R15, R50 ;  /* 0x000000320f0f7220 */ /* 0x000fe40000410000 */
[----:B------:R1:W-:Y:S01]  /*4360*/  STS [R235+0x2800], R2 ;  /* 0x00280002eb007388 */ /* 0x0003e20000000800 */
[----:B------:R-:W-:Y:S02]  /*4370*/  F2FP.BF16.PACK_AB R6, R6, R32 ;  /* 0x000000200606723e */ /* 0x000fe400000010ff */
[----:B------:R-:W-:Y:S01]  /*4380*/  F2FP.BF16.PACK_AB R0, R0, R15 ;  /* 0x0000000f0000723e */ /* 0x000fe200000010ff */
[----:B------:R-:W-:Y:S01]  /*4390*/  BAR.SYNC.DEFER_BLOCKING 0x0 ;  /* 0x0000000000007b1d */ /* 0x000fe20000010000 */
[----:B-1----:R-:W-:Y:S07]  /*43a0*/  FMUL.FTZ R2, R16, R39 ;  /* 0x0000002710027220 */ /* 0x002fee0000410000 */
        /* <DEDUP_REMOVED lines=95> */
[----:B------:R-:W-:Y:S01]  /*49a0*/  IMAD.U32 R9, RZ, RZ, UR15 ;  /* 0x0000000fff097e24 */ /* 0x000fe2000f8e00ff */
[----:B------:R-:W-:Y:S02]  /*49b0*/  UIMAD UR28, UR28, UR6, URZ ;  /* 0x000000061c1c72a4 */ /* 0x000fe4000f8e023f */
        /* <DEDUP_REMOVED lines=10> */
[----:B------:R-:W-:Y:S02]  /*4a60*/  IADD3 R0, -R242, c[0x0][0x168], -R0 ;  /* 0x00005a00f2007a10 */ /* 0x000fe40007ffe900 */
[----:B--2---:R-:W-:Y:S02]  /*4a70*/  IADD3 R2, P1, R2, UR29, RZ ;  /* 0x0000001d02027c10 */ /* 0x004fe4000ff3e0ff */
[----:B------:R-:W-:Y:S02]  /*4a80*/  IADD3 R3, P6, R248, UR6, RZ ;  /* 0x00000006f8037c10 */ /* 0x000fe4000ffde0ff */
[----:B------:R-:W-:Y:S02]  /*4a90*/  LEA.HI.X.SX32 R4, R4, R252, 0x1, P1 ;  /* 0x000000fc04047211 */ /* 0x000fe400008f0eff */
[----:B------:R-:W-:Y:S02]  /*4aa0*/  LOP3.LUT P1, RZ, R239, 0x1, RZ, 0xc0, !PT ;  /* 0x00000001efff7812 */ /* 0x000fe4000782c0ff */
[C---:B------:R-:W-:Y:S04]  /*4ab0*/  LEA R6, P5, R2.reuse, c[0x0][0x280], 0x2 ;  /* 0x0000a00002067a11 */ /* 0x040fe800078a10ff */
[----:B------:R-:W-:Y:S02]  /*4ac0*/  LEA.HI.X R7, R2, c[0x0][0x284], R4, 0x2, P5 ;  /* 0x0000a10002077a11 */ /* 0x000fe400028f1404 */
[C---:B------:R-:W-:Y:S02]  /*4ad0*/  ISETP.LT.OR P5, PT, R0.reuse, 0x1, !P1 ;  /* 0x000000010000780c */ /* 0x040fe40004fa1670 */
[----:B------:R-:W-:Y:S02]  /*4ae0*/  IADD3.X R2, R245, UR28, RZ, P6, !PT ;  /* 0x0000001cf5027c10 */ /* 0x000fe4000b7fe4ff */
[C---:B------:R-:W-:Y:S02]  /*4af0*/  LEA R4, P6, R3.reuse, c[0x0][0x1f0], 0x1 ;  /* 0x00007c0003047a11 */ /* 0x040fe400078c08ff */
        /* <DEDUP_REMOVED lines=16> */
.L_x_794:
[-C--:B-12-4-:R-:W-:Y:S01]  /*4c00*/  HMMA.16816.F32.BF16 R4, R32, R16.reuse, RZ ;  /* 0x000000102004723c */ /* 0x096fe200000418ff */
[----:B------:R-:W-:Y:S01]  /*4c10*/  LDSM.16.MT88.4 R44, [R217+0x1080] ;  /* 0x00108000d92c783b */ /* 0x000fe20000004200 */
[----:B------:R-:W-:Y:S02]  /*4c20*/  ULDC.64 UR6, c[0x0][0x238] ;  /* 0x00008e0000067ab9 */ /* 0x000fe40000000a00 */
[----:B------:R-:W-:Y:S01]  /*4c30*/  UIMAD UR28, UR12, UR6, URZ ;  /* 0x000000060c1c72a4 */ /* 0x000fe2000f8e023f */
[----:B------:R-:W-:Y:S01]  /*4c40*/  IMAD.U32 R0, RZ, RZ, UR23 ;  /* 0x00000017ff007e24 */ /* 0x000fe2000f8e00ff */
[----:B------:R-:W-:Y:S01]  /*4c50*/  LDSM.16.MT88.4 R48, [R217+0x4080] ;  /* 0x00408000d930783b */ /* 0x000fe20000004200 */
[----:B------:R-:W-:Y:S01]  /*4c60*/  USHF.L.U32 UR25, UR25, 0xd, URZ ;  /* 0x0000000d19197899 */ /* 0x000fe2000800063f */
[C---:B------:R-:W-:Y:S01]  /*4c70*/  HMMA.16816.F32.BF16 R8, R36.reuse, R16, RZ ;  /* 0x000000102408723c */ /* 0x040fe200000418ff */
[----:B------:R-:W-:Y:S02]  /*4c80*/  UIMAD UR28, UR22, UR7, UR28 ;  /* 0x00000007161c72a4 */ /* 0x000fe4000f8e021c */
[----:B------:R-:W-:Y:S01]  /*4c90*/  LDSM.16.M88.4 R148, [R223+0x1000] ;  /* 0x00100000df94783b */ /* 0x000fe20000000200 */
[----:B------:R-:W-:Y:S01]  /*4ca0*/  ULDC.64 UR6, c[0x0][0x240] ;  /* 0x0000900000067ab9 */ /* 0x000fe20000000a00 */
[----:B------:R-:W-:Y:S01]  /*4cb0*/  IMAD.U32 R2, RZ, RZ, UR22 ;  /* 0x00000016ff027e24 */ /* 0x000fe2000f8e00ff */
[----:B------:R-:W-:Y:S02]  /*4cc0*/  UIMAD UR6, UR11, UR6, URZ ;  /* 0x000000060b0672a4 */ /* 0x000fe4000f8e023f */
[-C--:B------:R-:W-:Y:S01]  /*4cd0*/  HMMA.16816.F32.BF16 R12, R36, R18.reuse, RZ ;  /* 0x00000012240c723c */ /* 0x080fe200000418ff */
[----:B------:R-:W0:Y:S01]  /*4ce0*/  LDGDEPBAR ;  /* 0x00000000000079af */ /* 0x000e220000000000 */
[----:B------:R-:W-:Y:S02]  /*4cf0*/  UIMAD UR6, UR23, UR7, UR6 ;  /* 0x00000007170672a4 */ /* 0x000fe4000f8e0206 */
[----:B------:R-:W-:Y:S01]  /*4d00*/  IMAD.WIDE.U32 R2, R2, c[0x0][0x238], R240 ;  /* 0x00008e0002027a25 */ /* 0x000fe200078e00f0 */
[----:B------:R-:W-:Y:S02]  /*4d10*/  UISETP.GE.AND UP0, UPT, UR19, UR21, UPT ;  /* 0x000000151300728c */ /* 0x000fe4000bf06270 */
[----:B------:R-:W-:Y:S01]  /*4d20*/  UIADD3 UR7, UR4, 0x1, URZ ;  /* 0x0000000104077890 */ /* 0x000fe2000fffe03f */
[C---:B------:R-:W-:Y:S01]  /*4d30*/  HMMA.16816.F32.BF16 R16, R32.reuse, R18, RZ ;  /* 0x000000122010723c */ /* 0x040fe200000418ff */
[----:B------:R-:W-:Y:S02]  /*4d40*/  UISETP.GE.AND UP2, UPT, UR4, 0x1, UPT ;  /* 0x000000010400788c */ /* 0x000fe4000bf46270 */
[----:B------:R-:W-:Y:S01]  /*4d50*/  UISETP.GE.AND UP1, UPT, UR20, 0x1, UPT ;  /* 0x000000011400788c */ /* 0x000fe2000bf26270 */
[----:B------:R-:W-:Y:S01]  /*4d60*/  IADD3 R3, R3, UR28, RZ ;  /* 0x0000001c03037c10 */ /* 0x000fe2000fffe0ff */
[----:B------:R-:W-:Y:S03]  /*4d70*/  USHF.R.S32.HI UR28, URZ, 0x1f, UR25 ;  /* 0x0000001f3f1c7899 */ /* 0x000fe60008011419 */
[-C--:B------:R-:W-:Y:S01]  /*4d80*/  HMMA.16816.F32.BF16 R20, R32, R40.reuse, RZ ;  /* 0x000000282014723c */ /* 0x080fe200000418ff */
[----:B------:R-:W-:Y:S05]  /*4d90*/  IMAD.WIDE.U32 R2, R0, c[0x0][0x240], R2 ;  /* 0x0000900000027a25 */ /* 0x000fea00078e0002 */
[----:B------:R-:W-:Y:S01]  /*4da0*/  IADD3 R0, P1, R2, UR25, RZ ;  /* 0x0000001902007c10 */ /* 0x000fe2000ff3e0ff */
[----:B------:R-:W-:Y:S01]  /*4db0*/  UMOV UR25, UR19 ;  /* 0x0000001300197c82 */ /* 0x000fe20008000000 */
[C---:B------:R-:W-:Y:S08]  /*4dc0*/  HMMA.16816.F32.BF16 R24, R36.reuse, R40, RZ ;  /* 0x000000282418723c */ /* 0x040ff000000418ff */
[-C--:B------:R-:W-:Y:S01]  /*4dd0*/  HMMA.16816.F32.BF16 R28, R36, R42.reuse, RZ ;  /* 0x0000002a241c723c */ /* 0x080fe200000418ff */
[----:B------:R-:W1:Y:S07]  /*4de0*/  LDSM.16.M88.4 R36, [R221+0x1000] ;  /* 0x00100000dd24783b */ /* 0x000e6e0000000200 */
[----:B------:R-:W-:Y:S01]  /*4df0*/  HMMA.16816.F32.BF16 R32, R32, R42, RZ ;  /* 0x0000002a2020723c */ /* 0x000fe200000418ff */
[----:B------:R-:W2:Y:S07]  /*4e00*/  LDSM.16.M88.4 R40, [R221+0x1800] ;  /* 0x00180000dd28783b */ /* 0x000eae0000000200 */
[-C--:B------:R-:W-:Y:S08]  /*4e10*/  HMMA.16816.F32.BF16 R4, R152, R156.reuse, R4 ;  /* 0x0000009c9804723c */ /* 0x080ff00000041804 */
[C---:B------:R-:W-:Y:S08]  /*4e20*/  HMMA.16816.F32.BF16 R8, R208.reuse, R156, R8 ;  /* 0x0000009cd008723c */ /* 0x040ff00000041808 */
[-C--:B------:R-:W-:Y:S08]  /*4e30*/  HMMA.16816.F32.BF16 R12, R208, R158.reuse, R12 ;  /* 0x0000009ed00c723c */ /* 0x080ff0000004180c */
[C---:B------:R-:W-:Y:S01]  /*4e40*/  HMMA.16816.F32.BF16 R16, R152.reuse, R158, R16 ;  /* 0x0000009e9810723c */ /* 0x040fe20000041810 */
[----:B------:R-:W3:Y:S07]  /*4e50*/  LDSM.16.MT88.4 R156, [R217+0x1880] ;  /* 0x00188000d99c783b */ /* 0x000eee0000004200 */
[-C--:B------:R-:W-:Y:S08]  /*4e60*/  HMMA.16816.F32.BF16 R20, R152, R212.reuse, R20 ;  /* 0x000000d49814723c */ /* 0x080ff00000041814 */
[C---:B------:R-:W-:Y:S08]  /*4e70*/  HMMA.16816.F32.BF16 R24, R208.reuse, R212, R24 ;  /* 0x000000d4d018723c */ /* 0x040ff00000041818 */
[-C--:B------:R-:W-:Y:S01]  /*4e80*/  HMMA.16816.F32.BF16 R28, R208, R214.reuse, R28 ;  /* 0x000000d6d01c723c */ /* 0x080fe2000004181c */
[----:B------:R-:W-:Y:S07]  /*4e90*/  LDSM.16.MT88.4 R208, [R217+0x4880] ;  /* 0x00488000d9d0783b */ /* 0x000fee0000004200 */
[----:B------:R-:W-:Y:S01]  /*4ea0*/  HMMA.16816.F32.BF16 R32, R152, R214, R32 ;  /* 0x000000d69820723c */ /* 0x000fe20000041820 */
[----:B------:R-:W4:Y:S07]  /*4eb0*/  LDSM.16.M88.4 R152, [R223+0x1800] ;  /* 0x00180000df98783b */ /* 0x000f2e0000000200 */
[-C--:B-1----:R-:W-:Y:S08]  /*4ec0*/  HMMA.16816.F32.BF16 R4, R36, R44.reuse, R4 ;  /* 0x0000002c2404723c */ /* 0x082ff00000041804 */
[C---:B--2---:R-:W-:Y:S08]  /*4ed0*/  HMMA.16816.F32.BF16 R8, R40.reuse, R44, R8 ;  /* 0x0000002c2808723c */ /* 0x044ff00000041808 */
        /* <DEDUP_REMOVED lines=8> */
[----:B------:R-:W1:Y:S05]  /*4f60*/  LDSM.16.M88.4 R36, [R221+0x2000] ;  /* 0x00200000dd24783b */ /* 0x000e6a0000000200 */
[----:B------:R-:W2:Y:S02]  /*4f70*/  LDSM.16.MT88.4 R48, [R217+0x5080] ;  /* 0x00508000d930783b */ /* 0x000ea40000004200 */
[-C--:B---3--:R-:W-:Y:S08]  /*4f80*/  HMMA.16816.F32.BF16 R4, R148, R156.reuse, R4 ;  /* 0x0000009c9404723c */ /* 0x088ff00000041804 */
[C---:B----4-:R-:W-:Y:S08]  /*4f90*/  HMMA.16816.F32.BF16 R8, R152.reuse, R156, R8 ;  /* 0x0000009c9808723c */ /* 0x050ff00000041808 */
[-C--:B------:R-:W-:Y:S08]  /*4fa0*/  HMMA.16816.F32.BF16 R12, R152, R158.reuse, R12 ;  /* 0x0000009e980c723c */ /* 0x080ff0000004180c */
[C---:B------:R-:W-:Y:S01]  /*4fb0*/  HMMA.16816.F32.BF16 R16, R148.reuse, R158, R16 ;  /* 0x0000009e9410723c */ /* 0x040fe20000041810 */
[----:B------:R-:W-:Y:S07]  /*4fc0*/  LDSM.16.MT88.4 R156, [R217+0x2880] ;  /* 0x00288000d99c783b */ /* 0x000fee0000004200 */
[-C--:B------:R-:W-:Y:S08]  /*4fd0*/  HMMA.16816.F32.BF16 R20, R148, R208.reuse, R20 ;  /* 0x000000d09414723c */ /* 0x080ff00000041814 */
[C---:B------:R-:W-:Y:S08]  /*4fe0*/  HMMA.16816.F32.BF16 R24, R152.reuse, R208, R24 ;  /* 0x000000d09818723c */ /* 0x040ff00000041818 */
[-C--:B------:R-:W-:Y:S01]  /*4ff0*/  HMMA.16816.F32.BF16 R28, R152, R210.reuse, R28 ;  /* 0x000000d2981c723c */ /* 0x080fe2000004181c */
[----:B------:R-:W3:Y:S07]  /*5000*/  LDSM.16.M88.4 R152, [R223+0x2000] ;  /* 0x00200000df98783b */ /* 0x000eee0000000200 */
[----:B------:R-:W-:Y:S01]  /*5010*/  HMMA.16816.F32.BF16 R32, R148, R210, R32 ;  /* 0x000000d29420723c */ /* 0x000fe20000041820 */
[----:B------:R-:W4:Y:S07]  /*5020*/  LDSM.16.M88.4 R148, [R223+0x2800] ;  /* 0x00280000df94783b */ /* 0x000f2e0000000200 */
[-C--:B-1----:R-:W-:Y:S08]  /*5030*/  HMMA.16816.F32.BF16 R4, R36, R40.reuse, R4 ;  /* 0x000000282404723c */ /* 0x082ff00000041804 */
[C---:B------:R-:W-:Y:S08]  /*5040*/  HMMA.16816.F32.BF16 R8, R44.reuse, R40, R8 ;  /* 0x000000282c08723c */ /* 0x040ff00000041808 */
[-C--:B------:R-:W-:Y:S08]  /*5050*/  HMMA.16816.F32.BF16 R12, R44, R42.reuse, R12 ;  /* 0x0000002a2c0c723c */ /* 0x080ff0000004180c */
[C---:B------:R-:W-:Y:S01]  /*5060*/  HMMA.16816.F32.BF16 R16, R36.reuse, R42, R16 ;  /* 0x0000002a2410723c */ /* 0x040fe20000041810 */
[----:B------:R-:W1:Y:S07]  /*5070*/  LDSM.16.MT88.4 R40, [R217+0x5880] ;  /* 0x00588000d928783b */ /* 0x000e6e0000004200 */
[-C--:B--2---:R-:W-:Y:S08]  /*5080*/  HMMA.16816.F32.BF16 R20, R36, R48.reuse, R20 ;  /* 0x000000302414723c */ /* 0x084ff00000041814 */
[C---:B------:R-:W-:Y:S08]  /*5090*/  HMMA.16816.F32.BF16 R24, R44.reuse, R48, R24 ;  /* 0x000000302c18723c */ /* 0x040ff00000041818 */
[-C--:B------:R-:W-:Y:S01]  /*50a0*/  HMMA.16816.F32.BF16 R28, R44, R50.reuse, R28 ;  /* 0x000000322c1c723c */ /* 0x080fe2000004181c */
[----:B------:R-:W-:Y:S07]  /*50b0*/  LDSM.16.MT88.4 R44, [R216+0x18080] ;  /* 0x01808000d82c783b */ /* 0x000fee0000004200 */
[----:B------:R-:W-:Y:S07]  /*50c0*/  HMMA.16816.F32.BF16 R32, R36, R50, R32 ;  /* 0x000000322420723c */ /* 0x000fee0000041820 */
[----:B------:R-:W-:Y:S01]  /*50d0*/  IMAD.U32 R36, RZ, RZ, UR28 ;  /* 0x0000001cff247e24 */ /* 0x000fe2000f8e00ff */
[-C--:B---3--:R-:W-:Y:S05]  /*50e0*/  HMMA.16816.F32.BF16 R4, R152, R156.reuse, R4 ;  /* 0x0000009c9804723c */ /* 0x088fea0000041804 */
[----:B------:R-:W-:Y:S01]  /*50f0*/  IADD3.X R3, R36, UR6, R3, P1, !PT ;  /* 0x0000000624037c10 */ /* 0x000fe20008ffe403 */
[----:B------:R-:W-:Y:S01]  /*5100*/  UIADD3 UR6, UR20, 0x1, URZ ;  /* 0x0000000114067890 */ /* 0x000fe2000fffe03f */
[C---:B------:R-:W-:Y:S01]  /*5110*/  LEA R2, P1, R0.reuse, c[0x0][0x220], 0x2 ;  /* 0x0000880000027a11 */ /* 0x040fe200078210ff */
[C---:B----4-:R-:W-:Y:S01]  /*5120*/  HMMA.16816.F32.BF16 R8, R148.reuse, R156, R8 ;  /* 0x0000009c9408723c */ /* 0x050fe20000041808 */
[----:B------:R-:W-:Y:S01]  /*5130*/  LDSM.16.MT88.4 R36, [R216+0x17880] ;  /* 0x01788000d824783b */ /* 0x000fe20000004200 */
[----:B------:R-:W-:Y:S02]  /*5140*/  USEL UR20, UR6, URZ, !UP1 ;  /* 0x0000003f06147287 */ /* 0x000fe4000c800000 */
[----:B------:R-:W-:Y:S02]  /*5150*/  LEA.HI.X R3, R0, c[0x0][0x224], R3, 0x2, P1 ;  /* 0x0000890000037a11 */ /* 0x000fe400008f1403 */
[----:B------:R-:W-:Y:S01]  /*5160*/  MOV R0, UR4 ;  /* 0x0000000400007c02 */ /* 0x000fe20008000f00 */
[----:B------:R-:W-:Y:S01]  /*5170*/  USEL UR4, UR7, URZ, !UP2 ;  /* 0x0000003f07047287 */ /* 0x000fe2000d000000 */
[-C--:B------:R-:W-:Y:S01]  /*5180*/  HMMA.16816.F32.BF16 R12, R148, R158.reuse, R12 ;  /* 0x0000009e940c723c */ /* 0x080fe2000004180c */
[----:B------:R-:W-:Y:S03]  /*5190*/  PLOP3.LUT P1, PT, PT, PT, UP0, 0x80, 0x0 ;  /* 0x000000000000781c */ /* 0x000fe60003f2f008 */
[----:B------:R-:W-:Y:S03]  /*51a0*/  IMAD R0, R0, 0x2000, R230 ;  /* 0x0000200000007824 */ /* 0x000fe600078e02e6 */
[----:B------:R-:W-:Y:S01]  /*51b0*/  RED.E.ADD.F32.FTZ.RN.STRONG.GPU [R2.64], R4 ;  /* 0x000000040200798e */ /* 0x000fe2000c10e79a */
[C---:B------:R-:W-:Y:S04]  /*51c0*/  HMMA.16816.F32.BF16 R16, R152.reuse, R158, R16 ;  /* 0x0000009e9810723c */ /* 0x040fe80000041810 */
[----:B------:R-:W-:Y:S01]  /*51d0*/  RED.E.ADD.F32.FTZ.RN.STRONG.GPU [R2.64+0x400], R5 ;  /* 0x000400050200798e */ /* 0x000fe2000c10e79a */
[----:B------:R-:W-:Y:S03]  /*51e0*/  SHF.L.U32 R0, R0, 0x1, RZ ;  /* 0x0000000100007819 */ /* 0x000fe600000006ff */
[-C--:B-1----:R-:W-:Y:S01]  /*51f0*/  HMMA.16816.F32.BF16 R20, R152, R40.reuse, R20 ;  /* 0x000000289814723c */ /* 0x082fe20000041814 */
[----:B------:R-:W-:Y:S05]  /*5200*/  RED.E.ADD.F32.FTZ.RN.STRONG.GPU [R2.64+0x800], R6 ;  /* 0x000800060200798e */ /* 0x000fea000c10e79a */
[----:B------:R-:W-:Y:S02]  /*5210*/  RED.E.ADD.F32.FTZ.RN.STRONG.GPU [R2.64+0xc00], R7 ;  /* 0x000c00070200798e */ /* 0x000fe4000c10e79a */
[C---:B------:R-:W-:Y:S03]  /*5220*/  HMMA.16816.F32.BF16 R24, R148.reuse, R40, R24 ;  /* 0x000000289418723c */ /* 0x040fe60000041818 */
[----:B------:R-:W-:Y:S05]  /*5230*/  RED.E.ADD.F32.FTZ.RN.STRONG.GPU [R2.64+0x1000], R8 ;  /* 0x001000080200798e */ /* 0x000fea000c10e79a */
[-C--:B------:R-:W-:Y:S01]  /*5240*/  HMMA.16816.F32.BF16 R28, R148, R42.reuse, R28 ;  /* 0x0000002a941c723c */ /* 0x080fe2000004181c */
[----:B------:R-:W-:Y:S05]  /*5250*/  RED.E.ADD.F32.FTZ.RN.STRONG.GPU [R2.64+0x1400], R9 ;  /* 0x001400090200798e */ /* 0x000fea000c10e79a */
[----:B------:R-:W-:Y:S02]  /*5260*/  RED.E.ADD.F32.FTZ.RN.STRONG.GPU [R2.64+0x1800], R10 ;  /* 0x0018000a0200798e */ /* 0x000fe4000c10e79a */
[----:B------:R-:W-:Y:S03]  /*5270*/  HMMA.16816.F32.BF16 R32, R152, R42, R32 ;  /* 0x0000002a9820723c */ /* 0x000fe60000041820 */
        /* <DEDUP_REMOVED lines=141> */
.L_x_792:
[----:B------:R-:W-:Y:S05]  /*5b50*/  @P1 EXIT ;  /* 0x000000000000194d */ /* 0x000fea0003800000 */
[----:B------:R-:W-:Y:S01]  /*5b60*/  UMOV UR6, 0x1 ;  /* 0x0000000100067882 */ /* 0x000fe20000000000 */
[----:B------:R-:W-:Y:S01]  /*5b70*/  BAR.SYNC.DEFER_BLOCKING 0x1, 0x100 ;  /* 0x0044000000007b1d */ /* 0x000fe20000010000 */
[----:B------:R-:W-:Y:S01]  /*5b80*/  UIMAD UR24, UR24, 0x3000, URZ ;  /* 0x00003000181878a4 */ /* 0x000fe2000f8e023f */
[----:B------:R-:W-:Y:S01]  /*5b90*/  IMAD.U32 R8, RZ, RZ, UR23 ;  /* 0x00000017ff087e24 */ /* 0x000fe2000f8e00ff */
[----:B------:R-:W-:Y:S01]  /*5ba0*/  USHF.R.S32.HI UR8, URZ, 0x1f, UR23 ;  /* 0x0000001f3f087899 */ /* 0x000fe20008011417 */
[----:B------:R-:W-:-:S02]  /*5bb0*/  IMAD.U32 R6, RZ, RZ, UR23 ;  /* 0x00000017ff067e24 */ /* 0x000fc4000f8e00ff */
[----:B------:R-:W-:Y:S01]  /*5bc0*/  ULDC.64 UR4, c[0x0][0x338] ;  /* 0x0000ce0000047ab9 */ /* 0x000fe20000000a00 */
[----:B------:R-:W-:Y:S01]  /*5bd0*/  IADD3 R2, P0, R240, UR24, RZ ;  /* 0x00000018f0027c10 */ /* 0x000fe2000ff1e0ff */
[----:B------:R-:W-:Y:S02]  /*5be0*/  UISETP.NE.AND UP0, UPT, UR6, UR4, UPT ;  /* 0x000000040600728c */ /* 0x000fe4000bf05270 */
[----:B------:R-:W-:Y:S02]  /*5bf0*/  UIMAD.WIDE.U32 UR6, UR22, UR5, URZ ;  /* 0x00000005160672a5 */ /* 0x000fe4000f8e003f */
[----:B------:R-:W-:-:S07]  /*5c00*/  ULDC UR4, c[0x0][0x340] ;  /* 0x0000d00000047ab9 */ /* 0x000fce0000000800 */
[----:B------:R-:W-:Y:S02]  /*5c10*/  @UP0 USHF.R.U32.HI UR22, URZ, UR4, UR7 ;  /* 0x000000043f160299 */ /* 0x000fe40008011607 */
[----:B------:R-:W-:Y:S02]  /*5c20*/  USHF.R.S32.HI UR7, URZ, 0x1f, UR24 ;  /* 0x0000001f3f077899 */ /* 0x000fe40008011418 */
[----:B------:R-:W-:Y:S02]  /*5c30*/  USHF.R.S32.HI UR6, URZ, 0x1f, UR22 ;  /* 0x0000001f3f067899 */ /* 0x000fe40008011416 */
[----:B------:R-:W-:Y:S01]  /*5c40*/  ULDC.64 UR4, c[0x0][0x328] ;  /* 0x0000ca0000047ab9 */ /* 0x000fe20000000a00 */
[----:B------:R-:W-:Y:S01]  /*5c50*/  IMAD.U32 R4, RZ, RZ, UR22 ;  /* 0x00000016ff047e24 */ /* 0x000fe2000f8e00ff */
[----:B------:R-:W-:Y:S01]  /*5c60*/  UIMAD UR4, UR6, UR4, URZ ;  /* 0x00000004060472a4 */ /* 0x000fe2000f8e023f */
[----:B------:R-:W-:Y:S01]  /*5c70*/  LEA.HI.X.SX32 R3, R240, UR7, 0x1, P0 ;  /* 0x00000007f0037c11 */ /* 0x000fe200080f0eff */
[----:B------:R-:W-:-:S02]  /*5c80*/  IMAD.U32 R0, RZ, RZ, UR22 ;  /* 0x00000016ff007e24 */ /* 0x000fc4000f8e00ff */
[----:B------:R-:W-:Y:S02]  /*5c90*/  UIMAD UR7, UR22, UR5, UR4 ;  /* 0x00000005160772a4 */ /* 0x000fe4000f8e0204 */
[--C-:B------:R-:W-:Y:S01]  /*5ca0*/  IMAD.WIDE.U32 R4, R4, c[0x0][0x328], R2.reuse ;  /* 0x0000ca0004047a25 */ /* 0x100fe200078e0002 */
[----:B------:R-:W-:Y:S02]  /*5cb0*/  ULDC.64 UR4, c[0x0][0x300] ;  /* 0x0000c00000047ab9 */ /* 0x000fe40000000a00 */
[----:B------:R-:W-:Y:S01]  /*5cc0*/  UIMAD UR4, UR6, UR4, URZ ;  /* 0x00000004060472a4 */ /* 0x000fe2000f8e023f */
[----:B------:R-:W-:Y:S01]  /*5cd0*/  IMAD.WIDE.U32 R2, R0, c[0x0][0x300], R2 ;  /* 0x0000c00000027a25 */ /* 0x000fe200078e0002 */
[----:B------:R-:W-:Y:S01]  /*5ce0*/  IADD3 R5, R5, UR7, RZ ;  /* 0x0000000705057c10 */ /* 0x000fe2000fffe0ff */
[----:B------:R-:W-:Y:S02]  /*5cf0*/  ULDC.64 UR6, c[0x0][0x330] ;  /* 0x0000cc0000067ab9 */ /* 0x000fe40000000a00 */
[----:B------:R-:W-:-:S02]  /*5d00*/  UIMAD UR6, UR8, UR6, URZ ;  /* 0x00000006080672a4 */ /* 0x000fc4000f8e023f */
[----:B------:R-:W-:Y:S01]  /*5d10*/  IMAD.WIDE.U32 R8, R8, c[0x0][0x330], R4 ;  /* 0x0000cc0008087a25 */ /* 0x000fe200078e0004 */
[----:B------:R-:W-:Y:S02]  /*5d20*/  UIMAD UR22, UR22, UR5, UR4 ;  /* 0x00000005161672a4 */ /* 0x000fe4000f8e0204 */
[----:B------:R-:W-:Y:S02]  /*5d30*/  UIMAD UR6, UR23, UR7, UR6 ;  /* 0x00000007170672a4 */ /* 0x000fe4000f8e0206 */
[----:B------:R-:W-:Y:S01]  /*5d40*/  LEA R4, P1, R8, c[0x0][0x310], 0x2 ;  /* 0x0000c40008047a11 */ /* 0x000fe200078210ff */
[----:B------:R-:W-:Y:S01]  /*5d50*/  ULDC.64 UR4, c[0x0][0x308] ;  /* 0x0000c20000047ab9 */ /* 0x000fe20000000a00 */
[----:B------:R-:W-:Y:S01]  /*5d60*/  IADD3 R3, R3, UR22, RZ ;  /* 0x0000001603037c10 */ /* 0x000fe2000fffe0ff */
[----:B------:R-:W-:Y:S01]  /*5d70*/  UIMAD UR4, UR8, UR4, URZ ;  /* 0x00000004080472a4 */ /* 0x000fe2000f8e023f */
[----:B------:R-:W-:-:S03]  /*5d80*/  IADD3 R0, R9, UR6, RZ ;  /* 0x0000000609007c10 */ /* 0x000fc6000fffe0ff */
[----:B------:R-:W-:Y:S01]  /*5d90*/  UIMAD UR4, UR23, UR5, UR4 ;  /* 0x00000005170472a4 */ /* 0x000fe2000f8e0204 */
[----:B------:R-:W-:Y:S01]  /*5da0*/  LEA.HI.X R5, R8, c[0x0][0x314], R0, 0x2, P1 ;  /* 0x0000c50008057a11 */ /* 0x000fe200008f1400 */
[----:B------:R-:W-:-:S04]  /*5db0*/  IMAD.WIDE.U32 R6, R6, c[0x0][0x308], R2 ;  /* 0x0000c20006067a25 */ /* 0x000fc800078e0002 */
[----:B------:R-:W-:Y:S01]  /*5dc0*/  RED.E.ADD.F32.FTZ.RN.STRONG.GPU [R4.64], R52 ;  /* 0x000000340400798e */ /* 0x000fe2000c10e79a */
[C---:B------:R-:W-:Y:S02]  /*5dd0*/  LEA R2, P0, R6.reuse, c[0x0][0x2e8], 0x2 ;  /* 0x0000ba0006027a11 */ /* 0x040fe400078010ff */
[----:B------:R-:W-:Y:S01]  /*5de0*/  IADD3 R3, R7, UR4, RZ ;  /* 0x0000000407037c10 */ /* 0x000fe2000fffe0ff */
[----:B------:R-:W-:Y:S03]  /*5df0*/  RED.E.ADD.F32.FTZ.RN.STRONG.GPU [R4.64+0x400], R53 ;  /* 0x000400350400798e */ /* 0x000fe6000c10e79a */
        /* <DEDUP_REMOVED lines=96> */
.L_x_796:
        /* <DEDUP_REMOVED lines=16> */
.L_x_2307:


//--------------------- .text._ZN7cutlass13device_kernelIN5flash19enable_sm80_to_sm89INS1_16FlashAttnBwdSm80INS1_25CollectiveMainloopBwdSm80ILi2ELi1EN4cute5tupleIJNS5_1CILi64EEENS7_ILi96EEENS7_ILi128EEEEEENS_10bfloat16_tEfNS_4arch4Sm80ELb1ELb0ELb0ELb0ELb1ELb0ELb0ELb0ELi2ELi2ELi2ELi2ELb1EEENS1_24CollectiveEpilogueBwdGQAISB_fSE_Li256ELb0ELb1EEENS1_25SingleTileBwdLPTSchedulerILb0ELi96ELb1EEEEEEEEEvNT_6ParamsE --------------------------
	.section	.text._ZN7cutlass13device_kernelIN5flash19enable_sm80_to_sm89INS1_16FlashAttnBwdSm80INS1_25CollectiveMainloopBwdSm80ILi2ELi1EN4cute5tupleIJNS5_1CILi64EEENS7_ILi96EEENS7_ILi128EEEEEENS_10bfloat16_tEfNS_4arch4Sm80ELb1ELb0ELb0ELb0ELb1ELb0ELb0ELb0ELi2ELi2ELi2ELi2ELb1EEENS1_24CollectiveEpilogueBwdGQAISB_fSE_Li256ELb0ELb1EEENS1_25SingleTileBwdLPTSchedulerILb0ELi96ELb1EEEEEEEEEvNT_6ParamsE,"ax",@progbits
	.sectioninfo	@"SHI_REGISTERS=255"
	.align	128
.text._ZN7cutlass13device_kernelIN5flash19enable_sm80_to_sm89INS1_16FlashAttnBwdSm80INS1_25CollectiveMainloopBwdSm80ILi2ELi1EN4cute5tupleIJNS5_1CILi64EEENS7_ILi96EEENS7_ILi128EEEEEENS_10bfloat16_tEfNS_4arch4Sm80ELb1ELb0ELb0ELb0ELb1ELb0ELb0ELb0ELi2ELi2ELi2ELi2ELb1EEENS1_24CollectiveEpilogueBwdGQAISB_fSE_Li256ELb0ELb1EEENS1_25SingleTileBwdLPTSchedulerILb0ELi96ELb1EEEEEEEEEvNT_6ParamsE:
        .type           _ZN7cutlass13device_kernelIN5flash19enable_sm80_to_sm89INS1_16FlashAttnBwdSm80INS1_25CollectiveMainloopBwdSm80ILi2ELi1EN4cute5tupleIJNS5_1CILi64EEENS7_ILi96EEENS7_ILi128EEEEEENS_10bfloat16_tEfNS_4arch4Sm80ELb1ELb0ELb0ELb0ELb1ELb0ELb0ELb0ELi2ELi2ELi2ELi2ELb1EEENS1_24CollectiveEpilogueBwdGQAISB_fSE_Li256ELb0ELb1EEENS1_25SingleTileBwdLPTSchedulerILb0ELi96ELb1EEEEEEEEEvNT_6ParamsE,@function
        .size           _ZN7cutlass13device_kernelIN5flash19enable_sm80_to_sm89INS1_16FlashAttnBwdSm80INS1_25CollectiveMainloopBwdSm80ILi2ELi1EN4cute5tupleIJNS5_1CILi64EEENS7_ILi96EEENS7_ILi128EEEEEENS_10bfloat16_tEfNS_4arch4Sm80ELb1ELb0ELb0ELb0ELb1ELb0ELb0ELb0ELi2ELi2ELi2ELi2ELb1EEENS1_24CollectiveEpilogueBwdGQAISB_fSE_Li256ELb0ELb1EEENS1_25SingleTileBwdLPTSchedulerILb0ELi96ELb1EEEEEEEEEvNT_6ParamsE,(.L_x_2308 - _ZN7cutlass13device_kernelIN5flash19enable_sm80_to_sm89INS1_16FlashAttnBwdSm80INS1_25CollectiveMainloopBwdSm80ILi2ELi1EN4cute5tupleIJNS5_1CILi64EEENS7_ILi96EEENS7_ILi128EEEEEENS_10bfloat16_tEfNS_4arch4Sm80ELb1ELb0ELb0ELb0ELb1ELb0ELb0ELb0ELi2ELi2ELi2ELi2ELb1EEENS1_24CollectiveEpilogueBwdGQAISB_fSE_Li256ELb0ELb1EEENS1_25SingleTileBwdLPTSchedulerILb0ELi96ELb1EEEEEEEEEvNT_6ParamsE)
        .other          _ZN7cutlass13device_kernelIN5flash19enable_sm80_to_sm89INS1_16FlashAttnBwdSm80INS1_25CollectiveMainloopBwdSm80ILi2ELi1EN4cute5tupleIJNS5_1CILi64EEENS7_ILi96EEENS7_ILi128EEEEEENS_10bfloat16_tEfNS_4arch4Sm80ELb1ELb0ELb0ELb0ELb1ELb0ELb0ELb0ELi2ELi2ELi2ELi2ELb1EEENS1_24CollectiveEpilogueBwdGQAISB_fSE_Li256ELb0ELb1EEENS1_25SingleTileBwdLPTSchedulerILb0ELi96ELb1EEEEEEEEEvNT_6ParamsE,@"STO_CUDA_ENTRY STV_DEFAULT"
_ZN7cutlass13device_kernelIN5flash19enable_sm80_to_sm89INS1_16FlashAttnBwdSm80INS1_25CollectiveMainloopBwdSm80ILi2ELi1EN4cute5tupleIJNS5_1CILi64EEENS7_ILi96EEENS7_ILi128EEEEEENS_10bfloat16_tEfNS_4arch4Sm80ELb1ELb0ELb0ELb0ELb1ELb0ELb0ELb0ELi2ELi2ELi2ELi2ELb1EEENS1_24CollectiveEpilogueBwdGQAISB_fSE_Li256ELb0ELb1EEENS1_25SingleTileBwdLPTSchedulerILb0ELi96ELb1EEEEEEEEEvNT_6ParamsE:
        /* <DEDUP_REMOVED lines=24> */
.L_x_798:
[----:B------:R-:W-:-:S04]  /*0180*/  MOV R0, c[0x0][0x3b4] ;  /* 0x0000ed0000007a02 */ /* 0x000fc80000000f00 */
[----:B------:R-:W-:Y:S02]  /*0190*/  ISETP.NE.AND P0, PT, R0, 0x1, PT ;  /* 0x000000010000780c */ /* 0x000fe40003f05270 */
[----:B------:R-:W-:-:S11]  /*01a0*/  MOV R0, R2 ;  /* 0x0000000200007202 */ /* 0x000fd60000000f00 */
[----:B------:R-:W-:-:S05]  /*01b0*/  @P0 IMAD.HI.U32 R4, R2, c[0x0][0x3b8], RZ ;  /* 0x0000ee0002040a27 */ /* 0x000fca00078e00ff */
[----:B------:R-:W-:-:S05]  /*01c0*/  @P0 SHF.R.U32.HI R0, RZ, c[0x0][0x3bc], R4 ;  /* 0x0000ef00ff000a19 */ /* 0x000fca0000011604 */
[----:B------:R-:W-:Y:S02]  /*01d0*/  IMAD R4, R0, c[0x0][0x3b4], RZ ;  /* 0x0000ed0000047a24 */ /* 0x000fe400078e02ff */
.L_x_799:
        /* <DEDUP_REMOVED lines=13> */
.L_x_797:
        /* <DEDUP_REMOVED lines=16> */
.L_x_801:
[----:B------:R-:W-:-:S04]  /*03b0*/  MOV R0, c[0x0][0x3b4] ;  /* 0x0000ed0000007a02 */ /* 0x000fc80000000f00 */
[----:B------:R-:W-:Y:S02]  /*03c0*/  ISETP.NE.AND P0, PT, R0, 0x1, PT ;  /* 0x000000010000780c */ /* 0x000fe40003f05270 */
[----:B------:R-:W-:-:S11]  /*03d0*/  MOV R0, R2 ;  /* 0x0000000200007202 */ /* 0x000fd60000000f00 */
[----:B------:R-:W-:-:S05]  /*03e0*/  @P0 IMAD.HI.U32 R4, R2, c[0x0][0x3b8], RZ ;  /* 0x0000ee0002040a27 */ /* 0x000fca00078e00ff */
[----:B------:R-:W-:-:S05]  /*03f0*/  @P0 SHF.R.U32.HI R0, RZ, c[0x0][0x3bc], R4 ;  /* 0x0000ef00ff000a19 */ /* 0x000fca0000011604 */
[----:B------:R-:W-:Y:S02]  /*0400*/  IMAD R4, R0, c[0x0][0x3b4], RZ ;  /* 0x0000ed0000047a24 */ /* 0x000fe400078e02ff */
.L_x_802:
        /* <DEDUP_REMOVED lines=12> */
.L_x_800:
        /* <DEDUP_REMOVED lines=62> */
[----:B------:R-:W-:-:S04]  /*08b0*/  LEA.HI R2, R2, R0, RZ, 0x6 ;  /* 0x0000000002027211 */ /* 0x000fc800078f30ff */
        /* <DEDUP_REMOVED lines=16> */
[C---:B------:R-:W-:Y:S01]  /*09c0*/  IMAD R5, R242.reuse, c[0x0][0x274], R2 ;  /* 0x00009d00f2057a24 */ /* 0x040fe200078e0202 */
        /* <DEDUP_REMOVED lines=25> */
[----:B------:R-:W-:Y:S01]  /*0b60*/  IMAD R8, R245, c[0x0][0x208], RZ ;  /* 0x00008200f5087a24 */ /* 0x000fe200078e02ff */
        /* <DEDUP_REMOVED lines=73> */
[----:B------:R-:W-:Y:S01]  /*1000*/  IMAD R9, R9, c[0x0][0x1a8], RZ ;  /* 0x00006a0009097a24 */ /* 0x000fe200078e02ff */
[----:B------:R-:W-:Y:S01]  /*1010*/  CS2R R72, SRZ ;  /* 0x0000000000487805 */ /* 0x000fe2000001ff00 */
[----:B------:R-:W-:Y:S01]  /*1020*/  IMAD.WIDE.U32 R10, R242, c[0x0][0x210], R6 ;  /* 0x00008400f20a7a25 */ /* 0x000fe200078e0006 */
[----:B------:R-:W-:Y:S01]  /*1030*/  CS2R R70, SRZ ;  /* 0x0000000000467805 */ /* 0x000fe2000001ff00 */
[----:B------:R-:W-:Y:S01]  /*1040*/  CS2R R68, SRZ ;  /* 0x0000000000447805 */ /* 0x000fe2000001ff00 */
[----:B------:R-:W-:Y:S01]  /*1050*/  CS2R R66, SRZ ;  /* 0x0000000000427805 */ /* 0x000fe2000001ff00 */
[C---:B------:R-:W-:Y:S01]  /*1060*/  IMAD.WIDE.U32 R6, R8.reuse, c[0x0][0x1d8], R4 ;  /* 0x0000760008067a25 */ /* 0x040fe200078e0004 */
[----:B------:R-:W-:Y:S01]  /*1070*/  CS2R R64, SRZ ;  /* 0x0000000000407805 */ /* 0x000fe2000001ff00 */
[----:B------:R-:W-:Y:S01]  /*1080*/  CS2R R62, SRZ ;  /* 0x00000000003e7805 */ /* 0x000fe2000001ff00 */
[----:B------:R-:W-:Y:S01]  /*1090*/  CS2R R60, SRZ ;  /* 0x00000000003c7805 */ /* 0x000fe2000001ff00 */
[C---:B------:R-:W-:Y:S01]  /*10a0*/  IMAD R0, R8.reuse, c[0x0][0x1dc], R0 ;  /* 0x0000770008007a24 */ /* 0x040fe200078e0200 */
[----:B------:R-:W-:Y:S01]  /*10b0*/  CS2R R58, SRZ ;  /* 0x00000000003a7805 */ /* 0x000fe2000001ff00 */
[C---:B------:R-:W-:Y:S01]  /*10c0*/  IMAD R9, R8.reuse, c[0x0][0x1ac], R9 ;  /* 0x00006b0008097a24 */ /* 0x040fe200078e0209 */
        /* <DEDUP_REMOVED lines=8> */
[----:B------:R-:W-:Y:S01]  /*1150*/  SHF.R.S32.HI R241, RZ, 0x1f, R240 ;  /* 0x0000001ffff17819 */ /* 0x000fe200000114f0 */
[----:B------:R-:W-:Y:S01]  /*1160*/  IMAD.IADD R11, R11, 0x1, R14 ;  /* 0x000000010b0b7824 */ /* 0x000fe200078e020e */
[----:B------:R-:W-:Y:S01]  /*1170*/  LEA.HI.X R3, R6, c[0x0][0x1c4], R0, 0x1, P1 ;  /* 0x0000710006037a11 */ /* 0x000fe200008f0c00 */
[----:B------:R-:W-:Y:S01]  /*1180*/  IMAD R0, R233, UR6, RZ ;  /* 0x00000006e9007c24 */ /* 0x000fe2000f8e02ff */
[----:B------:R-:W-:Y:S01]  /*1190*/  LEA.HI.X R9, R4, c[0x0][0x194], R5, 0x1, P0 ;  /* 0x0000650004097a11 */ /* 0x000fe200000f0c05 */
[----:B------:R-:W-:Y:S01]  /*11a0*/  IMAD R4, R31, c[0x0][0x218], RZ ;  /* 0x000086001f047a24 */ /* 0x000fe200078e02ff */
[----:B------:R-:W-:Y:S01]  /*11b0*/  IADD3 R6, -R244, c[0x0][0x198], RZ ;  /* 0x00006600f4067a10 */ /* 0x000fe20007ffe1ff */
[----:B------:R-:W-:Y:S01]  /*11c0*/  IMAD.WIDE.U32 R20, R239, c[0x0][0x218], R10 ;  /* 0x00008600ef147a25 */ /* 0x000fe200078e000a */
[----:B------:R-:W-:-:S02]  /*11d0*/  USHF.L.U32 UR6, UR4, 0x5, URZ ;  /* 0x0000000504067899 */ /* 0x000fc4000800063f */
[----:B------:R-:W-:Y:S01]  /*11e0*/  UMOV UR13, 0x1 ;  /* 0x00000001000d7882 */ /* 0x000fe20000000000 */
[----:B------:R-:W-:Y:S01]  /*11f0*/  IMAD R4, R239, c[0x0][0x21c], R4 ;  /* 0x00008700ef047a24 */ /* 0x000fe200078e0204 */
[----:B------:R1:W-:Y:S01]  /*1200*/  STL.64 [R1], R20 ;  /* 0x0000001401007387 */ /* 0x0003e20000100a00 */
[----:B------:R-:W-:Y:S02]  /*1210*/  IMAD R6, R33, -0x60, R6 ;  /* 0xffffffa021067824 */ /* 0x000fe400078e0206 */
[----:B------:R-:W-:Y:S01]  /*1220*/  IMAD.IADD R249, R21, 0x1, R4 ;  /* 0x0000000115f97824 */ /* 0x000fe200078e0204 */
[----:B------:R-:W-:Y:S01]  /*1230*/  IADD3 R4, P0, R2, UR12, RZ ;  /* 0x0000000c02047c10 */ /* 0x000fe2000ff1e0ff */
[----:B------:R-:W-:Y:S01]  /*1240*/  IMAD.MOV.U32 R248, RZ, RZ, R20 ;  /* 0x000000fffff87224 */ /* 0x000fe200078e0014 */
[C---:B------:R-:W-:Y:S01]  /*1250*/  ISETP.LT.OR P2, PT, R6.reuse, 0x1, P5 ;  /* 0x000000010600780c */ /* 0x040fe20002f41670 */
[----:B------:R-:W-:Y:S01]  /*1260*/  IMAD R0, R17, UR7, R0 ;  /* 0x0000000711007c24 */ /* 0x000fe2000f8e0200 */
[C---:B------:R-:W-:Y:S01]  /*1270*/  ISETP.LT.OR P1, PT, R6.reuse, 0x1, P4 ;  /* 0x000000010600780c */ /* 0x040fe20002721670 */
[----:B------:R-:W-:Y:S01]  /*1280*/  IMAD.WIDE.U32 R10, R233, UR7, R248 ;  /* 0x00000007e90a7c25 */ /* 0x000fe2000f8e00f8 */
[----:B------:R-:W-:Y:S01]  /*1290*/  IADD3.X R5, R3, UR11, RZ, P0, !PT ;  /* 0x0000000b03057c10 */ /* 0x000fe200087fe4ff */
[----:B------:R-:W-:Y:S01]  /*12a0*/  UMOV UR7, 0x5 ;  /* 0x0000000500077882 */ /* 0x000fe20000000000 */
[----:B------:R-:W-:Y:S01]  /*12b0*/  ISETP.LT.OR P3, PT, R6, 0x21, P5 ;  /* 0x000000210600780c */ /* 0x000fe20002f61670 */
[----:B------:R-:W-:Y:S01]  /*12c0*/  IMAD.IADD R0, R11, 0x1, R0 ;  /* 0x000000010b007824 */ /* 0x000fe200078e0200 */
[----:B------:R-:W-:Y:S01]  /*12d0*/  USHF.L.U64.HI UR7, UR4, UR7, UR5 ;  /* 0x0000000704077299 */ /* 0x000fe20008010205 */
[----:B------:R-:W-:Y:S01]  /*12e0*/  IMAD.SHL.U32 R236, R236, 0x2, RZ ;  /* 0x00000002ecec7824 */ /* 0x000fe200078e00ff */
[----:B------:R-:W-:Y:S01]  /*12f0*/  ISETP.LT.OR P5, PT, R6, 0x41, P5 ;  /* 0x000000410600780c */ /* 0x000fe20002fa1670 */
[----:B------:R-:W-:Y:S01]  /*1300*/  IMAD.U32 R14, RZ, RZ, UR12 ;  /* 0x0000000cff0e7e24 */ /* 0x000fe2000f8e00ff */
[----:B------:R-:W-:Y:S01]  /*1310*/  ULDC.64 UR4, c[0x0][0x1a8] ;  /* 0x00006a0000047ab9 */ /* 0x000fe20000000a00 */
[----:B------:R-:W-:Y:S01]  /*1320*/  IMAD R7, R15, c[0x0][0x180], RZ ;  /* 0x000060000f077a24 */ /* 0x000fe200078e02ff */
[----:B------:R-:W-:Y:S01]  /*1330*/  @!PT LDS RZ, [RZ] ;  /* 0x00000000fffff984 */ /* 0x000fe20000000800 */
[----:B------:R-:W-:Y:S01]  /*1340*/  @!PT LDS RZ, [RZ] ;  /* 0x00000000fffff984 */ /* 0x000fe20000000800 */
[----:B------:R-:W-:Y:S01]  /*1350*/  @!PT LDS RZ, [RZ] ;  /* 0x00000000fffff984 */ /* 0x000fe20000000800 */
[----:B------:R2:W-:Y:S01]  /*1360*/  LDGSTS.E.BYPASS.LTC128B.128 [R236+0x6080], [R2.64], !P2 ;  /* 0x0608000002ec7fae */ /* 0x0005e2000d101d48 */
[----:B------:R-:W-:Y:S01]  /*1370*/  IMAD.WIDE.U32 R12, R242, c[0x0][0x180], R12 ;  /* 0x00006000f20c7a25 */ /* 0x000fe200078e000c */
[----:B------:R-:W-:-:S02]  /*1380*/  USHF.L.U64.HI UR5, UR4, UR10, UR5 ;  /* 0x0000000a04057299 */ /* 0x000fc40008010205 */
[----:B------:R2:W-:Y:S01]  /*1390*/  LDGSTS.E.BYPASS.LTC128B.128 [R236+0x9080], [R2.64+0x80], !P1 ;  /* 0x0908008002ec7fae */ /* 0x0005e2000c901d48 */
[----:B------:R-:W-:Y:S01]  /*13a0*/  IADD3 R14, P2, P1, R14, 0x80, R2 ;  /* 0x000000800e0e7810 */ /* 0x000fe2000795e002 */
[----:B------:R-:W-:Y:S01]  /*13b0*/  USHF.L.U32 UR4, UR4, 0x6, URZ ;  /* 0x0000000604047899 */ /* 0x000fe2000800063f */
[----:B-1----:R-:W-:Y:S01]  /*13c0*/  LEA R20, P0, R10, c[0x0][0x1f0], 0x1 ;  /* 0x00007c000a147a11 */ /* 0x002fe200078008ff */
[----:B------:R1:W-:Y:S01]  /*13d0*/  LDGSTS.E.BYPASS.LTC128B.128 [R236+0x7080], [R4.64], !P3 ;  /* 0x0708000004ec7fae */ /* 0x0003e2000d901d48 */
[----:B------:R-:W-:Y:S01]  /*13e0*/  ISETP.LT.OR P3, PT, R6, 0x21, P4 ;  /* 0x000000210600780c */ /* 0x000fe20002761670 */
[----:B------:R-:W-:Y:S01]  /*13f0*/  IMAD.MOV.U32 R221, RZ, RZ, 0x40 ;  /* 0x00000040ffdd7424 */ /* 0x000fe200078e00ff */
[----:B------:R-:W-:Y:S01]  /*1400*/  LEA.HI.X R21, R10, c[0x0][0x1f4], R0, 0x1, P0 ;  /* 0x00007d000a157a11 */ /* 0x000fe200000f0c00 */
[----:B------:R-:W-:Y:S01]  /*1410*/  IMAD R0, R15, c[0x0][0x288], RZ ;  /* 0x0000a2000f007a24 */ /* 0x000fe200078e02ff */
[----:B------:R-:W-:Y:S01]  /*1420*/  ISETP.LT.OR P4, PT, R6, 0x41, P4 ;  /* 0x000000410600780c */ /* 0x000fe20002781670 */
[----:B------:R-:W-:Y:S01]  /*1430*/  IMAD.WIDE.U32 R10, R242, c[0x0][0x288], R18 ;  /* 0x0000a200f20a7a25 */ /* 0x000fe200078e0012 */
[----:B------:R-:W-:-:S02]  /*1440*/  IADD3.X R15, RZ, UR11, R3, P2, P1 ;  /* 0x0000000bff0f7c10 */ /* 0x000fc400097e2403 */
[----:B------:R-:W-:Y:S01]  /*1450*/  ISETP.GE.AND P2, PT, R28, c[0x0][0x19c], PT ;  /* 0x000067001c007a0c */ /* 0x000fe20003f46270 */
[----:B------:R-:W-:Y:S02]  /*1460*/  IMAD.MOV.U32 R18, RZ, RZ, R10 ;  /* 0x000000ffff127224 */ /* 0x000fe400078e000a */
[----:B------:R-:W-:Y:S02]  /*1470*/  IMAD.MOV.U32 R10, RZ, RZ, R12 ;  /* 0x000000ffff0a7224 */ /* 0x000fe400078e000c */
[----:B------:R-:W-:Y:S01]  /*1480*/  IMAD R12, R31, c[0x0][0x188], RZ ;  /* 0x000062001f0c7a24 */ /* 0x000fe200078e02ff */
[----:B------:R3:W-:Y:S01]  /*1490*/  LDGSTS.E.BYPASS.LTC128B.128 [R236+0xa080], [R14.64], !P3 ;  /* 0x0a0800000eec7fae */ /* 0x0007e2000d901d48 */
[----:B------:R-:W-:Y:S01]  /*14a0*/  ISETP.LT.OR P3, PT, R6, 0x1, P2 ;  /* 0x000000010600780c */ /* 0x000fe20001761670 */
[----:B------:R-:W-:-:S04]  /*14b0*/  IMAD.WIDE.U32 R24, R239, c[0x0][0x278], R24 ;  /* 0x00009e00ef187a25 */ /* 0x000fc800078e0018 */
[----:B------:R-:W-:Y:S01]  /*14c0*/  IMAD.MOV.U32 R225, RZ, RZ, 0x20 ;  /* 0x00000020ffe17424 */ /* 0x000fe200078e00ff */
[----:B------:R-:W-:Y:S01]  /*14d0*/  STL.64 [R1+0x18], R24 ;  /* 0x0000181801007387 */ /* 0x000fe20000100a00 */
[C---:B--2---:R-:W-:Y:S02]  /*14e0*/  IMAD R2, R242.reuse, c[0x0][0x28c], R0 ;  /* 0x0000a300f2027a24 */ /* 0x044fe400078e0200 */
[----:B------:R-:W-:Y:S02]  /*14f0*/  IMAD R0, R242, c[0x0][0x184], R7 ;  /* 0x00006100f2007a24 */ /* 0x000fe400078e0207 */
[----:B------:R-:W-:Y:S02]  /*1500*/  IMAD.U32 R7, RZ, RZ, UR6 ;  /* 0x00000006ff077e24 */ /* 0x000fe4000f8e00ff */
[----:B------:R-:W-:Y:S02]  /*1510*/  IMAD.IADD R19, R11, 0x1, R2 ;  /* 0x000000010b137824 */ /* 0x000fe400078e0202 */
[----:B------:R-:W-:Y:S01]  /*1520*/  IMAD.IADD R11, R13, 0x1, R0 ;  /* 0x000000010d0b7824 */ /* 0x000fe200078e0200 */
[----:B------:R-:W-:Y:S01]  /*1530*/  LEA R26, P0, R7, R20, 0x1 ;  /* 0x00000014071a7211 */ /* 0x000fe200078008ff */
[----:B------:R-:W-:-:S02]  /*1540*/  IMAD.U32 R2, RZ, RZ, UR6 ;  /* 0x00000006ff027e24 */ /* 0x000fc4000f8e00ff */
[----:B------:R-:W-:Y:S02]  /*1550*/  IMAD.U32 R0, RZ, RZ, UR7 ;  /* 0x00000007ff007e24 */ /* 0x000fe4000f8e00ff */
[----:B------:R-:W-:Y:S02]  /*1560*/  IMAD R7, R17, c[0x0][0x178], RZ ;  /* 0x00005e0011077a24 */ /* 0x000fe400078e02ff */
[----:B------:R-:W-:Y:S01]  /*1570*/  IMAD.WIDE.U32 R250, R239, c[0x0][0x188], R10 ;  /* 0x00006200effa7a25 */ /* 0x000fe200078e000a */
[----:B------:R-:W-:Y:S02]  /*1580*/  LEA.HI.X R27, R2, R21, R0, 0x1, P0 ;  /* 0x00000015021b7211 */ /* 0x000fe400000f0c00 */
[----:B------:R-:W-:Y:S01]  /*1590*/  IADD3 R2, P0, R4, UR12, RZ ;  /* 0x0000000c04027c10 */ /* 0x000fe2000ff1e0ff */
[----:B------:R-:W-:Y:S01]  /*15a0*/  IMAD.SHL.U32 R0, R22, 0x40, RZ ;  /* 0x0000004016007824 */ /* 0x000fe200078e00ff */
[----:B---3--:R-:W-:Y:S01]  /*15b0*/  SHF.R.S32.HI R14, RZ, 0x1f, R30 ;  /* 0x0000001fff0e7819 */ /* 0x008fe2000001141e */
[----:B------:R-:W-:Y:S01]  /*15c0*/  IMAD R7, R233, c[0x0][0x17c], R7 ;  /* 0x00005f00e9077a24 */ /* 0x000fe200078e0207 */
[----:B------:R-:W-:Y:S01]  /*15d0*/  IADD3.X R3, R5, UR11, RZ, P0, !PT ;  /* 0x0000000b05037c10 */ /* 0x000fe200087fe4ff */
[----:B-1----:R-:W-:Y:S01]  /*15e0*/  IMAD.WIDE.U32 R4, R233, c[0x0][0x178], RZ ;  /* 0x00005e00e9047a25 */ /* 0x002fe200078e00ff */
[----:B------:R-:W-:-:S02]  /*15f0*/  LOP3.LUT R0, R0, 0x1c0, RZ, 0xc0, !PT ;  /* 0x000001c000007812 */ /* 0x000fc400078ec0ff */
[C---:B------:R-:W-:Y:S01]  /*1600*/  ISETP.LT.OR P0, PT, R6.reuse, 0x21, P6 ;  /* 0x000000210600780c */ /* 0x040fe20003701670 */
[----:B------:R1:W-:Y:S01]  /*1610*/  LDGSTS.E.BYPASS.LTC128B.128 [R236+0x8080], [R2.64], !P5 ;  /* 0x0808000002ec7fae */ /* 0x0003e2000e901d48 */
[----:B------:R-:W-:Y:S01]  /*1620*/  ISETP.LT.OR P5, PT, R6, 0x1, P6 ;  /* 0x000000010600780c */ /* 0x000fe200037a1670 */
[----:B------:R-:W-:Y:S01]  /*1630*/  IMAD.IADD R7, R5, 0x1, R7 ;  /* 0x0000000105077824 */ /* 0x000fe200078e0207 */
[----:B------:R-:W-:Y:S01]  /*1640*/  LEA R10, P1, R4, R250, 0x6 ;  /* 0x000000fa040a7211 */ /* 0x000fe200078230ff */
[----:B------:R1:W-:Y:S01]  /*1650*/  LDGSTS.E.BYPASS.LTC128B.128 [R236+0xb080], [R2.64+0x80], !P4 ;  /* 0x0b08008002ec7fae */ /* 0x0003e2000e101d48 */
[----:B------:R-:W-:Y:S01]  /*1660*/  ISETP.LT.OR P6, PT, R6, 0x41, P6 ;  /* 0x000000410600780c */ /* 0x000fe200037c1670 */
[----:B------:R-:W-:Y:S02]  /*1670*/  IMAD.SHL.U32 R15, R233, 0x40, RZ ;  /* 0x00000040e90f7824 */ /* 0x000fe400078e00ff */
[----:B------:R-:W0:Y:S01]  /*1680*/  LDGDEPBAR ;  /* 0x00000000000079af */ /* 0x000e220000000000 */
[----:B------:R-:W-:-:S04]  /*1690*/  IMAD.WIDE.U32 R18, R239, c[0x0][0x290], R18 ;  /* 0x0000a400ef127a25 */ /* 0x000fc800078e0012 */
[----:B------:R-:W-:Y:S01]  /*16a0*/  IMAD.MOV.U32 R222, RZ, RZ, 0x10 ;  /* 0x00000010ffde7424 */ /* 0x000fe200078e00ff */
[----:B------:R2:W-:Y:S01]  /*16b0*/  LDGSTS.E.BYPASS.LTC128B.128 [R236+0x80], [R8.64], !P5 ;  /* 0x0008000008ec7fae */ /* 0x0005e2000e901d48 */
[----:B------:R-:W-:Y:S02]  /*16c0*/  IMAD.MOV.U32 R228, RZ, RZ, 0x10 ;  /* 0x00000010ffe47424 */ /* 0x000fe400078e00ff */
[----:B------:R-:W-:Y:S01]  /*16d0*/  IMAD.MOV.U32 R238, RZ, RZ, -0x60 ;  /* 0xffffffa0ffee7424 */ /* 0x000fe200078e00ff */
[----:B------:R2:W-:Y:S01]  /*16e0*/  LDGSTS.E.BYPASS.LTC128B.128 [R236+0x3080], [R8.64+0x80], !P3 ;  /* 0x0308008008ec7fae */ /* 0x0005e2000d901d48 */
[----:B------:R-:W-:Y:S02]  /*16f0*/  ISETP.GE.AND P3, PT, R28, c[0x0][0x16c], PT ;  /* 0x00005b001c007a0c */ /* 0x000fe40003f66270 */
[----:B------:R-:W-:Y:S02]  /*1700*/  IMAD R238, R33, R238, c[0x0][0x198] ;  /* 0x0000660021ee7624 */ /* 0x000fe400078e02ee */
[----:B-1----:R-:W-:Y:S01]  /*1710*/  IMAD R2, R239, c[0x0][0x18c], R12 ;  /* 0x00006300ef027a24 */ /* 0x002fe200078e020c */
[----:B------:R-:W-:-:S02]  /*1720*/  LOP3.LUT R3, R0, 0x8, R29, 0xf8, !PT ;  /* 0x0000000800037812 */ /* 0x000fc400078ef81d */
[----:B------:R-:W-:Y:S01]  /*1730*/  SHF.R.U32.HI R0, RZ, 0x3, R0 ;  /* 0x00000003ff007819 */ /* 0x000fe20000011600 */
[----:B------:R-:W-:Y:S01]  /*1740*/  IMAD.IADD R247, R251, 0x1, R2 ;  /* 0x00000001fbf77824 */ /* 0x000fe200078e0202 */
[----:B------:R-:W-:Y:S02]  /*1750*/  IADD3 R2, P4, R8, UR4, RZ ;  /* 0x0000000408027c10 */ /* 0x000fe4000ff9e0ff */
[----:B------:R-:W-:Y:S02]  /*1760*/  LOP3.LUT R0, R23, R3, R0, 0xf6, !PT ;  /* 0x0000000317007212 */ /* 0x000fe400078ef600 */
[----:B------:R-:W-:Y:S01]  /*1770*/  LEA.HI.X R11, R4, R247, R7, 0x6, P1 ;  /* 0x000000f7040b7211 */ /* 0x000fe200008f3407 */
[----:B------:R-:W-:Y:S01]  /*1780*/  IMAD.U32 R4, RZ, RZ, UR4 ;  /* 0x00000004ff047e24 */ /* 0x000fe2000f8e00ff */
[----:B------:R-:W-:Y:S01]  /*1790*/  IADD3.X R3, R9, UR5, RZ, P4, !PT ;  /* 0x0000000509037c10 */ /* 0x000fe2000a7fe4ff */
[----:B------:R-:W-:Y:S01]  /*17a0*/  IMAD.SHL.U32 R217, R0, 0x2, RZ ;  /* 0x0000000200d97824 */ /* 0x000fe200078e00ff */
[----:B------:R-:W-:-:S02]  /*17b0*/  ISETP.GE.AND P4, PT, R16, c[0x0][0x16c], PT ;  /* 0x00005b0010007a0c */ /* 0x000fc40003f86270 */
[----:B------:R-:W-:Y:S01]  /*17c0*/  IADD3 R4, P5, P1, R4, 0x80, R8 ;  /* 0x0000008004047810 */ /* 0x000fe200079be008 */
[----:B------:R1:W-:Y:S01]  /*17d0*/  LDGSTS.E.BYPASS.LTC128B.128 [R236+0x1080], [R2.64], !P0 ;  /* 0x0108000002ec7fae */ /* 0x0003e2000c101d48 */
[C---:B------:R-:W-:Y:S02]  /*17e0*/  ISETP.LT.OR P0, PT, R6.reuse, 0x21, P2 ;  /* 0x000000210600780c */ /* 0x040fe40001701670 */
[----:B------:R-:W-:Y:S02]  /*17f0*/  ISETP.LT.OR P2, PT, R6, 0x41, P2 ;  /* 0x000000410600780c */ /* 0x000fe40001741670 */
[----:B------:R-:W-:Y:S01]  /*1800*/  IADD3.X R5, RZ, UR5, R9, P5, P1 ;  /* 0x00000005ff057c10 */ /* 0x000fe2000afe2409 */
[----:B--2---:R-:W-:Y:S01]  /*1810*/  IMAD.MOV.U32 R9, RZ, RZ, c[0x0][0x17c] ;  /* 0x00005f00ff097624 */ /* 0x004fe200078e00ff */
[----:B------:R-:W-:Y:S02]  /*1820*/  SEL R7, RZ, 0x1, P4 ;  /* 0x00000001ff077807 */ /* 0x000fe40002000000 */
[----:B------:R-:W-:-:S02]  /*1830*/  SEL R8, RZ, 0x2, P3 ;  /* 0x00000002ff087807 */ /* 0x000fc40001800000 */
[----:B------:R-:W-:-:S03]  /*1840*/  LEA R12, P1, R10, c[0x0][0x160], 0x1 ;  /* 0x000058000a0c7a11 */ /* 0x000fc600078208ff */
[----:B------:R2:W-:Y:S01]  /*1850*/  LDGSTS.E.BYPASS.LTC128B.128 [R236+0x4080], [R4.64], !P0 ;  /* 0x0408000004ec7fae */ /* 0x0005e2000c101d48 */
[----:B------:R-:W-:Y:S01]  /*1860*/  IMAD.IADD R6, R8, 0x1, R7 ;  /* 0x0000000108067824 */ /* 0x000fe200078e0207 */
[----:B------:R-:W-:Y:S01]  /*1870*/  LEA.HI.X R13, R10, c[0x0][0x164], R11, 0x1, P1 ;  /* 0x000059000a0d7a11 */ /* 0x000fe200008f0c0b */
[----:B------:R-:W-:-:S03]  /*1880*/  IMAD.MOV.U32 R7, RZ, RZ, c[0x0][0x178] ;  /* 0x00005e00ff077624 */ /* 0x000fc600078e00ff */
[----:B------:R-:W-:Y:S02]  /*1890*/  LOP3.LUT P0, RZ, R6, 0x1, RZ, 0xc0, !PT ;  /* 0x0000000106ff7812 */ /* 0x000fe4000780c0ff */
[----:B------:R-:W-:-:S04]  /*18a0*/  LEA R8, P1, R7, R12, 0x6 ;  /* 0x0000000c07087211 */ /* 0x000fc800078230ff */
[----:B------:R-:W-:Y:S02]  /*18b0*/  LEA.HI.X R9, R7, R13, R9, 0x6, P1 ;  /* 0x0000000d07097211 */ /* 0x000fe400008f3409 */
[----:B-1----:R-:W-:Y:S02]  /*18c0*/  IADD3 R2, P5, R2, UR4, RZ ;  /* 0x0000000402027c10 */ /* 0x002fe4000ffbe0ff */
[----:B------:R-:W-:Y:S02]  /*18d0*/  LOP3.LUT P1, RZ, R22, 0x4, RZ, 0xc0, !PT ;  /* 0x0000000416ff7812 */ /* 0x000fe4000782c0ff */
[----:B------:R-:W-:Y:S01]  /*18e0*/  IADD3.X R3, R3, UR5, RZ, P5, !PT ;  /* 0x0000000503037c10 */ /* 0x000fe2000affe4ff */
[----:B------:R-:W-:Y:S01]  /*18f0*/  ULDC.64 UR4, c[0x0][0x178] ;  /* 0x00005e0000047ab9 */ /* 0x000fe20000000a00 */
[----:B------:R-:W-:Y:S01]  /*1900*/  LOP3.LUT P5, RZ, R6, 0x2, RZ, 0xc0, !PT ;  /* 0x0000000206ff7812 */ /* 0x000fe200078ac0ff */
[----:B------:R-:W-:Y:S01]  /*1910*/  IMAD.MOV.U32 R6, RZ, RZ, 0x20 ;  /* 0x00000020ff067424 */ /* 0x000fe200078e00ff */
[----:B------:R-:W-:Y:S01]  /*1920*/  SEL R221, R221, 0xffffffc0, !P1 ;  /* 0xffffffc0dddd7807 */ /* 0x000fe20004800000 */
[----:B------:R1:W-:Y:S01]  /*1930*/  LDGSTS.E.BYPASS.LTC128B.128 [R236+0x2080], [R2.64], !P6 ;  /* 0x0208000002ec7fae */ /* 0x0003e2000f101d48 */
[-C--:B------:R-:W-:Y:S01]  /*1940*/  LEA.HI R7, R32, R240.reuse, RZ, 0x2 ;  /* 0x000000f020077211 */ /* 0x080fe200078f10ff */
[----:B------:R-:W-:Y:S01]  /*1950*/  USHF.L.U64.HI UR5, UR4, 0x5, UR5 ;  /* 0x0000000504057899 */ /* 0x000fe20008010205 */
[----:B------:R-:W-:Y:S01]  /*1960*/  ISETP.GE.AND P1, PT, R16, c[0x0][0x1fc], PT ;  /* 0x00007f0010007a0c */ /* 0x000fe20003f26270 */
[----:B------:R1:W-:Y:S01]  /*1970*/  LDGSTS.E.BYPASS.LTC128B.128 [R236+0x5080], [R2.64+0x80], !P2 ;  /* 0x0508008002ec7fae */ /* 0x0003e2000d101d48 */
[----:B------:R-:W-:Y:S01]  /*1980*/  LOP3.LUT P2, RZ, R22, 0x2, RZ, 0xc0, !PT ;  /* 0x0000000216ff7812 */ /* 0x000fe2000784c0ff */
[C---:B------:R-:W-:Y:S01]  /*1990*/  IMAD.IADD R218, R217.reuse, 0x1, R221 ;  /* 0x00000001d9da7824 */ /* 0x040fe200078e02dd */
[-C--:B--2---:R-:W-:Y:S01]  /*19a0*/  LEA.HI R4, R32, R240.reuse, RZ, 0x5 ;  /* 0x000000f020047211 */ /* 0x084fe200078f28ff */
[----:B------:R-:W0:Y:S01]  /*19b0*/  LDGDEPBAR ;  /* 0x00000000000079af */ /* 0x000e220000000000 */
[----:B------:R-:W-:Y:S01]  /*19c0*/  SEL R0, R6, 0xffffffe0, !P2 ;  /* 0xffffffe006007807 */ /* 0x000fe20005000000 */
[----:B------:R-:W-:Y:S01]  /*19d0*/  IMAD.SHL.U32 R22, R22, 0x20, RZ ;  /* 0x0000002016167824 */ /* 0x000fe200078e00ff */
[----:B------:R-:W-:Y:S01]  /*19e0*/  SHF.R.S32.HI R5, RZ, 0x5, R4 ;  /* 0x00000005ff057819 */ /* 0x000fe20000011404 */
[----:B------:R-:W-:Y:S01]  /*19f0*/  USHF.L.U32 UR10, UR4, 0x5, URZ ;  /* 0x00000005040a7899 */ /* 0x000fe2000800063f */
[----:B------:R-:W-:Y:S01]  /*1a00*/  LEA.HI R6, R32, R240, RZ, 0x4 ;  /* 0x000000f020067211 */ /* 0x000fe200078f20ff */
[----:B------:R-:W-:Y:S01]  /*1a10*/  IMAD.IADD R219, R217, 0x1, R0 ;  /* 0x00000001d9db7824 */ /* 0x000fe200078e0200 */
[----:B------:R-:W-:Y:S01]  /*1a20*/  SHF.R.S32.HI R10, RZ, 0x1f, R7 ;  /* 0x0000001fff0a7819 */ /* 0x000fe20000011407 */
[----:B------:R-:W-:Y:S01]  /*1a30*/  IMAD.IADD R0, R0, 0x1, R218 ;  /* 0x0000000100007824 */ /* 0x000fe200078e02da */
[----:B------:R-:W-:Y:S01]  /*1a40*/  SHF.R.S32.HI R11, RZ, 0x4, R6 ;  /* 0x00000004ff0b7819 */ /* 0x000fe20000011406 */
[----:B------:R-:W-:Y:S01]  /*1a50*/  IMAD.IADD R221, R221, 0x1, R219 ;  /* 0x00000001dddd7824 */ /* 0x000fe200078e02db */
[----:B------:R-:W-:Y:S01]  /*1a60*/  SEL R17, RZ, 0x1, P1 ;  /* 0x00000001ff117807 */ /* 0x000fe20000800000 */
[----:B------:R-:W-:Y:S01]  /*1a70*/  UMOV UR4, URZ ;  /* 0x0000003f00047c82 */ /* 0x000fe20008000000 */
[----:B-1----:R-:W-:Y:S01]  /*1a80*/  IADD3 R3, -R244, c[0x0][0x168], -R15 ;  /* 0x00005a00f4037a10 */ /* 0x002fe20007ffe90f */
        /* <DEDUP_REMOVED lines=71> */
[----:B------:R-:W-:-:S02]  /*1f00*/  ISETP.GE.AND P0, PT, R28, c[0x0][0x1fc], PT ;  /* 0x00007f001c007a0c */ /* 0x000fc40003f06270 */
[----:B------:R-:W-:Y:S01]  /*1f10*/  SHF.R.S32.HI R237, RZ, 0x1f, R0 ;  /* 0x0000001fffed7819 */ /* 0x000fe20000011400 */
[----:B------:R-:W-:Y:S01]  /*1f20*/  IMAD.IADD R14, R30, 0x1, -R8 ;  /* 0x000000011e0e7824 */ /* 0x000fe200078e0a08 */
[----:B------:R-:W-:Y:S01]  /*1f30*/  ISETP.LT.OR P1, PT, R4, 0x1, P6 ;  /* 0x000000010400780c */ /* 0x000fe20003721670 */
[----:B------:R-:W-:Y:S01]  /*1f40*/  IMAD.SHL.U32 R8, R30, 0x8, RZ ;  /* 0x000000081e087824 */ /* 0x000fe200078e00ff */
[----:B------:R-:W-:Y:S02]  /*1f50*/  LEA.HI R237, R237, R0, RZ, 0x2 ;  /* 0x00000000eded7211 */ /* 0x000fe400078f10ff */
[----:B------:R-:W-:Y:S02]  /*1f60*/  SEL R246, RZ, 0xffffffff, P0 ;  /* 0xfffffffffff67807 */ /* 0x000fe40000000000 */
[----:B------:R-:W-:Y:S02]  /*1f70*/  LOP3.LUT R9, R237, 0x7ffffffc, RZ, 0xc0, !PT ;  /* 0x7ffffffced097812 */ /* 0x000fe400078ec0ff */
[----:B------:R-:W-:Y:S01]  /*1f80*/  ISETP.LT.OR P0, PT, R4, 0x1, P5 ;  /* 0x000000010400780c */ /* 0x000fe20002f01670 */
[----:B------:R-:W-:Y:S01]  /*1f90*/  IMAD.SHL.U32 R246, R246, 0x2, RZ ;  /* 0x00000002f6f67824 */ /* 0x000fe200078e00ff */
[----:B------:R-:W-:Y:S01]  /*1fa0*/  ISETP.LT.OR P6, PT, R4, 0x21, P6 ;  /* 0x000000210400780c */ /* 0x000fe200037c1670 */
[----:B------:R-:W-:Y:S01]  /*1fb0*/  IMAD.IADD R9, R0, 0x1, -R9 ;  /* 0x0000000100097824 */ /* 0x000fe200078e0a09 */
[----:B------:R-:W-:Y:S01]  /*1fc0*/  ISETP.LT.OR P5, PT, R4, 0x21, P5 ;  /* 0x000000210400780c */ /* 0x000fe20002fa1670 */
[----:B------:R-:W-:Y:S01]  /*1fd0*/  IMAD.SHL.U32 R0, R5, 0x10, RZ ;  /* 0x0000001005007824 */ /* 0x000fe200078e00ff */
[----:B------:R-:W-:Y:S01]  /*1fe0*/  LOP3.LUT R4, R8, 0x18, RZ, 0xc0, !PT ;  /* 0x0000001808047812 */ /* 0x000fe200078ec0ff */
[----:B------:R-:W-:Y:S01]  /*1ff0*/  @!P2 IMAD.SHL.U32 R8, R240, 0x10, RZ ;  /* 0x00000010f008a824 */ /* 0x000fe200078e00ff */
[----:B------:R-:W-:Y:S01]  /*2000*/  LOP3.LUT R223, R223, 0x8, RZ, 0xc0, !PT ;  /* 0x00000008dfdf7812 */ /* 0x000fe200078ec0ff */
[----:B------:R-:W-:Y:S01]  /*2010*/  IMAD R14, R14, 0x4, R9 ;  /* 0x000000040e0e7824 */ /* 0x000fe200078e0209 */
[----:B------:R-:W-:-:S02]  /*2020*/  LEA.HI.SX32 R237, R237, R0, 0x1e ;  /* 0x00000000eded7211 */ /* 0x000fc400078ff2ff */
[----:B------:R1:W-:Y:S01]  /*2030*/  @!P2 LDGSTS.E.BYPASS.LTC128B.128 [R8+0x12080], [R10.64] ;  /* 0x120800000a08afae */ /* 0x0003e2000b901d48 */
[----:B------:R-:W-:Y:S02]  /*2040*/  LOP3.LUT R0, R0, 0x10, RZ, 0xc0, !PT ;  /* 0x0000001000007812 */ /* 0x000fe400078ec0ff */
[C---:B------:R-:W-:Y:S01]  /*2050*/  LOP3.LUT R13, R4.reuse, 0xe0, R13, 0xf8, !PT ;  /* 0x000000e0040d7812 */ /* 0x040fe200078ef80d */
[----:B------:R-:W0:Y:S01]  /*2060*/  LDGDEPBAR ;  /* 0x00000000000079af */ /* 0x000e220000000000 */
[----:B------:R-:W-:Y:S01]  /*2070*/  LOP3.LUT R12, R4, 0x20, R12, 0xf8, !PT ;  /* 0x00000020040c7812 */ /* 0x000fe200078ef80c */
[----:B------:R-:W-:Y:S01]  /*2080*/  IMAD.SHL.U32 R4, R2, 0x4, RZ ;  /* 0x0000000402047824 */ /* 0x000fe200078e00ff */
[----:B------:R-:W-:Y:S01]  /*2090*/  LOP3.LUT R22, R0, 0xe0, R22, 0xf8, !PT ;  /* 0x000000e000167812 */ /* 0x000fe200078ef816 */
[----:B------:R2:W-:Y:S01]  /*20a0*/  LDGSTS.E.BYPASS.LTC128B.128 [R236+0xe080], [R20.64], !P1 ;  /* 0x0e08000014ec7fae */ /* 0x0005e2000c901d48 */
[----:B------:R-:W-:Y:S02]  /*20b0*/  LOP3.LUT P1, RZ, R2, 0x1, RZ, 0xc0, !PT ;  /* 0x0000000102ff7812 */ /* 0x000fe4000782c0ff */
[----:B------:R-:W-:Y:S01]  /*20c0*/  LOP3.LUT R0, R6, 0xfffffff0, RZ, 0xc0, !PT ;  /* 0xfffffff006007812 */ /* 0x000fe200078ec0ff */
[----:B------:R2:W-:Y:S01]  /*20d0*/  LDGSTS.E.BYPASS.LTC128B.128 [R236+0x10080], [R20.64+0x80], !P0 ;  /* 0x1008008014ec7fae */ /* 0x0005e2000c101d48 */
[----:B------:R-:W-:-:S02]  /*20e0*/  LOP3.LUT R13, R13, 0x18, R4, 0x78, !PT ;  /* 0x000000180d0d7812 */ /* 0x000fc400078e7804 */
[----:B------:R-:W-:Y:S01]  /*20f0*/  LOP3.LUT R246, R246, 0x2, R17, 0xe2, !PT ;  /* 0x00000002f6f67812 */ /* 0x000fe200078ee211 */
[----:B------:R-:W-:Y:S01]  /*2100*/  IMAD.IADD R0, R240, 0x1, -R0 ;  /* 0x00000001f0007824 */ /* 0x000fe200078e0a00 */
[----:B------:R2:W-:Y:S04]  /*2110*/  LDGSTS.E.BYPASS.LTC128B.128 [R236+0xf080], [R26.64], !P6 ;  /* 0x0f0800001aec7fae */ /* 0x0005e8000f101d48 */
[----:B------:R-:W-:Y:S01]  /*2120*/  SHF.R.S32.HI R4, RZ, 0x1f, R0 ;  /* 0x0000001fff047819 */ /* 0x000fe20000011400 */
[----:B------:R2:W-:Y:S01]  /*2130*/  LDGSTS.E.BYPASS.LTC128B.128 [R236+0x11080], [R26.64+0x80], !P5 ;  /* 0x110800801aec7fae */ /* 0x0005e2000e901d48 */
[----:B------:R-:W-:Y:S01]  /*2140*/  LOP3.LUT P6, RZ, R0, 0x4, RZ, 0xc0, !PT ;  /* 0x0000000400ff7812 */ /* 0x000fe200078cc0ff */
[----:B-1----:R-:W-:-:S03]  /*2150*/  IMAD R8, R31, c[0x0][0x290], RZ ;  /* 0x0000a4001f087a24 */ /* 0x002fc600078e02ff */
[----:B------:R-:W-:Y:S01]  /*2160*/  SEL R222, R222, 0xfffffff0, !P6 ;  /* 0xfffffff0dede7807 */ /* 0x000fe20007000000 */
[----:B------:R-:W-:Y:S02]  /*2170*/  IMAD.SHL.U32 R10, R0, 0x20, RZ ;  /* 0x00000020000a7824 */ /* 0x000fe400078e00ff */
[----:B------:R-:W-:-:S04]  /*2180*/  IMAD R2, R239, c[0x0][0x294], R8 ;  /* 0x0000a500ef027a24 */ /* 0x000fc800078e0208 */
[----:B------:R-:W-:Y:S01]  /*2190*/  IMAD.IADD R23, R19, 0x1, R2 ;  /* 0x0000000113177824 */ /* 0x000fe200078e0202 */
[----:B------:R-:W-:-:S04]  /*21a0*/  IADD3 R2, P0, R15, R18, RZ ;  /* 0x000000120f027210 */ /* 0x000fc80007f1e0ff */
[----:B------:R1:W-:Y:S01]  /*21b0*/  STL [R1+0x20], R23 ;  /* 0x0000201701007387 */ /* 0x0003e20000100800 */
[----:B------:R-:W-:Y:S01]  /*21c0*/  IMAD.X R6, R16, 0x1, R23, P0 ;  /* 0x0000000110067824 */ /* 0x000fe200000e0617 */
[----:B------:R-:W-:-:S04]  /*21d0*/  LEA R8, P0, R2, c[0x0][0x280], 0x2 ;  /* 0x0000a00002087a11 */ /* 0x000fc800078010ff */
[----:B------:R-:W-:Y:S01]  /*21e0*/  LEA.HI.X R9, R2, c[0x0][0x284], R6, 0x2, P0 ;  /* 0x0000a10002097a11 */ /* 0x000fe200000f1406 */
[----:B------:R-:W-:Y:S01]  /*21f0*/  IMAD.IADD R6, R240, 0x1, -R7 ;  /* 0x00000001f0067824 */ /* 0x000fe200078e0a07 */
[----:B------:R-:W-:Y:S01]  /*2200*/  LEA.HI R2, R4, R0, RZ, 0x3 ;  /* 0x0000000004027211 */ /* 0x000fe200078f18ff */
[----:B------:R-:W-:Y:S01]  /*2210*/  IMAD.SHL.U32 R7, R0, 0x4, RZ ;  /* 0x0000000400077824 */ /* 0x000fe200078e00ff */
[----:B------:R-:W-:Y:S01]  /*2220*/  ISETP.GE.AND P0, PT, R240, 0x10, PT ;  /* 0x00000010f000780c */ /* 0x000fe20003f06270 */
[----:B------:R-:W-:Y:S01]  /*2230*/  IMAD R11, R6, 0x2, R220 ;  /* 0x00000002060b7824 */ /* 0x000fe200078e02dc */
[----:B------:R-:W-:Y:S01]  /*2240*/  LOP3.LUT R4, R2, 0xfffffff8, RZ, 0xc0, !PT ;  /* 0xfffffff802047812 */ /* 0x000fe200078ec0ff */
[----:B------:R-:W-:Y:S02]  /*2250*/  IMAD.SHL.U32 R6, R3, 0x100, RZ ;  /* 0x0000010003067824 */ /* 0x000fe400078e00ff */
        /* <DEDUP_REMOVED lines=45> */
.L_x_806:
[----:B------:R-:W-:Y:S04]  /*2530*/  DEPBAR.LE SB0, 0x1 ;  /* 0x000080400000791a */ /* 0x000fe80000000000 */
[----:B------:R-:W-:Y:S01]  /*2540*/  BAR.SYNC.DEFER_BLOCKING 0x0 ;  /* 0x0000000000007b1d */ /* 0x000fe20000010000 */
[----:B-1----:R-:W-:Y:S02]  /*2550*/  IMAD.U32 R0, RZ, RZ, UR4 ;  /* 0x00000004ff007e24 */ /* 0x002fe4000f8e00ff */
[----:B------:R-:W-:Y:S02]  /*2560*/  IMAD.U32 R148, RZ, RZ, UR4 ;  /* 0x00000004ff947e24 */ /* 0x000fe4000f8e00ff */
[----:B------:R-:W-:Y:S02]  /*2570*/  IMAD R0, R0, 0x2000, R223 ;  /* 0x0000200000007824 */ /* 0x000fe400078e02df */
[----:B------:R-:W-:Y:S01]  /*2580*/  IMAD.U32 R42, RZ, RZ, UR4 ;  /* 0x00000004ff2a7e24 */ /* 0x000fe2000f8e00ff */
[----:B------:R-:W-:Y:S01]  /*2590*/  LEA R148, R148, R228, 0xd ;  /* 0x000000e494947211 */ /* 0x000fe200078e68ff */
[----:B------:R-:W-:Y:S01]  /*25a0*/  IMAD.U32 R149, RZ, RZ, UR4 ;  /* 0x00000004ff957e24 */ /* 0x000fe2000f8e00ff */
[----:B------:R-:W-:Y:S01]  /*25b0*/  SHF.L.U32 R0, R0, 0x1, RZ ;  /* 0x0000000100007819 */ /* 0x000fe200000006ff */
[----:B------:R-:W-:Y:S01]  /*25c0*/  IMAD.MOV.U32 R243, RZ, RZ, R233 ;  /* 0x000000fffff37224 */ /* 0x000fe200078e00e9 */
[----:B------:R-:W-:Y:S01]  /*25d0*/  LEA R42, R42, R226, 0xd ;  /* 0x000000e22a2a7211 */ /* 0x000fe200078e68ff */
[----:B------:R-:W-:Y:S01]  /*25e0*/  IMAD.IADD R154, R223, 0x1, R148 ;  /* 0x00000001df9a7824 */ /* 0x000fe200078e0294 */
[----:B------:R-:W-:Y:S02]  /*25f0*/  LEA R149, R149, R232, 0xd ;  /* 0x000000e895957211 */ /* 0x000fe400078e68ff */
[C---:B------:R-:W-:Y:S02]  /*2600*/  IADD3 R150, R223.reuse, R148, R226 ;  /* 0x00000094df967210 */ /* 0x040fe40007ffe0e2 */
[----:B------:R-:W-:Y:S01]  /*2610*/  SHF.L.U32 R154, R154, 0x1, RZ ;  /* 0x000000019a9a7819 */ /* 0x000fe200000006ff */
[C---:B------:R-:W-:Y:S01]  /*2620*/  IMAD.IADD R148, R223.reuse, 0x1, R149 ;  /* 0x00000001df947824 */ /* 0x040fe200078e0295 */
[----:B------:R-:W-:Y:S03]  /*2630*/  SHF.L.U32 R150, R150, 0x1, RZ ;  /* 0x0000000196967819 */ /* 0x000fe600000006ff */
        /* <DEDUP_REMOVED lines=10> */
[----:B------:R-:W-:Y:S04]  /*26e0*/  LDSM.16.M88.4 R148, [R150+0x6080] ;  /* 0x006080009694783b */ /* 0x000fe80000000200 */
[----:B------:R-:W-:Y:S01]  /*26f0*/  LDSM.16.M88.2 R152, [R221+0x1080] ;  /* 0x00108000dd98783b */ /* 0x000fe20000000100 */
[-C--:B-1----:R-:W-:Y:S08]  /*2700*/  HMMA.16816.F32.BF16 R4, R20, R2.reuse, RZ ;  /* 0x000000021404723c */ /* 0x082ff000000418ff */
[C---:B--2---:R-:W-:Y:S01]  /*2710*/  HMMA.16816.F32.BF16 R8, R24.reuse, R2, RZ ;  /* 0x000000021808723c */ /* 0x044fe200000418ff */
[----:B------:R-:W1:Y:S07]  /*2720*/  LDSM.16.M88.2 R2, [R219+0x2080] ;  /* 0x00208000db02783b */ /* 0x000e6e0000000100 */
[-C--:B---3--:R-:W-:Y:S08]  /*2730*/  HMMA.16816.F32.BF16 R12, R24, R16.reuse, RZ ;  /* 0x00000010180c723c */ /* 0x088ff000000418ff */
[C---:B------:R-:W-:Y:S08]  /*2740*/  HMMA.16816.F32.BF16 R16, R20.reuse, R16, RZ ;  /* 0x000000101410723c */ /* 0x040ff000000418ff */
[-C--:B----4-:R-:W-:Y:S08]  /*2750*/  HMMA.16816.F32.BF16 R20, R20, R28.reuse, RZ ;  /* 0x0000001c1414723c */ /* 0x090ff000000418ff */
[----:B------:R-:W-:Y:S07]  /*2760*/  HMMA.16816.F32.BF16 R24, R24, R28, RZ ;  /* 0x0000001c1818723c */ /* 0x000fee00000418ff */
[----:B------:R-:W-:Y:S01]  /*2770*/  IMAD.IADD R28, R223, 0x1, R42 ;  /* 0x00000001df1c7824 */ /* 0x000fe200078e022a */
[-C--:B-----5:R-:W-:Y:S01]  /*2780*/  HMMA.16816.F32.BF16 R4, R32, R30.reuse, R4 ;  /* 0x0000001e2004723c */ /* 0x0a0fe20000041804 */
[----:B------:R-:W-:Y:S04]  /*2790*/  LDSM.16.M88.2 R42, [R218+0x2080] ;  /* 0x00208000da2a783b */ /* 0x000fe80000000100 */
[----:B------:R-:W-:Y:S02]  /*27a0*/  SHF.L.U32 R155, R28, 0x1, RZ ;  /* 0x000000011c9b7819 */ /* 0x000fe400000006ff */
[----:B------:R-:W-:Y:S01]  /*27b0*/  LDSM.16.M88.2 R28, [R218+0x80] ;  /* 0x00008000da1c783b */ /* 0x000fe20000000100 */
[C---:B------:R-:W-:Y:S03]  /*27c0*/  HMMA.16816.F32.BF16 R8, R36.reuse, R30, R8 ;  /* 0x0000001e2408723c */ /* 0x040fe60000041808 */
[----:B------:R-:W2:Y:S04]  /*27d0*/  LDSM.16.M88.4 R44, [R155+0x6080] ;  /* 0x006080009b2c783b */ /* 0x000ea80000000200 */
[----:B------:R-:W3:Y:S01]  /*27e0*/  LDSM.16.M88.4 R48, [R155+0x7080] ;  /* 0x007080009b30783b */ /* 0x000ee20000000200 */
[-C--:B------:R-:W-:Y:S03]  /*27f0*/  HMMA.16816.F32.BF16 R12, R36, R40.reuse, R12 ;  /* 0x00000028240c723c */ /* 0x080fe6000004180c */
[----:B------:R-:W4:Y:S05]  /*2800*/  LDSM.16.M88.2 R30, [R218+0x1080] ;  /* 0x00108000da1e783b */ /* 0x000f2a0000000100 */
[C---:B------:R-:W-:Y:S01]  /*2810*/  HMMA.16816.F32.BF16 R16, R32.reuse, R40, R16 ;  /* 0x000000282010723c */ /* 0x040fe20000041810 */
[----:B------:R-:W5:Y:S07]  /*2820*/  LDSM.16.M88.2 R40, [R221+0x80] ;  /* 0x00008000dd28783b */ /* 0x000f6e0000000100 */
[-C--:B-1----:R-:W-:Y:S01]  /*2830*/  HMMA.16816.F32.BF16 R20, R32, R2.reuse, R20 ;  /* 0x000000022014723c */ /* 0x082fe20000041814 */
[----:B------:R-:W1:Y:S07]  /*2840*/  LDSM.16.M88.4 R32, [R204+0x7080] ;  /* 0x00708000cc20783b */ /* 0x000e6e0000000200 */
[----:B------:R-:W-:Y:S01]  /*2850*/  HMMA.16816.F32.BF16 R24, R36, R2, R24 ;  /* 0x000000022418723c */ /* 0x000fe20000041818 */
[----:B------:R-:W1:Y:S04]  /*2860*/  LDSM.16.M88.2 R2, [R221+0x2080] ;  /* 0x00208000dd02783b */ /* 0x000e680000000100 */
[----:B------:R-:W-:Y:S04]  /*2870*/  LDSM.16.M88.2 R36, [R217+0x3080] ;  /* 0x00308000d924783b */ /* 0x000fe80000000100 */
[----:B------:R-:W-:Y:S01]  /*2880*/  LDSM.16.M88.2 R38, [R217+0x4080] ;  /* 0x00408000d926783b */ /* 0x000fe20000000100 */
[-C--:B--2---:R-:W-:Y:S08]  /*2890*/  HMMA.16816.F32.BF16 R4, R44, R28.reuse, R4 ;  /* 0x0000001c2c04723c */ /* 0x084ff00000041804 */
[C---:B---3--:R-:W-:Y:S08]  /*28a0*/  HMMA.16816.F32.BF16 R8, R48.reuse, R28, R8 ;  /* 0x0000001c3008723c */ /* 0x048ff00000041808 */
[-C--:B----4-:R-:W-:Y:S08]  /*28b0*/  HMMA.16816.F32.BF16 R12, R48, R30.reuse, R12 ;  /* 0x0000001e300c723c */ /* 0x090ff0000004180c */
[C---:B------:R-:W-:Y:S01]  /*28c0*/  HMMA.16816.F32.BF16 R16, R44.reuse, R30, R16 ;  /* 0x0000001e2c10723c */ /* 0x040fe20000041810 */
[----:B------:R-:W2:Y:S07]  /*28d0*/  LDSM.16.M88.4 R28, [R0+0x8080] ;  /* 0x00808000001c783b */ /* 0x000eae0000000200 */
[-C--:B------:R-:W-:Y:S01]  /*28e0*/  HMMA.16816.F32.BF16 R20, R44, R42.reuse, R20 ;  /* 0x0000002a2c14723c */ /* 0x080fe20000041814 */
[----:B------:R3:W4:Y:S07]  /*28f0*/  LDSM.16.M88.4 R44, [R0+0x9080] ;  /* 0x00908000002c783b */ /* 0x00072e0000000200 */
[----:B------:R-:W-:Y:S01]  /*2900*/  HMMA.16816.F32.BF16 R24, R48, R42, R24 ;  /* 0x0000002a3018723c */ /* 0x000fe20000041818 */
[----:B------:R-:W-:Y:S04]  /*2910*/  LDSM.16.M88.4 R48, [R154+0x9080] ;  /* 0x009080009a30783b */ /* 0x000fe80000000200 */
[----:B------:R-:W-:Y:S03]  /*2920*/  LDSM.16.M88.2 R42, [R219+0x4080] ;  /* 0x00408000db2a783b */ /* 0x000fe60000000100 */
[-C--:B-----5:R-:W-:Y:S08]  /*2930*/  HMMA.16816.F32.BF16 R4, R148, R40.reuse, R4 ;  /* 0x000000289404723c */ /* 0x0a0ff00000041804 */
[C---:B-1----:R-:W-:Y:S01]  /*2940*/  HMMA.16816.F32.BF16 R8, R32.reuse, R40, R8 ;  /* 0x000000282008723c */ /* 0x042fe20000041808 */
[----:B------:R-:W1:Y:S03]  /*2950*/  LDSM.16.M88.2 R40, [R217+0x5080] ;  /* 0x00508000d928783b */ /* 0x000e660000000100 */
[----:B---3--:R-:W-:Y:S04]  /*2960*/  MOV R0, UR4 ;  /* 0x0000000400007c02 */ /* 0x008fe80008000f00 */
[-C--:B------:R-:W-:Y:S04]  /*2970*/  HMMA.16816.F32.BF16 R12, R32, R152.reuse, R12 ;  /* 0x00000098200c723c */ /* 0x080fe8000004180c */
[----:B------:R-:W-:Y:S04]  /*2980*/  IMAD R0, R0, 0x2000, R231 ;  /* 0x0000200000007824 */ /* 0x000fe800078e02e7 */
[C---:B------:R-:W-:Y:S01]  /*2990*/  HMMA.16816.F32.BF16 R16, R148.reuse, R152, R16 ;  /* 0x000000989410723c */ /* 0x040fe20000041810 */
[----:B------:R-:W-:Y:S03]  /*29a0*/  LDSM.16.M88.4 R152, [R155+0x9080] ;  /* 0x009080009b98783b */ /* 0x000fe60000000200 */
[----:B------:R-:W-:Y:S04]  /*29b0*/  SHF.L.U32 R0, R0, 0x1, RZ ;  /* 0x0000000100007819 */ /* 0x000fe800000006ff */
[-C--:B------:R-:W-:Y:S08]  /*29c0*/  HMMA.16816.F32.BF16 R20, R148, R2.reuse, R20 ;  /* 0x000000029414723c */ /* 0x080ff00000041814 */
[----:B------:R-:W-:Y:S01]  /*29d0*/  HMMA.16816.F32.BF16 R24, R32, R2, R24 ;  /* 0x000000022018723c */ /* 0x000fe20000041818 */
[----:B------:R-:W-:Y:S04]  /*29e0*/  LDSM.16.M88.2 R2, [R219+0x3080] ;  /* 0x00308000db02783b */ /* 0x000fe80000000100 */
[----:B------:R3:W5:Y:S03]  /*29f0*/  LDSM.16.M88.4 R32, [R0+0x8080] ;  /* 0x008080000020783b */ /* 0x0007660000000200 */
[-C--:B--2---:R-:W-:Y:S08]  /*2a00*/  HMMA.16816.F32.BF16 R4, R28, R36.reuse, R4 ;  /* 0x000000241c04723c */ /* 0x084ff00000041804 */
[C---:B----4-:R-:W-:Y:S01]  /*2a10*/  HMMA.16816.F32.BF16 R8, R44.reuse, R36, R8 ;  /* 0x000000242c08723c */ /* 0x050fe20000041808 */
[----:B------:R-:W2:Y:S07]  /*2a20*/  LDSM.16.M88.2 R36, [R219+0x5080] ;  /* 0x00508000db24783b */ /* 0x000eae0000000100 */
[-C--:B------:R-:W-:Y:S01]  /*2a30*/  HMMA.16816.F32.BF16 R12, R44, R38.reuse, R12 ;  /* 0x000000262c0c723c */ /* 0x080fe2000004180c */
[----:B---3--:R-:W-:Y:S07]  /*2a40*/  IMAD.U32 R0, RZ, RZ, UR4 ;  /* 0x00000004ff007e24 */ /* 0x008fee000f8e00ff */
[C---:B------:R-:W-:Y:S01]  /*2a50*/  HMMA.16816.F32.BF16 R16, R28.reuse, R38, R16 ;  /* 0x000000261c10723c */ /* 0x040fe20000041810 */
[----:B------:R-:W-:Y:S03]  /*2a60*/  LDSM.16.M88.2 R38, [R218+0x3080] ;  /* 0x00308000da26783b */ /* 0x000fe60000000100 */
[----:B------:R-:W-:Y:S04]  /*2a70*/  LEA R0, R0, R229, 0xd ;  /* 0x000000e500007211 */ /* 0x000fe800078e68ff */
[-C--:B-1----:R-:W-:Y:S01]  /*2a80*/  HMMA.16816.F32.BF16 R20, R28, R40.reuse, R20 ;  /* 0x000000281c14723c */ /* 0x082fe20000041814 */
[----:B------:R-:W-:Y:S03]  /*2a90*/  LDSM.16.M88.2 R28, [R218+0x4080] ;  /* 0x00408000da1c783b */ /* 0x000fe60000000100 */
[----:B------:R-:W-:Y:S04]  /*2aa0*/  IMAD.SHL.U32 R0, R0, 0x2, RZ ;  /* 0x0000000200007824 */ /* 0x000fe800078e00ff */
[----:B------:R-:W-:Y:S01]  /*2ab0*/  HMMA.16816.F32.BF16 R24, R44, R40, R24 ;  /* 0x000000282c18723c */ /* 0x000fe20000041818 */
[----:B------:R1:W3:Y:S04]  /*2ac0*/  LDSM.16.M88.4 R148, [R0+0x8080] ;  /* 0x008080000094783b */ /* 0x0002e80000000200 */
[----:B------:R-:W-:Y:S03]  /*2ad0*/  LDSM.16.M88.2 R40, [R221+0x5080] ;  /* 0x00508000dd28783b */ /* 0x000fe60000000100 */
[-C--:B-----5:R-:W-:Y:S08]  /*2ae0*/  HMMA.16816.F32.BF16 R4, R32, R2.reuse, R4 ;  /* 0x000000022004723c */ /* 0x0a0ff00000041804 */
[C---:B------:R-:W-:Y:S01]  /*2af0*/  HMMA.16816.F32.BF16 R8, R48.reuse, R2, R8 ;  /* 0x000000023008723c */ /* 0x040fe20000041808 */
[----:B------:R-:W4:Y:S07]  /*2b00*/  LDSM.16.M88.2 R2, [R218+0x5080] ;  /* 0x00508000da02783b */ /* 0x000f2e0000000100 */
[-C--:B------:R-:W-:Y:S01]  /*2b10*/  HMMA.16816.F32.BF16 R12, R48, R42.reuse, R12 ;  /* 0x0000002a300c723c */ /* 0x080fe2000004180c */
[----:B-1----:R-:W-:Y:S05]  /*2b20*/  MOV R0, UR4 ;  /* 0x0000000400007c02 */ /* 0x002fea0008000f00 */
[----:B------:R-:W-:Y:S02]  /*2b30*/  IMAD R0, R0, 0x2000, R230 ;  /* 0x0000200000007824 */ /* 0x000fe400078e02e6 */
[C---:B------:R-:W-:Y:S04]  /*2b40*/  HMMA.16816.F32.BF16 R16, R32.reuse, R42, R16 ;  /* 0x0000002a2010723c */ /* 0x040fe80000041810 */
[----:B------:R-:W-:Y:S04]  /*2b50*/  SHF.L.U32 R0, R0, 0x1, RZ ;  /* 0x0000000100007819 */ /* 0x000fe800000006ff */
[-C--:B--2---:R-:W-:Y:S01]  /*2b60*/  HMMA.16816.F32.BF16 R20, R32, R36.reuse, R20 ;  /* 0x000000242014723c */ /* 0x084fe20000041814 */
[----:B------:R-:W-:Y:S04]  /*2b70*/  LDSM.16.M88.2 R32, [R221+0x3080] ;  /* 0x00308000dd20783b */ /* 0x000fe80000000100 */
[----:B------:R-:W-:Y:S03]  /*2b80*/  LDSM.16.M88.2 R34, [R221+0x4080] ;  /* 0x00408000dd22783b */ /* 0x000fe60000000100 */
[----:B------:R-:W-:Y:S08]  /*2b90*/  HMMA.16816.F32.BF16 R24, R48, R36, R24 ;  /* 0x000000243018723c */ /* 0x000ff00000041818 */
[-C--:B---3--:R-:W-:Y:S08]  /*2ba0*/  HMMA.16816.F32.BF16 R4, R148, R38.reuse, R4 ;  /* 0x000000269404723c */ /* 0x088ff00000041804 */
[C---:B------:R-:W-:Y:S01]  /*2bb0*/  HMMA.16816.F32.BF16 R8, R152.reuse, R38, R8 ;  /* 0x000000269808723c */ /* 0x040fe20000041808 */
[----:B------:R-:W-:Y:S07]  /*2bc0*/  LDSM.16.M88.4 R36, [R204+0x9080] ;  /* 0x00908000cc24783b */ /* 0x000fee0000000200 */
[-C--:B------:R-:W-:Y:S08]  /*2bd0*/  HMMA.16816.F32.BF16 R12, R152, R28.reuse, R12 ;  /* 0x0000001c980c723c */ /* 0x080ff0000004180c */
[C---:B------:R-:W-:Y:S01]  /*2be0*/  HMMA.16816.F32.BF16 R16, R148.reuse, R28, R16 ;  /* 0x0000001c9410723c */ /* 0x040fe20000041810 */
[----:B------:R1:W2:Y:S07]  /*2bf0*/  LDSM.16.M88.4 R28, [R0+0x8080] ;  /* 0x00808000001c783b */ /* 0x0002ae0000000200 */
[-C--:B----4-:R-:W-:Y:S08]  /*2c00*/  HMMA.16816.F32.BF16 R20, R148, R2.reuse, R20 ;  /* 0x000000029414723c */ /* 0x090ff00000041814 */
[----:B------:R-:W-:Y:S01]  /*2c10*/  HMMA.16816.F32.BF16 R24, R152, R2, R24 ;  /* 0x000000029818723c */ /* 0x000fe20000041818 */
[----:B-1----:R-:W-:Y:S05]  /*2c20*/  IMAD.U32 R0, RZ, RZ, UR4 ;  /* 0x00000004ff007e24 */ /* 0x002fea000f8e00ff */
[----:B------:R-:W-:Y:S05]  /*2c30*/  LEA R0, R0, R237, 0x6 ;  /* 0x000000ed00007211 */ /* 0x000fea00078e30ff */
[----:B------:R1:W3:Y:S04]  /*2c40*/  LDS R204, [R0.X4+0x12080] ;  /* 0x0120800000cc7984 */ /* 0x0002e80000004800 */
[----:B------:R1:W4:Y:S01]  /*2c50*/  LDS R205, [R0.X4+0x120a0] ;  /* 0x0120a00000cd7984 */ /* 0x0003220000004800 */
[-C--:B--2---:R-:W-:Y:S03]  /*2c60*/  HMMA.16816.F32.BF16 R4, R28, R32.reuse, R4 ;  /* 0x000000201c04723c */ /* 0x084fe60000041804 */
[----:B------:R1:W2:Y:S04]  /*2c70*/  LDS R207, [R0.X4+0x12100] ;  /* 0x0121000000cf7984 */ /* 0x0002a80000004800 */
[----:B------:R1:W1:Y:S01]  /*2c80*/  LDS R206, [R0.X4+0x12120] ;  /* 0x0121200000ce7984 */ /* 0x0002620000004800 */
[C---:B------:R-:W-:Y:S01]  /*2c90*/  HMMA.16816.F32.BF16 R8, R36.reuse, R32, R8 ;  /* 0x000000202408723c */ /* 0x040fe20000041808 */
[----:B------:R-:W-:Y:S04]  /*2ca0*/  DEPBAR.LE SB0, 0x0 ;  /* 0x000080000000791a */ /* 0x000fe80000000000 */
[----:B------:R-:W-:Y:S03]  /*2cb0*/  BAR.SYNC.DEFER_BLOCKING 0x0 ;  /* 0x0000000000007b1d */ /* 0x000fe60000010000 */
[-C--:B------:R-:W-:Y:S08]  /*2cc0*/  HMMA.16816.F32.BF16 R12, R36, R34.reuse, R12 ;  /* 0x00000022240c723c */ /* 0x080ff0000004180c */
[C---:B------:R-:W-:Y:S08]  /*2cd0*/  HMMA.16816.F32.BF16 R16, R28.reuse, R34, R16 ;  /* 0x000000221c10723c */ /* 0x040ff00000041810 */
[-C--:B------:R-:W-:Y:S01]  /*2ce0*/  HMMA.16816.F32.BF16 R20, R28, R40.reuse, R20 ;  /* 0x000000281c14723c */ /* 0x080fe20000041814 */
[----:B------:R1:W1:Y:S06]  /*2cf0*/  LDSM.16.M88.4 R44, [R224+0xe080] ;  /* 0x00e08000e02c783b */ /* 0x00026c0000000200 */
[----:B------:R-:W-:Y:S01]  /*2d00*/  IADD3 R28, R233, 0x1, RZ ;  /* 0x00000001e91c7810 */ /* 0x000fe20007ffe0ff */
[----:B------:R-:W-:Y:S01]  /*2d10*/  HMMA.16816.F32.BF16 R24, R36, R40, R24 ;  /* 0x000000282418723c */ /* 0x000fe20000041818 */
[----:B------:R1:W1:Y:S03]  /*2d20*/  LDSM.16.M88.4 R48, [R224+0xf080] ;  /* 0x00f08000e030783b */ /* 0x0002660000000200 */
[----:B------:R-:W-:Y:S01]  /*2d30*/  ISETP.GE.AND P1, PT, R28, R252, PT ;  /* 0x000000fc1c00720c */ /* 0x000fe20003f26270 */
[----:B------:R1:W1:Y:S04]  /*2d40*/  LDSM.16.M88.4 R148, [R225+0xe080] ;  /* 0x00e08000e194783b */ /* 0x0002680000000200 */
[----:B------:R1:W1:Y:S08]  /*2d50*/  LDSM.16.M88.4 R152, [R225+0xf080] ;  /* 0x00f08000e198783b */ /* 0x0002700000000200 */
[----:B------:R-:W-:-:S05]  /*2d60*/  @P1 BRA `(.L_x_804) ;  /* 0x000002c000001947 */ /* 0x000fca0003800000 */
[----:B--234-:R-:W-:Y:S01]  /*2d70*/  SHF.R.S32.HI R3, RZ, 0x1f, R28 ;  /* 0x0000001fff037819 */ /* 0x01cfe2000001141c */
[----:B------:R-:W2:Y:S01]  /*2d80*/  LDL.64 R210, [R1+0x18] ;  /* 0x0000180001d27983 */ /* 0x000ea20000100a00 */
[----:B------:R-:W-:Y:S01]  /*2d90*/  @!P2 LEA R2, R233, 0x40, 0x6 ;  /* 0x00000040e902a811 */ /* 0x000fe200078e30ff */
[----:B------:R-:W-:Y:S02]  /*2da0*/  IMAD.WIDE.U32 R30, R28, c[0x0][0x178], RZ ;  /* 0x00005e001c1e7a25 */ /* 0x000fe400078e00ff */
[----:B------:R-:W3:Y:S02]  /*2db0*/  LDL R208, [R1+0x24] ;  /* 0x0000240001d07983 */ /* 0x000ee40000100800 */
[----:B------:R-:W-:Y:S02]  /*2dc0*/  IMAD R3, R3, c[0x0][0x178], RZ ;  /* 0x00005e0003037a24 */ /* 0x000fe400078e02ff */
[----:B------:R-:W-:Y:S02]  /*2dd0*/  IMAD.SHL.U32 R33, R30, 0x40, RZ ;  /* 0x000000401e217824 */ /* 0x000fe400078e00ff */
[C---:B------:R-:W-:Y:S02]  /*2de0*/  IMAD R3, R28.reuse, c[0x0][0x17c], R3 ;  /* 0x00005f001c037a24 */ /* 0x040fe400078e0203 */
[----:B------:R-:W-:Y:S02]  /*2df0*/  IMAD.MOV.U32 R35, RZ, RZ, -0x40 ;  /* 0xffffffc0ff237424 */ /* 0x000fe400078e00ff */
[----:B------:R-:W-:Y:S02]  /*2e00*/  IMAD.IADD R3, R31, 0x1, R3 ;  /* 0x000000011f037824 */ /* 0x000fe400078e0203 */
[----:B------:R-:W-:Y:S01]  /*2e10*/  IMAD R35, R28, R35, c[0x0][0x168] ;  /* 0x00005a001c237624 */ /* 0x000fe200078e0223 */
[C---:B-12---:R-:W-:Y:S04]  /*2e20*/  @!P2 IADD3 R0, P5, R2.reuse, R210, RZ ;  /* 0x000000d20200a210 */ /* 0x046fe80007fbe0ff */
[----:B---3--:R-:W-:Y:S02]  /*2e30*/  @!P2 LEA.HI.X.SX32 R31, R2, R208, 0x1, P5 ;  /* 0x000000d0021fa211 */ /* 0x008fe400028f0eff */
[----:B------:R-:W-:Y:S02]  /*2e40*/  IADD3 R29, P6, P5, R250, UR10, R33 ;  /* 0x0000000afa1d7c10 */ /* 0x000fe4000fdde021 */
[----:B------:R-:W-:Y:S04]  /*2e50*/  SHF.L.U64.HI R2, R30, 0x6, R3 ;  /* 0x000000061e027819 */ /* 0x000fe80000010203 */
[----:B------:R-:W-:Y:S02]  /*2e60*/  IADD3.X R34, R247, UR5, R2, P6, P5 ;  /* 0x00000005f7227c10 */ /* 0x000fe4000b7ea402 */
[----:B------:R-:W-:Y:S02]  /*2e70*/  IADD3 R3, P6, R33, R250, RZ ;  /* 0x000000fa21037210 */ /* 0x000fe40007fde0ff */
[C---:B------:R-:W-:Y:S04]  /*2e80*/  @!P2 LEA R32, P5, R0.reuse, c[0x0][0x258], 0x2 ;  /* 0x000096000020aa11 */ /* 0x040fe800078a10ff */
[----:B------:R-:W-:Y:S01]  /*2e90*/  @!P2 LEA.HI.X R33, R0, c[0x0][0x25c], R31, 0x2, P5 ;  /* 0x000097000021aa11 */ /* 0x000fe200028f141f */
[----:B------:R-:W-:Y:S01]  /*2ea0*/  IMAD.X R0, R2, 0x1, R247, P6 ;  /* 0x0000000102007824 */ /* 0x000fe200030e06f7 */
[----:B------:R-:W-:Y:S01]  /*2eb0*/  LEA R28, P6, R29, c[0x0][0x160], 0x1 ;  /* 0x000058001d1c7a11 */ /* 0x000fe200078c08ff */
[----:B------:R-:W-:Y:S01]  /*2ec0*/  IMAD.IADD R2, R35, 0x1, -R244 ;  /* 0x0000000123027824 */ /* 0x000fe200078e0af4 */
[----:B------:R-:W-:Y:S02]  /*2ed0*/  LEA R30, P5, R3, c[0x0][0x160], 0x1 ;  /* 0x00005800031e7a11 */ /* 0x000fe400078a08ff */
[----:B------:R-:W-:Y:S02]  /*2ee0*/  LEA.HI.X R29, R29, c[0x0][0x164], R34, 0x1, P6 ;  /* 0x000059001d1d7a11 */ /* 0x000fe400030f0c22 */
[----:B------:R-:W-:Y:S02]  /*2ef0*/  ISETP.LT.OR P6, PT, R2, 0x1, P4 ;  /* 0x000000010200780c */ /* 0x000fe400027c1670 */
[----:B------:R-:W-:Y:S01]  /*2f00*/  LEA.HI.X R31, R3, c[0x0][0x164], R0, 0x1, P5 ;  /* 0x00005900031f7a11 */ /* 0x000fe200028f0c00 */
[----:B------:R-:W-:Y:S01]  /*2f10*/  IMAD.U32 R0, RZ, RZ, UR13 ;  /* 0x0000000dff007e24 */ /* 0x000fe2000f8e00ff */
[----:B------:R-:W-:Y:S02]  /*2f20*/  IADD3 R3, R236, 0x6080, RZ ;  /* 0x00006080ec037810 */ /* 0x000fe40007ffe0ff */
[----:B------:R-:W-:Y:S03]  /*2f30*/  ISETP.LT.OR P5, PT, R2, 0x1, P3 ;  /* 0x000000010200780c */ /* 0x000fe60001fa1670 */
[----:B------:R-:W-:Y:S02]  /*2f40*/  IMAD R0, R0, 0x4000, R3 ;  /* 0x0000400000007824 */ /* 0x000fe400078e0203 */
[----:B------:R-:W-:Y:S03]  /*2f50*/  IMAD.SHL.U32 R3, R240, 0x4, RZ ;  /* 0x00000004f0037824 */ /* 0x000fe600078e00ff */
[----:B------:R-:W-:Y:S01]  /*2f60*/  @!PT LDS RZ, [RZ] ;  /* 0x00000000fffff984 */ /* 0x000fe20000000800 */
[----:B------:R-:W-:Y:S01]  /*2f70*/  @!PT LDS RZ, [RZ] ;  /* 0x00000000fffff984 */ /* 0x000fe20000000800 */
[----:B------:R-:W-:Y:S01]  /*2f80*/  @!PT LDS RZ, [RZ] ;  /* 0x00000000fffff984 */ /* 0x000fe20000000800 */
[----:B------:R1:W-:Y:S01]  /*2f90*/  LDGSTS.E.BYPASS.LTC128B.128 [R0], [R30.64], !P6 ;  /* 0x000000001e007fae */ /* 0x0003e2000f101d48 */
[C---:B------:R-:W-:Y:S04]  /*2fa0*/  ISETP.LT.OR P6, PT, R2.reuse, 0x21, P4 ;  /* 0x000000210200780c */ /* 0x040fe800027c1670 */
[----:B------:R1:W-:Y:S01]  /*2fb0*/  LDGSTS.E.BYPASS.LTC128B.128 [R0+0x2000], [R30.64+0x80], !P5 ;  /* 0x020000801e007fae */ /* 0x0003e2000e901d48 */
[----:B------:R-:W-:Y:S01]  /*2fc0*/  ISETP.LT.OR P5, PT, R2, 0x21, P3 ;  /* 0x000000210200780c */ /* 0x000fe20001fa1670 */
[----:B------:R-:W-:Y:S04]  /*2fd0*/  IMAD.U32 R2, RZ, RZ, UR13 ;  /* 0x0000000dff027e24 */ /* 0x000fe8000f8e00ff */
[----:B------:R-:W-:Y:S03]  /*2fe0*/  @!P2 IMAD R2, R2, 0x40, R3 ;  /* 0x000000400202a824 */ /* 0x000fe600078e0203 */
[----:B------:R1:W-:Y:S01]  /*2ff0*/  LDGSTS.E.BYPASS.LTC128B.128 [R0+0x1000], [R28.64], !P6 ;  /* 0x010000001c007fae */ /* 0x0003e2000f101d48 */
[----:B------:R-:W-:Y:S04]  /*3000*/  @!P2 IMAD.SHL.U32 R2, R2, 0x4, RZ ;  /* 0x000000040202a824 */ /* 0x000fe800078e00ff */
[----:B------:R1:W-:Y:S04]  /*3010*/  LDGSTS.E.BYPASS.LTC128B.128 [R0+0x3000], [R28.64+0x80], !P5 ;  /* 0x030000801c007fae */ /* 0x0003e8000e901d48 */
[----:B------:R1:W-:Y:S02]  /*3020*/  @!P2 LDGSTS.E.BYPASS.LTC128B.128 [R2+0x12080], [R32.64] ;  /* 0x120800002002afae */ /* 0x0003e4000b901d48 */
.L_x_804:
[-C--:B-1234-:R-:W-:Y:S01]  /*3030*/  HMMA.16816.F32.BF16 R28, R44, R156.reuse, RZ ;  /* 0x0000009c2c1c723c */ /* 0x09efe200000418ff */
[----:B------:R-:W2:Y:S03]  /*3040*/  LDL R208, [R1+0x8] ;  /* 0x0000080001d07983 */ /* 0x000ea60000100800 */
[----:B------:R-:W-:Y:S01]  /*3050*/  IMAD.MOV.U32 R0, RZ, RZ, -0x40 ;  /* 0xffffffc0ff007424 */ /* 0x000fe200078e00ff */
[----:B------:R-:W3:Y:S03]  /*3060*/  LDL R3, [R1+0xc] ;  /* 0x00000c0001037983 */ /* 0x000ee60000100800 */
[C---:B------:R-:W-:Y:S01]  /*3070*/  HMMA.16816.F32.BF16 R32, R48.reuse, R156, RZ ;  /* 0x0000009c3020723c */ /* 0x040fe200000418ff */
[----:B------:R-:W0:Y:S03]  /*3080*/  LDGDEPBAR ;  /* 0x00000000000079af */ /* 0x000e260000000000 */
[----:B------:R-:W-:Y:S04]  /*3090*/  SEL R0, R0, 0x40, P0 ;  /* 0x0000004000007807 */ /* 0x000fe80000000000 */
[-C--:B------:R-:W-:Y:S01]  /*30a0*/  HMMA.16816.F32.BF16 R36, R48, R158.reuse, RZ ;  /* 0x0000009e3024723c */ /* 0x080fe200000418ff */
[----:B------:R-:W-:Y:S03]  /*30b0*/  IMAD.IADD R2, R224, 0x1, R0 ;  /* 0x00000001e0027824 */ /* 0x000fe600078e0200 */
[----:B------:R-:W-:Y:S04]  /*30c0*/  IMAD.IADD R0, R0, 0x1, R225 ;  /* 0x0000000100007824 */ /* 0x000fe800078e02e1 */
        /* <DEDUP_REMOVED lines=10> */
[----:B------:R-:W4:Y:S07]  /*3170*/  LDSM.16.M88.4 R152, [R2+0xf080] ;  /* 0x00f080000298783b */ /* 0x000f2e0000000200 */
[-C--:B-1----:R-:W-:Y:S08]  /*3180*/  HMMA.16816.F32.BF16 R28, R148, R168.reuse, R28 ;  /* 0x000000a8941c723c */ /* 0x082ff0000004181c */
[C---:B----4-:R-:W-:Y:S08]  /*3190*/  HMMA.16816.F32.BF16 R32, R152.reuse, R168, R32 ;  /* 0x000000a89820723c */ /* 0x050ff00000041820 */
        /* <DEDUP_REMOVED lines=29> */
[----:B------:R4:W5:Y:S03]  /*3370*/  LDSM.16.M88.4 R152, [R2+0x11080] ;  /* 0x011080000298783b */ /* 0x0009660000000200 */
[----:B----4-:R-:W-:Y:S04]  /*3380*/  IMAD.MOV.U32 R2, RZ, RZ, 0x1 ;  /* 0x00000001ff027424 */ /* 0x010fe800078e00ff */
[-C--:B-1----:R-:W-:Y:S08]  /*3390*/  HMMA.16816.F32.BF16 R28, R148, R192.reuse, R28 ;  /* 0x000000c0941c723c */ /* 0x082ff0000004181c */
[C---:B-----5:R-:W-:Y:S08]  /*33a0*/  HMMA.16816.F32.BF16 R32, R152.reuse, R192, R32 ;  /* 0x000000c09820723c */ /* 0x060ff00000041820 */
[-C--:B------:R-:W-:Y:S08]  /*33b0*/  HMMA.16816.F32.BF16 R36, R152, R194.reuse, R36 ;  /* 0x000000c29824723c */ /* 0x080ff00000041824 */
[C---:B------:R-:W-:Y:S08]  /*33c0*/  HMMA.16816.F32.BF16 R40, R148.reuse, R194, R40 ;  /* 0x000000c29428723c */ /* 0x040ff00000041828 */
[-C--:B------:R-:W-:Y:S01]  /*33d0*/  HMMA.16816.F32.BF16 R44, R148, R196.reuse, R44 ;  /* 0x000000c4942c723c */ /* 0x080fe2000004182c */
[----:B------:R-:W1:Y:S07]  /*33e0*/  LDSM.16.M88.4 R148, [R0+0x10080] ;  /* 0x010080000094783b */ /* 0x000e6e0000000200 */
[----:B------:R-:W-:Y:S01]  /*33f0*/  HMMA.16816.F32.BF16 R48, R152, R196, R48 ;  /* 0x000000c49830723c */ /* 0x000fe20000041830 */
[----:B------:R4:W5:Y:S03]  /*3400*/  LDSM.16.M88.4 R152, [R0+0x11080] ;  /* 0x011080000098783b */ /* 0x0009660000000200 */
[----:B----4-:R-:W-:Y:S04]  /*3410*/  IMAD.MOV.U32 R0, RZ, RZ, -0x60 ;  /* 0xffffffa0ff007424 */ /* 0x010fe800078e00ff */
[----:B--2---:R-:W-:Y:S04]  /*3420*/  IMAD R0, R208, R0, c[0x0][0x198] ;  /* 0x00006600d0007624 */ /* 0x004fe800078e0200 */
[C---:B------:R-:W-:Y:S01]  /*3430*/  IMAD R0, R233.reuse, 0x40, R0 ;  /* 0x00000040e9007824 */ /* 0x040fe200078e0200 */
[-C--:B-1----:R-:W-:Y:S05]  /*3440*/  HMMA.16816.F32.BF16 R28, R148, R198.reuse, R28 ;  /* 0x000000c6941c723c */ /* 0x082fea000004181c */
[----:B------:R-:W-:Y:S02]  /*3450*/  IADD3 R0, R0, -c[0x0][0x168], R2 ;  /* 0x80005a0000007a10 */ /* 0x000fe40007ffe002 */
[----:B------:R-:W-:Y:S01]  /*3460*/  IADD3 R233, R233, 0x1, RZ ;  /* 0x00000001e9e97810 */ /* 0x000fe20007ffe0ff */
[C---:B-----5:R-:W-:Y:S08]  /*3470*/  HMMA.16816.F32.BF16 R32, R152.reuse, R198, R32 ;  /* 0x000000c69820723c */ /* 0x060ff00000041820 */
[-C--:B------:R-:W-:Y:S08]  /*3480*/  HMMA.16816.F32.BF16 R36, R152, R200.reuse, R36 ;  /* 0x000000c89824723c */ /* 0x080ff00000041824 */
[C---:B------:R-:W-:Y:S08]  /*3490*/  HMMA.16816.F32.BF16 R40, R148.reuse, R200, R40 ;  /* 0x000000c89428723c */ /* 0x040ff00000041828 */
[-C--:B------:R-:W-:Y:S07]  /*34a0*/  HMMA.16816.F32.BF16 R44, R148, R202.reuse, R44 ;  /* 0x000000ca942c723c */ /* 0x080fee000004182c */
[----:B---3--:R-:W-:Y:S01]  /*34b0*/  IADD3 R148, -R3, R237, R0 ;  /* 0x000000ed03947210 */ /* 0x008fe20007ffe100 */
[----:B------:R-:W-:Y:S01]  /*34c0*/  HMMA.16816.F32.BF16 R48, R152, R202, R48 ;  /* 0x000000ca9830723c */ /* 0x000fe20000041830 */
[----:B------:R-:W1:Y:S03]  /*34d0*/  LDS R3, [R237.X4+0x12280] ;  /* 0x01228000ed037984 */ /* 0x000e660000004800 */
[----:B------:R-:W-:Y:S02]  /*34e0*/  IMNMX R0, R238, R148, PT ;  /* 0x00000094ee007217 */ /* 0x000fe40003800200 */
[----:B------:R-:W-:Y:S02]  /*34f0*/  IADD3 R2, R148, 0x20, RZ ;  /* 0x0000002094027810 */ /* 0x000fe40007ffe0ff */
[----:B------:R-:W-:Y:S04]  /*3500*/  ISETP.GT.AND P5, PT, R0, RZ, PT ;  /* 0x000000ff0000720c */ /* 0x000fe80003fa4270 */
[----:B------:R-:W-:Y:S02]  /*3510*/  FSEL R4, R4, -INF , P5 ;  /* 0xff80000004047808 */ /* 0x000fe40002800000 */
[----:B------:R-:W-:Y:S02]  /*3520*/  ISETP.GT.AND P5, PT, R0, 0x1, PT ;  /* 0x000000010000780c */ /* 0x000fe40003fa4270 */
[----:B------:R-:W-:Y:S01]  /*3530*/  IMNMX R2, R238, R2, PT ;  /* 0x00000002ee027217 */ /* 0x000fe20003800200 */
[--C-:B------:R-:W-:Y:S01]  /*3540*/  FFMA.FTZ R151, R4, c[0x0][0x29c], -R204.reuse ;  /* 0x0000a70004977a23 */ /* 0x100fe200000108cc */
[----:B------:R-:W-:Y:S01]  /*3550*/  FSEL R5, R5, -INF , P5 ;  /* 0xff80000005057808 */ /* 0x000fe20002800000 */
[----:B------:R-:W2:Y:S01]  /*3560*/  LDS R4, [R237.X4+0x122a0] ;  /* 0x0122a000ed047984 */ /* 0x000ea20000004800 */
[----:B------:R-:W-:Y:S03]  /*3570*/  ISETP.GT.AND P5, PT, R0, 0x20, PT ;  /* 0x000000200000780c */ /* 0x000fe60003fa4270 */
[--C-:B------:R-:W-:Y:S01]  /*3580*/  FFMA.FTZ R150, R5, c[0x0][0x29c], -R204.reuse ;  /* 0x0000a70005967a23 */ /* 0x100fe200000108cc */
[----:B------:R-:W-:Y:S01]  /*3590*/  FSEL R16, R16, -INF , P5 ;  /* 0xff80000010107808 */ /* 0x000fe20002800000 */
[----:B------:R-:W-:Y:S01]  /*35a0*/  MUFU.EX2 R151, R151 ;  /* 0x0000009700977308 */ /* 0x000fe20000000800 */
[----:B------:R-:W-:Y:S03]  /*35b0*/  ISETP.GT.AND P5, PT, R0, 0x21, PT ;  /* 0x000000210000780c */ /* 0x000fe60003fa4270 */
[--C-:B------:R-:W-:Y:S01]  /*35c0*/  FFMA.FTZ R149, R16, c[0x0][0x29c], -R204.reuse ;  /* 0x0000a70010957a23 */ /* 0x100fe200000108cc */
[----:B------:R-:W-:Y:S02]  /*35d0*/  FSEL R17, R17, -INF , P5 ;  /* 0xff80000011117808 */ /* 0x000fe40002800000 */
[----:B------:R-:W-:Y:S03]  /*35e0*/  ISETP.GT.AND P5, PT, R0, 0x40, PT ;  /* 0x000000400000780c */ /* 0x000fe60003fa4270 */
[--C-:B------:R-:W-:Y:S01]  /*35f0*/  FFMA.FTZ R17, R17, c[0x0][0x29c], -R204.reuse ;  /* 0x0000a70011117a23 */ /* 0x100fe200000108cc */
[----:B------:R-:W-:Y:S01]  /*3600*/  FSEL R16, R20, -INF , P5 ;  /* 0xff80000014107808 */ /* 0x000fe20002800000 */
[----:B------:R-:W-:Y:S01]  /*3610*/  MUFU.EX2 R150, R150 ;  /* 0x0000009600967308 */ /* 0x000fe20000000800 */
[----:B------:R-:W-:Y:S02]  /*3620*/  ISETP.GT.AND P5, PT, R0, 0x41, PT ;  /* 0x000000410000780c */ /* 0x000fe40003fa4270 */
[----:B------:R-:W-:Y:S01]  /*3630*/  IADD3 R0, R148, 0x8, RZ ;  /* 0x0000000894007810 */ /* 0x000fe20007ffe0ff */
[--C-:B------:R-:W-:Y:S01]  /*3640*/  FFMA.FTZ R16, R16, c[0x0][0x29c], -R204.reuse ;  /* 0x0000a70010107a23 */ /* 0x100fe200000108cc */
[----:B------:R-:W-:Y:S01]  /*3650*/  FSEL R21, R21, -INF , P5 ;  /* 0xff80000015157808 */ /* 0x000fe20002800000 */
[--C-:B-1----:R-:W-:Y:S01]  /*3660*/  FADD.FTZ R44, R44, -R3.reuse ;  /* 0x800000032c2c7221 */ /* 0x102fe20000010000 */
[----:B------:R-:W-:Y:S01]  /*3670*/  IMNMX R0, R238, R0, PT ;  /* 0x00000000ee007217 */ /* 0x000fe20003800200 */
[--C-:B------:R-:W-:Y:S02]  /*3680*/  FADD.FTZ R41, R41, -R3.reuse ;  /* 0x8000000329297221 */ /* 0x100fe40000010000 */
[----:B------:R-:W-:Y:S01]  /*3690*/  FFMA.FTZ R204, R21, c[0x0][0x29c], -R204 ;  /* 0x0000a70015cc7a23 */ /* 0x000fe200000108cc */
[----:B------:R-:W-:Y:S01]  /*36a0*/  ISETP.GT.AND P5, PT, R0, RZ, PT ;  /* 0x000000ff0000720c */ /* 0x000fe20003fa4270 */
[----:B------:R-:W1:Y:S01]  /*36b0*/  MUFU.EX2 R16, R16 ;  /* 0x0000001000107308 */ /* 0x000e620000000800 */
[--C-:B------:R-:W-:Y:S02]  /*36c0*/  FADD.FTZ R45, R45, -R3.reuse ;  /* 0x800000032d2d7221 */ /* 0x100fe40000010000 */
[----:B------:R-:W-:Y:S01]  /*36d0*/  FSEL R6, R6, -INF , P5 ;  /* 0xff80000006067808 */ /* 0x000fe20002800000 */
[--C-:B------:R-:W-:Y:S01]  /*36e0*/  FADD.FTZ R28, R28, -R3.reuse ;  /* 0x800000031c1c7221 */ /* 0x100fe20000010000 */
[----:B------:R-:W-:Y:S01]  /*36f0*/  ISETP.GT.AND P5, PT, R0, 0x1, PT ;  /* 0x000000010000780c */ /* 0x000fe20003fa4270 */
[----:B------:R-:W-:Y:S02]  /*3700*/  FADD.FTZ R29, R29, -R3 ;  /* 0x800000031d1d7221 */ /* 0x000fe40000010000 */
[--C-:B------:R-:W-:Y:S01]  /*3710*/  FFMA.FTZ R21, R6, c[0x0][0x29c], -R205.reuse ;  /* 0x0000a70006157a23 */ /* 0x100fe200000108cd */
[----:B------:R-:W-:Y:S01]  /*3720*/  FSEL R5, R7, -INF , P5 ;  /* 0xff80000007057808 */ /* 0x000fe20002800000 */
[----:B------:R-:W-:Y:S01]  /*3730*/  MUFU.EX2 R204, R204 ;  /* 0x000000cc00cc7308 */ /* 0x000fe20000000800 */
[----:B------:R-:W-:Y:S01]  /*3740*/  ISETP.GT.AND P5, PT, R0, 0x20, PT ;  /* 0x000000200000780c */ /* 0x000fe20003fa4270 */
[--C-:B--2---:R-:W-:Y:S02]  /*3750*/  FADD.FTZ R30, R30, -R4.reuse ;  /* 0x800000041e1e7221 */ /* 0x104fe40000010000 */
[----:B------:R-:W-:Y:S01]  /*3760*/  FFMA.FTZ R5, R5, c[0x0][0x29c], -R205 ;  /* 0x0000a70005057a23 */ /* 0x000fe200000108cd */
[----:B------:R-:W-:Y:S01]  /*3770*/  FSEL R18, R18, -INF , P5 ;  /* 0xff80000012127808 */ /* 0x000fe20002800000 */
[----:B------:R-:W-:Y:S01]  /*3780*/  FADD.FTZ R40, R40, -R3 ;  /* 0x8000000328287221 */ /* 0x000fe20000010000 */
[----:B------:R-:W-:Y:S01]  /*3790*/  ISETP.GT.AND P5, PT, R0, 0x21, PT ;  /* 0x000000210000780c */ /* 0x000fe20003fa4270 */
[--C-:B------:R-:W-:Y:S02]  /*37a0*/  FADD.FTZ R31, R31, -R4.reuse ;  /* 0x800000041f1f7221 */ /* 0x100fe40000010000 */
[--C-:B------:R-:W-:Y:S01]  /*37b0*/  FFMA.FTZ R211, R18, c[0x0][0x29c], -R205.reuse ;  /* 0x0000a70012d37a23 */ /* 0x100fe200000108cd */
[----:B------:R-:W-:Y:S01]  /*37c0*/  FSEL R19, R19, -INF , P5 ;  /* 0xff80000013137808 */ /* 0x000fe20002800000 */
[----:B------:R-:W2:Y:S01]  /*37d0*/  MUFU.EX2 R21, R21 ;  /* 0x0000001500157308 */ /* 0x000ea20000000800 */
[----:B------:R-:W-:Y:S01]  /*37e0*/  ISETP.GT.AND P5, PT, R0, 0x40, PT ;  /* 0x000000400000780c */ /* 0x000fe20003fa4270 */
[----:B-1----:R-:W-:Y:S02]  /*37f0*/  FMUL.FTZ R44, R16, R44 ;  /* 0x0000002c102c7220 */ /* 0x002fe40000410000 */
[--C-:B------:R-:W-:Y:S01]  /*3800*/  FFMA.FTZ R210, R19, c[0x0][0x29c], -R205.reuse ;  /* 0x0000a70013d27a23 */ /* 0x100fe200000108cd */
[----:B------:R-:W-:Y:S01]  /*3810*/  FSEL R22, R22, -INF , P5 ;  /* 0xff80000016167808 */ /* 0x000fe20002800000 */
[--C-:B------:R-:W-:Y:S01]  /*3820*/  FADD.FTZ R43, R43, -R4.reuse ;  /* 0x800000042b2b7221 */ /* 0x100fe20000010000 */
[----:B------:R-:W-:Y:S01]  /*3830*/  ISETP.GT.AND P5, PT, R0, 0x41, PT ;  /* 0x000000410000780c */ /* 0x000fe20003fa4270 */
[--C-:B------:R-:W-:Y:S01]  /*3840*/  FADD.FTZ R47, R47, -R4.reuse ;  /* 0x800000042f2f7221 */ /* 0x100fe20000010000 */
[----:B------:R-:W-:Y:S01]  /*3850*/  IADD3 R0, R148, 0x28, RZ ;  /* 0x0000002894007810 */ /* 0x000fe20007ffe0ff */
[--C-:B------:R-:W-:Y:S01]  /*3860*/  FFMA.FTZ R209, R22, c[0x0][0x29c], -R205.reuse ;  /* 0x0000a70016d17a23 */ /* 0x100fe200000108cd */
[----:B------:R-:W-:Y:S01]  /*3870*/  FSEL R23, R23, -INF , P5 ;  /* 0xff80000017177808 */ /* 0x000fe20002800000 */
[----:B------:R-:W1:Y:S01]  /*3880*/  MUFU.EX2 R5, R5 ;  /* 0x0000000500057308 */ /* 0x000e620000000800 */
[----:B------:R-:W-:Y:S01]  /*3890*/  ISETP.GT.AND P5, PT, R2, RZ, PT ;  /* 0x000000ff0200720c */ /* 0x000fe20003fa4270 */
[--C-:B------:R-:W-:Y:S01]  /*38a0*/  FADD.FTZ R42, R42, -R4.reuse ;  /* 0x800000042a2a7221 */ /* 0x100fe20000010000 */
[----:B------:R-:W-:Y:S01]  /*38b0*/  IMNMX R0, R238, R0, PT ;  /* 0x00000000ee007217 */ /* 0x000fe20003800200 */
[----:B------:R-:W-:Y:S01]  /*38c0*/  FFMA.FTZ R205, R23, c[0x0][0x29c], -R205 ;  /* 0x0000a70017cd7a23 */ /* 0x000fe200000108cd */
[----:B------:R-:W-:Y:S01]  /*38d0*/  FSEL R8, R8, -INF , P5 ;  /* 0xff80000008087808 */ /* 0x000fe20002800000 */
[----:B------:R-:W-:Y:S01]  /*38e0*/  FADD.FTZ R46, R46, -R4 ;  /* 0x800000042e2e7221 */ /* 0x000fe20000010000 */
[----:B------:R-:W-:Y:S01]  /*38f0*/  ISETP.GT.AND P5, PT, R2, 0x1, PT ;  /* 0x000000010200780c */ /* 0x000fe20003fa4270 */
[----:B------:R-:W-:Y:S01]  /*3900*/  FMUL.FTZ R28, R151, R28 ;  /* 0x0000001c971c7220 */ /* 0x000fe20000410000 */
[----:B------:R-:W-:Y:S01]  /*3910*/  ISETP.GT.AND P6, PT, R0, RZ, PT ;  /* 0x000000ff0000720c */ /* 0x000fe20003fc4270 */
[----:B------:R3:W4:Y:S01]  /*3920*/  MUFU.EX2 R208, R205 ;  /* 0x000000cd00d07308 */ /* 0x0007220000000800 */
[----:B------:R-:W-:Y:S01]  /*3930*/  FSEL R9, R9, -INF , P5 ;  /* 0xff80000009097808 */ /* 0x000fe20002800000 */
[--C-:B------:R-:W-:Y:S01]  /*3940*/  FFMA.FTZ R8, R8, c[0x0][0x29c], -R207.reuse ;  /* 0x0000a70008087a23 */ /* 0x100fe200000108cf */
[----:B------:R-:W-:Y:S01]  /*3950*/  ISETP.GT.AND P5, PT, R2, 0x20, PT ;  /* 0x000000200200780c */ /* 0x000fe20003fa4270 */
[----:B--2---:R-:W-:Y:S01]  /*3960*/  FMUL.FTZ R30, R21, R30 ;  /* 0x0000001e151e7220 */ /* 0x004fe20000410000 */
[----:B------:R-:W-:Y:S01]  /*3970*/  FSEL R10, R10, -INF , P6 ;  /* 0xff8000000a0a7808 */ /* 0x000fe20003000000 */
[----:B------:R-:W-:Y:S01]  /*3980*/  FMUL.FTZ R29, R150, R29 ;  /* 0x0000001d961d7220 */ /* 0x000fe20000410000 */
[----:B------:R-:W-:Y:S01]  /*3990*/  FSEL R7, R12, -INF , P5 ;  /* 0xff8000000c077808 */ /* 0x000fe20002800000 */
[----:B------:R-:W-:Y:S01]  /*39a0*/  FMUL.FTZ R19, R204, R45 ;  /* 0x0000002dcc137220 */ /* 0x000fe20000410000 */
[----:B------:R-:W-:Y:S01]  /*39b0*/  ISETP.GT.AND P5, PT, R2, 0x21, PT ;  /* 0x000000210200780c */ /* 0x000fe20003fa4270 */
[----:B------:R-:W-:Y:S01]  /*39c0*/  MUFU.EX2 R8, R8 ;  /* 0x0000000800087308 */ /* 0x000fe20000000800 */
[----:B------:R-:W-:Y:S01]  /*39d0*/  ISETP.GT.AND P6, PT, R0, 0x20, PT ;  /* 0x000000200000780c */ /* 0x000fe20003fc4270 */
[--C-:B------:R-:W-:Y:S01]  /*39e0*/  FFMA.FTZ R7, R7, c[0x0][0x29c], -R207.reuse ;  /* 0x0000a70007077a23 */ /* 0x100fe200000108cf */
[----:B------:R-:W-:Y:S01]  /*39f0*/  F2FP.BF16.PACK_AB R23, R204, R16 ;  /* 0x00000010cc17723e */ /* 0x000fe200000010ff */
[C---:B-1----:R-:W-:Y:S01]  /*3a00*/  FMUL.FTZ R18, R5.reuse, R31 ;  /* 0x0000001f05127220 */ /* 0x042fe20000410000 */
[----:B------:R-:W-:Y:S02]  /*3a10*/  FSEL R14, R14, -INF , P6 ;  /* 0xff8000000e0e7808 */ /* 0x000fe40003000000 */
[----:B------:R-:W-:Y:S02]  /*3a20*/  ISETP.GT.AND P6, PT, R0, 0x40, PT ;  /* 0x000000400000780c */ /* 0x000fe40003fc4270 */
[----:B------:R-:W-:Y:S01]  /*3a30*/  F2FP.BF16.PACK_AB R21, R5, R21 ;  /* 0x000000150515723e */ /* 0x000fe200000010ff */
[----:B------:R-:W1:Y:S01]  /*3a40*/  MUFU.EX2 R149, R149 ;  /* 0x0000009500957308 */ /* 0x000e620000000800 */
[----:B------:R-:W-:Y:S01]  /*3a50*/  FSEL R26, R26, -INF , P6 ;  /* 0xff8000001a1a7808 */ /* 0x000fe20003000000 */
[--C-:B------:R-:W-:Y:S01]  /*3a60*/  FFMA.FTZ R14, R14, c[0x0][0x29c], -R206.reuse ;  /* 0x0000a7000e0e7a23 */ /* 0x100fe200000108ce */
[----:B------:R-:W-:Y:S01]  /*3a70*/  F2FP.BF16.PACK_AB R18, R18, R30 ;  /* 0x0000001e1212723e */ /* 0x000fe200000010ff */
[--C-:B---3--:R-:W-:Y:S01]  /*3a80*/  FFMA.FTZ R205, R9, c[0x0][0x29c], -R207.reuse ;  /* 0x0000a70009cd7a23 */ /* 0x108fe200000108cf */
[----:B------:R-:W-:Y:S01]  /*3a90*/  FSEL R9, R13, -INF , P5 ;  /* 0xff8000000d097808 */ /* 0x000fe20002800000 */
[--C-:B------:R-:W-:Y:S01]  /*3aa0*/  FFMA.FTZ R148, R26, c[0x0][0x29c], -R206.reuse ;  /* 0x0000a7001a947a23 */ /* 0x100fe200000108ce */
[----:B------:R-:W-:Y:S01]  /*3ab0*/  ISETP.GT.AND P5, PT, R2, 0x40, PT ;  /* 0x000000400200780c */ /* 0x000fe20003fa4270 */
[----:B----4-:R-:W-:Y:S01]  /*3ac0*/  FMUL.FTZ R12, R208, R47 ;  /* 0x0000002fd00c7220 */ /* 0x010fe20000410000 */
[----:B------:R-:W-:Y:S01]  /*3ad0*/  F2FP.BF16.PACK_AB R19, R19, R44 ;  /* 0x0000002c1313723e */ /* 0x000fe200000010ff */
[----:B------:R-:W-:Y:S01]  /*3ae0*/  MUFU.EX2 R205, R205 ;  /* 0x000000cd00cd7308 */ /* 0x000fe20000000800 */
[----:B------:R-:W-:Y:S01]  /*3af0*/  FSEL R24, R24, -INF , P5 ;  /* 0xff80000018187808 */ /* 0x000fe20002800000 */
[--C-:B------:R-:W-:Y:S01]  /*3b00*/  FFMA.FTZ R9, R9, c[0x0][0x29c], -R207.reuse ;  /* 0x0000a70009097a23 */ /* 0x100fe200000108cf */
[----:B------:R-:W-:Y:S02]  /*3b10*/  ISETP.GT.AND P5, PT, R2, 0x41, PT ;  /* 0x000000410200780c */ /* 0x000fe40003fa4270 */
[----:B------:R-:W2:Y:S01]  /*3b20*/  LDS R2, [R237.X4+0x12300] ;  /* 0x01230000ed027984 */ /* 0x000ea20000004800 */
[--C-:B------:R-:W-:Y:S01]  /*3b30*/  FFMA.FTZ R6, R24, c[0x0][0x29c], -R207.reuse ;  /* 0x0000a70018067a23 */ /* 0x100fe200000108cf */
[----:B------:R-:W-:Y:S02]  /*3b40*/  FSEL R25, R25, -INF , P5 ;  /* 0xff80000019197808 */ /* 0x000fe40002800000 */
[C---:B------:R-:W-:Y:S01]  /*3b50*/  ISETP.GT.AND P5, PT, R0.reuse, 0x1, PT ;  /* 0x000000010000780c */ /* 0x040fe20003fa4270 */
[----:B------:R-:W3:Y:S02]  /*3b60*/  MUFU.EX2 R17, R17 ;  /* 0x0000001100117308 */ /* 0x000ee40000000800 */
[----:B------:R-:W-:Y:S01]  /*3b70*/  FFMA.FTZ R207, R25, c[0x0][0x29c], -R207 ;  /* 0x0000a70019cf7a23 */ /* 0x000fe200000108cf */
[----:B------:R-:W-:Y:S01]  /*3b80*/  FSEL R11, R11, -INF , P5 ;  /* 0xff8000000b0b7808 */ /* 0x000fe20002800000 */
[----:B-1----:R-:W-:Y:S01]  /*3b90*/  FMUL.FTZ R40, R149, R40 ;  /* 0x0000002895287220 */ /* 0x002fe20000410000 */
[----:B------:R-:W-:Y:S02]  /*3ba0*/  ISETP.GT.AND P5, PT, R0, 0x21, PT ;  /* 0x000000210000780c */ /* 0x000fe40003fa4270 */
[----:B------:R-:W-:Y:S01]  /*3bb0*/  F2FP.BF16.PACK_AB R25, R150, R151 ;  /* 0x000000979619723e */ /* 0x000fe200000010ff */
[--C-:B------:R-:W-:Y:S01]  /*3bc0*/  FFMA.FTZ R11, R11, c[0x0][0x29c], -R206.reuse ;  /* 0x0000a7000b0b7a23 */ /* 0x100fe200000108ce */
[----:B------:R-:W-:Y:S01]  /*3bd0*/  FSEL R15, R15, -INF , P5 ;  /* 0xff8000000f0f7808 */ /* 0x000fe20002800000 */
[----:B------:R-:W1:Y:S01]  /*3be0*/  MUFU.EX2 R211, R211 ;  /* 0x000000d300d37308 */ /* 0x000e620000000800 */
[----:B------:R-:W-:Y:S01]  /*3bf0*/  ISETP.GT.AND P5, PT, R0, 0x41, PT ;  /* 0x000000410000780c */ /* 0x000fe20003fa4270 */
[--C-:B------:R-:W-:Y:S02]  /*3c00*/  FFMA.FTZ R0, R10, c[0x0][0x29c], -R206.reuse ;  /* 0x0000a7000a007a23 */ /* 0x100fe400000108ce */
[--C-:B------:R-:W-:Y:S01]  /*3c10*/  FFMA.FTZ R15, R15, c[0x0][0x29c], -R206.reuse ;  /* 0x0000a7000f0f7a23 */ /* 0x100fe200000108ce */
[----:B------:R-:W-:Y:S05]  /*3c20*/  FSEL R10, R27, -INF , P5 ;  /* 0xff8000001b0a7808 */ /* 0x000fea0002800000 */
[----:B------:R4:W-:Y:S01]  /*3c30*/  MUFU.EX2 R27, R0 ;  /* 0x00000000001b7308 */ /* 0x0009e20000000800 */
[----:B------:R-:W-:Y:S01]  /*3c40*/  FFMA.FTZ R206, R10, c[0x0][0x29c], -R206 ;  /* 0x0000a7000ace7a23 */ /* 0x000fe200000108ce */
[C---:B---3--:R-:W-:Y:S01]  /*3c50*/  F2FP.BF16.PACK_AB R24, R17.reuse, R149 ;  /* 0x000000951118723e */ /* 0x048fe200000010ff */
[----:B------:R-:W-:Y:S01]  /*3c60*/  FMUL.FTZ R20, R17, R41 ;  /* 0x0000002911147220 */ /* 0x000fe20000410000 */
[----:B------:R-:W-:Y:S06]  /*3c70*/  F2FP.BF16.PACK_AB R17, R29, R28 ;  /* 0x0000001c1d11723e */ /* 0x000fec00000010ff */
[----:B------:R-:W3:Y:S01]  /*3c80*/  MUFU.EX2 R26, R11 ;  /* 0x0000000b001a7308 */ /* 0x000ee20000000800 */
[----:B------:R-:W-:Y:S01]  /*3c90*/  F2FP.BF16.PACK_AB R20, R20, R40 ;  /* 0x000000281414723e */ /* 0x000fe200000010ff */
[----:B-1----:R-:W-:Y:S02]  /*3ca0*/  FMUL.FTZ R42, R211, R42 ;  /* 0x0000002ad32a7220 */ /* 0x002fe40000410000 */
[--C-:B--2---:R-:W-:Y:S02]  /*3cb0*/  FADD.FTZ R32, R32, -R2.reuse ;  /* 0x8000000220207221 */ /* 0x104fe40000010000 */
[--C-:B------:R-:W-:Y:S04]  /*3cc0*/  FADD.FTZ R36, R36, -R2.reuse ;  /* 0x8000000224247221 */ /* 0x100fe80000010000 */
[----:B------:R-:W1:Y:S01]  /*3cd0*/  MUFU.EX2 R210, R210 ;  /* 0x000000d200d27308 */ /* 0x000e620000000800 */
[----:B------:R-:W-:Y:S01]  /*3ce0*/  FMUL.FTZ R32, R8, R32 ;  /* 0x0000002008207220 */ /* 0x000fe20000410000 */
[----:B------:R-:W-:Y:S01]  /*3cf0*/  F2FP.BF16.PACK_AB R8, R205, R8 ;  /* 0x00000008cd08723e */ /* 0x000fe200000010ff */
[--C-:B------:R-:W-:Y:S01]  /*3d00*/  FADD.FTZ R37, R37, -R2.reuse ;  /* 0x8000000225257221 */ /* 0x100fe20000010000 */
[----:B----4-:R-:W2:Y:S01]  /*3d10*/  LDS R0, [R237.X4+0x12320] ;  /* 0x01232000ed007984 */ /* 0x010ea20000004800 */
[--C-:B------:R-:W-:Y:S02]  /*3d20*/  FADD.FTZ R49, R49, -R2.reuse ;  /* 0x8000000231317221 */ /* 0x100fe40000010000 */
[--C-:B------:R-:W-:Y:S01]  /*3d30*/  FADD.FTZ R33, R33, -R2.reuse ;  /* 0x8000000221217221 */ /* 0x100fe20000010000 */
[----:B------:R-:W-:Y:S01]  /*3d40*/  STS [R234+0x12480], R25 ;  /* 0x01248019ea007388 */ /* 0x000fe20000000800 */
[----:B------:R-:W-:Y:S01]  /*3d50*/  FADD.FTZ R48, R48, -R2 ;  /* 0x8000000230307221 */ /* 0x000fe20000010000 */
[----:B------:R4:W-:Y:S01]  /*3d60*/  MUFU.EX2 R22, R14 ;  /* 0x0000000e00167308 */ /* 0x0009e20000000800 */
[----:B------:R-:W-:Y:S01]  /*3d70*/  FMUL.FTZ R33, R205, R33 ;  /* 0x00000021cd217220 */ /* 0x000fe20000410000 */
[----:B------:R-:W-:Y:S01]  /*3d80*/  STS [R235], R21 ;  /* 0x00000015eb007388 */ /* 0x000fe20000000800 */
[----:B---3--:R-:W-:Y:S03]  /*3d90*/  F2FP.BF16.PACK_AB R3, R26, R27 ;  /* 0x0000001b1a03723e */ /* 0x008fe600000010ff */
[----:B------:R-:W-:Y:S04]  /*3da0*/  STS [R234+0x12c80], R8 ;  /* 0x012c8008ea007388 */ /* 0x000fe80000000800 */
[----:B------:R-:W3:Y:S01]  /*3db0*/  MUFU.EX2 R7, R7 ;  /* 0x0000000700077308 */ /* 0x000ee20000000800 */
[----:B------:R-:W-:Y:S01]  /*3dc0*/  STS [R235+0x800], R3 ;  /* 0x00080003eb007388 */ /* 0x000fe20000000800 */
[----:B-1----:R-:W-:Y:S03]  /*3dd0*/  FMUL.FTZ R10, R210, R43 ;  /* 0x0000002bd20a7220 */ /* 0x002fe60000410000 */
[----:B------:R-:W-:Y:S02]  /*3de0*/  STS [R234+0x13480], R24 ;  /* 0x01348018ea007388 */ /* 0x000fe40000000800 */
[----:B------:R-:W-:Y:S03]  /*3df0*/  F2FP.BF16.PACK_AB R10, R10, R42 ;  /* 0x0000002a0a0a723e */ /* 0x000fe600000010ff */
[----:B------:R-:W1:Y:S01]  /*3e00*/  MUFU.EX2 R9, R9 ;  /* 0x0000000900097308 */ /* 0x000e620000000800 */
[----:B----4-:R-:W-:Y:S05]  /*3e10*/  F2FP.BF16.PACK_AB R14, R210, R211 ;  /* 0x000000d3d20e723e */ /* 0x010fea00000010ff */
[----:B------:R-:W-:Y:S04]  /*3e20*/  STS [R235+0x1000], R14 ;  /* 0x0010000eeb007388 */ /* 0x000fe80000000800 */
[----:B------:R-:W4:Y:S01]  /*3e30*/  MUFU.EX2 R16, R15 ;  /* 0x0000000f00107308 */ /* 0x000f220000000800 */
[----:B---3--:R-:W-:Y:S02]  /*3e40*/  FMUL.FTZ R36, R7, R36 ;  /* 0x0000002407247220 */ /* 0x008fe40000410000 */
[--C-:B--2---:R-:W-:Y:S02]  /*3e50*/  FADD.FTZ R34, R34, -R0.reuse ;  /* 0x8000000022227221 */ /* 0x104fe40000010000 */
[--C-:B------:R-:W-:Y:S05]  /*3e60*/  FADD.FTZ R35, R35, -R0.reuse ;  /* 0x8000000023237221 */ /* 0x100fea0000010000 */
[----:B------:R-:W2:Y:S01]  /*3e70*/  MUFU.EX2 R209, R209 ;  /* 0x000000d100d17308 */ /* 0x000ea20000000800 */
[----:B------:R-:W-:Y:S02]  /*3e80*/  FMUL.FTZ R34, R27, R34 ;  /* 0x000000221b227220 */ /* 0x000fe40000410000 */
[----:B------:R-:W-:Y:S01]  /*3e90*/  FMUL.FTZ R35, R26, R35 ;  /* 0x000000231a237220 */ /* 0x000fe20000410000 */
[C---:B-1----:R-:W-:Y:S01]  /*3ea0*/  F2FP.BF16.PACK_AB R7, R9.reuse, R7 ;  /* 0x000000070907723e */ /* 0x042fe200000010ff */
[----:B------:R-:W-:Y:S02]  /*3eb0*/  FMUL.FTZ R9, R9, R37 ;  /* 0x0000002509097220 */ /* 0x000fe40000410000 */
[--C-:B------:R-:W-:Y:S02]  /*3ec0*/  FADD.FTZ R38, R38, -R0.reuse ;  /* 0x8000000026267221 */ /* 0x100fe40000010000 */
[----:B------:R-:W-:Y:S01]  /*3ed0*/  STS [R234+0x13c80], R7 ;  /* 0x013c8007ea007388 */ /* 0x000fe20000000800 */
[----:B------:R-:W1:Y:S01]  /*3ee0*/  MUFU.EX2 R207, R207 ;  /* 0x000000cf00cf7308 */ /* 0x000e620000000800 */
[--C-:B------:R-:W-:Y:S01]  /*3ef0*/  FADD.FTZ R39, R39, -R0.reuse ;  /* 0x8000000027277221 */ /* 0x100fe20000010000 */
[----:B------:R-:W-:Y:S01]  /*3f00*/  F2FP.BF16.PACK_AB R9, R9, R36 ;  /* 0x000000240909723e */ /* 0x000fe200000010ff */
[----:B------:R-:W-:Y:S01]  /*3f10*/  FMUL.FTZ R38, R22, R38 ;  /* 0x0000002616267220 */ /* 0x000fe20000410000 */
[C---:B----4-:R-:W-:Y:S01]  /*3f20*/  F2FP.BF16.PACK_AB R2, R16.reuse, R22 ;  /* 0x000000161002723e */ /* 0x050fe200000010ff */
[----:B------:R-:W-:Y:S02]  /*3f30*/  FMUL.FTZ R39, R16, R39 ;  /* 0x0000002710277220 */ /* 0x000fe40000410000 */
[--C-:B------:R-:W-:Y:S02]  /*3f40*/  FADD.FTZ R50, R50, -R0.reuse ;  /* 0x8000000032327221 */ /* 0x100fe40000010000 */
[----:B------:R3:W-:Y:S01]  /*3f50*/  STS [R235+0x1800], R2 ;  /* 0x00180002eb007388 */ /* 0x0007e20000000800 */
[----:B------:R-:W4:Y:S01]  /*3f60*/  MUFU.EX2 R6, R6 ;  /* 0x0000000600067308 */ /* 0x000f220000000800 */
[----:B------:R-:W-:Y:S01]  /*3f70*/  FADD.FTZ R51, R51, -R0 ;  /* 0x8000000033337221 */ /* 0x000fe20000010000 */
[----:B------:R-:W-:Y:S01]  /*3f80*/  F2FP.BF16.PACK_AB R0, R39, R38 ;  /* 0x000000262700723e */ /* 0x000fe200000010ff */
[----:B------:R-:W-:Y:S01]  /*3f90*/  STS [R234+0x14480], R23 ;  /* 0x01448017ea007388 */ /* 0x000fe20000000800 */
[----:B--2---:R-:W-:Y:S01]  /*3fa0*/  F2FP.BF16.PACK_AB R13, R208, R209 ;  /* 0x000000d1d00d723e */ /* 0x004fe200000010ff */
[----:B------:R-:W-:Y:S04]  /*3fb0*/  FMUL.FTZ R46, R209, R46 ;  /* 0x0000002ed12e7220 */ /* 0x000fe80000410000 */
[----:B------:R-:W-:Y:S01]  /*3fc0*/  STS [R235+0x2000], R13 ;  /* 0x0020000deb007388 */ /* 0x000fe20000000800 */
[----:B------:R-:W-:Y:S01]  /*3fd0*/  MUFU.EX2 R15, R148 ;  /* 0x00000094000f7308 */ /* 0x000fe20000000800 */
[----:B------:R-:W-:Y:S01]  /*3fe0*/  F2FP.BF16.PACK_AB R12, R12, R46 ;  /* 0x0000002e0c0c723e */ /* 0x000fe200000010ff */
[C---:B-1----:R-:W-:Y:S08]  /*3ff0*/  FMUL.FTZ R11, R207.reuse, R49 ;  /* 0x00000031cf0b7220 */ /* 0x042ff00000410000 */
[----:B------:R-:W3:Y:S01]  /*4000*/  MUFU.EX2 R5, R206 ;  /* 0x000000ce00057308 */ /* 0x000ee20000000800 */
[----:B----4-:R-:W-:Y:S01]  /*4010*/  F2FP.BF16.PACK_AB R4, R207, R6 ;  /* 0x00000006cf04723e */ /* 0x010fe200000010ff */
[----:B------:R-:W-:Y:S01]  /*4020*/  FMUL.FTZ R48, R6, R48 ;  /* 0x0000003006307220 */ /* 0x000fe20000410000 */
[----:B------:R-:W-:Y:S03]  /*4030*/  F2FP.BF16.PACK_AB R6, R33, R32 ;  /* 0x000000202106723e */ /* 0x000fe600000010ff */
[----:B------:R-:W-:Y:S01]  /*4040*/  STS [R234+0x14c80], R4 ;  /* 0x014c8004ea007388 */ /* 0x000fe20000000800 */
[----:B------:R-:W-:Y:S02]  /*4050*/  F2FP.BF16.PACK_AB R11, R11, R48 ;  /* 0x000000300b0b723e */ /* 0x000fe400000010ff */
[----:B---3--:R-:W-:Y:S01]  /*4060*/  F2FP.BF16.PACK_AB R2, R5, R15 ;  /* 0x0000000f0502723e */ /* 0x008fe200000010ff */
        /* <DEDUP_REMOVED lines=99> */
[C---:B------:R-:W-:Y:S03]  /*46a0*/  IMAD.SHL.U32 R5, R233.reuse, 0x40, RZ ;  /* 0x00000040e9057824 */ /* 0x040fe600078e00ff */
[----:B------:R-:W3:Y:S01]  /*46b0*/  LDL.64 R20, [R1] ;  /* 0x0000000001147983 */ /* 0x000ee20000100a00 */
[----:B------:R-:W-:Y:S02]  /*46c0*/  IMAD R4, R2, c[0x0][0x208], RZ ;  /* 0x0000820002047a24 */ /* 0x000fe400078e02ff */
[C---:B------:R-:W-:Y:S01]  /*46d0*/  IMAD.WIDE.U32 R2, R233.reuse, c[0x0][0x208], RZ ;  /* 0x00008200e9027a25 */ /* 0x040fe200078e00ff */
[----:B------:R-:W4:Y:S03]  /*46e0*/  LDL R9, [R1+0x20] ;  /* 0x0000200001097983 */ /* 0x000f260000100800 */
[----:B------:R-:W-:Y:S02]  /*46f0*/  IMAD R4, R233, c[0x0][0x20c], R4 ;  /* 0x00008300e9047a24 */ /* 0x000fe400078e0204 */
[C---:B------:R-:W-:Y:S02]  /*4700*/  IMAD.SHL.U32 R6, R2.reuse, 0x40, RZ ;  /* 0x0000004002067824 */ /* 0x040fe400078e00ff */
[----:B------:R-:W-:Y:S05]  /*4710*/  IMAD.IADD R3, R3, 0x1, R4 ;  /* 0x0000000103037824 */ /* 0x000fea00078e0204 */
[----:B------:R-:W-:Y:S02]  /*4720*/  SHF.L.U64.HI R3, R2, 0x6, R3 ;  /* 0x0000000602037819 */ /* 0x000fe40000010203 */
[----:B------:R-:W-:Y:S02]  /*4730*/  IADD3 R2, -R244, c[0x0][0x168], -R5 ;  /* 0x00005a00f4027a10 */ /* 0x000fe40007ffe905 */
[C---:B--2---:R-:W-:Y:S02]  /*4740*/  IADD3 R4, P1, R5.reuse, R10, RZ ;  /* 0x0000000a05047210 */ /* 0x044fe40007f3e0ff */
[----:B---3--:R-:W-:Y:S02]  /*4750*/  IADD3 R10, P6, P5, R20, UR6, R6 ;  /* 0x00000006140a7c10 */ /* 0x008fe4000fdde006 */
[----:B----4-:R-:W-:Y:S02]  /*4760*/  LEA.HI.X.SX32 R7, R5, R9, 0x1, P1 ;  /* 0x0000000905077211 */ /* 0x010fe400008f0eff */
[----:B------:R-:W-:Y:S02]  /*4770*/  IADD3.X R11, R249, UR7, R3, P6, P5 ;  /* 0x00000007f90b7c10 */ /* 0x000fe4000b7ea403 */
[----:B------:R-:W-:Y:S02]  /*4780*/  IADD3 R5, P6, R6, R20, RZ ;  /* 0x0000001406057210 */ /* 0x000fe40007fde0ff */
[----:B------:R-:W-:Y:S02]  /*4790*/  LOP3.LUT P1, RZ, R246, 0x1, RZ, 0xc0, !PT ;  /* 0x00000001f6ff7812 */ /* 0x000fe4000782c0ff */
[C---:B------:R-:W-:Y:S01]  /*47a0*/  LEA R8, P5, R4.reuse, c[0x0][0x280], 0x2 ;  /* 0x0000a00004087a11 */ /* 0x040fe200078a10ff */
[----:B------:R-:W-:Y:S01]  /*47b0*/  IMAD.X R3, R3, 0x1, R249, P6 ;  /* 0x0000000103037824 */ /* 0x000fe200030e06f9 */
[C---:B------:R-:W-:Y:S02]  /*47c0*/  LEA R6, P6, R5.reuse, c[0x0][0x1f0], 0x1 ;  /* 0x00007c0005067a11 */ /* 0x040fe400078c08ff */
[----:B------:R-:W-:Y:S02]  /*47d0*/  LEA.HI.X R9, R4, c[0x0][0x284], R7, 0x2, P5 ;  /* 0x0000a10004097a11 */ /* 0x000fe400028f1407 */
[----:B------:R-:W-:Y:S02]  /*47e0*/  ISETP.LT.OR P5, PT, R2, 0x1, !P1 ;  /* 0x000000010200780c */ /* 0x000fe40004fa1670 */
[----:B------:R-:W-:Y:S02]  /*47f0*/  LEA.HI.X R7, R5, c[0x0][0x1f4], R3, 0x1, P6 ;  /* 0x00007d0005077a11 */ /* 0x000fe400030f0c03 */
[----:B------:R-:W-:Y:S02]  /*4800*/  LEA R4, P6, R10, c[0x0][0x1f0], 0x1 ;  /* 0x00007c000a047a11 */ /* 0x000fe400078c08ff */
[----:B------:R-:W-:Y:S02]  /*4810*/  ISETP.LT.OR P1, PT, R2, 0x21, !P1 ;  /* 0x000000210200780c */ /* 0x000fe40004f21670 */
[----:B------:R-:W-:Y:S02]  /*4820*/  LEA.HI.X R5, R10, c[0x0][0x1f4], R11, 0x1, P6 ;  /* 0x00007d000a057a11 */ /* 0x000fe400030f0c0b */
[----:B------:R-:W-:Y:S03]  /*4830*/  LOP3.LUT P6, RZ, R246, 0x2, RZ, 0xc0, !PT ;  /* 0x00000002f6ff7812 */ /* 0x000fe600078cc0ff */
[----:B------:R-:W-:Y:S01]  /*4840*/  @!PT LDS RZ, [RZ] ;  /* 0x00000000fffff984 */ /* 0x000fe20000000800 */
[----:B------:R-:W-:Y:S01]  /*4850*/  @!PT LDS RZ, [RZ] ;  /* 0x00000000fffff984 */ /* 0x000fe20000000800 */
[----:B------:R-:W-:Y:S01]  /*4860*/  @!PT LDS RZ, [RZ] ;  /* 0x00000000fffff984 */ /* 0x000fe20000000800 */
[----:B------:R1:W-:Y:S01]  /*4870*/  LDGSTS.E.BYPASS.LTC128B.128 [R236+0xe080], [R6.64], !P5 ;  /* 0x0e08000006ec7fae */ /* 0x0003e2000e901d48 */
[C---:B------:R-:W-:Y:S02]  /*4880*/  ISETP.LT.OR P5, PT, R2.reuse, 0x1, !P6 ;  /* 0x000000010200780c */ /* 0x040fe400077a1670 */
[----:B------:R-:W-:Y:S01]  /*4890*/  ISETP.LT.OR P6, PT, R2, 0x21, !P6 ;  /* 0x000000210200780c */ /* 0x000fe200077c1670 */
[----:B------:R-:W-:Y:S10]  /*48a0*/  @!P2 IMAD.SHL.U32 R2, R240, 0x10, RZ ;  /* 0x00000010f002a824 */ /* 0x000ff400078e00ff */
[----:B------:R1:W-:Y:S04]  /*48b0*/  LDGSTS.E.BYPASS.LTC128B.128 [R236+0x10080], [R6.64+0x80], !P5 ;  /* 0x1008008006ec7fae */ /* 0x0003e8000e901d48 */
[----:B------:R1:W-:Y:S04]  /*48c0*/  LDGSTS.E.BYPASS.LTC128B.128 [R236+0xf080], [R4.64], !P1 ;  /* 0x0f08000004ec7fae */ /* 0x0003e8000c901d48 */
[----:B------:R1:W-:Y:S04]  /*48d0*/  LDGSTS.E.BYPASS.LTC128B.128 [R236+0x11080], [R4.64+0x80], !P6 ;  /* 0x1108008004ec7fae */ /* 0x0003e8000f101d48 */
[----:B------:R1:W-:Y:S02]  /*48e0*/  @!P2 LDGSTS.E.BYPASS.LTC128B.128 [R2+0x12280], [R8.64] ;  /* 0x122800000802afae */ /* 0x0003e4000b901d48 */
.L_x_805:
[-C--:B-1-34-:R-:W-:Y:S01]  /*48f0*/  HMMA.16816.F32.BF16 R4, R32, R16.reuse, RZ ;  /* 0x000000102004723c */ /* 0x09afe200000418ff */
[----:B------:R-:W-:Y:S01]  /*4900*/  LDSM.16.M88.4 R44, [R220+0x1800] ;  /* 0x00180000dc2c783b */ /* 0x000fe20000000200 */
[----:B------:R-:W-:Y:S02]  /*4910*/  UIADD3 UR12, UR4, 0x1, URZ ;  /* 0x00000001040c7890 */ /* 0x000fe4000fffe03f */
[----:B------:R-:W-:Y:S01]  /*4920*/  IMAD.WIDE.U32 R2, R242, c[0x0][0x238], R240 ;  /* 0x00008e00f2027a25 */ /* 0x000fe200078e00f0 */
[----:B------:R-:W-:Y:S01]  /*4930*/  UISETP.GE.AND UP1, UPT, UR4, 0x1, UPT ;  /* 0x000000010400788c */ /* 0x000fe2000bf26270 */
[----:B------:R-:W-:Y:S01]  /*4940*/  LDSM.16.MT88.4 R48, [R0+0x4080] ;  /* 0x004080000030783b */ /* 0x000fe20000004200 */
[----:B------:R-:W-:Y:S01]  /*4950*/  UIADD3 UR11, UR13, 0x1, URZ ;  /* 0x000000010d0b7890 */ /* 0x000fe2000fffe03f */
[C---:B------:R-:W-:Y:S01]  /*4960*/  HMMA.16816.F32.BF16 R8, R36.reuse, R16, RZ ;  /* 0x000000102408723c */ /* 0x040fe200000418ff */
[----:B------:R-:W-:Y:S02]  /*4970*/  UISETP.GE.AND UP0, UPT, UR13, 0x1, UPT ;  /* 0x000000010d00788c */ /* 0x000fe4000bf06270 */
[----:B------:R-:W-:Y:S02]  /*4980*/  LDSM.16.M88.4 R148, [R222+0x1000] ;  /* 0x00100000de94783b */ /* 0x000fe40000000200 */
[----:B------:R-:W-:Y:S03]  /*4990*/  USEL UR13, UR11, URZ, !UP0 ;  /* 0x0000003f0b0d7287 */ /* 0x000fe6000c000000 */
        /* <DEDUP_REMOVED lines=45> */
[----:B------:R-:W-:Y:S01]  /*4c70*/  SHF.R.S32.HI R44, RZ, 0x1f, R239 ;  /* 0x0000001fff2c7819 */ /* 0x000fe200000114ef */
[-C--:B------:R-:W-:Y:S04]  /*4c80*/  HMMA.16816.F32.BF16 R12, R48, R46.reuse, R12 ;  /* 0x0000002e300c723c */ /* 0x080fe8000004180c */
[----:B------:R-:W-:Y:S04]  /*4c90*/  IMAD R44, R44, c[0x0][0x240], RZ ;  /* 0x000090002c2c7a24 */ /* 0x000fe800078e02ff */
[C---:B------:R-:W-:Y:S04]  /*4ca0*/  HMMA.16816.F32.BF16 R16, R36.reuse, R46, R16 ;  /* 0x0000002e2410723c */ /* 0x040fe80000041810 */
[----:B------:R-:W-:Y:S04]  /*4cb0*/  IMAD R44, R239, c[0x0][0x244], R44 ;  /* 0x00009100ef2c7a24 */ /* 0x000fe800078e022c */
        /* <DEDUP_REMOVED lines=14> */
[----:B------:R-:W-:Y:S03]  /*4da0*/  SHF.L.U32 R0, R243, 0xd, RZ ;  /* 0x0000000df3007819 */ /* 0x000fe600000006ff */
        /* <DEDUP_REMOVED lines=10> */
[----:B------:R-:W-:Y:S01]  /*4e50*/  IMAD.U32 R0, RZ, RZ, UR4 ;  /* 0x00000004ff007e24 */ /* 0x000fe2000f8e00ff */
[----:B------:R-:W-:Y:S01]  /*4e60*/  LDSM.16.MT88.4 R44, [R216+0x18080] ;  /* 0x01808000d82c783b */ /* 0x000fe20000004200 */
[----:B------:R-:W-:Y:S01]  /*4e70*/  ISETP.GE.AND P1, PT, R233, R252, PT ;  /* 0x000000fce900720c */ /* 0x000fe20003f26270 */
[----:B------:R-:W-:Y:S03]  /*4e80*/  USEL UR4, UR12, URZ, !UP1 ;  /* 0x0000003f0c047287 */ /* 0x000fe6000c800000 */
[----:B------:R-:W-:Y:S01]  /*4e90*/  RED.E.ADD.F32.FTZ.RN.STRONG.GPU [R2.64], R4 ;  /* 0x000000040200798e */ /* 0x000fe2000c10e788 */
[----:B------:R-:W-:Y:S04]  /*4ea0*/  LEA R0, R0, R227, 0xd ;  /* 0x000000e300007211 */ /* 0x000fe800078e68ff */
[----:B------:R-:W-:Y:S01]  /*4eb0*/  RED.E.ADD.F32.FTZ.RN.STRONG.GPU [R2.64+0x400], R5 ;  /* 0x000400050200798e */ /* 0x000fe2000c10e788 */
[----:B------:R-:W-:Y:S04]  /*4ec0*/  IMAD.SHL.U32 R0, R0, 0x2, RZ ;  /* 0x0000000200007824 */ /* 0x000fe800078e00ff */
        /* <DEDUP_REMOVED lines=146> */
.L_x_803:
[----:B------:R-:W-:Y:S05]  /*57f0*/  @P1 EXIT ;  /* 0x000000000000194d */ /* 0x000fea0003800000 */
[----:B------:R-:W2:Y:S01]  /*5800*/  LDL R2, [R1+0x8] ;  /* 0x0000080001027983 */ /* 0x000ea20000100800 */
[----:B------:R-:W-:Y:S01]  /*5810*/  IMAD.MOV.U32 R0, RZ, RZ, 0x1 ;  /* 0x00000001ff007424 */ /* 0x000fe200078e00ff */
[----:B------:R-:W-:Y:S01]  /*5820*/  BSSY B0, `(.L_x_807) ;  /* 0x000001c000007945 */ /* 0x000fe20003800000 */
[----:B------:R-:W-:Y:S01]  /*5830*/  IMAD.MOV.U32 R7, RZ, RZ, R242 ;  /* 0x000000ffff077224 */ /* 0x000fe200078e00f2 */
[----:B------:R-:W-:Y:S01]  /*5840*/  SHF.R.S32.HI R15, RZ, 0x1f, R239 ;  /* 0x0000001fff0f7819 */ /* 0x000fe200000114ef */
[----:B------:R-:W-:Y:S01]  /*5850*/  BAR.SYNC.DEFER_BLOCKING 0x1, 0x100 ;  /* 0x0044000000007b1d */ /* 0x000fe20000010000 */
[----:B------:R-:W-:Y:S01]  /*5860*/  ISETP.NE.AND P0, PT, R0, c[0x0][0x338], PT ;  /* 0x0000ce0000007a0c */ /* 0x000fe20003f05270 */
[----:B------:R-:W-:-:S12]  /*5870*/  IMAD R0, R239, c[0x0][0x2f4], RZ ;  /* 0x0000bd00ef007a24 */ /* 0x000fd800078e02ff */
[----:B------:R-:W-:-:S05]  /*5880*/  @P0 IMAD.HI.U32 R3, R242, c[0x0][0x33c], RZ ;  /* 0x0000cf00f2030a27 */ /* 0x000fca00078e00ff */
[----:B------:R-:W-:Y:S02]  /*5890*/  @P0 SHF.R.U32.HI R7, RZ, c[0x0][0x340], R3 ;  /* 0x0000d000ff070a19 */ /* 0x000fe40000011603 */
[----:B------:R-:W-:Y:S02]  /*58a0*/  SHF.R.S32.HI R3, RZ, 0x1f, R0 ;  /* 0x0000001fff037819 */ /* 0x000fe40000011400 */
[--C-:B------:R-:W-:Y:S01]  /*58b0*/  SHF.R.S32.HI R12, RZ, 0x1f, R7.reuse ;  /* 0x0000001fff0c7819 */ /* 0x100fe20000011407 */
[----:B------:R-:W-:-:S04]  /*58c0*/  IMAD.MOV R6, RZ, RZ, -R7 ;  /* 0x000000ffff067224 */ /* 0x000fc800078e0a07 */
[----:B------:R-:W-:Y:S02]  /*58d0*/  IMAD R6, R6, c[0x0][0x338], R242 ;  /* 0x0000ce0006067a24 */ /* 0x000fe400078e02f2 */
[----:B--2---:R-:W-:-:S04]  /*58e0*/  IMAD R2, R2, c[0x0][0x358], RZ ;  /* 0x0000d60002027a24 */ /* 0x004fc800078e02ff */
[----:B------:R-:W-:-:S05]  /*58f0*/  IMAD R2, R2, c[0x0][0x2f4], RZ ;  /* 0x0000bd0002027a24 */ /* 0x000fca00078e02ff */
[----:B------:R-:W-:Y:S02]  /*5900*/  IADD3 R0, P1, P0, R2, R0, R7 ;  /* 0x0000000002007210 */ /* 0x000fe4000783e007 */
[----:B------:R-:W-:-:S03]  /*5910*/  SHF.R.S32.HI R2, RZ, 0x1f, R2 ;  /* 0x0000001fff027819 */ /* 0x000fc60000011402 */
[----:B------:R-:W-:Y:S01]  /*5920*/  IMAD.SHL.U32 R13, R0, 0x4, RZ ;  /* 0x00000004000d7824 */ /* 0x000fe200078e00ff */
[----:B------:R-:W-:Y:S02]  /*5930*/  IADD3.X R2, R2, R3, R12, P1, P0 ;  /* 0x0000000302027210 */ /* 0x000fe40000fe040c */
[----:B------:R-:W-:Y:S02]  /*5940*/  ISETP.NE.AND P1, PT, R240, RZ, PT ;  /* 0x000000fff000720c */ /* 0x000fe40003f25270 */
[----:B------:R-:W-:Y:S02]  /*5950*/  SHF.L.U64.HI R14, R0, 0x2, R2 ;  /* 0x00000002000e7819 */ /* 0x000fe40000010202 */
[----:B------:R-:W-:-:S04]  /*5960*/  IADD3 R4, P0, R13, c[0x0][0x350], RZ ;  /* 0x0000d4000d047a10 */ /* 0x000fc80007f1e0ff */
[----:B------:R-:W-:-:S05]  /*5970*/  IADD3.X R5, R14, c[0x0][0x354], RZ, P0, !PT ;  /* 0x0000d5000e057a10 */ /* 0x000fca00007fe4ff */
[----:B------:R-:W-:Y:S05]  /*5980*/  @P1 BRA `(.L_x_808) ;  /* 0x0000005000001947 */ /* 0x000fea0003800000 */
.L_x_809:
[----:B------:R-:W2:Y:S01]  /*5990*/  LDG.E.STRONG.GPU R0, [R4.64] ;  /* 0x0000000804007981 */ /* 0x000ea2000c1ef900 */
[----:B------:R-:W-:Y:S01]  /*59a0*/  YIELD ;  /* 0x0000000000007946 */ /* 0x000fe20003800000 */
[----:B--2---:R-:W-:Y:S01]  /*59b0*/  ISETP.NE.AND P0, PT, R0, R6, PT ;  /* 0x000000060000720c */ /* 0x004fe20003f05270 */
[----:B------:R-:W-:-:S12]  /*59c0*/  CCTL.IVALL ;  /* 0x00000000ff00798f */ /* 0x000fd80002000000 */
[----:B------:R-:W-:Y:S05]  /*59d0*/  @P0 BRA `(.L_x_809) ;  /* 0xffffffb000000947 */ /* 0x000fea000383ffff */
.L_x_808:
[----:B------:R-:W-:Y:S05]  /*59e0*/  BSYNC B0 ;  /* 0x0000000000007941 */ /* 0x000fea0003800000 */
.L_x_807:
[----:B------:R-:W-:Y:S01]  /*59f0*/  MOV R16, 0xffffffff ;  /* 0xffffffff00107802 */ /* 0x000fe20000000f00 */
[----:B------:R-:W-:Y:S05]  /*5a00*/  BRA.CONV ~URZ, `(.L_x_810) ;  /* 0x000000237f007947 */ /* 0x000fea000b800000 */
[----:B------:R-:W-:Y:S02]  /*5a10*/  MOV R2, 0x5a30 ;  /* 0x00005a3000027802 */ /* 0x000fe40000000f00 */
[----:B------:R-:W-:Y:S05]  /*5a20*/  CALL.REL.NOINC `($__internal_4_$__cuda_sm70_warpsync) ;  /* 0x00000a9000007944 */ /* 0x000fea0003c00000 */
.L_x_810:
[----:B------:R-:W2:Y:S01]  /*5a30*/  LDL.LU R0, [R1+0x8] ;  /* 0x0000080001007983 */ /* 0x000ea20000300800 */
[----:B------:R-:W-:Y:S01]  /*5a40*/  IMAD R8, R15, c[0x0][0x330], RZ ;  /* 0x0000cc000f087a24 */ /* 0x000fe200078e02ff */
[----:B------:R-:W-:-:S06]  /*5a50*/  NOP ;  /* 0x0000000000007918 */ /* 0x000fcc0000000000 */
[----:B--2---:R-:W-:Y:S02]  /*5a60*/  IMAD R10, R0, 0x3000, RZ ;  /* 0x00003000000a7824 */ /* 0x004fe400078e02ff */
[----:B------:R-:W-:-:S03]  /*5a70*/  IMAD R0, R12, c[0x0][0x328], RZ ;  /* 0x0000ca000c007a24 */ /* 0x000fc600078e02ff */
[----:B------:R-:W-:Y:S01]  /*5a80*/  SHF.R.S32.HI R2, RZ, 0x1f, R10 ;  /* 0x0000001fff027819 */ /* 0x000fe2000001140a */
[----:B------:R-:W-:Y:S01]  /*5a90*/  IMAD R0, R7, c[0x0][0x32c], R0 ;  /* 0x0000cb0007007a24 */ /* 0x000fe200078e0200 */
[----:B------:R-:W-:-:S04]  /*5aa0*/  IADD3 R10, P0, R10, R240, RZ ;  /* 0x000000f00a0a7210 */ /* 0x000fc80007f1e0ff */
[----:B------:R-:W-:-:S05]  /*5ab0*/  LEA.HI.X.SX32 R11, R240, R2, 0x1, P0 ;  /* 0x00000002f00b7211 */ /* 0x000fca00000f0eff */
        /* <DEDUP_REMOVED lines=57> */
[----:B------:R-:W-:Y:S05]  /*5e50*/  CALL.REL.NOINC `($__internal_4_$__cuda_sm70_warpsync) ;  /* 0x0000066000007944 */ /* 0x000fea0003c00000 */
.L_x_811:
        /* <DEDUP_REMOVED lines=12> */
.L_x_813:
[----:B------:R-:W-:Y:S05]  /*5f20*/  BSYNC B0 ;  /* 0x0000000000007941 */ /* 0x000fea0003800000 */
.L_x_812:
[----:B--2---:R-:W-:Y:S01]  /*5f30*/  IADD3 R4, P0, R13, c[0x0][0x348], RZ ;  /* 0x0000d2000d047a10 */ /* 0x004fe20007f1e0ff */
[----:B------:R-:W-:Y:S03]  /*5f40*/  BSSY B0, `(.L_x_814) ;  /* 0x0000008000007945 */ /* 0x000fe60003800000 */
[----:B------:R-:W-:Y:S01]  /*5f50*/  IADD3.X R5, R14, c[0x0][0x34c], RZ, P0, !PT ;  /* 0x0000d3000e057a10 */ /* 0x000fe200007fe4ff */
[----:B------:R-:W-:Y:S05]  /*5f60*/  @P1 BRA `(.L_x_815) ;  /* 0x0000005000001947 */ /* 0x000fea0003800000 */
.L_x_816:
[----:B------:R-:W2:Y:S01]  /*5f70*/  LDG.E.STRONG.GPU R0, [R4.64] ;  /* 0x0000000804007981 */ /* 0x000ea2000c1ef900 */
[----:B------:R-:W-:Y:S01]  /*5f80*/  YIELD ;  /* 0x0000000000007946 */ /* 0x000fe20003800000 */
[----:B--2---:R-:W-:Y:S01]  /*5f90*/  ISETP.NE.AND P0, PT, R0, R6, PT ;  /* 0x000000060000720c */ /* 0x004fe20003f05270 */
[----:B------:R-:W-:-:S12]  /*5fa0*/  CCTL.IVALL ;  /* 0x00000000ff00798f */ /* 0x000fd80002000000 */
[----:B------:R-:W-:Y:S05]  /*5fb0*/  @P0 BRA `(.L_x_816) ;  /* 0xffffffb000000947 */ /* 0x000fea000383ffff */
.L_x_815:
[----:B------:R-:W-:Y:S05]  /*5fc0*/  BSYNC B0 ;  /* 0x0000000000007941 */ /* 0x000fea0003800000 */
.L_x_814:
[----:B------:R-:W-:Y:S05]  /*5fd0*/  BRA.CONV ~URZ, `(.L_x_817) ;  /* 0x000000237f007947 */ /* 0x000fea000b800000 */
[----:B-1----:R-:W-:Y:S02]  /*5fe0*/  MOV R2, 0x6000 ;  /* 0x0000600000027802 */ /* 0x002fe40000000f00 */
[----:B------:R-:W-:Y:S05]  /*5ff0*/  CALL.REL.NOINC `($__internal_4_$__cuda_sm70_warpsync) ;  /* 0x000004c000007944 */ /* 0x000fea0003c00000 */
.L_x_817:
        /* <DEDUP_REMOVED lines=64> */
.L_x_818:
        /* <DEDUP_REMOVED lines=12> */
        .weak           $__internal_4_$__cuda_sm70_warpsync
        .type           $__internal_4_$__cuda_sm70_warpsync,@function
        .size           $__internal_4_$__cuda_sm70_warpsync,(.L_x_2308 - $__internal_4_$__cuda_sm70_warpsync)
$__internal_4_$__cuda_sm70_warpsync:
[----:B------:R-:W-:Y:S01]  /*64c0*/  MOV R3, 0x0 ;  /* 0x0000000000037802 */ /* 0x000fe20000000f00 */
[----:B------:R-:W-:Y:S04]  /*64d0*/  WARPSYNC R16 ;  /* 0x0000001000007348 */ /* 0x000fe80003800000 */
[----:B------:R-:W-:Y:S05]  /*64e0*/  RET.REL.NODEC R2 `(_ZN7cutlass13device_kernelIN5flash19enable_sm80_to_sm89INS1_16FlashAttnBwdSm80INS1_25CollectiveMainloopBwdSm80ILi2ELi1EN4cute5tupleIJNS5_1CILi64EEENS7_ILi96EEENS7_ILi128EEEEEENS_10bfloat16_tEfNS_4arch4Sm80ELb1ELb0ELb0ELb0ELb1ELb0ELb0ELb0ELi2ELi2ELi2ELi2ELb1EEENS1_24CollectiveEpilogueBwdGQAISB_fSE_Li256ELb0ELb1EEENS1_25SingleTileBwdLPTSchedulerILb0ELi96ELb1EEEEEEEEEvNT_6ParamsE) ;  /* 0xffff9b1002007950 */ /* 0x000fea0003c3ffff */
.L_x_819:
        /* <DEDUP_REMOVED lines=9> */
.L_x_2308:


//--------------------- .text._ZN7cutlass13device_kernelIN5flash19enable_sm80_to_sm89INS1_16FlashAttnBwdSm80INS1_25CollectiveMainloopBwdSm80ILi2ELi1EN4cute5tupleIJNS5_1CILi64EEENS7_ILi96EEENS7_ILi128EEEEEENS_10bfloat16_tEfNS_4arch4Sm80ELb1ELb0ELb0ELb1ELb0ELb0ELb0ELb0ELi2ELi2ELi2ELi2ELb1EEENS1_21CollectiveEpilogueBwdISB_SC_SE_Li256ELb1ELb0ELi4EEENS1_25SingleTileBwdLPTSchedulerILb1ELi96ELb0EEEEEEEEEvNT_6ParamsE --------------------------
	.section	.text._ZN7cutlass13device_kernelIN5flash19enable_sm80_to_sm89INS1_16FlashAttnBwdSm80INS1_25CollectiveMainloopBwdSm80ILi2ELi1EN4cute5tupleIJNS5_1CILi64EEENS7_ILi96EEENS7_ILi128EEEEEENS_10bfloat16_tEfNS_4arch4Sm80ELb1ELb0ELb0ELb1ELb0ELb0ELb0ELb0ELi2ELi2ELi2ELi2ELb1EEENS1_21CollectiveEpilogueBwdISB_SC_SE_Li256ELb1ELb0ELi4EEENS1_25SingleTileBwdLPTSchedulerILb1ELi96ELb0EEEEEEEEEvNT_6ParamsE,"ax",@progbits
	.sectioninfo	@"SHI_REGISTERS=255"
	.align	128
.text._ZN7cutlass13device_kernelIN5flash19enable_sm80_to_sm89INS1_16FlashAttnBwdSm80INS1_25CollectiveMainloopBwdSm80ILi2ELi1EN4cute5tupleIJNS5_1CILi64EEENS7_ILi96EEENS7_ILi128EEEEEENS_10bfloat16_tEfNS_4arch4Sm80ELb1ELb0ELb0ELb1ELb0ELb0ELb0ELb0ELi2ELi2ELi2ELi2ELb1EEENS1_21CollectiveEpilogueBwdISB_SC_SE_Li256ELb1ELb0ELi4EEENS1_25SingleTileBwdLPTSchedulerILb1ELi96ELb0EEEEEEEEEvNT_6ParamsE:
        .type           _ZN7cutlass13device_kernelIN5flash19enable_sm80_to_sm89INS1_16FlashAttnBwdSm80INS1_25CollectiveMainloopBwdSm80ILi2ELi1EN4cute5tupleIJNS5_1CILi64EEENS7_ILi96EEENS7_ILi128EEEEEENS_10bfloat16_tEfNS_4arch4Sm80ELb1ELb0ELb0ELb1ELb0ELb0ELb0ELb0ELi2ELi2ELi2ELi2ELb1EEENS1_21CollectiveEpilogueBwdISB_SC_SE_Li256ELb1ELb0ELi4EEENS1_25SingleTileBwdLPTSchedulerILb1ELi96ELb0EEEEEEEEEvNT_6ParamsE,@function
        .size           _ZN7cutlass13device_kernelIN5flash19enable_sm80_to_sm89INS1_16FlashAttnBwdSm80INS1_25CollectiveMainloopBwdSm80ILi2ELi1EN4cute5tupleIJNS5_1CILi64EEENS7_ILi96EEENS7_ILi128EEEEEENS_10bfloat16_tEfNS_4arch4Sm80ELb1ELb0ELb0ELb1ELb0ELb0ELb0ELb0ELi2ELi2ELi2ELi2ELb1EEENS1_21CollectiveEpilogueBwdISB_SC_SE_Li256ELb1ELb0ELi4EEENS1_25SingleTileBwdLPTSchedulerILb1ELi96ELb0EEEEEEEEEvNT_6ParamsE,(.L_x_2310 - _ZN7cutlass13device_kernelIN5flash19enable_sm80_to_sm89INS1_16FlashAttnBwdSm80INS1_25CollectiveMainloopBwdSm80ILi2ELi1EN4cute5tupleIJNS5_1CILi64EEENS7_ILi96EEENS7_ILi128EEEEEENS_10bfloat16_tEfNS_4arch4Sm80ELb1ELb0ELb0ELb1ELb0ELb0ELb0ELb0ELi2ELi2ELi2ELi2ELb1EEENS1_21CollectiveEpilogueBwdISB_SC_SE_Li256ELb1ELb0ELi4EEENS1_25SingleTileBwdLPTSchedulerILb1ELi96ELb0EEEEEEEEEvNT_6ParamsE)
        .other          _ZN7cutlass13device_kernelIN5flash19enable_sm80_to_sm89INS1_16FlashAttnBwdSm80INS1_25CollectiveMainloopBwdSm80ILi2ELi1EN4cute5tupleIJNS5_1CILi64EEENS7_ILi96EEENS7_ILi128EEEEEENS_10bfloat16_tEfNS_4arch4Sm80ELb1ELb0ELb0ELb1ELb0ELb0ELb0ELb0ELi2ELi2ELi2ELi2ELb1EEENS1_21CollectiveEpilogueBwdISB_SC_SE_Li256ELb1ELb0ELi4EEENS1_25SingleTileBwdLPTSchedulerILb1ELi96ELb0EEEEEEEEEvNT_6ParamsE,@"STO_CUDA_ENTRY STV_DEFAULT"
_ZN7cutlass13device_kernelIN5flash19enable_sm80_to_sm89INS1_16FlashAttnBwdSm80INS1_25CollectiveMainloopBwdSm80ILi2ELi1EN4cute5tupleIJNS5_1CILi64EEENS7_ILi96EEENS7_ILi128EEEEEENS_10bfloat16_tEfNS_4arch4Sm80ELb1ELb0ELb0ELb1ELb0ELb0ELb0ELb0ELi2ELi2ELi2ELi2ELb1EEENS1_21CollectiveEpilogueBwdISB_SC_SE_Li256ELb1ELb0ELi4EEENS1_25SingleTileBwdLPTSchedulerILb1ELi96ELb0EEEEEEEEEvNT_6ParamsE:
[----:B------:R-:W-:Y:S02]  /*0000*/  MOV R1, c[0x0][0x28] ;  /* 0x00000a0000017a02 */ /* 0x000fe40000000f00 */
[----:B------:R-:W1:Y:S01]  /*0010*/  S2R R81, SR_TID.X ;  /* 0x0000000000517919 */ /* 0x000e620000002100 */
[----:B------:R-:W-:Y:S01]  /*0020*/  ULDC.64 UR14, c[0x0][0x118] ;  /* 0x00004600000e7ab9 */ /* 0x000fe20000000a00 */
[----:B------:R-:W-:Y:S02]  /*0030*/  IADD3 R1, R1, -0x40, RZ ;  /* 0xffffffc001017810 */ /* 0x000fe40007ffe0ff */
        /* <DEDUP_REMOVED lines=19> */
[----:B------:R1:W-:Y:S01]  /*0170*/  STL [R1+0x38], R4 ;  /* 0x0000380401007387 */ /* 0x0003e20000100800 */
[----:B------:R-:W-:Y:S01]  /*0180*/  IMAD R3, R4, c[0x0][0x3c4], RZ ;  /* 0x0000f10004037a24 */ /* 0x000fe200078e02ff */
[----:B------:R-:W-:Y:S05]  /*0190*/  BRA `(.L_x_822) ;  /* 0x0000007000007947 */ /* 0x000fea0003800000 */
.L_x_821:
[----:B------:R-:W-:Y:S02]  /*01a0*/  MOV R3, c[0x0][0x3ac] ;  /* 0x0000eb0000037a02 */ /* 0x000fe40000000f00 */
[----:B------:R-:W-:Y:S02]  /*01b0*/  MOV R4, R0 ;  /* 0x0000000000047202 */ /* 0x000fe40000000f00 */
[----:B------:R-:W-:-:S13]  /*01c0*/  ISETP.NE.AND P0, PT, R3, 0x1, PT ;  /* 0x000000010300780c */ /* 0x000fda0003f05270 */
[----:B------:R-:W-:-:S05]  /*01d0*/  @P0 IMAD.HI.U32 R3, R0, c[0x0][0x3b0], RZ ;  /* 0x0000ec0000030a27 */ /* 0x000fca00078e00ff */
[----:B------:R-:W-:-:S05]  /*01e0*/  @P0 SHF.R.U32.HI R4, RZ, c[0x0][0x3b4], R3 ;  /* 0x0000ed00ff040a19 */ /* 0x000fca0000011603 */
[----:B------:R1:W-:Y:S01]  /*01f0*/  STL [R1+0x38], R4 ;  /* 0x0000380401007387 */ /* 0x0003e20000100800 */
[----:B------:R-:W-:-:S03]  /*0200*/  IMAD R3, R4, c[0x0][0x3ac], RZ ;  /* 0x0000eb0004037a24 */ /* 0x000fc600078e02ff */
.L_x_822:
[----:B-1----:R-:W-:Y:S01]  /*0210*/  IMAD.MOV.U32 R4, RZ, RZ, c[0x0][0x3a0] ;  /* 0x0000e800ff047624 */ /* 0x002fe200078e00ff */
[----:B------:R-:W-:Y:S01]  /*0220*/  ISETP.NE.U32.AND P0, PT, RZ, c[0x0][0x3e0], PT ;  /* 0x0000f800ff007a0c */ /* 0x000fe20003f05070 */
[----:B------:R-:W-:-:S03]  /*0230*/  IMAD.IADD R0, R0, 0x1, -R3 ;  /* 0x0000000100007824 */ /* 0x000fc600078e0a03 */
[----:B------:R-:W-:Y:S01]  /*0240*/  ISETP.NE.AND P1, PT, R4, 0x1, PT ;  /* 0x000000010400780c */ /* 0x000fe20003f25270 */
[----:B------:R-:W-:Y:S01]  /*0250*/  IMAD R0, R2, c[0x0][0x3ac], R0 ;  /* 0x0000eb0002007a24 */ /* 0x000fe200078e0200 */
[----:B------:R-:W-:-:S04]  /*0260*/  ISETP.NE.AND.EX P0, PT, RZ, c[0x0][0x3e4], PT, P0 ;  /* 0x0000f900ff007a0c */ /* 0x000fc80003f05300 */
[----:B------:R-:W-:-:S07]  /*0270*/  MOV R4, R0 ;  /* 0x0000000000047202 */ /* 0x000fce0000000f00 */
[----:B------:R-:W-:-:S05]  /*0280*/  @P1 IMAD.HI.U32 R2, R0, c[0x0][0x3a4], RZ ;  /* 0x0000e90000021a27 */ /* 0x000fca00078e00ff */
[----:B------:R-:W-:-:S04]  /*0290*/  @P1 SHF.R.U32.HI R4, RZ, c[0x0][0x3a8], R2 ;  /* 0x0000ea00ff041a19 */ /* 0x000fc80000011602 */
[----:B------:R-:W-:-:S05]  /*02a0*/  IADD3 R2, -R4, RZ, RZ ;  /* 0x000000ff04027210 */ /* 0x000fca0007ffe1ff */
[----:B------:R-:W-:-:S05]  /*02b0*/  IMAD R0, R2, c[0x0][0x3a0], R0 ;  /* 0x0000e80002007a24 */ /* 0x000fca00078e0200 */
[----:B------:R1:W-:Y:S01]  /*02c0*/  STL [R1+0x18], R0 ;  /* 0x0000180001007387 */ /* 0x0003e20000100800 */
[----:B------:R-:W-:Y:S05]  /*02d0*/  @!P0 BRA `(.L_x_823) ;  /* 0x0000004000008947 */ /* 0x000fea0003800000 */
[----:B------:R-:W-:-:S05]  /*02e0*/  MOV R2, 0x4 ;  /* 0x0000000400027802 */ /* 0x000fca0000000f00 */
[----:B------:R-:W-:-:S05]  /*02f0*/  IMAD.WIDE R2, R4, R2, c[0x0][0x3e0] ;  /* 0x0000f80004027625 */ /* 0x000fca00078e0202 */
[----:B-1----:R1:W5:Y:S01]  /*0300*/  LDG.E R0, [R2.64] ;  /* 0x0000000e02007981 */ /* 0x002362000c1e1900 */
[----:B------:R-:W-:Y:S05]  /*0310*/  BRA `(.L_x_824) ;  /* 0x000000a000007947 */ /* 0x000fea0003800000 */
.L_x_823:
[----:B------:R-:W-:-:S04]  /*0320*/  ISETP.NE.U32.AND P0, PT, RZ, c[0x0][0x3d8], PT ;  /* 0x0000f600ff007a0c */ /* 0x000fc80003f05070 */
[----:B------:R-:W-:-:S13]  /*0330*/  ISETP.NE.AND.EX P0, PT, RZ, c[0x0][0x3dc], PT, P0 ;  /* 0x0000f700ff007a0c */ /* 0x000fda0003f05300 */
[----:B------:R-:W-:Y:S05]  /*0340*/  @!P0 BRA `(.L_x_825) ;  /* 0x0000006000008947 */ /* 0x000fea0003800000 */
[----:B------:R-:W-:-:S05]  /*0350*/  MOV R2, 0x4 ;  /* 0x0000000400027802 */ /* 0x000fca0000000f00 */
[----:B------:R-:W-:-:S05]  /*0360*/  IMAD.WIDE R2, R4, R2, c[0x0][0x3d8] ;  /* 0x0000f60004027625 */ /* 0x000fca00078e0202 */
[----:B------:R-:W2:Y:S04]  /*0370*/  LDG.E R5, [R2.64] ;  /* 0x0000000e02057981 */ /* 0x000ea8000c1e1900 */
[----:B-1----:R-:W2:Y:S02]  /*0380*/  LDG.E R0, [R2.64+0x4] ;  /* 0x0000040e02007981 */ /* 0x002ea4000c1e1900 */
[----:B--2---:R-:W-:Y:S01]  /*0390*/  IADD3 R0, -R5, R0, RZ ;  /* 0x0000000005007210 */ /* 0x004fe20007ffe1ff */
[----:B------:R-:W-:Y:S05]  /*03a0*/  BRA `(.L_x_824) ;  /* 0x0000001000007947 */ /* 0x000fea0003800000 */
.L_x_825:
[----:B-1----:R-:W-:-:S03]  /*03b0*/  MOV R0, c[0x0][0x3d4] ;  /* 0x0000f50000007a02 */ /* 0x002fc60000000f00 */
.L_x_824:
[----:B-1----:R-:W2:Y:S01]  /*03c0*/  LDL R3, [R1+0x38] ;  /* 0x0000380001037983 */ /* 0x002ea20000100800 */
[----:B-----5:R-:W-:-:S05]  /*03d0*/  IADD3 R0, R0, 0x5f, RZ ;  /* 0x0000005f00007810 */ /* 0x020fca0007ffe0ff */
[----:B------:R-:W-:-:S05]  /*03e0*/  IMAD.HI R0, R0, 0x2aaaaaab, RZ ;  /* 0x2aaaaaab00007827 */ /* 0x000fca00078e02ff */
[----:B------:R-:W-:-:S04]  /*03f0*/  SHF.R.U32.HI R2, RZ, 0x1f, R0 ;  /* 0x0000001fff027819 */ /* 0x000fc80000011600 */
[----:B------:R-:W-:-:S04]  /*0400*/  LEA.HI.SX32 R0, R0, R2, 0x1c ;  /* 0x0000000200007211 */ /* 0x000fc800078fe2ff */
[----:B--2---:R-:W-:-:S04]  /*0410*/  ISETP.GE.AND P0, PT, R3, R0, PT ;  /* 0x000000000300720c */ /* 0x004fc80003f06270 */
[----:B------:R-:W-:-:S05]  /*0420*/  SEL R0, R4, 0xffffffff, !P0 ;  /* 0xffffffff04007807 */ /* 0x000fca0004000000 */
[----:B------:R1:W-:Y:S01]  /*0430*/  STL [R1+0x3c], R0 ;  /* 0x00003c0001007387 */ /* 0x0003e20000100800 */
[----:B------:R-:W-:Y:S05]  /*0440*/  BRA `(.L_x_826) ;  /* 0x000003b000007947 */ /* 0x000fea0003800000 */
.L_x_820:
        /* <DEDUP_REMOVED lines=17> */
.L_x_827:
[----:B------:R-:W-:Y:S02]  /*0560*/  MOV R3, c[0x0][0x3ac] ;  /* 0x0000eb0000037a02 */ /* 0x000fe40000000f00 */
[----:B------:R-:W-:Y:S02]  /*0570*/  MOV R4, R0 ;  /* 0x0000000000047202 */ /* 0x000fe40000000f00 */
[----:B------:R-:W-:-:S13]  /*0580*/  ISETP.NE.AND P0, PT, R3, 0x1, PT ;  /* 0x000000010300780c */ /* 0x000fda0003f05270 */
[----:B------:R-:W-:-:S05]  /*0590*/  @P0 IMAD.HI.U32 R3, R0, c[0x0][0x3b0], RZ ;  /* 0x0000ec0000030a27 */ /* 0x000fca00078e00ff */
[----:B------:R-:W-:-:S05]  /*05a0*/  @P0 SHF.R.U32.HI R4, RZ, c[0x0][0x3b4], R3 ;  /* 0x0000ed00ff040a19 */ /* 0x000fca0000011603 */
[----:B------:R1:W-:Y:S01]  /*05b0*/  STL [R1+0x38], R4 ;  /* 0x0000380401007387 */ /* 0x0003e20000100800 */
[----:B------:R-:W-:-:S03]  /*05c0*/  IMAD R3, R4, c[0x0][0x3ac], RZ ;  /* 0x0000eb0004037a24 */ /* 0x000fc600078e02ff */
.L_x_828:
        /* <DEDUP_REMOVED lines=17> */
.L_x_829:
        /* <DEDUP_REMOVED lines=9> */
.L_x_831:
[----:B-1----:R-:W-:-:S03]  /*0770*/  MOV R0, c[0x0][0x3d4] ;  /* 0x0000f50000007a02 */ /* 0x002fc60000000f00 */
.L_x_830:
[----:B-1----:R-:W2:Y:S01]  /*0780*/  LDL R3, [R1+0x38] ;  /* 0x0000380001037983 */ /* 0x002ea20000100800 */
[----:B-----5:R-:W-:-:S05]  /*0790*/  IADD3 R0, R0, 0x5f, RZ ;  /* 0x0000005f00007810 */ /* 0x020fca0007ffe0ff */
[----:B------:R-:W-:-:S05]  /*07a0*/  IMAD.HI R0, R0, 0x2aaaaaab, RZ ;  /* 0x2aaaaaab00007827 */ /* 0x000fca00078e02ff */
[----:B------:R-:W-:-:S04]  /*07b0*/  SHF.R.U32.HI R2, RZ, 0x1f, R0 ;  /* 0x0000001fff027819 */ /* 0x000fc80000011600 */
[----:B------:R-:W-:-:S04]  /*07c0*/  LEA.HI.SX32 R0, R0, R2, 0x1c ;  /* 0x0000000200007211 */ /* 0x000fc800078fe2ff */
[----:B--2---:R-:W-:-:S04]  /*07d0*/  ISETP.GE.AND P0, PT, R3, R0, PT ;  /* 0x000000000300720c */ /* 0x004fc80003f06270 */
[----:B------:R-:W-:-:S05]  /*07e0*/  SEL R0, R4, 0xffffffff, !P0 ;  /* 0xffffffff04007807 */ /* 0x000fca0004000000 */
[----:B------:R1:W-:Y:S04]  /*07f0*/  STL [R1+0x3c], R0 ;  /* 0x00003c0001007387 */ /* 0x0003e80000100800 */
.L_x_826:
[----:B------:R-:W2:Y:S02]  /*0800*/  LDL R27, [R1+0x3c] ;  /* 0x00003c00011b7983 */ /* 0x000ea40000100800 */
[----:B--2---:R-:W-:-:S13]  /*0810*/  ISETP.GE.AND P0, PT, R27, RZ, PT ;  /* 0x000000ff1b00720c */ /* 0x004fda0003f06270 */
[----:B------:R-:W-:Y:S05]  /*0820*/  @!P0 EXIT ;  /* 0x000000000000894d */ /* 0x000fea0003800000 */
[----:B------:R-:W-:Y:S01]  /*0830*/  ISETP.NE.U32.AND P4, PT, RZ, c[0x0][0x2c8], PT ;  /* 0x0000b200ff007a0c */ /* 0x000fe20003f85070 */
[----:B------:R-:W-:Y:S01]  /*0840*/  IMAD.MOV.U32 R10, RZ, RZ, 0x4 ;  /* 0x00000004ff0a7424 */ /* 0x000fe200078e00ff */
[----:B------:R-:W-:Y:S02]  /*0850*/  ISETP.NE.U32.AND P0, PT, RZ, c[0x0][0x2d8], PT ;  /* 0x0000b600ff007a0c */ /* 0x000fe40003f05070 */
[----:B------:R-:W-:Y:S01]  /*0860*/  ISETP.NE.AND.EX P4, PT, RZ, c[0x0][0x2cc], PT, P4 ;  /* 0x0000b300ff007a0c */ /* 0x000fe20003f85340 */
[----:B------:R-:W-:Y:S01]  /*0870*/  IMAD.WIDE R4, R27, R10, c[0x0][0x2c8] ;  /* 0x0000b2001b047625 */ /* 0x000fe200078e020a */
[----:B------:R-:W-:-:S04]  /*0880*/  ISETP.NE.U32.AND P3, PT, RZ, c[0x0][0x2d0], PT ;  /* 0x0000b400ff007a0c */ /* 0x000fc80003f65070 */
[----:B------:R-:W-:-:S07]  /*0890*/  ISETP.NE.AND.EX P3, PT, RZ, c[0x0][0x2d4], PT, P3 ;  /* 0x0000b500ff007a0c */ /* 0x000fce0003f65330 */
[----:B-1----:R-:W2:Y:S01]  /*08a0*/  @P4 LDG.E R0, [R4.64] ;  /* 0x0000000e04004981 */ /* 0x002ea2000c1e1900 */
[----:B------:R-:W-:Y:S01]  /*08b0*/  CS2R R8, SRZ ;  /* 0x0000000000087805 */ /* 0x000fe2000001ff00 */
[----:B------:R-:W-:Y:S01]  /*08c0*/  IMAD.WIDE R2, R27, R10, c[0x0][0x2d0] ;  /* 0x0000b4001b027625 */ /* 0x000fe200078e020a */
[----:B------:R-:W-:-:S03]  /*08d0*/  ISETP.NE.AND.EX P0, PT, RZ, c[0x0][0x2dc], PT, P0 ;  /* 0x0000b700ff007a0c */ /* 0x000fc60003f05300 */
[----:B------:R-:W-:Y:S01]  /*08e0*/  IMAD.MOV.U32 R244, RZ, RZ, c[0x0][0x168] ;  /* 0x00005a00fff47624 */ /* 0x000fe200078e00ff */
[----:B------:R1:W5:Y:S04]  /*08f0*/  @P4 LDG.E R8, [R4.64] ;  /* 0x0000000e04084981 */ /* 0x000368000c1e1900 */
[----:B------:R1:W5:Y:S05]  /*0900*/  @P3 LDG.E R9, [R2.64] ;  /* 0x0000000e02093981 */ /* 0x00036a000c1e1900 */
[----:B------:R-:W-:-:S05]  /*0910*/  @P0 IMAD.WIDE R6, R27, R10, c[0x0][0x2d8] ;  /* 0x0000b6001b060625 */ /* 0x000fca00078e020a */
[----:B------:R3:W5:Y:S01]  /*0920*/  @P0 LDG.E R244, [R6.64] ;  /* 0x0000000e06f40981 */ /* 0x000762000c1e1900 */
[----:B------:R-:W-:Y:S02]  /*0930*/  IMAD.MOV.U32 R22, RZ, RZ, RZ ;  /* 0x000000ffff167224 */ /* 0x000fe400078e00ff */
[----:B------:R-:W-:Y:S02]  /*0940*/  IMAD.MOV.U32 R245, RZ, RZ, c[0x0][0x198] ;  /* 0x00006600fff57624 */ /* 0x000fe400078e00ff */
[----:B--2---:R-:W-:-:S05]  /*0950*/  @P4 IMAD R0, R27, 0x40, R0 ;  /* 0x000000401b004824 */ /* 0x004fca00078e0200 */
[----:B---3--:R-:W-:-:S04]  /*0960*/  @P4 SHF.R.S32.HI R6, RZ, 0x1f, R0 ;  /* 0x0000001fff064819 */ /* 0x008fc80000011400 */
[----:B------:R-:W-:-:S04]  /*0970*/  @P4 LEA.HI R0, R6, R0, RZ, 0x6 ;  /* 0x0000000006004211 */ /* 0x000fc800078f30ff */
[----:B------:R-:W-:Y:S01]  /*0980*/  @P4 LOP3.LUT R22, R0, 0xffffffc0, RZ, 0xc0, !PT ;  /* 0xffffffc000164812 */ /* 0x000fe200078ec0ff */
[----:B------:R-:W-:Y:S05]  /*0990*/  @P0 BRA `(.L_x_832) ;  /* 0x0000004000000947 */ /* 0x000fea0003800000 */
[----:B-1----:R-:W-:Y:S05]  /*09a0*/  @!P4 BRA `(.L_x_832) ;  /* 0x000000300000c947 */ /* 0x002fea0003800000 */
[----:B------:R1:W2:Y:S04]  /*09b0*/  LDG.E R0, [R4.64] ;  /* 0x0000000e04007981 */ /* 0x0002a8000c1e1900 */
[----:B-1----:R-:W2:Y:S02]  /*09c0*/  LDG.E R4, [R4.64+0x4] ;  /* 0x0000040e04047981 */ /* 0x002ea4000c1e1900 */
[----:B--2--5:R-:W-:Y:S02]  /*09d0*/  IADD3 R244, -R0, R4, RZ ;  /* 0x0000000400f47210 */ /* 0x024fe40007ffe1ff */
.L_x_832:
[----:B-1----:R-:W-:-:S04]  /*09e0*/  ISETP.NE.U32.AND P0, PT, RZ, c[0x0][0x2e0], PT ;  /* 0x0000b800ff007a0c */ /* 0x002fc80003f05070 */
[----:B------:R-:W-:-:S13]  /*09f0*/  ISETP.NE.AND.EX P0, PT, RZ, c[0x0][0x2e4], PT, P0 ;  /* 0x0000b900ff007a0c */ /* 0x000fda0003f05300 */
[----:B------:R-:W-:Y:S05]  /*0a00*/  @!P0 BRA `(.L_x_833) ;  /* 0x0000003000008947 */ /* 0x000fea0003800000 */
[----:B------:R-:W-:-:S05]  /*0a10*/  IMAD.WIDE R2, R27, R10, c[0x0][0x2e0] ;  /* 0x0000b8001b027625 */ /* 0x000fca00078e020a */
[----:B------:R1:W5:Y:S01]  /*0a20*/  LDG.E R245, [R2.64] ;  /* 0x0000000e02f57981 */ /* 0x000362000c1e1900 */
[----:B------:R-:W-:Y:S05]  /*0a30*/  BRA `(.L_x_834) ;  /* 0x0000004000007947 */ /* 0x000fea0003800000 */
.L_x_833:
[----:B------:R-:W-:Y:S05]  /*0a40*/  @!P3 BRA `(.L_x_834) ;  /* 0x000000300000b947 */ /* 0x000fea0003800000 */
[----:B------:R1:W2:Y:S04]  /*0a50*/  LDG.E R0, [R2.64] ;  /* 0x0000000e02007981 */ /* 0x0002a8000c1e1900 */
[----:B-1----:R-:W2:Y:S02]  /*0a60*/  LDG.E R2, [R2.64+0x4] ;  /* 0x0000040e02027981 */ /* 0x002ea4000c1e1900 */
[----:B--2---:R-:W-:-:S04]  /*0a70*/  IADD3 R245, -R0, R2, RZ ;  /* 0x0000000200f57210 */ /* 0x004fc80007ffe1ff */
.L_x_834:
[----:B------:R-:W2:Y:S01]  /*0a80*/  LDL R80, [R1+0x38] ;  /* 0x0000380001507983 */ /* 0x000ea20000100800 */
[----:B-----5:R-:W-:Y:S01]  /*0a90*/  IMAD.IADD R0, R244, 0x1, -R245 ;  /* 0x00000001f4007824 */ /* 0x020fe200078e0af5 */
[----:B------:R-:W-:Y:S01]  /*0aa0*/  PLOP3.LUT P1, PT, PT, PT, PT, 0x80, 0x0 ;  /* 0x000000000000781c */ /* 0x000fe20003f2f070 */
[----:B------:R-:W-:Y:S01]  /*0ab0*/  CS2R R10, SRZ ;  /* 0x00000000000a7805 */ /* 0x000fe2000001ff00 */
[----:B------:R-:W-:Y:S01]  /*0ac0*/  IMAD.MOV.U32 R122, RZ, RZ, RZ ;  /* 0x000000ffff7a7224 */ /* 0x000fe200078e00ff */
[----:B------:R-:W-:Y:S01]  /*0ad0*/  CS2R R126, SRZ ;  /* 0x00000000007e7805 */ /* 0x000fe2000001ff00 */
[----:B------:R-:W-:Y:S01]  /*0ae0*/  IMAD.MOV.U32 R120, RZ, RZ, RZ ;  /* 0x000000ffff787224 */ /* 0x000fe200078e00ff */
[----:B------:R-:W-:Y:S01]  /*0af0*/  CS2R R124, SRZ ;  /* 0x00000000007c7805 */ /* 0x000fe2000001ff00 */
[----:B------:R-:W-:Y:S01]  /*0b00*/  CS2R R130, SRZ ;  /* 0x0000000000827805 */ /* 0x000fe2000001ff00 */
[----:B------:R-:W-:Y:S01]  /*0b10*/  CS2R R128, SRZ ;  /* 0x0000000000807805 */ /* 0x000fe2000001ff00 */
[----:B------:R-:W-:Y:S01]  /*0b20*/  CS2R R12, SRZ ;  /* 0x00000000000c7805 */ /* 0x000fe2000001ff00 */
[----:B------:R-:W-:Y:S01]  /*0b30*/  MOV R118, RZ ;  /* 0x000000ff00767202 */ /* 0x000fe20000000f00 */
[----:B------:R-:W-:Y:S01]  /*0b40*/  IMAD.MOV.U32 R7, RZ, RZ, RZ ;  /* 0x000000ffff077224 */ /* 0x000fe200078e00ff */
[----:B------:R-:W-:Y:S01]  /*0b50*/  CS2R R114, SRZ ;  /* 0x0000000000727805 */ /* 0x000fe2000001ff00 */
[----:B------:R-:W-:Y:S01]  /*0b60*/  IMAD.MOV.U32 R116, RZ, RZ, RZ ;  /* 0x000000ffff747224 */ /* 0x000fe200078e00ff */
[----:B------:R-:W-:Y:S01]  /*0b70*/  CS2R R112, SRZ ;  /* 0x0000000000707805 */ /* 0x000fe2000001ff00 */
        /* <DEDUP_REMOVED lines=20> */
[----:B------:R-:W-:Y:S01]  /*0cc0*/  MOV R84, RZ ;  /* 0x000000ff00547202 */ /* 0x000fe20000000f00 */
        /* <DEDUP_REMOVED lines=24> */
[----:B--2---:R-:W-:-:S05]  /*0e50*/  IMAD R0, R80, 0x60, R0 ;  /* 0x0000006050007824 */ /* 0x004fca00078e0200 */
[----:B-1----:R-:W-:Y:S02]  /*0e60*/  IADD3 R2, R0, -c[0x0][0x2a4], RZ ;  /* 0x8000a90000027a10 */ /* 0x002fe40007ffe0ff */
[----:B------:R-:W-:Y:S02]  /*0e70*/  IADD3 R0, R244, 0x3f, RZ ;  /* 0x0000003ff4007810 */ /* 0x000fe40007ffe0ff */
[----:B------:R-:W-:-:S04]  /*0e80*/  SHF.R.S32.HI R3, RZ, 0x1f, R2 ;  /* 0x0000001fff037819 */ /* 0x000fc80000011402 */
[----:B------:R-:W-:Y:S02]  /*0e90*/  LEA.HI R3, R3, R2, RZ, 0x6 ;  /* 0x0000000203037211 */ /* 0x000fe400078f30ff */
[----:B------:R-:W-:Y:S02]  /*0ea0*/  SHF.R.S32.HI R2, RZ, 0x1f, R0 ;  /* 0x0000001fff027819 */ /* 0x000fe40000011400 */
[----:B------:R-:W-:Y:S02]  /*0eb0*/  SHF.R.S32.HI R3, RZ, 0x6, R3 ;  /* 0x00000006ff037819 */ /* 0x000fe40000011403 */
[----:B------:R-:W-:Y:S02]  /*0ec0*/  LEA.HI R2, R2, R0, RZ, 0x6 ;  /* 0x0000000002027211 */ /* 0x000fe400078f30ff */
[----:B------:R-:W1:Y:S02]  /*0ed0*/  R2UR UR4, R3 ;  /* 0x00000000030473c2 */ /* 0x000e6400000e0000 */
[----:B------:R-:W-:-:S05]  /*0ee0*/  SHF.R.S32.HI R4, RZ, 0x6, R2 ;  /* 0x00000006ff047819 */ /* 0x000fca0000011402 */
[----:B------:R2:W-:Y:S01]  /*0ef0*/  STL [R1+0xc], R4 ;  /* 0x00000c0401007387 */ /* 0x0005e20000100800 */
[----:B-1----:R-:W-:-:S04]  /*0f00*/  UISETP.LT.AND UP0, UPT, URZ, UR4, UPT ;  /* 0x000000043f00728c */ /* 0x002fc8000bf01270 */
[----:B------:R-:W-:-:S06]  /*0f10*/  USEL UR12, URZ, UR4, !UP0 ;  /* 0x000000043f0c7287 */ /* 0x000fcc000c000000 */
[----:B------:R-:W-:-:S13]  /*0f20*/  ISETP.GT.AND P0, PT, R4, UR12, PT ;  /* 0x0000000c04007c0c */ /* 0x000fda000bf04270 */
[----:B------:R-:W-:Y:S05]  /*0f30*/  @!P0 BRA `(.L_x_835) ;  /* 0x0000508000008947 */ /* 0x000fea0003800000 */
[----:B--2---:R-:W2:Y:S01]  /*0f40*/  LDL R82, [R1+0x18] ;  /* 0x0000180001527983 */ /* 0x004ea20000100800 */
[----:B------:R-:W-:Y:S01]  /*0f50*/  IMAD.MOV.U32 R0, RZ, RZ, c[0x0][0x248] ;  /* 0x00009200ff007624 */ /* 0x000fe200078e00ff */
[----:B------:R-:W-:Y:S01]  /*0f60*/  SHF.R.S32.HI R34, RZ, 0x1f, R81 ;  /* 0x0000001fff227819 */ /* 0x000fe20000011451 */
[----:B------:R-:W-:Y:S01]  /*0f70*/  IMAD.SHL.U32 R10, R81, 0x4, RZ ;  /* 0x00000004510a7824 */ /* 0x000fe200078e00ff */
[----:B------:R-:W-:Y:S01]  /*0f80*/  SHF.R.S32.HI R5, RZ, 0x1f, R22 ;  /* 0x0000001fff057819 */ /* 0x000fe20000011416 */
[----:B------:R-:W-:Y:S01]  /*0f90*/  USHF.R.S32.HI UR13, URZ, 0x1f, UR12 ;  /* 0x0000001f3f0d7899 */ /* 0x000fe2000801140c */
[----:B------:R-:W-:Y:S01]  /*0fa0*/  ISETP.NE.AND P0, PT, R0, 0x1, PT ;  /* 0x000000010000780c */ /* 0x000fe20003f05270 */
[----:B------:R-:W-:Y:S01]  /*0fb0*/  ULDC.64 UR4, c[0x0][0x178] ;  /* 0x00005e0000047ab9 */ /* 0x000fe20000000a00 */
[----:B------:R-:W-:Y:S01]  /*0fc0*/  LEA.HI R216, R34, R81, RZ, 0x3 ;  /* 0x0000005122d87211 */ /* 0x000fe200078f18ff */
[----:B------:R-:W-:Y:S01]  /*0fd0*/  UIMAD UR6, UR13, UR4, URZ ;  /* 0x000000040d0672a4 */ /* 0x000fe2000f8e023f */
[----:B------:R-:W-:Y:S01]  /*0fe0*/  IADD3 R28, P1, R10, R22, RZ ;  /* 0x000000160a1c7210 */ /* 0x000fe20007f3e0ff */
[----:B------:R-:W-:Y:S01]  /*0ff0*/  UIMAD.WIDE.U32 UR10, UR12, UR4, URZ ;  /* 0x000000040c0a72a5 */ /* 0x000fe2000f8e003f */
[----:B------:R-:W-:Y:S01]  /*1000*/  SHF.R.S32.HI R35, RZ, 0x3, R216 ;  /* 0x00000003ff237819 */ /* 0x000fe200000114d8 */
[----:B------:R-:W-:Y:S01]  /*1010*/  UIMAD UR6, UR12, UR5, UR6 ;  /* 0x000000050c0672a4 */ /* 0x000fe2000f8e0206 */
[----:B------:R-:W-:Y:S01]  /*1020*/  LOP3.LUT R3, R216, 0xfffffff8, RZ, 0xc0, !PT ;  /* 0xfffffff8d8037812 */ /* 0x000fe200078ec0ff */
[----:B------:R-:W-:Y:S01]  /*1030*/  ULDC.64 UR8, c[0x0][0x208] ;  /* 0x0000820000087ab9 */ /* 0x000fe20000000a00 */
[----:B------:R-:W-:Y:S01]  /*1040*/  SHF.R.S32.HI R6, RZ, 0x1f, R35 ;  /* 0x0000001fff067819 */ /* 0x000fe20000011423 */
[----:B------:R-:W-:Y:S01]  /*1050*/  USHF.L.U32 UR17, UR8, 0x6, URZ ;  /* 0x0000000608117899 */ /* 0x000fe2000800063f */
[----:B------:R-:W-:Y:S01]  /*1060*/  IADD3 R7, P2, R35, R8, RZ ;  /* 0x0000000823077210 */ /* 0x000fe20007f5e0ff */
[----:B------:R-:W-:Y:S01]  /*1070*/  IMAD.IADD R24, R81, 0x1, -R3 ;  /* 0x0000000151187824 */ /* 0x000fe200078e0a03 */
[----:B------:R-:W-:Y:S01]  /*1080*/  LEA.HI.X.SX32 R29, R10, R5, 0x1, P1 ;  /* 0x000000050a1d7211 */ /* 0x000fe200008f0eff */
[----:B------:R-:W-:Y:S01]  /*1090*/  IMAD.MOV.U32 R222, RZ, RZ, 0x40 ;  /* 0x00000040ffde7424 */ /* 0x000fe200078e00ff */
[----:B------:R-:W-:Y:S01]  /*10a0*/  SHF.R.S32.HI R20, RZ, 0x1f, R27 ;  /* 0x0000001fff147819 */ /* 0x000fe2000001141b */
[----:B------:R-:W-:Y:S01]  /*10b0*/  IMAD.SHL.U32 R16, R24, 0x8, RZ ;  /* 0x0000000818107824 */ /* 0x000fe200078e00ff */
[----:B------:R-:W-:Y:S01]  /*10c0*/  SEL R25, R27, RZ, !P4 ;  /* 0x000000ff1b197207 */ /* 0x000fe20006000000 */
[----:B------:R-:W-:Y:S01]  /*10d0*/  IMAD.MOV.U32 R227, RZ, RZ, 0x20 ;  /* 0x00000020ffe37424 */ /* 0x000fe200078e00ff */
[----:B------:R-:W-:Y:S01]  /*10e0*/  LEA.HI R33, R34, R81, RZ, 0x2 ;  /* 0x0000005122217211 */ /* 0x000fe200078f10ff */
[----:B------:R-:W-:Y:S01]  /*10f0*/  IMAD.MOV.U32 R223, RZ, RZ, 0x10 ;  /* 0x00000010ffdf7424 */ /* 0x000fe200078e00ff */
[----:B------:R-:W-:Y:S01]  /*1100*/  SHF.R.S32.HI R17, RZ, 0x1f, R16 ;  /* 0x0000001fff117819 */ /* 0x000fe20000011410 */
[----:B------:R-:W-:Y:S01]  /*1110*/  IMAD.MOV.U32 R229, RZ, RZ, 0x10 ;  /* 0x00000010ffe57424 */ /* 0x000fe200078e00ff */
[C---:B------:R-:W-:Y:S01]  /*1120*/  IADD3 R31, R16.reuse, 0x40, RZ ;  /* 0x00000040101f7810 */ /* 0x040fe20007ffe0ff */
[----:B------:R-:W-:Y:S01]  /*1130*/  IMAD.MOV.U32 R217, RZ, RZ, RZ ;  /* 0x000000ffffd97224 */ /* 0x000fe200078e00ff */
        /* <DEDUP_REMOVED lines=46> */
[----:B--2---:R-:W-:Y:S01]  /*1420*/  @P0 IMAD.HI.U32 R2, R82, c[0x0][0x24c], RZ ;  /* 0x0000930052020a27 */ /* 0x004fe200078e00ff */
[----:B------:R-:W-:-:S03]  /*1430*/  SHF.R.S32.HI R32, RZ, 0x1f, R82 ;  /* 0x0000001fff207819 */ /* 0x000fc60000011452 */
[----:B------:R-:W-:Y:S01]  /*1440*/  IMAD.MOV.U32 R0, RZ, RZ, R82 ;  /* 0x000000ffff007224 */ /* 0x000fe200078e0052 */
[----:B------:R-:W-:Y:S01]  /*1450*/  @P0 SHF.R.U32.HI R0, RZ, c[0x0][0x250], R2 ;  /* 0x00009400ff000a19 */ /* 0x000fe20000011602 */
[----:B------:R-:W-:Y:S01]  /*1460*/  IMAD R13, R32, c[0x0][0x180], RZ ;  /* 0x00006000200d7a24 */ /* 0x000fe200078e02ff */
[----:B------:R-:W-:Y:S02]  /*1470*/  LEA.HI R2, R34, R81, RZ, 0x6 ;  /* 0x0000005122027211 */ /* 0x000fe400078f30ff */
[C---:B------:R-:W-:Y:S02]  /*1480*/  IADD3 R18, P0, R35.reuse, R9, RZ ;  /* 0x0000000923127210 */ /* 0x040fe40007f1e0ff */
[----:B------:R-:W-:Y:S01]  /*1490*/  SHF.R.S32.HI R21, RZ, 0x6, R2 ;  /* 0x00000006ff157819 */ /* 0x000fe20000011402 */
[----:B------:R-:W-:Y:S01]  /*14a0*/  IMAD.SHL.U32 R2, R35, 0x40, RZ ;  /* 0x0000004023027824 */ /* 0x000fe200078e00ff */
[----:B------:R-:W-:Y:S02]  /*14b0*/  SHF.R.S32.HI R3, RZ, 0x1f, R0 ;  /* 0x0000001fff037819 */ /* 0x000fe40000011400 */
[----:B------:R-:W-:Y:S01]  /*14c0*/  LEA.HI.X.SX32 R19, R9, R6, 0x1, P0 ;  /* 0x0000000609137211 */ /* 0x000fe200000f0eff */
[----:B------:R-:W-:Y:S01]  /*14d0*/  IMAD.SHL.U32 R30, R21, 0x200, RZ ;  /* 0x00000200151e7824 */ /* 0x000fe200078e00ff */
[----:B------:R-:W-:-:S02]  /*14e0*/  LOP3.LUT R2, R2, 0x1c0, RZ, 0xc0, !PT ;  /* 0x000001c002027812 */ /* 0x000fc400078ec0ff */
[----:B------:R-:W-:Y:S02]  /*14f0*/  LEA.HI.X.SX32 R6, R8, R6, 0x1, P2 ;  /* 0x0000000608067211 */ /* 0x000fe400010f0eff */
[----:B------:R-:W-:Y:S02]  /*1500*/  LOP3.LUT R4, R2, 0x38, R16, 0xf8, !PT ;  /* 0x0000003802047812 */ /* 0x000fe400078ef810 */
[----:B------:R-:W-:Y:S01]  /*1510*/  SHF.R.U32.HI R2, RZ, 0x3, R2 ;  /* 0x00000003ff027819 */ /* 0x000fe20000011602 */
[C---:B------:R-:W-:Y:S02]  /*1520*/  IMAD R9, R6.reuse, c[0x0][0x178], RZ ;  /* 0x00005e0006097a24 */ /* 0x040fe400078e02ff */
[----:B------:R-:W-:Y:S01]  /*1530*/  IMAD R6, R6, c[0x0][0x208], RZ ;  /* 0x0000820006067a24 */ /* 0x000fe200078e02ff */
[----:B------:R-:W-:Y:S01]  /*1540*/  LOP3.LUT R242, R30, R4, R2, 0xf6, !PT ;  /* 0x000000041ef27212 */ /* 0x000fe200078ef602 */
[C---:B------:R-:W-:Y:S02]  /*1550*/  IMAD R2, R3.reuse, c[0x0][0x1e0], RZ ;  /* 0x0000780003027a24 */ /* 0x040fe400078e02ff */
[----:B------:R-:W-:-:S02]  /*1560*/  IMAD R3, R3, c[0x0][0x1b0], RZ ;  /* 0x00006c0003037a24 */ /* 0x000fc400078e02ff */
[C---:B------:R-:W-:Y:S02]  /*1570*/  IMAD R8, R0.reuse, c[0x0][0x1e4], R2 ;  /* 0x0000790000087a24 */ /* 0x040fe400078e0202 */
[----:B------:R-:W-:-:S04]  /*1580*/  IMAD.WIDE.U32 R4, R0, c[0x0][0x1e0], R16 ;  /* 0x0000780000047a25 */ /* 0x000fc800078e0010 */
[C---:B------:R-:W-:Y:S02]  /*1590*/  IMAD R10, R0.reuse, c[0x0][0x1b4], R3 ;  /* 0x00006d00000a7a24 */ /* 0x040fe400078e0203 */
[----:B------:R-:W-:Y:S01]  /*15a0*/  IMAD.WIDE.U32 R2, R0, c[0x0][0x1b0], R16 ;  /* 0x00006c0000027a25 */ /* 0x000fe200078e0010 */
[C---:B------:R-:W-:Y:S02]  /*15b0*/  SEL R0, R20.reuse, RZ, !P3 ;  /* 0x000000ff14007207 */ /* 0x040fe40005800000 */
[----:B------:R-:W-:Y:S01]  /*15c0*/  SEL R20, R20, RZ, !P4 ;  /* 0x000000ff14147207 */ /* 0x000fe20006000000 */
[----:B------:R-:W-:Y:S02]  /*15d0*/  IMAD R11, R7, c[0x0][0x17c], R9 ;  /* 0x00005f00070b7a24 */ /* 0x000fe400078e0209 */
[----:B------:R-:W-:Y:S02]  /*15e0*/  IMAD.IADD R5, R5, 0x1, R8 ;  /* 0x0000000105057824 */ /* 0x000fe400078e0208 */
[----:B------:R-:W-:-:S04]  /*15f0*/  IMAD.WIDE.U32 R8, R7, c[0x0][0x178], R16 ;  /* 0x00005e0007087a25 */ /* 0x000fc800078e0010 */
[----:B------:R-:W-:Y:S01]  /*1600*/  IMAD.IADD R3, R3, 0x1, R10 ;  /* 0x0000000103037824 */ /* 0x000fe200078e020a */
[----:B------:R-:W-:Y:S01]  /*1610*/  SEL R10, R27, RZ, !P3 ;  /* 0x000000ff1b0a7207 */ /* 0x000fe20005800000 */
[----:B------:R-:W-:Y:S02]  /*1620*/  IMAD.IADD R9, R9, 0x1, R11 ;  /* 0x0000000109097824 */ /* 0x000fe400078e020b */
[C---:B------:R-:W-:Y:S02]  /*1630*/  IMAD R11, R0.reuse, c[0x0][0x1e8], RZ ;  /* 0x00007a00000b7a24 */ /* 0x040fe400078e02ff */
[----:B------:R-:W-:Y:S02]  /*1640*/  IMAD R0, R0, c[0x0][0x1b8], RZ ;  /* 0x00006e0000007a24 */ /* 0x000fe400078e02ff */
[----:B------:R-:W-:Y:S02]  /*1650*/  IMAD R12, R7, c[0x0][0x20c], R6 ;  /* 0x00008300070c7a24 */ /* 0x000fe400078e0206 */
[----:B------:R-:W-:-:S02]  /*1660*/  IMAD R11, R10, c[0x0][0x1ec], R11 ;  /* 0x00007b000a0b7a24 */ /* 0x000fc400078e020b */
[----:B------:R-:W-:-:S04]  /*1670*/  IMAD.WIDE.U32 R4, R10, c[0x0][0x1e8], R4 ;  /* 0x00007a000a047a25 */ /* 0x000fc800078e0004 */
[----:B------:R-:W-:-:S04]  /*1680*/  IMAD.WIDE.U32 R6, R7, c[0x0][0x208], R16 ;  /* 0x0000820007067a25 */ /* 0x000fc800078e0010 */
[C---:B------:R-:W-:Y:S02]  /*1690*/  IMAD R0, R10.reuse, c[0x0][0x1bc], R0 ;  /* 0x00006f000a007a24 */ /* 0x040fe400078e0200 */
[----:B------:R-:W-:-:S04]  /*16a0*/  IMAD.WIDE.U32 R2, R10, c[0x0][0x1b8], R2 ;  /* 0x00006e000a027a25 */ /* 0x000fc800078e0002 */
[----:B------:R-:W-:Y:S02]  /*16b0*/  IMAD.IADD R15, R5, 0x1, R11 ;  /* 0x00000001050f7824 */ /* 0x000fe400078e020b */
[----:B------:R-:W-:Y:S02]  /*16c0*/  IMAD.MOV.U32 R14, RZ, RZ, R4 ;  /* 0x000000ffff0e7224 */ /* 0x000fe400078e0004 */
[----:B------:R-:W-:Y:S02]  /*16d0*/  IMAD.IADD R7, R7, 0x1, R12 ;  /* 0x0000000107077824 */ /* 0x000fe400078e020c */
[----:B------:R-:W-:Y:S02]  /*16e0*/  IMAD R10, R32, c[0x0][0x210], RZ ;  /* 0x00008400200a7a24 */ /* 0x000fe400078e02ff */
[----:B------:R-:W-:Y:S02]  /*16f0*/  IMAD.IADD R5, R3, 0x1, R0 ;  /* 0x0000000103057824 */ /* 0x000fe400078e0200 */
[----:B------:R-:W-:-:S02]  /*1700*/  IMAD.MOV.U32 R4, RZ, RZ, R2 ;  /* 0x000000ffff047224 */ /* 0x000fc400078e0002 */
[----:B------:R-:W-:-:S04]  /*1710*/  IMAD.WIDE R2, R80, 0x60, R18 ;  /* 0x0000006050027825 */ /* 0x000fc800078e0212 */
[C---:B------:R-:W-:Y:S02]  /*1720*/  IMAD R10, R82.reuse, c[0x0][0x214], R10 ;  /* 0x00008500520a7a24 */ /* 0x040fe400078e020a */
[----:B------:R-:W-:-:S04]  /*1730*/  IMAD.WIDE.U32 R6, R82, c[0x0][0x210], R6 ;  /* 0x0000840052067a25 */ /* 0x000fc800078e0006 */
[C---:B------:R-:W-:Y:S02]  /*1740*/  IMAD R12, R82.reuse, c[0x0][0x184], R13 ;  /* 0x00006100520c7a24 */ /* 0x040fe400078e020d */
[----:B------:R-:W-:-:S04]  /*1750*/  IMAD.WIDE.U32 R8, R82, c[0x0][0x180], R8 ;  /* 0x0000600052087a25 */ /* 0x000fc800078e0008 */
[----:B------:R-:W-:Y:S02]  /*1760*/  IMAD R0, R3, c[0x0][0x1a8], RZ ;  /* 0x00006a0003007a24 */ /* 0x000fe400078e02ff */
[----:B------:R-:W-:Y:S02]  /*1770*/  IMAD.IADD R11, R7, 0x1, R10 ;  /* 0x00000001070b7824 */ /* 0x000fe400078e020a */
[----:B------:R-:W-:Y:S02]  /*1780*/  IMAD.IADD R13, R9, 0x1, R12 ;  /* 0x00000001090d7824 */ /* 0x000fe400078e020c */
[----:B------:R-:W-:Y:S02]  /*1790*/  IMAD.MOV.U32 R10, RZ, RZ, R6 ;  /* 0x000000ffff0a7224 */ /* 0x000fe400078e0006 */
[----:B------:R-:W-:Y:S02]  /*17a0*/  IMAD R17, R2, c[0x0][0x1ac], R0 ;  /* 0x00006b0002117a24 */ /* 0x000fe400078e0200 */
[----:B------:R-:W-:-:S02]  /*17b0*/  IMAD.MOV.U32 R12, RZ, RZ, R8 ;  /* 0x000000ffff0c7224 */ /* 0x000fc400078e0008 */
[----:B------:R-:W-:Y:S02]  /*17c0*/  IMAD R6, R3, c[0x0][0x1d8], RZ ;  /* 0x0000760003067a24 */ /* 0x000fe400078e02ff */
[----:B------:R-:W-:Y:S02]  /*17d0*/  IMAD R0, R20, c[0x0][0x188], RZ ;  /* 0x0000620014007a24 */ /* 0x000fe400078e02ff */
[----:B------:R-:W-:Y:S02]  /*17e0*/  IMAD.U32 R9, RZ, RZ, UR11 ;  /* 0x0000000bff097e24 */ /* 0x000fe4000f8e00ff */
[C---:B------:R-:W-:Y:S02]  /*17f0*/  IMAD R3, R2.reuse, c[0x0][0x1dc], R6 ;  /* 0x0000770002037a24 */ /* 0x040fe400078e0206 */
[----:B------:R-:W-:-:S04]  /*1800*/  IMAD.WIDE.U32 R14, R2, c[0x0][0x1d8], R14 ;  /* 0x00007600020e7a25 */ /* 0x000fc800078e000e */
[----:B------:R-:W-:Y:S01]  /*1810*/  IMAD.U32 R8, RZ, RZ, UR10 ;  /* 0x0000000aff087e24 */ /* 0x000fe2000f8e00ff */
[----:B------:R-:W-:Y:S01]  /*1820*/  UMOV UR10, 0x6 ;  /* 0x00000006000a7882 */ /* 0x000fe20000000000 */
[----:B------:R-:W-:Y:S01]  /*1830*/  IMAD.U32 R9, RZ, RZ, UR6 ;  /* 0x00000006ff097e24 */ /* 0x000fe2000f8e00ff */
[----:B------:R-:W-:Y:S01]  /*1840*/  USHF.L.U64.HI UR16, UR8, UR10, UR9 ;  /* 0x0000000a08107299 */ /* 0x000fe20008010209 */
[C---:B------:R-:W-:Y:S01]  /*1850*/  IMAD R0, R25.reuse, c[0x0][0x18c], R0 ;  /* 0x0000630019007a24 */ /* 0x040fe200078e0200 */
[----:B------:R-:W-:Y:S01]  /*1860*/  ULDC.64 UR6, c[0x0][0x1d8] ;  /* 0x0000760000067ab9 */ /* 0x000fe20000000a00 */
[----:B------:R-:W-:Y:S01]  /*1870*/  IMAD.WIDE.U32 R18, R25, c[0x0][0x188], R12 ;  /* 0x0000620019127a25 */ /* 0x000fe200078e000c */
[----:B------:R-:W-:Y:S01]  /*1880*/  IADD3 R9, R9, UR11, RZ ;  /* 0x0000000b09097c10 */ /* 0x000fe2000fffe0ff */
[----:B------:R-:W-:Y:S02]  /*1890*/  USHF.L.U32 UR11, UR6, 0x6, URZ ;  /* 0x00000006060b7899 */ /* 0x000fe4000800063f */
[----:B------:R-:W-:Y:S01]  /*18a0*/  IMAD.WIDE.U32 R6, R2, c[0x0][0x1a8], R4 ;  /* 0x00006a0002067a25 */ /* 0x000fe200078e0004 */
[----:B------:R-:W-:Y:S01]  /*18b0*/  LEA R4, P2, R14, c[0x0][0x1c0], 0x1 ;  /* 0x000070000e047a11 */ /* 0x000fe200078408ff */
[----:B------:R1:W-:Y:S01]  /*18c0*/  STL.64 [R1], R18 ;  /* 0x0000001201007387 */ /* 0x0003e20000100a00 */
[----:B------:R-:W-:Y:S01]  /*18d0*/  UIMAD UR16, UR16, UR12, URZ ;  /* 0x0000000c101072a4 */ /* 0x000fe2000f8e023f */
[----:B------:R-:W-:Y:S01]  /*18e0*/  IMAD R2, R20, c[0x0][0x218], RZ ;  /* 0x0000860014027a24 */ /* 0x000fe200078e02ff */
[----:B------:R-:W-:Y:S01]  /*18f0*/  USHF.L.U64.HI UR18, UR6, UR10, UR7 ;  /* 0x0000000a06127299 */ /* 0x000fe20008010207 */
[----:B------:R-:W-:Y:S01]  /*1900*/  IMAD.IADD R3, R15, 0x1, R3 ;  /* 0x000000010f037824 */ /* 0x000fe200078e0203 */
[----:B------:R-:W-:Y:S01]  /*1910*/  UIMAD UR16, UR13, UR17, UR16 ;  /* 0x000000110d1072a4 */ /* 0x000fe2000f8e0210 */
[----:B------:R-:W-:Y:S01]  /*1920*/  IMAD.IADD R252, R19, 0x1, R0 ;  /* 0x0000000113fc7824 */ /* 0x000fe200078e0200 */
[----:B------:R-:W-:Y:S01]  /*1930*/  LEA R0, P0, R8, R18, 0x6 ;  /* 0x0000001208007211 */ /* 0x000fe200078030ff */
[----:B------:R-:W-:Y:S01]  /*1940*/  IMAD R12, R25, c[0x0][0x21c], R2 ;  /* 0x00008700190c7a24 */ /* 0x000fe200078e0202 */
[----:B------:R-:W-:Y:S01]  /*1950*/  LEA R2, P1, R6, c[0x0][0x190], 0x1 ;  /* 0x0000640006027a11 */ /* 0x000fe200078208ff */
[----:B------:R-:W-:Y:S01]  /*1960*/  IMAD.IADD R7, R7, 0x1, R17 ;  /* 0x0000000107077824 */ /* 0x000fe200078e0211 */
[----:B------:R-:W-:Y:S01]  /*1970*/  LEA.HI.X R5, R14, c[0x0][0x1c4], R3, 0x1, P2 ;  /* 0x000071000e057a11 */ /* 0x000fe200010f0c03 */
[----:B------:R-:W-:Y:S01]  /*1980*/  IMAD.WIDE.U32 R250, R25, c[0x0][0x218], R10 ;  /* 0x0000860019fa7a25 */ /* 0x000fe200078e000a */
[----:B------:R-:W-:Y:S01]  /*1990*/  LEA.HI.X R8, R8, R252, R9, 0x6, P0 ;  /* 0x000000fc08087211 */ /* 0x000fe200000f3409 */
[----:B------:R-:W-:Y:S01]  /*19a0*/  USHF.L.U32 UR13, UR8, 0x5, URZ ;  /* 0x00000005080d7899 */ /* 0x000fe2000800063f */
[----:B------:R-:W-:Y:S01]  /*19b0*/  LEA R14, P0, R0, c[0x0][0x160], 0x1 ;  /* 0x00005800000e7a11 */ /* 0x000fe200078008ff */
[----:B------:R-:W-:Y:S01]  /*19c0*/  IMAD.IADD R249, R251, 0x1, R12 ;  /* 0x00000001fbf97824 */ /* 0x000fe200078e020c */
[----:B------:R-:W-:Y:S01]  /*19d0*/  LEA.HI.X R3, R6, c[0x0][0x194], R7, 0x1, P1 ;  /* 0x0000650006037a11 */ /* 0x000fe200008f0c07 */
[----:B------:R-:W-:Y:S01]  /*19e0*/  IMAD.U32 R6, RZ, RZ, UR4 ;  /* 0x00000004ff067e24 */ /* 0x000fe2000f8e00ff */
[----:B------:R-:W-:Y:S01]  /*19f0*/  LEA.HI.X R15, R0, c[0x0][0x164], R8, 0x1, P0 ;  /* 0x00005900000f7a11 */ /* 0x000fe200000f0c08 */
[----:B------:R-:W-:Y:S01]  /*1a00*/  IMAD.IADD R0, R245, 0x1, -R35 ;  /* 0x00000001f5007824 */ /* 0x000fe200078e0a23 */
[----:B------:R-:W-:Y:S01]  /*1a10*/  ISETP.GE.AND P2, PT, R31, c[0x0][0x1cc], PT ;  /* 0x000073001f007a0c */ /* 0x000fe20003f46270 */
[----:B------:R-:W-:Y:S01]  /*1a20*/  IMAD.U32 R7, RZ, RZ, UR5 ;  /* 0x00000005ff077e24 */ /* 0x000fe2000f8e00ff */
[----:B------:R-:W-:Y:S01]  /*1a30*/  UMOV UR6, 0x5 ;  /* 0x0000000500067882 */ /* 0x000fe20000000000 */
[----:B------:R-:W-:Y:S01]  /*1a40*/  IMAD R0, R80, -0x60, R0 ;  /* 0xffffffa050007824 */ /* 0x000fe200078e0200 */
[----:B------:R-:W-:Y:S01]  /*1a50*/  USHF.L.U64.HI UR8, UR8, UR6, UR9 ;  /* 0x0000000608087299 */ /* 0x000fe20008010209 */
[----:B------:R-:W-:Y:S01]  /*1a60*/  IMAD.U32 R9, RZ, RZ, UR17 ;  /* 0x00000011ff097e24 */ /* 0x000fe2000f8e00ff */
[----:B-1----:R-:W-:Y:S01]  /*1a70*/  LEA R18, P0, R6, R14, 0x6 ;  /* 0x0000000e06127211 */ /* 0x002fe200078030ff */
[----:B------:R-:W-:Y:S01]  /*1a80*/  IMAD.MOV.U32 R248, RZ, RZ, R250 ;  /* 0x000000fffff87224 */ /* 0x000fe200078e00fa */
[----:B------:R-:W-:Y:S01]  /*1a90*/  ISETP.LT.OR P4, PT, R0, 0x1, P5 ;  /* 0x000000010000780c */ /* 0x000fe20002f81670 */
[----:B------:R-:W-:Y:S01]  /*1aa0*/  IMAD.SHL.U32 R242, R242, 0x2, RZ ;  /* 0x00000002f2f27824 */ /* 0x000fe200078e00ff */
[----:B------:R-:W-:Y:S01]  /*1ab0*/  LEA.HI.X R19, R6, R15, R7, 0x6, P0 ;  /* 0x0000000f06137211 */ /* 0x000fe200000f3407 */
[----:B------:R-:W-:Y:S01]  /*1ac0*/  IMAD.WIDE.U32 R8, R9, UR12, R248 ;  /* 0x0000000c09087c25 */ /* 0x000fe2000f8e00f8 */
[----:B------:R-:W-:Y:S01]  /*1ad0*/  IADD3 R6, P0, R4, UR11, RZ ;  /* 0x0000000b04067c10 */ /* 0x000fe2000ff1e0ff */
[----:B------:R-:W-:Y:S01]  /*1ae0*/  ULDC.64 UR6, c[0x0][0x1a8] ;  /* 0x00006a0000067ab9 */ /* 0x000fe20000000a00 */
[C---:B------:R-:W-:Y:S01]  /*1af0*/  ISETP.LT.OR P3, PT, R0.reuse, 0x1, P2 ;  /* 0x000000010000780c */ /* 0x040fe20001761670 */
[----:B------:R-:W-:Y:S01]  /*1b00*/  IMAD.U32 R11, RZ, RZ, UR11 ;  /* 0x0000000bff0b7e24 */ /* 0x000fe2000f8e00ff */
[----:B------:R-:W-:Y:S01]  /*1b10*/  ISETP.LT.OR P1, PT, R0, 0x21, P5 ;  /* 0x000000210000780c */ /* 0x000fe20002f21670 */
[----:B------:R-:W-:Y:S01]  /*1b20*/  IMAD.U32 R10, RZ, RZ, UR13 ;  /* 0x0000000dff0a7e24 */ /* 0x000fe2000f8e00ff */
[----:B------:R-:W-:Y:S01]  /*1b30*/  IADD3.X R7, R5, UR18, RZ, P0, !PT ;  /* 0x0000001205077c10 */ /* 0x000fe200087fe4ff */
[----:B------:R-:W-:Y:S01]  /*1b40*/  USHF.L.U32 UR9, UR6, 0x6, URZ ;  /* 0x0000000606097899 */ /* 0x000fe2000800063f */
[----:B------:R-:W-:Y:S01]  /*1b50*/  IADD3 R9, R9, UR16, RZ ;  /* 0x0000001009097c10 */ /* 0x000fe2000fffe0ff */
[----:B------:R-:W-:Y:S01]  /*1b60*/  @!PT LDS RZ, [RZ] ;  /* 0x00000000fffff984 */ /* 0x000fe20000000800 */
[----:B------:R-:W-:Y:S01]  /*1b70*/  @!PT LDS RZ, [RZ] ;  /* 0x00000000fffff984 */ /* 0x000fe20000000800 */
[----:B------:R-:W-:Y:S01]  /*1b80*/  @!PT LDS RZ, [RZ] ;  /* 0x00000000fffff984 */ /* 0x000fe20000000800 */
[----:B------:R1:W-:Y:S01]  /*1b90*/  LDGSTS.E.BYPASS.LTC128B.128 [R242+0x6080], [R4.64], !P4 ;  /* 0x0608000004f27fae */ /* 0x0003e2000e101d4e */
[----:B------:R-:W-:Y:S01]  /*1ba0*/  LEA R12, P0, R8, c[0x0][0x1f0], 0x1 ;  /* 0x00007c00080c7a11 */ /* 0x000fe200078008ff */
[----:B------:R-:W-:Y:S01]  /*1bb0*/  USHF.L.U64.HI UR7, UR6, UR10, UR7 ;  /* 0x0000000a06077299 */ /* 0x000fe20008010207 */
[----:B------:R-:W-:Y:S01]  /*1bc0*/  LEA.HI R17, R34, R81, RZ, 0x4 ;  /* 0x0000005122117211 */ /* 0x000fe200078f20ff */
[----:B------:R-:W-:Y:S01]  /*1bd0*/  IMAD R245, R80, -0x60, R245 ;  /* 0xffffffa050f57824 */ /* 0x000fe200078e02f5 */
[----:B------:R-:W-:Y:S01]  /*1be0*/  LEA.HI.X R13, R8, c[0x0][0x1f4], R9, 0x1, P0 ;  /* 0x00007d00080d7a11 */ /* 0x000fe200000f0c09 */
[----:B------:R-:W-:Y:S01]  /*1bf0*/  IMAD.U32 R8, RZ, RZ, UR13 ;  /* 0x0000000dff087e24 */ /* 0x000fe2000f8e00ff */
[----:B------:R1:W-:Y:S01]  /*1c00*/  LDGSTS.E.BYPASS.LTC128B.128 [R242+0x9080], [R4.64+0x80], !P3 ;  /* 0x0908008004f27fae */ /* 0x0003e2000d901d4e */
[----:B------:R-:W-:Y:S01]  /*1c10*/  IMAD.U32 R9, RZ, RZ, UR8 ;  /* 0x00000008ff097e24 */ /* 0x000fe2000f8e00ff */
[----:B------:R-:W-:-:S02]  /*1c20*/  ISETP.LT.OR P3, PT, R0, 0x21, P2 ;  /* 0x000000210000780c */ /* 0x000fc40001761670 */
[----:B------:R2:W-:Y:S01]  /*1c30*/  LDGSTS.E.BYPASS.LTC128B.128 [R242+0x7080], [R6.64], !P1 ;  /* 0x0708000006f27fae */ /* 0x0005e2000c901d4e */
[----:B------:R-:W-:-:S04]  /*1c40*/  LEA R26, P4, R8, R12, 0x1 ;  /* 0x0000000c081a7211 */ /* 0x000fc800078808ff */
[----:B------:R-:W-:Y:S02]  /*1c50*/  LEA.HI.X R27, R10, R13, R9, 0x1, P4 ;  /* 0x0000000d0a1b7211 */ /* 0x000fe400020f0c09 */
[----:B------:R-:W-:Y:S02]  /*1c60*/  ISETP.LT.OR P4, PT, R0, 0x41, P5 ;  /* 0x000000410000780c */ /* 0x000fe40002f81670 */
[----:B------:R-:W-:Y:S02]  /*1c70*/  ISETP.GE.AND P5, PT, R16, c[0x0][0x19c], PT ;  /* 0x0000670010007a0c */ /* 0x000fe40003fa6270 */
[----:B------:R-:W-:Y:S02]  /*1c80*/  SHF.R.S32.HI R10, RZ, 0x1f, R81 ;  /* 0x0000001fff0a7819 */ /* 0x000fe40000011451 */
[----:B-1----:R-:W-:-:S04]  /*1c90*/  IADD3 R4, P1, P0, R11, 0x80, R4 ;  /* 0x000000800b047810 */ /* 0x002fc8000783e004 */
[----:B------:R-:W-:Y:S02]  /*1ca0*/  IADD3.X R5, RZ, UR18, R5, P1, P0 ;  /* 0x00000012ff057c10 */ /* 0x000fe40008fe0405 */
[----:B------:R-:W-:Y:S02]  /*1cb0*/  ISETP.LT.OR P1, PT, R0, 0x41, P2 ;  /* 0x000000410000780c */ /* 0x000fe40001721670 */
[----:B--2---:R-:W-:Y:S01]  /*1cc0*/  IADD3 R6, P0, R6, UR11, RZ ;  /* 0x0000000b06067c10 */ /* 0x004fe2000ff1e0ff */
[----:B------:R1:W-:Y:S01]  /*1cd0*/  LDGSTS.E.BYPASS.LTC128B.128 [R242+0xa080], [R4.64], !P3 ;  /* 0x0a08000004f27fae */ /* 0x0003e2000d901d4e */
[----:B------:R-:W-:Y:S02]  /*1ce0*/  ISETP.GE.AND P2, PT, R31, c[0x0][0x19c], PT ;  /* 0x000067001f007a0c */ /* 0x000fe40003f46270 */
[----:B------:R-:W-:Y:S02]  /*1cf0*/  IADD3.X R7, R7, UR18, RZ, P0, !PT ;  /* 0x0000001207077c10 */ /* 0x000fe400087fe4ff */
[----:B------:R-:W-:-:S02]  /*1d00*/  ISETP.LT.OR P3, PT, R0, 0x1, P5 ;  /* 0x000000010000780c */ /* 0x000fc40002f61670 */
[C---:B------:R-:W-:Y:S01]  /*1d10*/  ISETP.LT.OR P0, PT, R0.reuse, 0x1, P2 ;  /* 0x000000010000780c */ /* 0x040fe20001701670 */
[----:B------:R2:W-:Y:S01]  /*1d20*/  LDGSTS.E.BYPASS.LTC128B.128 [R242+0x8080], [R6.64], !P4 ;  /* 0x0808000006f27fae */ /* 0x0005e2000e101d4e */
[C---:B------:R-:W-:Y:S02]  /*1d30*/  ISETP.LT.OR P6, PT, R0.reuse, 0x21, P2 ;  /* 0x000000210000780c */ /* 0x040fe400017c1670 */
[C---:B------:R-:W-:Y:S01]  /*1d40*/  ISETP.LT.OR P2, PT, R0.reuse, 0x41, P2 ;  /* 0x000000410000780c */ /* 0x040fe20001741670 */
[----:B------:R2:W-:Y:S01]  /*1d50*/  LDGSTS.E.BYPASS.LTC128B.128 [R242+0xb080], [R6.64+0x80], !P1 ;  /* 0x0b08008006f27fae */ /* 0x0005e2000c901d4e */
[C---:B------:R-:W-:Y:S02]  /*1d60*/  ISETP.LT.OR P1, PT, R0.reuse, 0x21, P5 ;  /* 0x000000210000780c */ /* 0x040fe40002f21670 */
[----:B------:R-:W-:Y:S01]  /*1d70*/  ISETP.LT.OR P5, PT, R0, 0x41, P5 ;  /* 0x000000410000780c */ /* 0x000fe20002fa1670 */
[----:B------:R-:W0:Y:S01]  /*1d80*/  LDGDEPBAR ;  /* 0x00000000000079af */ /* 0x000e220000000000 */
[----:B------:R-:W-:-:S03]  /*1d90*/  IMAD.SHL.U32 R0, R24, 0x40, RZ ;  /* 0x0000004018007824 */ /* 0x000fc600078e00ff */
[----:B------:R3:W-:Y:S02]  /*1da0*/  LDGSTS.E.BYPASS.LTC128B.128 [R242+0x80], [R2.64], !P3 ;  /* 0x0008000002f27fae */ /* 0x0007e4000d901d4e */
[----:B------:R-:W-:Y:S02]  /*1db0*/  LOP3.LUT R0, R0, 0x1c0, RZ, 0xc0, !PT ;  /* 0x000001c000007812 */ /* 0x000fe400078ec0ff */
[----:B------:R3:W-:Y:S02]  /*1dc0*/  LDGSTS.E.BYPASS.LTC128B.128 [R242+0x3080], [R2.64+0x80], !P0 ;  /* 0x0308008002f27fae */ /* 0x0007e4000c101d4e */
[----:B------:R-:W-:Y:S02]  /*1dd0*/  LOP3.LUT R9, R0, 0x8, R216, 0xf8, !PT ;  /* 0x0000000800097812 */ /* 0x000fe400078ef8d8 */
[----:B-1----:R-:W-:Y:S02]  /*1de0*/  IADD3 R4, P4, R2, UR9, RZ ;  /* 0x0000000902047c10 */ /* 0x002fe4000ff9e0ff */
[----:B------:R-:W-:-:S02]  /*1df0*/  SHF.R.U32.HI R0, RZ, 0x3, R0 ;  /* 0x00000003ff007819 */ /* 0x000fc40000011600 */
[----:B------:R-:W-:Y:S02]  /*1e00*/  IADD3.X R5, R3, UR7, RZ, P4, !PT ;  /* 0x0000000703057c10 */ /* 0x000fe4000a7fe4ff */
[----:B------:R-:W-:-:S03]  /*1e10*/  ISETP.GE.AND P4, PT, R16, c[0x0][0x16c], PT ;  /* 0x00005b0010007a0c */ /* 0x000fc60003f86270 */
[----:B------:R1:W-:Y:S01]  /*1e20*/  LDGSTS.E.BYPASS.LTC128B.128 [R242+0x1080], [R4.64], !P1 ;  /* 0x0108000004f27fae */ /* 0x0003e2000c901d4e */
[----:B--2---:R-:W-:-:S05]  /*1e30*/  IMAD.U32 R6, RZ, RZ, UR9 ;  /* 0x00000009ff067e24 */ /* 0x004fca000f8e00ff */
[----:B------:R-:W-:-:S04]  /*1e40*/  IADD3 R6, P3, P0, R6, 0x80, R2 ;  /* 0x0000008006067810 */ /* 0x000fc8000787e002 */
[----:B------:R-:W-:Y:S02]  /*1e50*/  IADD3.X R7, RZ, UR7, R3, P3, P0 ;  /* 0x00000007ff077c10 */ /* 0x000fe40009fe0403 */
[----:B------:R-:W-:Y:S01]  /*1e60*/  ISETP.GE.AND P3, PT, R31, c[0x0][0x16c], PT ;  /* 0x00005b001f007a0c */ /* 0x000fe20003f66270 */
[----:B---3--:R-:W-:Y:S01]  /*1e70*/  IMAD.SHL.U32 R2, R22, 0x80, RZ ;  /* 0x0000008016027824 */ /* 0x008fe200078e00ff */
[----:B------:R-:W-:Y:S01]  /*1e80*/  SEL R3, RZ, 0x1, P4 ;  /* 0x00000001ff037807 */ /* 0x000fe20002000000 */
[----:B------:R2:W-:Y:S01]  /*1e90*/  LDGSTS.E.BYPASS.LTC128B.128 [R242+0x4080], [R6.64], !P6 ;  /* 0x0408000006f27fae */ /* 0x0005e2000f101d4e */
[----:B------:R-:W-:Y:S02]  /*1ea0*/  SEL R8, RZ, 0x2, P3 ;  /* 0x00000002ff087807 */ /* 0x000fe40001800000 */
[----:B------:R-:W-:-:S04]  /*1eb0*/  IADD3 R22, P1, R2, R81, RZ ;  /* 0x0000005102167210 */ /* 0x000fc80007f3e0ff */
[----:B------:R-:W-:Y:S02]  /*1ec0*/  LEA.HI.X.SX32 R23, R2, R10, 0x1, P1 ;  /* 0x0000000a02177211 */ /* 0x000fe400008f0eff */
[----:B------:R-:W-:Y:S01]  /*1ed0*/  LOP3.LUT R2, R30, R9, R0, 0xf6, !PT ;  /* 0x000000091e027212 */ /* 0x000fe200078ef600 */
[----:B------:R-:W-:Y:S01]  /*1ee0*/  IMAD.IADD R0, R8, 0x1, R3 ;  /* 0x0000000108007824 */ /* 0x000fe200078e0203 */
[----:B-1----:R-:W-:Y:S01]  /*1ef0*/  IADD3 R4, P0, R4, UR9, RZ ;  /* 0x0000000904047c10 */ /* 0x002fe2000ff1e0ff */
[----:B------:R-:W-:Y:S01]  /*1f00*/  UMOV UR9, 0x1 ;  /* 0x0000000100097882 */ /* 0x000fe20000000000 */
[----:B------:R-:W-:Y:S01]  /*1f10*/  SHF.R.S32.HI R9, RZ, 0x2, R33 ;  /* 0x00000002ff097819 */ /* 0x000fe20000011421 */
[----:B------:R-:W-:Y:S01]  /*1f20*/  IMAD.SHL.U32 R218, R2, 0x2, RZ ;  /* 0x0000000202da7824 */ /* 0x000fe200078e00ff */
[----:B------:R-:W-:Y:S01]  /*1f30*/  IADD3.X R5, R5, UR7, RZ, P0, !PT ;  /* 0x0000000705057c10 */ /* 0x000fe200087fe4ff */
[----:B------:R-:W-:Y:S01]  /*1f40*/  USHF.L.U32 UR7, UR12, 0x6, URZ ;  /* 0x000000060c077899 */ /* 0x000fe2000800063f */
[----:B------:R-:W-:-:S02]  /*1f50*/  LOP3.LUT P1, RZ, R0, 0x1, RZ, 0xc0, !PT ;  /* 0x0000000100ff7812 */ /* 0x000fc4000782c0ff */
[----:B------:R-:W-:Y:S01]  /*1f60*/  LOP3.LUT P6, RZ, R0, 0x2, RZ, 0xc0, !PT ;  /* 0x0000000200ff7812 */ /* 0x000fe200078cc0ff */
[----:B------:R1:W-:Y:S01]  /*1f70*/  LDGSTS.E.BYPASS.LTC128B.128 [R242+0x2080], [R4.64], !P5 ;  /* 0x0208000004f27fae */ /* 0x0003e2000e901d4e */
[----:B------:R-:W-:Y:S01]  /*1f80*/  IMAD R0, R32, c[0x0][0x270], RZ ;  /* 0x00009c0020007a24 */ /* 0x000fe200078e02ff */
[C---:B------:R-:W-:Y:S01]  /*1f90*/  LOP3.LUT P0, RZ, R24.reuse, 0x4, RZ, 0xc0, !PT ;  /* 0x0000000418ff7812 */ /* 0x040fe2000780c0ff */
[----:B------:R-:W-:Y:S01]  /*1fa0*/  USHF.R.S32.HI UR6, URZ, 0x1f, UR7 ;  /* 0x0000001f3f067899 */ /* 0x000fe20008011407 */
[----:B------:R1:W-:Y:S01]  /*1fb0*/  LDGSTS.E.BYPASS.LTC128B.128 [R242+0x5080], [R4.64+0x80], !P2 ;  /* 0x0508008004f27fae */ /* 0x0003e2000d101d4e */
[----:B------:R-:W-:Y:S01]  /*1fc0*/  LOP3.LUT P2, RZ, R24, 0x2, RZ, 0xc0, !PT ;  /* 0x0000000218ff7812 */ /* 0x000fe2000784c0ff */
[----:B--2---:R-:W-:Y:S02]  /*1fd0*/  IMAD R6, R82, c[0x0][0x274], R0 ;  /* 0x00009d0052067a24 */ /* 0x004fe400078e0200 */
[----:B------:R-:W0:Y:S01]  /*1fe0*/  LDGDEPBAR ;  /* 0x00000000000079af */ /* 0x000e220000000000 */
[----:B------:R-:W-:-:S02]  /*1ff0*/  SHF.R.S32.HI R0, RZ, 0x1f, R33 ;  /* 0x0000001fff007819 */ /* 0x000fc40000011421 */
[----:B------:R-:W-:Y:S02]  /*2000*/  SEL R222, R222, 0xffffffc0, !P0 ;  /* 0xffffffc0dede7807 */ /* 0x000fe40004000000 */
[----:B------:R-:W-:Y:S02]  /*2010*/  LEA.HI R7, R0, R9, RZ, 0x3 ;  /* 0x0000000900077211 */ /* 0x000fe400078f18ff */
[----:B------:R-:W-:Y:S01]  /*2020*/  IADD3 R3, R244, -UR7, -R35 ;  /* 0x80000007f4037c10 */ /* 0x000fe2000fffe823 */
[----:B------:R-:W-:Y:S01]  /*2030*/  IMAD.IADD R219, R218, 0x1, R222 ;  /* 0x00000001dadb7824 */ /* 0x000fe200078e02de */
[----:B------:R-:W-:Y:S02]  /*2040*/  LEA.HI R30, R34, R81, RZ, 0x5 ;  /* 0x00000051221e7211 */ /* 0x000fe400078f28ff */
[----:B------:R-:W-:Y:S02]  /*2050*/  ISETP.LT.OR P0, PT, R3, 0x1, !P1 ;  /* 0x000000010300780c */ /* 0x000fe40004f01670 */
[----:B------:R-:W-:-:S02]  /*2060*/  SHF.R.S32.HI R8, RZ, 0x5, R30 ;  /* 0x00000005ff087819 */ /* 0x000fc4000001141e */
[----:B------:R-:W-:Y:S02]  /*2070*/  ISETP.LT.OR P1, PT, R3, 0x21, !P1 ;  /* 0x000000210300780c */ /* 0x000fe40004f21670 */
[----:B------:R-:W-:Y:S02]  /*2080*/  LEA.HI R10, R30, R8, RZ, 0x1 ;  /* 0x000000081e0a7211 */ /* 0x000fe400078f08ff */
[----:B------:R-:W-:Y:S02]  /*2090*/  LOP3.LUT R7, R7, 0xfffffff8, RZ, 0xc0, !PT ;  /* 0xfffffff807077812 */ /* 0x000fe400078ec0ff */
[----:B------:R-:W-:Y:S01]  /*20a0*/  LOP3.LUT R10, R10, 0xfffffffe, RZ, 0xc0, !PT ;  /* 0xfffffffe0a0a7812 */ /* 0x000fe200078ec0ff */
[----:B-1----:R-:W-:Y:S01]  /*20b0*/  IMAD.MOV.U32 R4, RZ, RZ, 0x20 ;  /* 0x00000020ff047424 */ /* 0x002fe200078e00ff */
[----:B------:R-:W-:-:S04]  /*20c0*/  DEPBAR.LE SB0, 0x1 ;  /* 0x000080400000791a */ /* 0x000fc80000000000 */
[----:B------:R-:W-:Y:S01]  /*20d0*/  BAR.SYNC.DEFER_BLOCKING 0x0 ;  /* 0x0000000000007b1d */ /* 0x000fe20000010000 */
[----:B------:R-:W-:Y:S01]  /*20e0*/  SEL R0, R4, 0xffffffe0, !P2 ;  /* 0xffffffe004007807 */ /* 0x000fe20005000000 */
[----:B------:R-:W-:Y:S01]  /*20f0*/  IMAD.WIDE.U32 R4, R82, c[0x0][0x270], R28 ;  /* 0x00009c0052047a25 */ /* 0x000fe200078e001c */
[C---:B------:R-:W-:Y:S02]  /*2100*/  ISETP.LT.OR P2, PT, R3.reuse, 0x1, !P6 ;  /* 0x000000010300780c */ /* 0x040fe40007741670 */
[----:B------:R-:W-:Y:S01]  /*2110*/  ISETP.LT.OR P6, PT, R3, 0x21, !P6 ;  /* 0x000000210300780c */ /* 0x000fe200077c1670 */
[----:B------:R-:W-:Y:S01]  /*2120*/  IMAD.IADD R220, R218, 0x1, R0 ;  /* 0x00000001dadc7824 */ /* 0x000fe200078e0200 */
[----:B------:R-:W-:Y:S01]  /*2130*/  ISETP.GE.AND P5, PT, R16, c[0x0][0x1fc], PT ;  /* 0x00007f0010007a0c */ /* 0x000fe20003fa6270 */
[----:B------:R-:W-:Y:S02]  /*2140*/  IMAD.IADD R0, R0, 0x1, R219 ;  /* 0x0000000100007824 */ /* 0x000fe400078e02db */
[----:B------:R-:W-:Y:S01]  /*2150*/  IMAD.IADD R5, R5, 0x1, R6 ;  /* 0x0000000105057824 */ /* 0x000fe200078e0206 */
[----:B------:R-:W-:Y:S01]  /*2160*/  SEL R246, RZ, 0x1, P5 ;  /* 0x00000001fff67807 */ /* 0x000fe20002800000 */
[----:B------:R-:W-:-:S02]  /*2170*/  IMAD.IADD R10, R8, 0x1, -R10 ;  /* 0x00000001080a7824 */ /* 0x000fc400078e0a0a */
[----:B------:R-:W-:-:S04]  /*2180*/  IMAD.WIDE.U32 R36, R25, c[0x0][0x278], R4 ;  /* 0x00009e0019247a25 */ /* 0x000fc800078e0004 */
[----:B------:R-:W-:Y:S01]  /*2190*/  IMAD R8, R32, c[0x0][0x288], RZ ;  /* 0x0000a20020087a24 */ /* 0x000fe200078e02ff */
[----:B------:R-:W-:Y:S01]  /*21a0*/  STL.64 [R1+0x20], R36 ;  /* 0x0000202401007387 */ /* 0x000fe20000100a00 */
[----:B------:R-:W-:Y:S02]  /*21b0*/  IMAD.IADD R7, R9, 0x1, -R7 ;  /* 0x0000000109077824 */ /* 0x000fe400078e0a07 */
[C---:B------:R-:W-:Y:S01]  /*21c0*/  IMAD R8, R82.reuse, c[0x0][0x28c], R8 ;  /* 0x0000a30052087a24 */ /* 0x040fe200078e0208 */
[----:B------:R-:W1:Y:S01]  /*21d0*/  LDSM.16.M88.2 R174, [R0+0x6080] ;  /* 0x0060800000ae783b */ /* 0x000e620000000100 */
[----:B------:R-:W-:-:S03]  /*21e0*/  IMAD.WIDE.U32 R4, R82, c[0x0][0x288], R28 ;  /* 0x0000a20052047a25 */ /* 0x000fc600078e001c */
[----:B------:R-:W2:Y:S01]  /*21f0*/  LDSM.16.M88.2 R176, [R0+0x7080] ;  /* 0x0070800000b0783b */ /* 0x000ea20000000100 */
[----:B------:R-:W-:Y:S02]  /*2200*/  IMAD R6, R32, c[0x0][0x238], RZ ;  /* 0x00008e0020067a24 */ /* 0x000fe400078e02ff */
[----:B------:R-:W-:Y:S01]  /*2210*/  IMAD.IADD R5, R5, 0x1, R8 ;  /* 0x0000000105057824 */ /* 0x000fe200078e0208 */
[----:B------:R-:W3:Y:S01]  /*2220*/  LDSM.16.M88.2 R178, [R0+0x8080] ;  /* 0x0080800000b2783b */ /* 0x000ee20000000100 */
[C---:B------:R-:W-:Y:S02]  /*2230*/  IMAD R6, R82.reuse, c[0x0][0x23c], R6 ;  /* 0x00008f0052067a24 */ /* 0x040fe400078e0206 */
[----:B------:R-:W-:Y:S01]  /*2240*/  IMAD.WIDE.U32 R2, R82, c[0x0][0x238], R22 ;  /* 0x00008e0052027a25 */ /* 0x000fe200078e0016 */
[----:B------:R-:W4:Y:S03]  /*2250*/  LDSM.16.M88.2 R198, [R0+0x9080] ;  /* 0x0090800000c6783b */ /* 0x000f260000000100 */
[----:B------:R-:W-:Y:S01]  /*2260*/  IMAD.IADD R3, R3, 0x1, R6 ;  /* 0x0000000103037824 */ /* 0x000fe200078e0206 */
[----:B------:R-:W1:Y:S01]  /*2270*/  LDSM.16.M88.2 R200, [R0+0xa080] ;  /* 0x00a0800000c8783b */ /* 0x000e620000000100 */
[----:B------:R-:W-:-:S03]  /*2280*/  IMAD.WIDE.U32 R28, R25, c[0x0][0x290], R4 ;  /* 0x0000a400191c7a25 */ /* 0x000fc600078e0004 */
[----:B------:R5:W1:Y:S01]  /*2290*/  LDSM.16.M88.2 R202, [R0+0xb080] ;  /* 0x00b0800000ca783b */ /* 0x000a620000000100 */
[----:B------:R-:W-:-:S03]  /*22a0*/  IMAD.WIDE.U32 R22, R25, c[0x0][0x240], R2 ;  /* 0x0000900019167a25 */ /* 0x000fc600078e0002 */
[----:B------:R-:W1:Y:S01]  /*22b0*/  LDSM.16.M88.2 R152, [R218+0x6080] ;  /* 0x00608000da98783b */ /* 0x000e620000000100 */
[----:B------:R-:W-:Y:S02]  /*22c0*/  IMAD.SHL.U32 R221, R10, 0x200, RZ ;  /* 0x000002000add7824 */ /* 0x000fe400078e00ff */
[----:B------:R-:W-:Y:S01]  /*22d0*/  IMAD.IADD R222, R222, 0x1, R220 ;  /* 0x00000001dede7824 */ /* 0x000fe200078e02dc */
[----:B------:R-:W1:Y:S04]  /*22e0*/  LDSM.16.M88.2 R154, [R218+0x7080] ;  /* 0x00708000da9a783b */ /* 0x000e680000000100 */
[----:B------:R-:W1:Y:S04]  /*22f0*/  LDSM.16.M88.2 R156, [R218+0x8080] ;  /* 0x00808000da9c783b */ /* 0x000e680000000100 */
[----:B------:R-:W1:Y:S04]  /*2300*/  LDSM.16.M88.2 R158, [R220+0x6080] ;  /* 0x00608000dc9e783b */ /* 0x000e680000000100 */
[----:B------:R-:W1:Y:S01]  /*2310*/  LDSM.16.M88.2 R164, [R220+0x7080] ;  /* 0x00708000dca4783b */ /* 0x000e620000000100 */
[----:B-----5:R-:W-:-:S03]  /*2320*/  IMAD R0, R20, c[0x0][0x278], RZ ;  /* 0x00009e0014007a24 */ /* 0x020fc600078e02ff */
[----:B------:R-:W1:Y:S01]  /*2330*/  LDSM.16.M88.2 R166, [R220+0x8080] ;  /* 0x00808000dca6783b */ /* 0x000e620000000100 */
[----:B------:R-:W-:-:S03]  /*2340*/  IMAD R0, R25, c[0x0][0x27c], R0 ;  /* 0x00009f0019007a24 */ /* 0x000fc600078e0200 */
[----:B------:R-:W1:Y:S01]  /*2350*/  LDSM.16.M88.2 R180, [R218+0x9080] ;  /* 0x00908000dab4783b */ /* 0x000e620000000100 */
[----:B------:R-:W-:-:S03]  /*2360*/  IMAD.IADD R9, R37, 0x1, R0 ;  /* 0x0000000125097824 */ /* 0x000fc600078e0200 */
        /* <DEDUP_REMOVED lines=12> */
[----:B------:R5:W-:Y:S04]  /*2430*/  STL [R1+0x30], R9 ;  /* 0x0000300901007387 */ /* 0x000be80000100800 */
[----:B------:R-:W-:Y:S04]  /*2440*/  STL.64 [R1+0x28], R22 ;  /* 0x0000281601007387 */ /* 0x000fe80000100a00 */
[----:B------:R-:W-:Y:S04]  /*2450*/  STL.64 [R1+0x10], R28 ;  /* 0x0000101c01007387 */ /* 0x000fe80000100a00 */
[----:B------:R-:W-:Y:S01]  /*2460*/  @!PT LDS RZ, [RZ] ;  /* 0x00000000fffff984 */ /* 0x000fe20000000800 */
[----:B------:R-:W-:Y:S01]  /*2470*/  @!PT LDS RZ, [RZ] ;  /* 0x00000000fffff984 */ /* 0x000fe20000000800 */
[----:B------:R-:W-:Y:S01]  /*2480*/  @!PT LDS RZ, [RZ] ;  /* 0x00000000fffff984 */ /* 0x000fe20000000800 */
[----:B------:R1:W-:Y:S01]  /*2490*/  LDGSTS.E.BYPASS.LTC128B.128 [R242+0x6080], [R14.64], !P0 ;  /* 0x060800000ef27fae */ /* 0x0003e2000c101d4e */
[----:B------:R-:W-:-:S03]  /*24a0*/  ISETP.GE.AND P0, PT, R16, c[0x0][0x1fc], PT ;  /* 0x00007f0010007a0c */ /* 0x000fc60003f06270 */
[----:B------:R1:W-:Y:S01]  /*24b0*/  LDGSTS.E.BYPASS.LTC128B.128 [R242+0x8080], [R14.64+0x80], !P2 ;  /* 0x080800800ef27fae */ /* 0x0003e2000d101d4e */
[----:B------:R-:W-:-:S03]  /*24c0*/  ISETP.GT.AND P2, PT, R81, 0xf, PT ;  /* 0x0000000f5100780c */ /* 0x000fc60003f44270 */
[----:B------:R2:W-:Y:S04]  /*24d0*/  LDGSTS.E.BYPASS.LTC128B.128 [R242+0x7080], [R18.64], !P1 ;  /* 0x0708000012f27fae */ /* 0x0005e8000c901d4e */
[----:B------:R2:W-:Y:S01]  /*24e0*/  LDGSTS.E.BYPASS.LTC128B.128 [R242+0x9080], [R18.64+0x80], !P6 ;  /* 0x0908008012f27fae */ /* 0x0005e2000f101d4e */
[----:B------:R-:W-:-:S05]  /*24f0*/  ISETP.GE.AND P6, PT, R31, c[0x0][0x1fc], PT ;  /* 0x00007f001f007a0c */ /* 0x000fca0003fc6270 */
[----:B------:R-:W-:Y:S01]  /*2500*/  @!P2 IADD3 R0, P1, R36, UR7, RZ ;  /* 0x000000072400ac10 */ /* 0x000fe2000ff3e0ff */
[----:B------:R-:W-:Y:S01]  /*2510*/  @!P2 IMAD.SHL.U32 R4, R81, 0x10, RZ ;  /* 0x000000105104a824 */ /* 0x000fe200078e00ff */
[----:B------:R-:W-:Y:S02]  /*2520*/  CS2R R36, SRZ ;  /* 0x0000000000247805 */ /* 0x000fe4000001ff00 */
[----:B-----5:R-:W-:Y:S02]  /*2530*/  @!P2 IADD3.X R9, R9, UR6, RZ, P1, !PT ;  /* 0x000000060909ac10 */ /* 0x020fe40008ffe4ff */
[----:B------:R-:W-:-:S04]  /*2540*/  @!P2 LEA R8, P1, R0, c[0x0][0x258], 0x2 ;  /* 0x000096000008aa11 */ /* 0x000fc800078210ff */
[----:B------:R-:W-:Y:S01]  /*2550*/  @!P2 LEA.HI.X R9, R0, c[0x0][0x25c], R9, 0x2, P1 ;  /* 0x000097000009aa11 */ /* 0x000fe200008f1409 */
[C---:B------:R-:W-:Y:S01]  /*2560*/  IMAD R0, R20.reuse, c[0x0][0x290], RZ ;  /* 0x0000a40014007a24 */ /* 0x040fe200078e02ff */
[----:B------:R-:W-:Y:S01]  /*2570*/  ISETP.GE.AND P1, PT, R31, c[0x0][0x1fc], PT ;  /* 0x00007f001f007a0c */ /* 0x000fe20003f26270 */
[----:B------:R-:W-:Y:S01]  /*2580*/  IMAD R20, R20, c[0x0][0x240], RZ ;  /* 0x0000900014147a24 */ /* 0x000fe200078e02ff */
[----:B-1----:R-:W-:Y:S01]  /*2590*/  SHF.R.S32.HI R14, RZ, 0x4, R17 ;  /* 0x00000004ff0e7819 */ /* 0x002fe20000011411 */
[C---:B------:R-:W-:Y:S01]  /*25a0*/  IMAD R15, R25.reuse, c[0x0][0x294], R0 ;  /* 0x0000a500190f7a24 */ /* 0x040fe200078e0200 */
[----:B------:R1:W-:Y:S01]  /*25b0*/  @!P2 LDGSTS.E.BYPASS.LTC128B.128 [R4+0x12080], [R8.64] ;  /* 0x120800000804afae */ /* 0x0003e2000b901d4e */
[----:B------:R-:W-:Y:S01]  /*25c0*/  IMAD R20, R25, c[0x0][0x244], R20 ;  /* 0x0000910019147a24 */ /* 0x000fe200078e0214 */
[----:B------:R-:W-:Y:S01]  /*25d0*/  LEA.HI R11, R17, R14, RZ, 0x1 ;  /* 0x0000000e110b7211 */ /* 0x000fe200078f08ff */
[----:B------:R-:W-:Y:S01]  /*25e0*/  IMAD.IADD R15, R29, 0x1, R15 ;  /* 0x000000011d0f7824 */ /* 0x000fe200078e020f */
[----:B------:R-:W0:Y:S01]  /*25f0*/  LDGDEPBAR ;  /* 0x00000000000079af */ /* 0x000e220000000000 */
[----:B--2---:R-:W-:-:S02]  /*2600*/  SEL R18, RZ, 0xffffffff, P1 ;  /* 0xffffffffff127807 */ /* 0x004fc40000800000 */
[----:B------:R-:W-:Y:S01]  /*2610*/  LOP3.LUT R11, R11, 0xfffffffe, RZ, 0xc0, !PT ;  /* 0xfffffffe0b0b7812 */ /* 0x000fe200078ec0ff */
[----:B------:R-:W-:Y:S01]  /*2620*/  STL [R1+0x1c], R15 ;  /* 0x00001c0f01007387 */ /* 0x000fe20000100800 */
[----:B------:R-:W-:-:S03]  /*2630*/  LOP3.LUT P1, RZ, R7, 0x1, RZ, 0xc0, !PT ;  /* 0x0000000107ff7812 */ /* 0x000fc6000782c0ff */
[----:B------:R-:W-:Y:S01]  /*2640*/  IMAD.IADD R6, R14, 0x1, -R11 ;  /* 0x000000010e067824 */ /* 0x000fe200078e0a0b */
[----:B------:R-:W-:Y:S02]  /*2650*/  SHF.R.S32.HI R14, RZ, 0x1f, R21 ;  /* 0x0000001fff0e7819 */ /* 0x000fe40000011415 */
[----:B------:R-:W-:Y:S01]  /*2660*/  LOP3.LUT R11, R30, 0xffffffe0, RZ, 0xc0, !PT ;  /* 0xffffffe01e0b7812 */ /* 0x000fe200078ec0ff */
[----:B------:R-:W-:Y:S01]  /*2670*/  IMAD.SHL.U32 R5, R6, 0x20, RZ ;  /* 0x0000002006057824 */ /* 0x000fe200078e00ff */
[----:B------:R-:W-:Y:S01]  /*2680*/  LEA.HI R0, R14, R21, RZ, 0x2 ;  /* 0x000000150e007211 */ /* 0x000fe200078f10ff */
[----:B------:R-:W-:Y:S02]  /*2690*/  IMAD.SHL.U32 R224, R6, 0x8, RZ ;  /* 0x0000000806e07824 */ /* 0x000fe400078e00ff */
[----:B------:R-:W-:Y:S01]  /*26a0*/  IMAD.IADD R2, R81, 0x1, -R11 ;  /* 0x0000000151027824 */ /* 0x000fe200078e0a0b */
[----:B------:R-:W-:Y:S02]  /*26b0*/  LOP3.LUT R3, R0, 0x1ffffffc, RZ, 0xc0, !PT ;  /* 0x1ffffffc00037812 */ /* 0x000fe400078ec0ff */
[----:B------:R-:W-:-:S02]  /*26c0*/  IADD3 R0, R244, -UR7, -R35 ;  /* 0x80000007f4007c10 */ /* 0x000fc4000fffe823 */
[----:B------:R-:W-:Y:S01]  /*26d0*/  SHF.R.S32.HI R243, RZ, 0x1f, R2 ;  /* 0x0000001ffff37819 */ /* 0x000fe20000011402 */
[C---:B------:R-:W-:Y:S01]  /*26e0*/  IMAD.IADD R14, R21.reuse, 0x1, -R3 ;  /* 0x00000001150e7824 */ /* 0x040fe200078e0a03 */
[C---:B------:R-:W-:Y:S01]  /*26f0*/  ISETP.LT.OR P5, PT, R0.reuse, 0x1, P0 ;  /* 0x000000010000780c */ /* 0x040fe200007a1670 */
[----:B------:R-:W-:Y:S01]  /*2700*/  IMAD.SHL.U32 R3, R21, 0x8, RZ ;  /* 0x0000000815037824 */ /* 0x000fe200078e00ff */
[----:B------:R-:W-:Y:S01]  /*2710*/  LEA.HI R243, R243, R2, RZ, 0x2 ;  /* 0x00000002f3f37211 */ /* 0x000fe200078f10ff */
[C---:B-1----:R-:W-:Y:S01]  /*2720*/  IMAD.SHL.U32 R8, R7.reuse, 0x20, RZ ;  /* 0x0000002007087824 */ /* 0x042fe200078e00ff */
[----:B------:R-:W-:Y:S01]  /*2730*/  ISETP.LT.OR P0, PT, R0, 0x21, P0 ;  /* 0x000000210000780c */ /* 0x000fe20000701670 */
[----:B------:R-:W-:Y:S01]  /*2740*/  IMAD.SHL.U32 R9, R7, 0x4, RZ ;  /* 0x0000000407097824 */ /* 0x000fe200078e00ff */
[----:B------:R-:W-:Y:S01]  /*2750*/  LOP3.LUT R3, R3, 0x18, RZ, 0xc0, !PT ;  /* 0x0000001803037812 */ /* 0x000fe200078ec0ff */
[----:B------:R-:W-:Y:S01]  /*2760*/  CS2R R34, SRZ ;  /* 0x0000000000227805 */ /* 0x000fe2000001ff00 */
[----:B------:R-:W-:-:S02]  /*2770*/  LOP3.LUT R4, R243, 0x7ffffffc, RZ, 0xc0, !PT ;  /* 0x7ffffffcf3047812 */ /* 0x000fc400078ec0ff */
[C---:B------:R-:W-:Y:S02]  /*2780*/  LOP3.LUT R7, R3.reuse, 0xe0, R8, 0xf8, !PT ;  /* 0x000000e003077812 */ /* 0x040fe400078ef808 */
[----:B------:R-:W-:Y:S01]  /*2790*/  LOP3.LUT R16, R3, 0x20, R5, 0xf8, !PT ;  /* 0x0000002003107812 */ /* 0x000fe200078ef805 */
[----:B------:R1:W-:Y:S01]  /*27a0*/  LDGSTS.E.BYPASS.LTC128B.128 [R242+0xe080], [R12.64], !P5 ;  /* 0x0e0800000cf27fae */ /* 0x0003e2000e901d4e */
[----:B------:R-:W-:Y:S01]  /*27b0*/  ISETP.LT.OR P5, PT, R0, 0x1, P6 ;  /* 0x000000010000780c */ /* 0x000fe200037a1670 */
[----:B------:R-:W-:Y:S01]  /*27c0*/  IMAD.IADD R8, R2, 0x1, -R4 ;  /* 0x0000000102087824 */ /* 0x000fe200078e0a04 */
[----:B------:R-:W-:Y:S01]  /*27d0*/  ISETP.LT.OR P6, PT, R0, 0x21, P6 ;  /* 0x000000210000780c */ /* 0x000fe200037c1670 */
[----:B------:R-:W-:Y:S01]  /*27e0*/  IMAD.SHL.U32 R0, R10, 0x10, RZ ;  /* 0x000000100a007824 */ /* 0x000fe200078e00ff */
[----:B------:R-:W-:Y:S01]  /*27f0*/  LOP3.LUT R4, R17, 0xfffffff0, RZ, 0xc0, !PT ;  /* 0xfffffff011047812 */ /* 0x000fe200078ec0ff */
[----:B------:R-:W-:Y:S01]  /*2800*/  IMAD.SHL.U32 R5, R24, 0x20, RZ ;  /* 0x0000002018057824 */ /* 0x000fe200078e00ff */
[----:B------:R-:W-:Y:S01]  /*2810*/  LOP3.LUT R2, R33, 0x3ffffffc, RZ, 0xc0, !PT ;  /* 0x3ffffffc21027812 */ /* 0x000fe200078ec0ff */
[----:B------:R-:W-:Y:S01]  /*2820*/  IMAD R14, R14, 0x4, R8 ;  /* 0x000000040e0e7824 */ /* 0x000fe200078e0208 */
[----:B------:R-:W-:Y:S01]  /*2830*/  LEA.HI.SX32 R243, R243, R0, 0x1e ;  /* 0x00000000f3f37211 */ /* 0x000fe200078ff2ff */
[----:B------:R-:W-:Y:S01]  /*2840*/  CS2R R32, SRZ ;  /* 0x0000000000207805 */ /* 0x000fe2000001ff00 */
[----:B------:R-:W-:Y:S01]  /*2850*/  LOP3.LUT R3, R0, 0x10, RZ, 0xc0, !PT ;  /* 0x0000001000037812 */ /* 0x000fe200078ec0ff */
[----:B------:R-:W-:Y:S01]  /*2860*/  IMAD.IADD R0, R81, 0x1, -R4 ;  /* 0x0000000151007824 */ /* 0x000fe200078e0a04 */
[----:B------:R-:W-:Y:S01]  /*2870*/  LOP3.LUT R7, R7, 0x18, R9, 0x78, !PT ;  /* 0x0000001807077812 */ /* 0x000fe200078e7809 */
[----:B------:R-:W-:Y:S01]  /*2880*/  IMAD.IADD R2, R81, 0x1, -R2 ;  /* 0x0000000151027824 */ /* 0x000fe200078e0a02 */
[----:B------:R-:W-:Y:S01]  /*2890*/  LOP3.LUT R11, R3, 0xe0, R5, 0xf8, !PT ;  /* 0x000000e0030b7812 */ /* 0x000fe200078ef805 */
[----:B------:R-:W-:Y:S01]  /*28a0*/  IMAD.SHL.U32 R3, R18, 0x2, RZ ;  /* 0x0000000212037824 */ /* 0x000fe200078e00ff */
[----:B------:R-:W-:Y:S01]  /*28b0*/  SHF.R.S32.HI R5, RZ, 0x1f, R0 ;  /* 0x0000001fff057819 */ /* 0x000fe20000011400 */
[----:B------:R-:W-:Y:S01]  /*28c0*/  IMAD R2, R2, 0x2, R221 ;  /* 0x0000000202027824 */ /* 0x000fe200078e02dd */
[----:B------:R-:W-:Y:S01]  /*28d0*/  LOP3.LUT R224, R224, 0x8, RZ, 0xc0, !PT ;  /* 0x00000008e0e07812 */ /* 0x000fe200078ec0ff */
[----:B------:R1:W-:Y:S01]  /*28e0*/  LDGSTS.E.BYPASS.LTC128B.128 [R242+0x10080], [R12.64+0x80], !P5 ;  /* 0x100800800cf27fae */ /* 0x0003e2000e901d4e */
[----:B------:R-:W-:Y:S01]  /*28f0*/  LEA.HI R5, R5, R0, RZ, 0x3 ;  /* 0x0000000005057211 */ /* 0x000fe200078f18ff */
[----:B------:R-:W-:Y:S01]  /*2900*/  IMAD.IADD R234, R2, 0x1, R7 ;  /* 0x0000000102ea7824 */ /* 0x000fe200078e0207 */
[----:B------:R-:W-:Y:S01]  /*2910*/  LOP3.LUT R246, R3, 0x2, R246, 0xe2, !PT ;  /* 0x0000000203f67812 */ /* 0x000fe200078ee2f6 */
[C---:B------:R-:W-:Y:S01]  /*2920*/  IMAD.SHL.U32 R3, R0.reuse, 0x20, RZ ;  /* 0x0000002000037824 */ /* 0x040fe200078e00ff */
[C---:B------:R-:W-:Y:S01]  /*2930*/  LOP3.LUT R4, R5.reuse, 0xfffffff8, RZ, 0xc0, !PT ;  /* 0xfffffff805047812 */ /* 0x040fe200078ec0ff */
[----:B------:R1:W-:Y:S01]  /*2940*/  LDGSTS.E.BYPASS.LTC128B.128 [R242+0xf080], [R26.64], !P0 ;  /* 0x0f0800001af27fae */ /* 0x0003e2000c101d4e */
[----:B------:R-:W-:Y:S01]  /*2950*/  IMAD.SHL.U32 R7, R0, 0x4, RZ ;  /* 0x0000000400077824 */ /* 0x000fe200078e00ff */
[----:B------:R-:W-:Y:S01]  /*2960*/  IADD3 R2, P0, R28, UR7, RZ ;  /* 0x000000071c027c10 */ /* 0x000fe2000ff1e0ff */
[----:B------:R-:W-:Y:S01]  /*2970*/  IMAD.SHL.U32 R5, R5, 0x40, RZ ;  /* 0x0000004005057824 */ /* 0x000fe200078e00ff */
[----:B------:R-:W-:Y:S01]  /*2980*/  LOP3.LUT R3, R224, 0x1e0, R3, 0xf8, !PT ;  /* 0x000001e0e0037812 */ /* 0x000fe200078ef803 */
[C---:B------:R-:W-:Y:S01]  /*2990*/  IMAD.IADD R4, R0.reuse, 0x1, -R4 ;  /* 0x0000000100047824 */ /* 0x040fe200078e0a04 */
[----:B------:R-:W-:Y:S01]  /*29a0*/  LOP3.LUT P5, RZ, R0, 0x4, RZ, 0xc0, !PT ;  /* 0x0000000400ff7812 */ /* 0x000fe200078ac0ff */
[----:B------:R-:W-:Y:S01]  /*29b0*/  IMAD.SHL.U32 R0, R6, 0x100, RZ ;  /* 0x0000010006007824 */ /* 0x000fe200078e00ff */
[----:B------:R-:W-:Y:S01]  /*29c0*/  IADD3.X R9, R15, UR6, RZ, P0, !PT ;  /* 0x000000060f097c10 */ /* 0x000fe200087fe4ff */
[----:B------:R-:W-:Y:S01]  /*29d0*/  IMAD.SHL.U32 R8, R4, 0x40, RZ ;  /* 0x0000004004087824 */ /* 0x000fe200078e00ff */
[----:B------:R-:W-:Y:S01]  /*29e0*/  LOP3.LUT R3, R3, 0x38, R7, 0x78, !PT ;  /* 0x0000003803037812 */ /* 0x000fe200078e7807 */
[----:B------:R-:W-:Y:S01]  /*29f0*/  IMAD.SHL.U32 R234, R234, 0x2, RZ ;  /* 0x00000002eaea7824 */ /* 0x000fe200078e00ff */
[----:B------:R-:W-:Y:S01]  /*2a00*/  LEA R6, P0, R2, c[0x0][0x280], 0x2 ;  /* 0x0000a00002067a11 */ /* 0x000fe200078010ff */
[----:B------:R1:W-:Y:S01]  /*2a10*/  LDGSTS.E.BYPASS.LTC128B.128 [R242+0x11080], [R26.64+0x80], !P6 ;  /* 0x110800801af27fae */ /* 0x0003e2000f101d4e */
[----:B------:R-:W-:Y:S01]  /*2a20*/  LOP3.LUT R221, R3, R221, RZ, 0xfc, !PT ;  /* 0x000000dd03dd7212 */ /* 0x000fe200078efcff */
[----:B------:R-:W-:Y:S01]  /*2a30*/  IMAD.SHL.U32 R247, R14, 0x2, RZ ;  /* 0x000000020ef77824 */ /* 0x000fe200078e00ff */
[----:B------:R-:W-:Y:S01]  /*2a40*/  LEA.HI.X R7, R2, c[0x0][0x284], R9, 0x2, P0 ;  /* 0x0000a10002077a11 */ /* 0x000fe200000f1409 */
[----:B------:R-:W-:Y:S01]  /*2a50*/  USHF.L.U64.HI UR6, UR4, 0x5, UR5 ;  /* 0x0000000504067899 */ /* 0x000fe20008010205 */
[----:B------:R-:W-:Y:S01]  /*2a60*/  LOP3.LUT R3, R8, 0x1c0, RZ, 0xc0, !PT ;  /* 0x000001c008037812 */ /* 0x000fe200078ec0ff */
[----:B------:R-:W-:Y:S01]  /*2a70*/  USHF.L.U32 UR7, UR4, 0x5, URZ ;  /* 0x0000000504077899 */ /* 0x000fe2000800063f */
[----:B------:R-:W-:-:S02]  /*2a80*/  ISETP.GE.AND P0, PT, R81, 0x10, PT ;  /* 0x000000105100780c */ /* 0x000fc40003f06270 */
[----:B------:R-:W-:Y:S02]  /*2a90*/  LOP3.LUT R0, R11, 0x100, R0, 0xf8, !PT ;  /* 0x000001000b007812 */ /* 0x000fe400078ef800 */
[----:B------:R-:W-:Y:S02]  /*2aa0*/  SHF.R.U32.HI R2, RZ, 0x3, R3 ;  /* 0x00000003ff027819 */ /* 0x000fe40000011603 */
[C---:B------:R-:W-:Y:S02]  /*2ab0*/  LOP3.LUT R216, R0.reuse, 0x8, R216, 0xf8, !PT ;  /* 0x0000000800d87812 */ /* 0x040fe400078ef8d8 */
[----:B------:R-:W-:Y:S02]  /*2ac0*/  LOP3.LUT R8, R0, 0x1c0, RZ, 0xc0, !PT ;  /* 0x000001c000087812 */ /* 0x000fe400078ec0ff */
[----:B------:R-:W-:Y:S02]  /*2ad0*/  LOP3.LUT R0, R5, 0xfffffe00, RZ, 0xc0, !PT ;  /* 0xfffffe0005007812 */ /* 0x000fe400078ec0ff */
[----:B------:R-:W-:-:S02]  /*2ae0*/  LOP3.LUT R224, R2, R3, R224, 0x1e, !PT ;  /* 0x0000000302e07212 */ /* 0x000fc400078e1ee0 */
[----:B------:R-:W-:Y:S01]  /*2af0*/  LOP3.LUT R3, R2, R16, R3, 0x1e, !PT ;  /* 0x0000001002037212 */ /* 0x000fe200078e1e03 */
[----:B------:R-:W-:Y:S01]  /*2b00*/  IMAD R2, R10, 0x400, R0 ;  /* 0x000004000a027824 */ /* 0x000fe200078e0200 */
[C---:B------:R-:W-:Y:S02]  /*2b10*/  IADD3 R5, R234.reuse, 0x12480, RZ ;  /* 0x00012480ea057810 */ /* 0x040fe40007ffe0ff */
[----:B------:R-:W-:Y:S01]  /*2b20*/  LOP3.LUT R228, R3, R0, RZ, 0xfc, !PT ;  /* 0x0000000003e47212 */ /* 0x000fe200078efcff */
[----:B------:R-:W-:Y:S01]  /*2b30*/  @!P0 IMAD.SHL.U32 R0, R81, 0x10, RZ ;  /* 0x0000001051008824 */ /* 0x000fe200078e00ff */
[----:B------:R-:W-:Y:S01]  /*2b40*/  IADD3 R235, R234, 0x126c0, RZ ;  /* 0x000126c0eaeb7810 */ /* 0x000fe20007ffe0ff */
[----:B------:R-:W-:Y:S01]  /*2b50*/  IMAD.IADD R224, R2, 0x1, R224 ;  /* 0x0000000102e07824 */ /* 0x000fe200078e02e0 */
[----:B------:R-:W-:Y:S02]  /*2b60*/  @P1 IADD3 R235, R5, 0x1c0, RZ ;  /* 0x000001c005eb1810 */ /* 0x000fe40007ffe0ff */
[----:B------:R2:W-:Y:S01]  /*2b70*/  @!P0 LDGSTS.E.BYPASS.LTC128B.128 [R0+0x12280], [R6.64] ;  /* 0x1228000006008fae */ /* 0x0005e2000b901d4e */
[----:B------:R-:W-:Y:S01]  /*2b80*/  LOP3.LUT P1, RZ, R4, 0x2, RZ, 0xc0, !PT ;  /* 0x0000000204ff7812 */ /* 0x000fe2000782c0ff */
[----:B------:R-:W-:Y:S01]  /*2b90*/  IMAD.SHL.U32 R225, R224, 0x2, RZ ;  /* 0x00000002e0e17824 */ /* 0x000fe200078e00ff */
[----:B------:R-:W-:Y:S01]  /*2ba0*/  LOP3.LUT P0, RZ, R4, 0x4, RZ, 0xc0, !PT ;  /* 0x0000000404ff7812 */ /* 0x000fe2000780c0ff */
[----:B------:R-:W0:Y:S01]  /*2bb0*/  LDGDEPBAR ;  /* 0x00000000000079af */ /* 0x000e220000000000 */
[----:B------:R-:W-:-:S02]  /*2bc0*/  SEL R226, R227, 0xffffffe0, !P1 ;  /* 0xffffffe0e3e27807 */ /* 0x000fc40004800000 */
[----:B------:R-:W-:Y:S01]  /*2bd0*/  SHF.R.U32.HI R8, RZ, 0x3, R8 ;  /* 0x00000003ff087819 */ /* 0x000fe20000011608 */
[----:B------:R-:W0:Y:S01]  /*2be0*/  LDGDEPBAR ;  /* 0x00000000000079af */ /* 0x000e220000000000 */
[----:B------:R-:W-:Y:S02]  /*2bf0*/  SEL R227, R227, 0xffffffe0, !P0 ;  /* 0xffffffe0e3e37807 */ /* 0x000fe40004000000 */
[----:B------:R-:W-:Y:S02]  /*2c00*/  LOP3.LUT R216, R8, R216, RZ, 0x3c, !PT ;  /* 0x000000d808d87212 */ /* 0x000fe400078e3cff */
[----:B------:R-:W-:Y:S01]  /*2c10*/  SEL R223, R223, 0xfffffff0, !P5 ;  /* 0xfffffff0dfdf7807 */ /* 0x000fe20006800000 */
[----:B------:R-:W-:Y:S01]  /*2c20*/  IMAD.IADD R230, R224, 0x1, R227 ;  /* 0x00000001e0e67824 */ /* 0x000fe200078e02e3 */
[----:B------:R-:W-:Y:S01]  /*2c30*/  LEA R221, R221, 0x15480, 0x1 ;  /* 0x00015480dddd7811 */ /* 0x000fe200078e08ff */
[----:B------:R-:W-:Y:S01]  /*2c40*/  IMAD.SHL.U32 R216, R216, 0x2, RZ ;  /* 0x00000002d8d87824 */ /* 0x000fe200078e00ff */
[----:B------:R-:W-:-:S03]  /*2c50*/  SEL R229, R229, 0xfffffff0, !P1 ;  /* 0xfffffff0e5e57807 */ /* 0x000fc60004800000 */
[----:B------:R-:W-:Y:S02]  /*2c60*/  IMAD R223, R223, 0x2, R221 ;  /* 0x00000002dfdf7824 */ /* 0x000fe400078e02dd */
[C---:B------:R-:W-:Y:S02]  /*2c70*/  IMAD.IADD R233, R229.reuse, 0x1, R227 ;  /* 0x00000001e5e97824 */ /* 0x040fe400078e02e3 */
[----:B------:R-:W-:Y:S02]  /*2c80*/  IMAD.IADD R232, R224, 0x1, R229 ;  /* 0x00000001e0e87824 */ /* 0x000fe400078e02e5 */
[----:B------:R-:W-:Y:S02]  /*2c90*/  IMAD.IADD R231, R229, 0x1, R230 ;  /* 0x00000001e5e77824 */ /* 0x000fe400078e02e6 */
[----:B--2---:R-:W-:-:S05]  /*2ca0*/  IMAD.IADD R0, R23, 0x1, R20 ;  /* 0x0000000117007824 */ /* 0x004fca00078e0214 */
[----:B------:R2:W-:Y:S02]  /*2cb0*/  STL [R1+0x34], R0 ;  /* 0x0000340001007387 */ /* 0x0005e40000100800 */
[----:B--2---:R-:W-:-:S04]  /*2cc0*/  IMAD.SHL.U32 R0, R224, 0x2, RZ ;  /* 0x00000002e0007824 */ /* 0x004fc800078e00ff */
[----:B-1-34-:R-:W-:Y:S02]  /*2cd0*/  IMAD.IADD R226, R0, 0x1, R226 ;  /* 0x0000000100e27824 */ /* 0x01afe400078e02e2 */
.L_x_838:
[----:B------:R-:W-:Y:S04]  /*2ce0*/  DEPBAR.LE SB0, 0x1 ;  /* 0x000080400000791a */ /* 0x000fe80000000000 */
[----:B------:R-:W-:Y:S01]  /*2cf0*/  BAR.SYNC.DEFER_BLOCKING 0x0 ;  /* 0x0000000000007b1d */ /* 0x000fe20000010000 */
[C---:B------:R-:W-:Y:S01]  /*2d00*/  IMAD R0, R217.reuse, 0x2000, R224 ;  /* 0x00002000d9007824 */ /* 0x040fe200078e02e0 */
[C---:B------:R-:W-:Y:S01]  /*2d10*/  LEA R150, R217.reuse, R227, 0xd ;  /* 0x000000e3d9967211 */ /* 0x040fe200078e68ff */
[----:B------:R-:W-:Y:S01]  /*2d20*/  IMAD R148, R217, 0x2000, R229 ;  /* 0x00002000d9947824 */ /* 0x000fe200078e02e5 */
[----:B------:R-:W-:Y:S02]  /*2d30*/  UIADD3 UR16, UR12, 0x1, URZ ;  /* 0x000000010c107890 */ /* 0x000fe4000fffe03f */
[----:B------:R-:W-:Y:S01]  /*2d40*/  SHF.L.U32 R0, R0, 0x1, RZ ;  /* 0x0000000100007819 */ /* 0x000fe200000006ff */
[C---:B------:R-:W-:Y:S01]  /*2d50*/  IMAD.IADD R150, R224.reuse, 0x1, R150 ;  /* 0x00000001e0967824 */ /* 0x040fe200078e0296 */
[CC--:B------:R-:W-:Y:S02]  /*2d60*/  IADD3 R149, R224.reuse, R148.reuse, RZ ;  /* 0x00000094e0957210 */ /* 0x0c0fe40007ffe0ff */
[----:B------:R-:W-:Y:S02]  /*2d70*/  IADD3 R148, R224, R148, R227 ;  /* 0x00000094e0947210 */ /* 0x000fe40007ffe0e3 */
[----:B------:R-:W-:Y:S01]  /*2d80*/  SHF.L.U32 R150, R150, 0x1, RZ ;  /* 0x0000000196967819 */ /* 0x000fe200000006ff */
[----:B------:R-:W-:Y:S01]  /*2d90*/  IMAD.SHL.U32 R149, R149, 0x2, RZ ;  /* 0x0000000295957824 */ /* 0x000fe200078e00ff */
[----:B------:R-:W-:Y:S01]  /*2da0*/  LDSM.16.M88.2 R2, [R218+0x80] ;  /* 0x00008000da02783b */ /* 0x000fe20000000100 */
[----:B------:R-:W-:Y:S03]  /*2db0*/  UMOV UR10, UR12 ;  /* 0x0000000c000a7c82 */ /* 0x000fe60008000000 */
        /* <DEDUP_REMOVED lines=27> */
[----:B------:R-:W-:Y:S01]  /*2f70*/  SHF.L.U32 R80, R148, 0x1, RZ ;  /* 0x0000000194507819 */ /* 0x000fe200000006ff */
[----:B------:R-:W-:Y:S01]  /*2f80*/  HMMA.16816.F32.BF16 R24, R132, R136, R24 ;  /* 0x000000888418723c */ /* 0x000fe20000041818 */
[----:B------:R-:W-:Y:S04]  /*2f90*/  LDSM.16.M88.2 R136, [R222+0x1080] ;  /* 0x00108000de88783b */ /* 0x000fe80000000100 */
[----:B------:R-:W3:Y:S02]  /*2fa0*/  LDSM.16.M88.4 R80, [R80+0x6080] ;  /* 0x006080005050783b */ /* 0x000ee40000000200 */
[C---:B------:R-:W-:Y:S01]  /*2fb0*/  IMAD R132, R217.reuse, 0x2000, R233 ;  /* 0x00002000d9847824 */ /* 0x040fe200078e02e9 */
[-C--:B------:R-:W-:Y:S05]  /*2fc0*/  HMMA.16816.F32.BF16 R4, R140, R138.reuse, R4 ;  /* 0x0000008a8c04723c */ /* 0x080fea0000041804 */
[----:B------:R-:W-:Y:S03]  /*2fd0*/  IMAD.IADD R132, R224, 0x1, R132 ;  /* 0x00000001e0847824 */ /* 0x000fe600078e0284 */
[C---:B------:R-:W-:Y:S01]  /*2fe0*/  HMMA.16816.F32.BF16 R8, R144.reuse, R138, R8 ;  /* 0x0000008a9008723c */ /* 0x040fe20000041808 */
[----:B------:R-:W-:Y:S03]  /*2ff0*/  LDSM.16.M88.2 R138, [R218+0x3080] ;  /* 0x00308000da8a783b */ /* 0x000fe60000000100 */
[----:B------:R-:W-:Y:S04]  /*3000*/  SHF.L.U32 R160, R132, 0x1, RZ ;  /* 0x0000000184a07819 */ /* 0x000fe800000006ff */
        /* <DEDUP_REMOVED lines=12> */
[C---:B----4-:R-:W-:Y:S04]  /*30d0*/  IMAD R0, R217.reuse, 0x2000, R232 ;  /* 0x00002000d9007824 */ /* 0x050fe800078e02e8 */
[-C--:B------:R-:W-:Y:S04]  /*30e0*/  HMMA.16816.F32.BF16 R12, R132, R136.reuse, R12 ;  /* 0x00000088840c723c */ /* 0x080fe8000004180c */
[----:B------:R-:W-:Y:S04]  /*30f0*/  SHF.L.U32 R0, R0, 0x1, RZ ;  /* 0x0000000100007819 */ /* 0x000fe800000006ff */
        /* <DEDUP_REMOVED lines=11> */
[C---:B---3--:R-:W-:Y:S04]  /*31b0*/  IMAD R0, R217.reuse, 0x2000, R230 ;  /* 0x00002000d9007824 */ /* 0x048fe800078e02e6 */
[-C--:B------:R-:W-:Y:S04]  /*31c0*/  HMMA.16816.F32.BF16 R12, R144, R2.reuse, R12 ;  /* 0x00000002900c723c */ /* 0x080fe8000004180c */
[----:B------:R-:W-:Y:S04]  /*31d0*/  SHF.L.U32 R0, R0, 0x1, RZ ;  /* 0x0000000100007819 */ /* 0x000fe800000006ff */
        /* <DEDUP_REMOVED lines=9> */
[C---:B--2---:R-:W-:Y:S04]  /*3270*/  IMAD R0, R217.reuse, 0x2000, R231 ;  /* 0x00002000d9007824 */ /* 0x044fe800078e02e7 */
[-C--:B------:R-:W-:Y:S04]  /*3280*/  HMMA.16816.F32.BF16 R12, R132, R136.reuse, R12 ;  /* 0x00000088840c723c */ /* 0x080fe8000004180c */
[----:B------:R-:W-:Y:S04]  /*3290*/  SHF.L.U32 R0, R0, 0x1, RZ ;  /* 0x0000000100007819 */ /* 0x000fe800000006ff */
[C---:B------:R-:W-:Y:S01]  /*32a0*/  HMMA.16816.F32.BF16 R16, R80.reuse, R136, R16 ;  /* 0x000000885010723c */ /* 0x040fe20000041810 */
[----:B------:R-:W-:Y:S07]  /*32b0*/  LDSM.16.M88.2 R136, [R222+0x4080] ;  /* 0x00408000de88783b */ /* 0x000fee0000000100 */
[-C--:B-1----:R-:W-:Y:S01]  /*32c0*/  HMMA.16816.F32.BF16 R20, R80, R2.reuse, R20 ;  /* 0x000000025014723c */ /* 0x082fe20000041814 */
[----:B------:R-:W-:Y:S02]  /*32d0*/  LDSM.16.M88.4 R80, [R0+0x8080] ;  /* 0x008080000050783b */ /* 0x000fe40000000200 */
[----:B-----5:R-:W-:Y:S05]  /*32e0*/  ISETP.LE.AND P1, PT, R204, UR16, PT ;  /* 0x00000010cc007c0c */ /* 0x020fea000bf23270 */
[----:B------:R-:W-:Y:S01]  /*32f0*/  HMMA.16816.F32.BF16 R24, R132, R2, R24 ;  /* 0x000000028418723c */ /* 0x000fe20000041818 */
[----:B------:R-:W1:Y:S04]  /*3300*/  LDSM.16.M88.2 R2, [R222+0x3080] ;  /* 0x00308000de02783b */ /* 0x000e680000000100 */
[----:B------:R-:W2:Y:S03]  /*3310*/  LDSM.16.M88.4 R132, [R160+0x9080] ;  /* 0x00908000a084783b */ /* 0x000ea60000000200 */
[-C--:B---3--:R-:W-:Y:S08]  /*3320*/  HMMA.16816.F32.BF16 R4, R140, R138.reuse, R4 ;  /* 0x0000008a8c04723c */ /* 0x088ff00000041804 */
[C---:B------:R-:W-:Y:S07]  /*3330*/  HMMA.16816.F32.BF16 R8, R148.reuse, R138, R8 ;  /* 0x0000008a9408723c */ /* 0x040fee0000041808 */
[----:B------:R-:W-:Y:S01]  /*3340*/  IMAD R139, R217, 0x40, R243 ;  /* 0x00000040d98b7824 */ /* 0x000fe200078e02f3 */
        /* <DEDUP_REMOVED lines=23> */
[----:B------:R-:W-:Y:S01]  /*34c0*/  IMAD.U32 R2, RZ, RZ, UR12 ;  /* 0x0000000cff027e24 */ /* 0x000fe2000f8e00ff */
[----:B------:R-:W-:Y:S01]  /*34d0*/  USHF.R.S32.HI UR11, URZ, 0x1f, UR16 ;  /* 0x0000001f3f0b7899 */ /* 0x000fe20008011410 */
[----:B------:R-:W-:Y:S01]  /*34e0*/  IMAD.U32 R31, RZ, RZ, UR7 ;  /* 0x00000007ff1f7e24 */ /* 0x000fe2000f8e00ff */
[----:B------:R-:W5:Y:S01]  /*34f0*/  LDL R204, [R1+0x30] ;  /* 0x0000300001cc7983 */ /* 0x000f620000100800 */
[----:B------:R-:W-:Y:S01]  /*3500*/  ULDC.64 UR4, c[0x0][0x178] ;  /* 0x00005e0000047ab9 */ /* 0x000fe20000000a00 */
[----:B------:R-:W-:Y:S01]  /*3510*/  @!P2 LEA R2, R2, 0x40, 0x6 ;  /* 0x000000400202a811 */ /* 0x000fe200078e30ff */
[----:B------:R-:W-:Y:S01]  /*3520*/  UIMAD UR11, UR11, UR4, URZ ;  /* 0x000000040b0b72a4 */ /* 0x000fe2000f8e023f */
[----:B--2---:R-:W2:Y:S01]  /*3530*/  LDL.64 R206, [R1] ;  /* 0x0000000001ce7983 */ /* 0x004ea20000100a00 */
[----:B------:R-:W-:Y:S01]  /*3540*/  UIMAD.WIDE.U32 UR18, UR16, UR4, URZ ;  /* 0x00000004101272a5 */ /* 0x000fe2000f8e003f */
[----:B------:R-:W-:Y:S01]  /*3550*/  IMAD.U32 R132, RZ, RZ, UR6 ;  /* 0x00000006ff847e24 */ /* 0x000fe2000f8e00ff */
[----:B------:R-:W-:Y:S01]  /*3560*/  UIMAD UR11, UR16, UR5, UR11 ;  /* 0x00000005100b72a4 */ /* 0x000fe2000f8e020b */
[----:B------:R-:W3:Y:S01]  /*3570*/  S2R R205, SR_TID.X ;  /* 0x0000000000cd7919 */ /* 0x000ee20000002100 */
[----:B------:R-:W-:Y:S01]  /*3580*/  USHF.L.U32 UR4, UR18, 0x6, URZ ;  /* 0x0000000612047899 */ /* 0x000fe2000800063f */
[----:B------:R-:W-:Y:S01]  /*3590*/  IMAD.U32 R81, RZ, RZ, UR16 ;  /* 0x00000010ff517e24 */ /* 0x000fe2000f8e00ff */
[----:B------:R-:W-:Y:S01]  /*35a0*/  UIADD3 UR11, UR19, UR11, URZ ;  /* 0x0000000b130b7290 */ /* 0x000fe2000fffe03f */
[----:B------:R-:W1:Y:S02]  /*35b0*/  S2R R133, SR_TID.X ;  /* 0x0000000000857919 */ /* 0x000e640000002100 */
[----:B------:R-:W-:Y:S01]  /*35c0*/  IMAD R81, R81, -0x40, R244 ;  /* 0xffffffc051517824 */ /* 0x000fe200078e02f4 */
[----:B------:R-:W-:Y:S01]  /*35d0*/  USHF.L.U64.HI UR11, UR18, 0x6, UR11 ;  /* 0x00000006120b7899 */ /* 0x000fe2000801020b */
[C---:B----4-:R-:W-:Y:S04]  /*35e0*/  @!P2 IADD3 R0, P5, R2.reuse, R208, RZ ;  /* 0x000000d00200a210 */ /* 0x050fe80007fbe0ff */
[----:B-----5:R-:W-:Y:S02]  /*35f0*/  @!P2 LEA.HI.X.SX32 R2, R2, R204, 0x1, P5 ;  /* 0x000000cc0202a211 */ /* 0x020fe400028f0eff */
[----:B---3--:R-:W-:Y:S02]  /*3600*/  SHF.R.S32.HI R204, RZ, 0x1f, R205 ;  /* 0x0000001fffcc7819 */ /* 0x008fe400000114cd */
[----:B--2---:R-:W-:Y:S02]  /*3610*/  IADD3 R31, P6, P5, R206, UR4, R31 ;  /* 0x00000004ce1f7c10 */ /* 0x004fe4000fdde01f */
[----:B------:R-:W-:Y:S02]  /*3620*/  LEA.HI R204, R204, R205, RZ, 0x3 ;  /* 0x000000cdcccc7211 */ /* 0x000fe400078f18ff */
[----:B------:R-:W-:Y:S02]  /*3630*/  IADD3.X R132, R252, UR11, R132, P6, P5 ;  /* 0x0000000bfc847c10 */ /* 0x000fe4000b7ea484 */
[----:B------:R-:W-:Y:S02]  /*3640*/  SHF.R.S32.HI R204, RZ, 0x3, R204 ;  /* 0x00000003ffcc7819 */ /* 0x000fe400000114cc */
[----:B------:R-:W-:Y:S02]  /*3650*/  @!P2 LEA R82, P5, R0, c[0x0][0x258], 0x2 ;  /* 0x000096000052aa11 */ /* 0x000fe400078a10ff */
[----:B------:R-:W-:Y:S02]  /*3660*/  IADD3 R3, P6, R206, UR4, RZ ;  /* 0x00000004ce037c10 */ /* 0x000fe4000ffde0ff */
[----:B------:R-:W-:Y:S01]  /*3670*/  @!P2 LEA.HI.X R83, R0, c[0x0][0x25c], R2, 0x2, P5 ;  /* 0x000097000053aa11 */ /* 0x000fe200028f1402 */
[----:B------:R-:W-:Y:S01]  /*3680*/  IMAD.IADD R2, R81, 0x1, -R204 ;  /* 0x0000000151027824 */ /* 0x000fe200078e0acc */
[----:B------:R-:W-:Y:S02]  /*3690*/  IADD3.X R0, R252, UR11, RZ, P6, !PT ;  /* 0x0000000bfc007c10 */ /* 0x000fe4000b7fe4ff */
[----:B------:R-:W-:Y:S02]  /*36a0*/  LEA R30, P6, R31, c[0x0][0x160], 0x1 ;  /* 0x000058001f1e7a11 */ /* 0x000fe400078c08ff */
        /* <DEDUP_REMOVED lines=8> */
[----:B-1----:R-:W-:Y:S03]  /*3730*/  IMAD.SHL.U32 R3, R133, 0x4, RZ ;  /* 0x0000000485037824 */ /* 0x002fe600078e00ff */
        /* <DEDUP_REMOVED lines=13> */
.L_x_836:
[----:B-1--4-:R-:W-:Y:S01]  /*3810*/  IMAD.U32 R0, RZ, RZ, UR12 ;  /* 0x0000000cff007e24 */ /* 0x012fe2000f8e00ff */
[----:B------:R-:W0:Y:S01]  /*3820*/  LDGDEPBAR ;  /* 0x00000000000079af */ /* 0x000e220000000000 */
[----:B------:R-:W-:Y:S01]  /*3830*/  IMAD.IADD R30, R245, 0x1, -R247 ;  /* 0x00000001f51e7824 */ /* 0x000fe200078e0af7 */
[----:B------:R-:W-:Y:S01]  /*3840*/  UIADD3 UR12, UR12, 0x1, URZ ;  /* 0x000000010c0c7890 */ /* 0x000fe2000fffe03f */
[----:B------:R-:W-:Y:S05]  /*3850*/  IMAD R0, R0, 0x40, R245 ;  /* 0x0000004000007824 */ /* 0x000fea00078e02f5 */
[----:B------:R-:W-:Y:S04]  /*3860*/  IADD3 R0, -R244, 0x1, R0 ;  /* 0x00000001f4007810 */ /* 0x000fe80007ffe100 */
[----:B------:R-:W-:Y:S04]  /*3870*/  IADD3 R2, -R247, R243, R0 ;  /* 0x000000f3f7027210 */ /* 0x000fe80007ffe100 */
[----:B------:R-:W-:Y:S02]  /*3880*/  IMNMX R0, R30, R2, PT ;  /* 0x000000021e007217 */ /* 0x000fe40003800200 */
[----:B------:R-:W-:Y:S02]  /*3890*/  IADD3 R3, R2, 0x8, RZ ;  /* 0x0000000802037810 */ /* 0x000fe40007ffe0ff */
[----:B------:R-:W-:Y:S02]  /*38a0*/  ISETP.GT.AND P6, PT, R0, RZ, PT ;  /* 0x000000ff0000720c */ /* 0x000fe40003fc4270 */
[----:B------:R-:W-:Y:S02]  /*38b0*/  IMNMX R3, R30, R3, PT ;  /* 0x000000031e037217 */ /* 0x000fe40003800200 */
[----:B------:R-:W-:Y:S02]  /*38c0*/  ISETP.GT.AND P5, PT, R0, 0x1, PT ;  /* 0x000000010000780c */ /* 0x000fe40003fa4270 */
        /* <DEDUP_REMOVED lines=13> */
[----:B------:R-:W-:Y:S02]  /*39a0*/  ISETP.GT.AND P6, PT, R3, 0x20, PT ;  /* 0x000000200300780c */ /* 0x000fe40003fc4270 */
[----:B------:R-:W-:Y:S01]  /*39b0*/  FSEL R17, R17, -INF , P5 ;  /* 0xff80000011117808 */ /* 0x000fe20002800000 */
[--C-:B------:R-:W-:Y:S01]  /*39c0*/  FFMA.FTZ R236, R16, c[0x0][0x29c], -R29.reuse ;  /* 0x0000a70010ec7a23 */ /* 0x100fe2000001081d */
[----:B------:R-:W-:Y:S02]  /*39d0*/  ISETP.GT.AND P5, PT, R3, 0x21, PT ;  /* 0x000000210300780c */ /* 0x000fe40003fa4270 */
[----:B------:R-:W-:Y:S01]  /*39e0*/  FSEL R18, R18, -INF , P6 ;  /* 0xff80000012127808 */ /* 0x000fe20003000000 */
[--C-:B------:R-:W-:Y:S01]  /*39f0*/  FFMA.FTZ R215, R17, c[0x0][0x29c], -R29.reuse ;  /* 0x0000a70011d77a23 */ /* 0x100fe2000001081d */
[----:B------:R-:W-:Y:S02]  /*3a00*/  FSEL R19, R19, -INF , P5 ;  /* 0xff80000013137808 */ /* 0x000fe40002800000 */
[----:B------:R-:W-:Y:S01]  /*3a10*/  IADD3 R4, R2, 0x20, RZ ;  /* 0x0000002002047810 */ /* 0x000fe20007ffe0ff */
[--C-:B------:R-:W-:Y:S01]  /*3a20*/  FFMA.FTZ R213, R18, c[0x0][0x29c], -R28.reuse ;  /* 0x0000a70012d57a23 */ /* 0x100fe2000001081c */
[C---:B------:R-:W-:Y:S01]  /*3a30*/  ISETP.GT.AND P6, PT, R0.reuse, 0x40, PT ;  /* 0x000000400000780c */ /* 0x040fe20003fc4270 */
[--C-:B------:R-:W-:Y:S01]  /*3a40*/  FFMA.FTZ R212, R19, c[0x0][0x29c], -R28.reuse ;  /* 0x0000a70013d47a23 */ /* 0x100fe2000001081c */
[----:B------:R-:W-:Y:S02]  /*3a50*/  ISETP.GT.AND P5, PT, R0, 0x41, PT ;  /* 0x000000410000780c */ /* 0x000fe40003fa4270 */
[----:B------:R-:W-:Y:S02]  /*3a60*/  FSEL R20, R20, -INF , P6 ;  /* 0xff80000014147808 */ /* 0x000fe40003000000 */
[----:B------:R-:W-:Y:S02]  /*3a70*/  ISETP.GT.AND P6, PT, R3, 0x40, PT ;  /* 0x000000400300780c */ /* 0x000fe40003fc4270 */
[----:B------:R-:W-:Y:S01]  /*3a80*/  FSEL R21, R21, -INF , P5 ;  /* 0xff80000015157808 */ /* 0x000fe20002800000 */
[--C-:B------:R-:W-:Y:S01]  /*3a90*/  FFMA.FTZ R214, R20, c[0x0][0x29c], -R29.reuse ;  /* 0x0000a70014d67a23 */ /* 0x100fe2000001081d */
[----:B------:R-:W-:Y:S02]  /*3aa0*/  ISETP.GT.AND P5, PT, R3, 0x41, PT ;  /* 0x000000410300780c */ /* 0x000fe40003fa4270 */
[----:B------:R-:W-:Y:S01]  /*3ab0*/  IADD3 R0, R2, 0x28, RZ ;  /* 0x0000002802007810 */ /* 0x000fe20007ffe0ff */
[----:B------:R-:W-:Y:S01]  /*3ac0*/  FFMA.FTZ R208, R21, c[0x0][0x29c], -R29 ;  /* 0x0000a70015d07a23 */ /* 0x000fe2000001081d */
[----:B------:R-:W-:Y:S02]  /*3ad0*/  IMNMX R2, R30, R4, PT ;  /* 0x000000041e027217 */ /* 0x000fe40003800200 */
[-C--:B------:R-:W-:Y:S03]  /*3ae0*/  HMMA.16816.F32.BF16 R4, R140, R152.reuse, RZ ;  /* 0x000000988c04723c */ /* 0x080fe600000418ff */
[----:B------:R-:W-:Y:S02]  /*3af0*/  FSEL R22, R22, -INF , P6 ;  /* 0xff80000016167808 */ /* 0x000fe40003000000 */
[----:B------:R-:W-:Y:S02]  /*3b00*/  ISETP.GT.AND P6, PT, R2, RZ, PT ;  /* 0x000000ff0200720c */ /* 0x000fe40003fc4270 */
[----:B------:R-:W-:Y:S01]  /*3b10*/  FSEL R23, R23, -INF , P5 ;  /* 0xff80000017177808 */ /* 0x000fe20002800000 */
[--C-:B------:R-:W-:Y:S01]  /*3b20*/  FFMA.FTZ R211, R22, c[0x0][0x29c], -R28.reuse ;  /* 0x0000a70016d37a23 */ /* 0x100fe2000001081c */
[----:B------:R-:W-:Y:S03]  /*3b30*/  ISETP.GT.AND P5, PT, R2, 0x1, PT ;  /* 0x000000010200780c */ /* 0x000fe60003fa4270 */
[----:B------:R-:W-:Y:S01]  /*3b40*/  IMNMX R0, R30, R0, PT ;  /* 0x000000001e007217 */ /* 0x000fe20003800200 */
[----:B------:R-:W-:Y:S01]  /*3b50*/  FFMA.FTZ R205, R23, c[0x0][0x29c], -R28 ;  /* 0x0000a70017cd7a23 */ /* 0x000fe2000001081c */
[----:B------:R-:W-:Y:S02]  /*3b60*/  FSEL R133, R8, -INF , P6 ;  /* 0xff80000008857808 */ /* 0x000fe40003000000 */
[C---:B------:R-:W-:Y:S02]  /*3b70*/  ISETP.GT.AND P6, PT, R0.reuse, RZ, PT ;  /* 0x000000ff0000720c */ /* 0x040fe40003fc4270 */
[----:B------:R-:W-:Y:S02]  /*3b80*/  FSEL R132, R9, -INF , P5 ;  /* 0xff80000009847808 */ /* 0x000fe40002800000 */
[----:B------:R-:W-:Y:S02]  /*3b90*/  ISETP.GT.AND P5, PT, R0, 0x1, PT ;  /* 0x000000010000780c */ /* 0x000fe40003fa4270 */
[----:B------:R-:W-:Y:S01]  /*3ba0*/  FSEL R137, R10, -INF , P6 ;  /* 0xff8000000a897808 */ /* 0x000fe20003000000 */
[--C-:B------:R-:W-:Y:S01]  /*3bb0*/  FFMA.FTZ R132, R132, c[0x0][0x29c], -R138.reuse ;  /* 0x0000a70084847a23 */ /* 0x100fe2000001088a */
[C---:B------:R-:W-:Y:S02]  /*3bc0*/  ISETP.GT.AND P6, PT, R2.reuse, 0x20, PT ;  /* 0x000000200200780c */ /* 0x040fe40003fc4270 */
[----:B------:R-:W-:Y:S01]  /*3bd0*/  FSEL R136, R11, -INF , P5 ;  /* 0xff8000000b887808 */ /* 0x000fe20002800000 */
[--C-:B------:R-:W-:Y:S01]  /*3be0*/  FFMA.FTZ R137, R137, c[0x0][0x29c], -R139.reuse ;  /* 0x0000a70089897a23 */ /* 0x100fe2000001088b */
[C---:B---3--:R-:W-:Y:S02]  /*3bf0*/  HMMA.16816.F32.BF16 R8, R144.reuse, R152, RZ ;  /* 0x000000989008723c */ /* 0x048fe400000418ff */
[----:B------:R-:W-:Y:S01]  /*3c00*/  ISETP.GT.AND P5, PT, R2, 0x21, PT ;  /* 0x000000210200780c */ /* 0x000fe20003fa4270 */
[--C-:B------:R-:W-:Y:S01]  /*3c10*/  FFMA.FTZ R204, R136, c[0x0][0x29c], -R139.reuse ;  /* 0x0000a70088cc7a23 */ /* 0x100fe2000001088b */
[----:B------:R-:W-:Y:S01]  /*3c20*/  FSEL R83, R12, -INF , P6 ;  /* 0xff8000000c537808 */ /* 0x000fe20003000000 */
[----:B------:R-:W-:Y:S01]  /*3c30*/  MUFU.EX2 R136, R236 ;  /* 0x000000ec00887308 */ /* 0x000fe20000000800 */
[----:B------:R-:W-:Y:S02]  /*3c40*/  FSEL R3, R13, -INF , P5 ;  /* 0xff8000000d037808 */ /* 0x000fe40002800000 */
[C---:B------:R-:W-:Y:S01]  /*3c50*/  ISETP.GT.AND P6, PT, R0.reuse, 0x20, PT ;  /* 0x000000200000780c */ /* 0x040fe20003fc4270 */
[--C-:B------:R-:W-:Y:S01]  /*3c60*/  FFMA.FTZ R210, R83, c[0x0][0x29c], -R138.reuse ;  /* 0x0000a70053d27a23 */ /* 0x100fe2000001088a */
[----:B------:R-:W-:Y:S02]  /*3c70*/  ISETP.GT.AND P5, PT, R0, 0x21, PT ;  /* 0x000000210000780c */ /* 0x000fe40003fa4270 */
[----:B------:R-:W-:Y:S01]  /*3c80*/  FSEL R135, R14, -INF , P6 ;  /* 0xff8000000e877808 */ /* 0x000fe20003000000 */
[----:B------:R-:W-:Y:S01]  /*3c90*/  FFMA.FTZ R209, R3, c[0x0][0x29c], -R138 ;  /* 0x0000a70003d17a23 */ /* 0x000fe2000001088a */
[----:B------:R-:W-:Y:S01]  /*3ca0*/  FSEL R134, R15, -INF , P5 ;  /* 0xff8000000f867808 */ /* 0x000fe20002800000 */
[----:B------:R-:W-:Y:S01]  /*3cb0*/  LDS R3, [R243.X4+0x12280] ;  /* 0x01228000f3037984 */ /* 0x000fe20000004800 */
[-C--:B------:R-:W-:Y:S01]  /*3cc0*/  HMMA.16816.F32.BF16 R12, R144, R154.reuse, RZ ;  /* 0x0000009a900c723c */ /* 0x080fe200000418ff */
[C---:B------:R-:W-:Y:S01]  /*3cd0*/  ISETP.GT.AND P6, PT, R2.reuse, 0x40, PT ;  /* 0x000000400200780c */ /* 0x040fe20003fc4270 */
[--C-:B------:R-:W-:Y:S01]  /*3ce0*/  FFMA.FTZ R239, R135, c[0x0][0x29c], -R139.reuse ;  /* 0x0000a70087ef7a23 */ /* 0x100fe2000001088b */
[----:B------:R-:W-:Y:S01]  /*3cf0*/  ISETP.GT.AND P5, PT, R2, 0x41, PT ;  /* 0x000000410200780c */ /* 0x000fe20003fa4270 */
[--C-:B------:R-:W-:Y:S01]  /*3d00*/  FFMA.FTZ R240, R134, c[0x0][0x29c], -R139.reuse ;  /* 0x0000a70086f07a23 */ /* 0x100fe2000001088b */
[----:B------:R-:W-:Y:S01]  /*3d10*/  FSEL R24, R24, -INF , P6 ;  /* 0xff80000018187808 */ /* 0x000fe20003000000 */
[----:B------:R-:W-:Y:S01]  /*3d20*/  MUFU.EX2 R135, R237 ;  /* 0x000000ed00877308 */ /* 0x000fe20000000800 */
[----:B------:R-:W-:Y:S01]  /*3d30*/  FSEL R25, R25, -INF , P5 ;  /* 0xff80000019197808 */ /* 0x000fe20002800000 */
[C---:B------:R-:W-:Y:S02]  /*3d40*/  HMMA.16816.F32.BF16 R16, R140.reuse, R154, RZ ;  /* 0x0000009a8c10723c */ /* 0x040fe400000418ff */
[C---:B------:R-:W-:Y:S02]  /*3d50*/  ISETP.GT.AND P6, PT, R0.reuse, 0x40, PT ;  /* 0x000000400000780c */ /* 0x040fe40003fc4270 */
[----:B------:R-:W-:Y:S01]  /*3d60*/  ISETP.GT.AND P5, PT, R0, 0x41, PT ;  /* 0x000000410000780c */ /* 0x000fe20003fa4270 */
[----:B------:R-:W-:Y:S01]  /*3d70*/  IMAD.MOV.U32 R0, RZ, RZ, 0x40 ;  /* 0x00000040ff007424 */ /* 0x000fe200078e00ff */
[----:B------:R-:W-:Y:S02]  /*3d80*/  FSEL R26, R26, -INF , P6 ;  /* 0xff8000001a1a7808 */ /* 0x000fe40003000000 */
[-C--:B------:R-:W-:Y:S01]  /*3d90*/  HMMA.16816.F32.BF16 R20, R140, R156.reuse, RZ ;  /* 0x0000009c8c14723c */ /* 0x080fe200000418ff */
[----:B------:R-:W-:Y:S01]  /*3da0*/  FSEL R27, R27, -INF , P5 ;  /* 0xff8000001b1b7808 */ /* 0x000fe20002800000 */
[----:B------:R-:W-:Y:S02]  /*3db0*/  MUFU.EX2 R142, R215 ;  /* 0x000000d7008e7308 */ /* 0x000fe40000000800 */
[--C-:B------:R-:W-:Y:S01]  /*3dc0*/  FFMA.FTZ R241, R26, c[0x0][0x29c], -R139.reuse ;  /* 0x0000a7001af17a23 */ /* 0x100fe2000001088b */
[----:B------:R-:W-:Y:S01]  /*3dd0*/  SEL R0, R0, 0xffffffc0, !P0 ;  /* 0xffffffc000007807 */ /* 0x000fe20004000000 */
[----:B------:R-:W-:Y:S02]  /*3de0*/  FFMA.FTZ R139, R27, c[0x0][0x29c], -R139 ;  /* 0x0000a7001b8b7a23 */ /* 0x000fe4000001088b */
[----:B------:R-:W-:Y:S04]  /*3df0*/  HMMA.16816.F32.BF16 R28, R144, R156, RZ ;  /* 0x0000009c901c723c */ /* 0x000fe800000418ff */
[----:B------:R-:W-:Y:S01]  /*3e00*/  IMAD.IADD R2, R225, 0x1, R0 ;  /* 0x00000001e1027824 */ /* 0x000fe200078e0200 */
[----:B------:R-:W-:Y:S01]  /*3e10*/  MUFU.EX2 R141, R214 ;  /* 0x000000d6008d7308 */ /* 0x000fe20000000800 */
[----:B------:R-:W-:Y:S02]  /*3e20*/  IMAD.IADD R0, R0, 0x1, R226 ;  /* 0x0000000100007824 */ /* 0x000fe400078e02e2 */
[-C--:B------:R-:W-:Y:S01]  /*3e30*/  HMMA.16816.F32.BF16 R4, R148, R158.reuse, R4 ;  /* 0x0000009e9404723c */ /* 0x080fe20000041804 */
[----:B------:R-:W-:Y:S04]  /*3e40*/  LDSM.16.M88.4 R80, [R2+0xf080] ;  /* 0x00f080000250783b */ /* 0x000fe80000000200 */
[--C-:B------:R-:W-:Y:S02]  /*3e50*/  FFMA.FTZ R146, R24, c[0x0][0x29c], -R138.reuse ;  /* 0x0000a70018927a23 */ /* 0x100fe4000001088a */
[--C-:B------:R-:W-:Y:S01]  /*3e60*/  FFMA.FTZ R140, R133, c[0x0][0x29c], -R138.reuse ;  /* 0x0000a700858c7a23 */ /* 0x100fe2000001088a */
[C---:B------:R-:W-:Y:S01]  /*3e70*/  HMMA.16816.F32.BF16 R8, R160.reuse, R158, R8 ;  /* 0x0000009ea008723c */ /* 0x040fe20000041808 */
[----:B------:R-:W-:Y:S03]  /*3e80*/  MUFU.EX2 R134, R146 ;  /* 0x0000009200867308 */ /* 0x000fe60000000800 */
[----:B------:R-:W-:Y:S02]  /*3e90*/  FFMA.FTZ R138, R25, c[0x0][0x29c], -R138 ;  /* 0x0000a700198a7a23 */ /* 0x000fe4000001088a */
[----:B------:R-:W1:Y:S02]  /*3ea0*/  LDSM.16.M88.4 R24, [R2+0xe080] ;  /* 0x00e080000218783b */ /* 0x000e640000000200 */
        /* <DEDUP_REMOVED lines=35> */
[----:B-1----:R-:W-:Y:S04]  /*40e0*/  F2FP.BF16.PACK_AB R137, R135, R133 ;  /* 0x000000858789723e */ /* 0x002fe800000010ff */
[-C--:B---3--:R-:W-:Y:S08]  /*40f0*/  HMMA.16816.F32.BF16 R4, R24, R180.reuse, R4 ;  /* 0x000000b41804723c */ /* 0x088ff00000041804 */
        /* <DEDUP_REMOVED lines=212> */
[----:B------:R-:W-:Y:S01]  /*4e40*/  USHF.L.U32 UR16, UR12, 0x6, URZ ;  /* 0x000000060c107899 */ /* 0x000fe2000800063f */
[----:B------:R-:W-:Y:S01]  /*4e50*/  IMAD.U32 R5, RZ, RZ, UR13 ;  /* 0x0000000dff057e24 */ /* 0x000fe2000f8e00ff */
[----:B------:R-:W-:Y:S01]  /*4e60*/  USHF.R.S32.HI UR11, URZ, 0x1f, UR12 ;  /* 0x0000001f3f0b7899 */ /* 0x000fe2000801140c */
[----:B------:R-:W3:Y:S01]  /*4e70*/  LDL R238, [R1+0x1c] ;  /* 0x00001c0001ee7983 */ /* 0x000ee20000100800 */
[----:B------:R-:W-:Y:S01]  /*4e80*/  ULDC.64 UR4, c[0x0][0x208] ;  /* 0x0000820000047ab9 */ /* 0x000fe20000000a00 */
[----:B------:R-:W-:Y:S01]  /*4e90*/  IMAD.U32 R10, RZ, RZ, UR8 ;  /* 0x00000008ff0a7e24 */ /* 0x000fe2000f8e00ff */
[----:B------:R-:W-:Y:S01]  /*4ea0*/  UIMAD UR11, UR11, UR4, URZ ;  /* 0x000000040b0b72a4 */ /* 0x000fe2000f8e023f */
[----:B------:R-:W-:Y:S01]  /*4eb0*/  IMAD.U32 R6, RZ, RZ, UR16 ;  /* 0x00000010ff067e24 */ /* 0x000fe2000f8e00ff */
[----:B------:R-:W-:Y:S02]  /*4ec0*/  UIMAD.WIDE.U32 UR18, UR12, UR4, URZ ;  /* 0x000000040c1272a5 */ /* 0x000fe4000f8e003f */
[----:B------:R-:W-:Y:S02]  /*4ed0*/  UIMAD UR11, UR12, UR5, UR11 ;  /* 0x000000050c0b72a4 */ /* 0x000fe4000f8e020b */
[----:B------:R-:W-:Y:S02]  /*4ee0*/  USHF.L.U32 UR4, UR18, 0x6, URZ ;  /* 0x0000000612047899 */ /* 0x000fe4000800063f */
[----:B------:R-:W-:Y:S04]  /*4ef0*/  UIADD3 UR11, UR19, UR11, URZ ;  /* 0x0000000b130b7290 */ /* 0x000fe8000fffe03f */
[C---:B------:R-:W-:Y:S01]  /*4f00*/  IADD3 R5, P6, P5, R250.reuse, UR4, R5 ;  /* 0x00000004fa057c10 */ /* 0x040fe2000fdde005 */
[----:B------:R-:W-:Y:S06]  /*4f10*/  USHF.L.U64.HI UR11, UR18, 0x6, UR11 ;  /* 0x00000006120b7899 */ /* 0x000fec000801020b */
[----:B------:R-:W-:Y:S02]  /*4f20*/  IADD3.X R10, R249, UR11, R10, P6, P5 ;  /* 0x0000000bf90a7c10 */ /* 0x000fe4000b7ea40a */
[----:B------:R-:W-:Y:S02]  /*4f30*/  IADD3 R4, P6, R250, UR4, RZ ;  /* 0x00000004fa047c10 */ /* 0x000fe4000ffde0ff */
[----:B--2---:R-:W-:Y:S01]  /*4f40*/  IADD3 R3, P1, R236, UR16, RZ ;  /* 0x00000010ec037c10 */ /* 0x004fe2000ff3e0ff */
[----:B------:R-:W1:Y:S03]  /*4f50*/  S2R R237, SR_TID.X ;  /* 0x0000000000ed7919 */ /* 0x000e660000002100 */
[----:B---3--:R-:W-:Y:S02]  /*4f60*/  LEA.HI.X.SX32 R6, R6, R238, 0x1, P1 ;  /* 0x000000ee06067211 */ /* 0x008fe400008f0eff */
[----:B------:R-:W-:Y:S02]  /*4f70*/  LOP3.LUT P1, RZ, R246, 0x1, RZ, 0xc0, !PT ;  /* 0x00000001f6ff7812 */ /* 0x000fe4000782c0ff */
[C---:B------:R-:W-:Y:S04]  /*4f80*/  LEA R8, P5, R3.reuse, c[0x0][0x280], 0x2 ;  /* 0x0000a00003087a11 */ /* 0x040fe800078a10ff */
[----:B------:R-:W-:Y:S02]  /*4f90*/  LEA.HI.X R9, R3, c[0x0][0x284], R6, 0x2, P5 ;  /* 0x0000a10003097a11 */ /* 0x000fe400028f1406 */
[----:B------:R-:W-:Y:S02]  /*4fa0*/  IADD3.X R3, R249, UR11, RZ, P6, !PT ;  /* 0x0000000bf9037c10 */ /* 0x000fe4000b7fe4ff */
[C---:B------:R-:W-:Y:S04]  /*4fb0*/  LEA R6, P6, R4.reuse, c[0x0][0x1f0], 0x1 ;  /* 0x00007c0004067a11 */ /* 0x040fe800078c08ff */
[----:B------:R-:W-:Y:S02]  /*4fc0*/  LEA.HI.X R7, R4, c[0x0][0x1f4], R3, 0x1, P6 ;  /* 0x00007d0004077a11 */ /* 0x000fe400030f0c03 */
[C---:B------:R-:W-:Y:S02]  /*4fd0*/  LEA R4, P6, R5.reuse, c[0x0][0x1f0], 0x1 ;  /* 0x00007c0005047a11 */ /* 0x040fe400078c08ff */
[----:B-1----:R-:W-:Y:S02]  /*4fe0*/  SHF.R.S32.HI R238, RZ, 0x1f, R237 ;  /* 0x0000001fffee7819 */ /* 0x002fe400000114ed */
[----:B------:R-:W-:Y:S02]  /*4ff0*/  LEA.HI.X R5, R5, c[0x0][0x1f4], R10, 0x1, P6 ;  /* 0x00007d0005057a11 */ /* 0x000fe400030f0c0a */
[----:B------:R-:W-:Y:S02]  /*5000*/  LEA.HI R238, R238, R237, RZ, 0x3 ;  /* 0x000000edeeee7211 */ /* 0x000fe400078f18ff */
[----:B------:R-:W-:Y:S02]  /*5010*/  LOP3.LUT P6, RZ, R246, 0x2, RZ, 0xc0, !PT ;  /* 0x00000002f6ff7812 */ /* 0x000fe400078cc0ff */
[----:B------:R-:W-:Y:S04]  /*5020*/  SHF.R.S32.HI R238, RZ, 0x3, R238 ;  /* 0x00000003ffee7819 */ /* 0x000fe800000114ee */
[----:B------:R-:W-:Y:S02]  /*5030*/  IADD3 R2, R244, -UR16, -R238 ;  /* 0x80000010f4027c10 */ /* 0x000fe4000fffe8ee */
[----:B------:R-:W1:Y:S02]  /*5040*/  S2R R238, SR_TID.X ;  /* 0x0000000000ee7919 */ /* 0x000e640000002100 */
[C---:B------:R-:W-:Y:S02]  /*5050*/  ISETP.LT.OR P5, PT, R2.reuse, 0x1, !P1 ;  /* 0x000000010200780c */ /* 0x040fe40004fa1670 */
[C---:B------:R-:W-:Y:S11]  /*5060*/  ISETP.LT.OR P1, PT, R2.reuse, 0x21, !P1 ;  /* 0x000000210200780c */ /* 0x040ff60004f21670 */
[----:B------:R-:W-:Y:S01]  /*5070*/  @!PT LDS RZ, [RZ] ;  /* 0x00000000fffff984 */ /* 0x000fe20000000800 */
[----:B------:R-:W-:Y:S01]  /*5080*/  @!PT LDS RZ, [RZ] ;  /* 0x00000000fffff984 */ /* 0x000fe20000000800 */
[----:B------:R-:W-:Y:S01]  /*5090*/  @!PT LDS RZ, [RZ] ;  /* 0x00000000fffff984 */ /* 0x000fe20000000800 */
[----:B------:R2:W-:Y:S01]  /*50a0*/  LDGSTS.E.BYPASS.LTC128B.128 [R242+0xe080], [R6.64], !P5 ;  /* 0x0e08000006f27fae */ /* 0x0005e2000e901d4e */
[C---:B------:R-:W-:Y:S02]  /*50b0*/  ISETP.LT.OR P5, PT, R2.reuse, 0x1, !P6 ;  /* 0x000000010200780c */ /* 0x040fe400077a1670 */
[----:B------:R-:W-:Y:S01]  /*50c0*/  ISETP.LT.OR P6, PT, R2, 0x21, !P6 ;  /* 0x000000210200780c */ /* 0x000fe200077c1670 */
[----:B-1----:R-:W-:Y:S10]  /*50d0*/  @!P2 IMAD.SHL.U32 R2, R238, 0x10, RZ ;  /* 0x00000010ee02a824 */ /* 0x002ff400078e00ff */
[----:B------:R2:W-:Y:S04]  /*50e0*/  LDGSTS.E.BYPASS.LTC128B.128 [R242+0x10080], [R6.64+0x80], !P5 ;  /* 0x1008008006f27fae */ /* 0x0005e8000e901d4e */
[----:B------:R2:W-:Y:S04]  /*50f0*/  LDGSTS.E.BYPASS.LTC128B.128 [R242+0xf080], [R4.64], !P1 ;  /* 0x0f08000004f27fae */ /* 0x0005e8000c901d4e */
[----:B------:R2:W-:Y:S04]  /*5100*/  LDGSTS.E.BYPASS.LTC128B.128 [R242+0x11080], [R4.64+0x80], !P6 ;  /* 0x1108008004f27fae */ /* 0x0005e8000f101d4e */
[----:B------:R2:W-:Y:S02]  /*5110*/  @!P2 LDGSTS.E.BYPASS.LTC128B.128 [R2+0x12280], [R8.64] ;  /* 0x122800000802afae */ /* 0x0005e4000b901d4e */
.L_x_837:
[-C--:B-1234-:R-:W-:Y:S01]  /*5120*/  HMMA.16816.F32.BF16 R4, R80, R16.reuse, RZ ;  /* 0x000000105004723c */ /* 0x09efe200000418ff */
[----:B------:R-:W2:Y:S01]  /*5130*/  LDL.64 R238, [R1+0x28] ;  /* 0x0000280001ee7983 */ /* 0x000ea20000100a00 */
[----:B------:R-:W-:Y:S01]  /*5140*/  USHF.L.U32 UR10, UR10, 0xd, URZ ;  /* 0x0000000d0a0a7899 */ /* 0x000fe2000800063f */
[----:B------:R-:W-:Y:S01]  /*5150*/  ISETP.GE.AND P5, PT, R217, 0x1, PT ;  /* 0x00000001d900780c */ /* 0x000fe20003fa6270 */
[----:B------:R-:W-:Y:S01]  /*5160*/  UIADD3 UR4, UR9, 0x1, URZ ;  /* 0x0000000109047890 */ /* 0x000fe2000fffe03f */
[----:B------:R-:W3:Y:S01]  /*5170*/  LDL R2, [R1+0xc] ;  /* 0x00000c0001027983 */ /* 0x000ee20000100800 */
[----:B------:R-:W-:Y:S02]  /*5180*/  UISETP.GE.AND UP0, UPT, UR9, 0x1, UPT ;  /* 0x000000010900788c */ /* 0x000fe4000bf06270 */
[C---:B------:R-:W-:Y:S01]  /*5190*/  HMMA.16816.F32.BF16 R8, R132.reuse, R16, RZ ;  /* 0x000000108408723c */ /* 0x040fe200000418ff */
[----:B------:R-:W4:Y:S01]  /*51a0*/  LDL R236, [R1+0x34] ;  /* 0x0000340001ec7983 */ /* 0x000f220000100800 */
[----:B------:R-:W-:Y:S02]  /*51b0*/  USEL UR9, UR4, URZ, !UP0 ;  /* 0x0000003f04097287 */ /* 0x000fe4000c000000 */
[----:B------:R-:W-:Y:S01]  /*51c0*/  IMAD.U32 R3, RZ, RZ, UR10 ;  /* 0x0000000aff037e24 */ /* 0x000fe2000f8e00ff */
[----:B------:R-:W-:Y:S03]  /*51d0*/  LDSM.16.M88.4 R140, [R221+0x1800] ;  /* 0x00180000dd8c783b */ /* 0x000fe60000000200 */
[-C--:B------:R-:W-:Y:S01]  /*51e0*/  HMMA.16816.F32.BF16 R12, R132, R18.reuse, RZ ;  /* 0x00000012840c723c */ /* 0x080fe200000418ff */
[----:B------:R-:W-:Y:S04]  /*51f0*/  LDSM.16.MT88.4 R144, [R0+0x4080] ;  /* 0x004080000090783b */ /* 0x000fe80000004200 */
[----:B------:R-:W-:Y:S03]  /*5200*/  LDSM.16.M88.4 R148, [R223+0x1000] ;  /* 0x00100000df94783b */ /* 0x000fe60000000200 */
[C---:B------:R-:W-:Y:S01]  /*5210*/  HMMA.16816.F32.BF16 R16, R80.reuse, R18, RZ ;  /* 0x000000125010723c */ /* 0x040fe200000418ff */
[----:B------:R-:W0:Y:S07]  /*5220*/  LDGDEPBAR ;  /* 0x00000000000079af */ /* 0x000e2e0000000000 */
        /* <DEDUP_REMOVED lines=10> */
[----:B------:R-:W-:Y:S07]  /*52d0*/  LDSM.16.MT88.4 R204, [R0+0x5880] ;  /* 0x0058800000cc783b */ /* 0x000fee0000004200 */
        /* <DEDUP_REMOVED lines=13> */
[----:B------:R-:W5:Y:S07]  /*53b0*/  LDSM.16.MT88.4 R140, [R0+0x4880] ;  /* 0x00488000008c783b */ /* 0x000f6e0000004200 */
[----:B------:R-:W-:Y:S01]  /*53c0*/  HMMA.16816.F32.BF16 R80, R132, R146, R80 ;  /* 0x000000928450723c */ /* 0x000fe20000041850 */
[----:B------:R-:W-:Y:S04]  /*53d0*/  LDSM.16.M88.4 R132, [R221+0x2000] ;  /* 0x00200000dd84783b */ /* 0x000fe80000000200 */
[----:B------:R-:W-:Y:S03]  /*53e0*/  LDSM.16.M88.4 R144, [R221+0x2800] ;  /* 0x00280000dd90783b */ /* 0x000fe60000000200 */
[-C--:B-1----:R-:W-:Y:S08]  /*53f0*/  HMMA.16816.F32.BF16 R4, R148, R136.reuse, R4 ;  /* 0x000000889404723c */ /* 0x082ff00000041804 */
[C---:B------:R-:W-:Y:S08]  /*5400*/  HMMA.16816.F32.BF16 R8, R160.reuse, R136, R8 ;  /* 0x00000088a008723c */ /* 0x040ff00000041808 */
[-C--:B------:R-:W-:Y:S08]  /*5410*/  HMMA.16816.F32.BF16 R12, R160, R138.reuse, R12 ;  /* 0x0000008aa00c723c */ /* 0x080ff0000004180c */
[C---:B------:R-:W-:Y:S01]  /*5420*/  HMMA.16816.F32.BF16 R16, R148.reuse, R138, R16 ;  /* 0x0000008a9410723c */ /* 0x040fe20000041810 */
[----:B------:R-:W1:Y:S07]  /*5430*/  LDSM.16.MT88.4 R136, [R0+0x2080] ;  /* 0x002080000088783b */ /* 0x000e6e0000004200 */
[-C--:B-----5:R-:W-:Y:S08]  /*5440*/  HMMA.16816.F32.BF16 R20, R148, R140.reuse, R20 ;  /* 0x0000008c9414723c */ /* 0x0a0ff00000041814 */
        /* <DEDUP_REMOVED lines=10> */
[----:B------:R2:W1:Y:S07]  /*54f0*/  LDSM.16.MT88.4 R136, [R0+0x2880] ;  /* 0x002880000088783b */ /* 0x00046e0000004200 */
[-C--:B-----5:R-:W-:Y:S08]  /*5500*/  HMMA.16816.F32.BF16 R20, R132, R160.reuse, R20 ;  /* 0x000000a08414723c */ /* 0x0a0ff00000041814 */
[C---:B------:R-:W-:Y:S08]  /*5510*/  HMMA.16816.F32.BF16 R24, R144.reuse, R160, R24 ;  /* 0x000000a09018723c */ /* 0x040ff00000041818 */
[-C--:B------:R-:W-:Y:S04]  /*5520*/  HMMA.16816.F32.BF16 R28, R144, R162.reuse, R28 ;  /* 0x000000a2901c723c */ /* 0x080fe8000004181c */
[----:B--2---:R-:W-:Y:S04]  /*5530*/  IADD3 R0, P1, R238, UR10, RZ ;  /* 0x0000000aee007c10 */ /* 0x004fe8000ff3e0ff */
[----:B------:R-:W-:Y:S01]  /*5540*/  HMMA.16816.F32.BF16 R80, R132, R162, R80 ;  /* 0x000000a28450723c */ /* 0x000fe20000041850 */
[----:B------:R-:W-:Y:S03]  /*5550*/  LDSM.16.MT88.4 R132, [R216+0x17880] ;  /* 0x01788000d884783b */ /* 0x000fe60000004200 */
[----:B----4-:R-:W-:Y:S01]  /*5560*/  LEA.HI.X.SX32 R3, R3, R236, 0x1, P1 ;  /* 0x000000ec03037211 */ /* 0x010fe200008f0eff */
[----:B---3--:R-:W-:Y:S01]  /*5570*/  IMAD.MOV.U32 R236, RZ, RZ, R2 ;  /* 0x000000ffffec7224 */ /* 0x008fe200078e0002 */
[C---:B------:R-:W-:Y:S02]  /*5580*/  LEA R2, P1, R0.reuse, c[0x0][0x220], 0x2 ;  /* 0x0000880000027a11 */ /* 0x040fe400078210ff */
[-C--:B-1----:R-:W-:Y:S05]  /*5590*/  HMMA.16816.F32.BF16 R4, R140, R136.reuse, R4 ;  /* 0x000000888c04723c */ /* 0x082fea0000041804 */
[----:B------:R-:W-:Y:S01]  /*55a0*/  LEA.HI.X R3, R0, c[0x0][0x224], R3, 0x2, P1 ;  /* 0x0000890000037a11 */ /* 0x000fe200008f1403 */
[C---:B------:R-:W-:Y:S01]  /*55b0*/  IMAD R0, R217.reuse, 0x2000, R228 ;  /* 0x00002000d9007824 */ /* 0x040fe200078e02e4 */
[----:B------:R-:W-:Y:S01]  /*55c0*/  ISETP.LE.AND P1, PT, R236, UR12, PT ;  /* 0x0000000cec007c0c */ /* 0x000fe2000bf23270 */
[C---:B------:R-:W-:Y:S04]  /*55d0*/  HMMA.16816.F32.BF16 R8, R148.reuse, R136, R8 ;  /* 0x000000889408723c */ /* 0x040fe80000041808 */
[----:B------:R-:W-:Y:S01]  /*55e0*/  IMAD.SHL.U32 R0, R0, 0x2, RZ ;  /* 0x0000000200007824 */ /* 0x000fe200078e00ff */
[----:B------:R-:W-:Y:S03]  /*55f0*/  IADD3 R217, R217, 0x1, RZ ;  /* 0x00000001d9d97810 */ /* 0x000fe60007ffe0ff */
[-C--:B------:R-:W-:Y:S04]  /*5600*/  HMMA.16816.F32.BF16 R12, R148, R138.reuse, R12 ;  /* 0x0000008a940c723c */ /* 0x080fe8000004180c */
[----:B------:R-:W-:Y:S03]  /*5610*/  SEL R217, R217, RZ, !P5 ;  /* 0x000000ffd9d97207 */ /* 0x000fe60006800000 */
        /* <DEDUP_REMOVED lines=154> */
.L_x_835:
[----:B--2---:R-:W-:Y:S05]  /*5fc0*/  @P1 BRA `(.L_x_839) ;  /* 0x0000184000001947 */ /* 0x004fea0003800000 */
[----:B------:R-:W2:Y:S01]  /*5fd0*/  LDL R80, [R1+0x3c] ;  /* 0x00003c0001507983 */ /* 0x000ea20000100800 */
[----:B------:R-:W-:Y:S02]  /*5fe0*/  F2FP.BF16.PACK_AB R32, R33, R32 ;  /* 0x000000202120723e */ /* 0x000fe400000010ff */
[----:B------:R-:W-:Y:S01]  /*5ff0*/  F2FP.BF16.PACK_AB R34, R35, R34 ;  /* 0x000000222322723e */ /* 0x000fe200000010ff */
[----:B------:R-:W1:Y:S01]  /*6000*/  S2R R28, SR_TID.X ;  /* 0x00000000001c7919 */ /* 0x000e620000002100 */
        /* <DEDUP_REMOVED lines=12> */
[----:B-1----:R-:W-:-:S02]  /*60d0*/  SHF.R.S32.HI R27, RZ, 0x1f, R28 ;  /* 0x0000001fff1b7819 */ /* 0x002fc4000001141c */
[----:B------:R-:W-:Y:S02]  /*60e0*/  F2FP.BF16.PACK_AB R76, R77, R76 ;  /* 0x0000004c4d4c723e */ /* 0x000fe400000010ff */
[CC--:B------:R-:W-:Y:S02]  /*60f0*/  LEA.HI R4, R27.reuse, R28.reuse, RZ, 0x2 ;  /* 0x0000001c1b047211 */ /* 0x0c0fe400078f10ff */
[----:B------:R-:W-:Y:S02]  /*6100*/  LEA.HI R2, R27, R28, RZ, 0x5 ;  /* 0x0000001c1b027211 */ /* 0x000fe400078f28ff */
        /* <DEDUP_REMOVED lines=125> */
.L_x_840:
[----:B-1----:R-:W2:Y:S04]  /*68e0*/  LDL.LU R9, [R1+0x38] ;  /* 0x0000380001097983 */ /* 0x002ea80000300800 */
[----:B------:R-:W3:Y:S01]  /*68f0*/  LDL R68, [R1+0x18] ;  /* 0x0000180001447983 */ /* 0x000ee20000100800 */
[----:B------:R-:W-:Y:S01]  /*6900*/  LEA.HI R2, R27, R28, RZ, 0x4 ;  /* 0x0000001c1b027211 */ /* 0x000fe200078f20ff */
[----:B------:R-:W-:Y:S01]  /*6910*/  BSSY B0, `(.L_x_841) ;  /* 0x000003c000007945 */ /* 0x000fe20003800000 */
[----:B------:R-:W-:-:S02]  /*6920*/  SEL R24, R80, RZ, !P1 ;  /* 0x000000ff50187207 */ /* 0x000fc40004800000 */
[----:B------:R-:W-:Y:S02]  /*6930*/  LOP3.LUT R0, R2, 0xfffffff0, RZ, 0xc0, !PT ;  /* 0xfffffff002007812 */ /* 0x000fe400078ec0ff */
[----:B------:R-:W-:Y:S02]  /*6940*/  SHF.R.S32.HI R14, RZ, 0x4, R2 ;  /* 0x00000004ff0e7819 */ /* 0x000fe40000011402 */
[----:B------:R-:W-:Y:S01]  /*6950*/  LEA.HI R2, R27, R28, RZ, 0x7 ;  /* 0x0000001c1b027211 */ /* 0x000fe200078f38ff */
[----:B------:R-:W-:Y:S01]  /*6960*/  IMAD.IADD R0, R28, 0x1, -R0 ;  /* 0x000000011c007824 */ /* 0x000fe200078e0a00 */
[C---:B------:R-:W-:Y:S01]  /*6970*/  IADD3 R6, P0, R14.reuse, R6, RZ ;  /* 0x000000060e067210 */ /* 0x040fe20007f1e0ff */
[----:B------:R-:W-:Y:S02]  /*6980*/  IMAD.SHL.U32 R5, R14, 0x40, RZ ;  /* 0x000000400e057824 */ /* 0x000fe400078e00ff */
[----:B------:R-:W-:Y:S01]  /*6990*/  IMAD.SHL.U32 R3, R2, 0x4, RZ ;  /* 0x0000000402037824 */ /* 0x000fe200078e00ff */
[----:B------:R-:W-:Y:S01]  /*69a0*/  SHF.R.S32.HI R4, RZ, 0x1f, R0 ;  /* 0x0000001fff047819 */ /* 0x000fe20000011400 */
[----:B------:R-:W-:Y:S01]  /*69b0*/  IMAD.SHL.U32 R12, R0, 0x8, RZ ;  /* 0x00000008000c7824 */ /* 0x000fe200078e00ff */
[----:B------:R-:W-:-:S02]  /*69c0*/  LEA.HI.X.SX32 R7, R14, R7, 0x1, P0 ;  /* 0x000000070e077211 */ /* 0x000fc400000f0eff */
[----:B------:R-:W-:Y:S02]  /*69d0*/  LEA.HI R2, R4, R0, RZ, 0x3 ;  /* 0x0000000004027211 */ /* 0x000fe400078f18ff */
[----:B------:R-:W-:Y:S02]  /*69e0*/  LOP3.LUT R0, R5, 0x1c0, RZ, 0xc0, !PT ;  /* 0x000001c005007812 */ /* 0x000fe400078ec0ff */
[----:B------:R-:W-:Y:S02]  /*69f0*/  LOP3.LUT R3, R3, 0xfffffe00, RZ, 0xc0, !PT ;  /* 0xfffffe0003037812 */ /* 0x000fe400078ec0ff */
[----:B------:R-:W-:Y:S02]  /*6a00*/  LOP3.LUT R4, R0, 0x38, R12, 0xf8, !PT ;  /* 0x0000003800047812 */ /* 0x000fe400078ef80c */
[----:B------:R-:W-:Y:S02]  /*6a10*/  SHF.R.S32.HI R2, RZ, 0x3, R2 ;  /* 0x00000003ff027819 */ /* 0x000fe40000011402 */
[----:B------:R-:W-:-:S02]  /*6a20*/  SHF.R.U32.HI R0, RZ, 0x3, R0 ;  /* 0x00000003ff007819 */ /* 0x000fc40000011600 */
[----:B------:R-:W-:Y:S01]  /*6a30*/  SHF.R.S32.HI R13, RZ, 0x1f, R12 ;  /* 0x0000001fff0d7819 */ /* 0x000fe2000001140c */
[----:B------:R-:W-:Y:S01]  /*6a40*/  IMAD R2, R2, 0x1800, R3 ;  /* 0x0000180002027824 */ /* 0x000fe200078e0203 */
[----:B------:R-:W-:Y:S02]  /*6a50*/  LOP3.LUT R0, R4, R0, RZ, 0x3c, !PT ;  /* 0x0000000004007212 */ /* 0x000fe400078e3cff */
[----:B------:R-:W-:-:S03]  /*6a60*/  SHF.R.S32.HI R4, RZ, 0x1f, R80 ;  /* 0x0000001fff047819 */ /* 0x000fc60000011450 */
[----:B------:R-:W-:Y:S01]  /*6a70*/  IMAD.IADD R0, R2, 0x1, R0 ;  /* 0x0000000102007824 */ /* 0x000fe200078e0200 */
[----:B------:R-:W-:-:S03]  /*6a80*/  SEL R26, R4, RZ, !P1 ;  /* 0x000000ff041a7207 */ /* 0x000fc60004800000 */
[----:B------:R-:W-:Y:S02]  /*6a90*/  IMAD.SHL.U32 R0, R0, 0x2, RZ ;  /* 0x0000000200007824 */ /* 0x000fe400078e00ff */
[----:B------:R-:W-:-:S03]  /*6aa0*/  IMAD R4, R26, c[0x0][0x340], RZ ;  /* 0x0000d0001a047a24 */ /* 0x000fc600078e02ff */
[----:B------:R1:W4:Y:S01]  /*6ab0*/  LDS.128 R20, [R0+0x6880] ;  /* 0x0068800000147984 */ /* 0x0003220000000c00 */
[----:B------:R-:W-:-:S03]  /*6ac0*/  IMAD R4, R24, c[0x0][0x344], R4 ;  /* 0x0000d10018047a24 */ /* 0x000fc600078e0204 */
[----:B------:R1:W1:Y:S04]  /*6ad0*/  LDS.128 R28, [R0+0x7080] ;  /* 0x00708000001c7984 */ /* 0x0002680000000c00 */
        /* <DEDUP_REMOVED lines=9> */
[----:B--2--5:R-:W-:-:S02]  /*6b70*/  IMAD R5, R9, -0x60, R8 ;  /* 0xffffffa009057824 */ /* 0x024fc400078e0208 */
[----:B------:R-:W-:Y:S01]  /*6b80*/  IMAD.WIDE R6, R9, 0x60, R6 ;  /* 0x0000006009067825 */ /* 0x000fe200078e0206 */
[----:B---3--:R-:W-:Y:S02]  /*6b90*/  SHF.R.S32.HI R25, RZ, 0x1f, R68 ;  /* 0x0000001fff197819 */ /* 0x008fe40000011444 */
[----:B------:R-:W-:-:S03]  /*6ba0*/  IMNMX R15, R5, 0x60, PT ;  /* 0x00000060050f7817 */ /* 0x000fc60003800200 */
[----:B------:R-:W-:Y:S01]  /*6bb0*/  IMAD R2, R25, c[0x0][0x338], RZ ;  /* 0x0000ce0019027a24 */ /* 0x000fe200078e02ff */
[----:B------:R-:W-:-:S03]  /*6bc0*/  ISETP.GE.AND P5, PT, R14, R15, PT ;  /* 0x0000000f0e00720c */ /* 0x000fc60003fa6270 */
[----:B------:R-:W-:Y:S01]  /*6bd0*/  IMAD R8, R68, c[0x0][0x33c], R2 ;  /* 0x0000cf0044087a24 */ /* 0x000fe200078e0202 */
[----:B------:R-:W-:Y:S01]  /*6be0*/  ISETP.GE.OR P0, PT, R12, c[0x0][0x324], P5 ;  /* 0x0000c9000c007a0c */ /* 0x000fe20002f06670 */
[----:B------:R-:W-:-:S04]  /*6bf0*/  IMAD.WIDE.U32 R2, R68, c[0x0][0x338], R12 ;  /* 0x0000ce0044027a25 */ /* 0x000fc800078e000c */
[----:B------:R-:W-:-:S04]  /*6c00*/  IMAD.IADD R3, R3, 0x1, R8 ;  /* 0x0000000103037824 */ /* 0x000fc800078e0208 */
[----:B------:R-:W-:-:S04]  /*6c10*/  IMAD.WIDE.U32 R10, R24, c[0x0][0x340], R2 ;  /* 0x0000d000180a7a25 */ /* 0x000fc800078e0002 */
[----:B------:R-:W-:Y:S01]  /*6c20*/  IMAD.IADD R9, R11, 0x1, R4 ;  /* 0x000000010b097824 */ /* 0x000fe200078e0204 */
[----:B------:R-:W-:Y:S05]  /*6c30*/  @P0 BRA `(.L_x_842) ;  /* 0x0000009000000947 */ /* 0x000fea0003800000 */
[----:B-1--4-:R1:W2:Y:S01]  /*6c40*/  LDS.128 R16, [R0+0x6080] ;  /* 0x0060800000107984 */ /* 0x0122a20000000c00 */
[----:B------:R-:W-:-:S05]  /*6c50*/  MOV R8, R10 ;  /* 0x0000000a00087202 */ /* 0x000fca0000000f00 */
[----:B------:R-:W-:-:S05]  /*6c60*/  IMAD.WIDE.U32 R2, R6, c[0x0][0x330], R8 ;  /* 0x0000cc0006027a25 */ /* 0x000fca00078e0008 */
[----:B------:R-:W-:Y:S01]  /*6c70*/  LEA R4, P0, R2, c[0x0][0x318], 0x1 ;  /* 0x0000c60002047a11 */ /* 0x000fe200078008ff */
[----:B-1----:R-:W-:-:S04]  /*6c80*/  IMAD R0, R7, c[0x0][0x330], RZ ;  /* 0x0000cc0007007a24 */ /* 0x002fc800078e02ff */
[----:B------:R-:W-:-:S05]  /*6c90*/  IMAD R0, R6, c[0x0][0x334], R0 ;  /* 0x0000cd0006007a24 */ /* 0x000fca00078e0200 */
[----:B------:R-:W-:-:S04]  /*6ca0*/  IADD3 R0, R3, R0, RZ ;  /* 0x0000000003007210 */ /* 0x000fc80007ffe0ff */
[----:B------:R-:W-:-:S05]  /*6cb0*/  LEA.HI.X R5, R2, c[0x0][0x31c], R0, 0x1, P0 ;  /* 0x0000c70002057a11 */ /* 0x000fca00000f0c00 */
[----:B--2---:R1:W-:Y:S02]  /*6cc0*/  STG.E.128 [R4.64], R16 ;  /* 0x0000001004007986 */ /* 0x0043e4000c101d0e */
.L_x_842:
[----:B-1--4-:R-:W-:Y:S05]  /*6cd0*/  BSYNC B0 ;  /* 0x0000000000007941 */ /* 0x012fea0003800000 */
.L_x_841:
        /* <DEDUP_REMOVED lines=16> */
.L_x_844:
[----:B------:R-:W-:Y:S05]  /*6de0*/  BSYNC B0 ;  /* 0x0000000000007941 */ /* 0x000fea0003800000 */
.L_x_843:
        /* <DEDUP_REMOVED lines=16> */
.L_x_846:
[----:B------:R-:W-:Y:S05]  /*6ef0*/  BSYNC B0 ;  /* 0x0000000000007941 */ /* 0x000fea0003800000 */
.L_x_845:
        /* <DEDUP_REMOVED lines=16> */
.L_x_848:
[----:B------:R-:W-:Y:S05]  /*7000*/  BSYNC B0 ;  /* 0x0000000000007941 */ /* 0x000fea0003800000 */
.L_x_847:
        /* <DEDUP_REMOVED lines=16> */
.L_x_850:
[----:B------:R-:W-:Y:S05]  /*7110*/  BSYNC B0 ;  /* 0x0000000000007941 */ /* 0x000fea0003800000 */
.L_x_849:
        /* <DEDUP_REMOVED lines=16> */
.L_x_852:
[----:B------:R-:W-:Y:S05]  /*7220*/  BSYNC B0 ;  /* 0x0000000000007941 */ /* 0x000fea0003800000 */
.L_x_851:
        /* <DEDUP_REMOVED lines=19> */
.L_x_854:
[----:B------:R-:W-:Y:S05]  /*7360*/  BSYNC B0 ;  /* 0x0000000000007941 */ /* 0x000fea0003800000 */
.L_x_853:
        /* <DEDUP_REMOVED lines=14> */
.L_x_856:
[----:B------:R-:W-:Y:S05]  /*7450*/  BSYNC B0 ;  /* 0x0000000000007941 */ /* 0x000fea0003800000 */
.L_x_855:
        /* <DEDUP_REMOVED lines=14> */
.L_x_858:
[----:B------:R-:W-:Y:S05]  /*7540*/  BSYNC B0 ;  /* 0x0000000000007941 */ /* 0x000fea0003800000 */
.L_x_857:
        /* <DEDUP_REMOVED lines=14> */
.L_x_860:
[----:B------:R-:W-:Y:S05]  /*7630*/  BSYNC B0 ;  /* 0x0000000000007941 */ /* 0x000fea0003800000 */
.L_x_859:
        /* <DEDUP_REMOVED lines=14> */
.L_x_862:
[----:B------:R-:W-:Y:S05]  /*7720*/  BSYNC B0 ;  /* 0x0000000000007941 */ /* 0x000fea0003800000 */
.L_x_861:
        /* <DEDUP_REMOVED lines=14> */
.L_x_839:
[----:B------:R-:W2:Y:S01]  /*7810*/  LDL R8, [R1+0x3c] ;  /* 0x00003c0001087983 */ /* 0x000ea20000100800 */
[----:B------:R-:W-:Y:S01]  /*7820*/  ISETP.NE.U32.AND P1, PT, RZ, c[0x0][0x358], PT ;  /* 0x0000d600ff007a0c */ /* 0x000fe20003f25070 */
[----:B------:R-:W-:Y:S01]  /*7830*/  IMAD.MOV.U32 R2, RZ, RZ, 0x4 ;  /* 0x00000004ff027424 */ /* 0x000fe200078e00ff */
        /* <DEDUP_REMOVED lines=16> */
.L_x_863:
[----:B------:R-:W2:Y:S04]  /*7940*/  LDL.LU R5, [R1+0x38] ;  /* 0x0000380001057983 */ /* 0x000ea80000300800 */
[----:B------:R-:W3:Y:S01]  /*7950*/  LDL R0, [R1+0x18] ;  /* 0x0000180001007983 */ /* 0x000ee20000100800 */
[----:B------:R-:W-:Y:S01]  /*7960*/  SHF.R.S32.HI R7, RZ, 0x1f, R8 ;  /* 0x0000001fff077819 */ /* 0x000fe20000011408 */
[----:B------:R-:W-:Y:S01]  /*7970*/  BSSY B0, `(.L_x_864) ;  /* 0x0000025000007945 */ /* 0x000fe20003800000 */
[----:B------:R-:W-:Y:S01]  /*7980*/  SEL R16, R8, RZ, !P1 ;  /* 0x000000ff08107207 */ /* 0x000fe20004800000 */
[----:B------:R-:W1:Y:S01]  /*7990*/  S2R R4, SR_TID.X ;  /* 0x0000000000047919 */ /* 0x000e620000002100 */
[----:B------:R-:W-:-:S05]  /*79a0*/  SEL R18, R7, RZ, !P1 ;  /* 0x000000ff07127207 */ /* 0x000fca0004800000 */
[----:B------:R-:W-:-:S04]  /*79b0*/  IMAD R8, R18, c[0x0][0x310], RZ ;  /* 0x0000c40012087a24 */ /* 0x000fc800078e02ff */
[----:B------:R-:W-:Y:S01]  /*79c0*/  IMAD R8, R16, c[0x0][0x314], R8 ;  /* 0x0000c50010087a24 */ /* 0x000fe200078e0208 */
[----:B-1----:R-:W-:-:S04]  /*79d0*/  SHF.R.S32.HI R14, RZ, 0x1f, R4 ;  /* 0x0000001fff0e7819 */ /* 0x002fc80000011404 */
[----:B------:R-:W-:Y:S01]  /*79e0*/  LEA.HI R14, R14, R4, RZ, 0x4 ;  /* 0x000000040e0e7211 */ /* 0x000fe200078f20ff */
[----:B--2---:R-:W-:Y:S02]  /*79f0*/  IMAD.MOV.U32 R9, RZ, RZ, R5 ;  /* 0x000000ffff097224 */ /* 0x004fe400078e0005 */
[----:B---3--:R-:W-:Y:S01]  /*7a00*/  IMAD.MOV.U32 R19, RZ, RZ, R0 ;  /* 0x000000ffff137224 */ /* 0x008fe200078e0000 */
[----:B------:R-:W-:Y:S01]  /*7a10*/  LOP3.LUT R0, R14, 0x1ffffff0, RZ, 0xc0, !PT ;  /* 0x1ffffff00e007812 */ /* 0x000fe200078ec0ff */
[----:B-----5:R-:W-:Y:S01]  /*7a20*/  IMAD R15, R9, -0x60, R6 ;  /* 0xffffffa0090f7824 */ /* 0x020fe200078e0206 */
[----:B------:R-:W-:Y:S02]  /*7a30*/  SHF.R.S32.HI R14, RZ, 0x4, R14 ;  /* 0x00000004ff0e7819 */ /* 0x000fe4000001140e */
[----:B------:R-:W-:Y:S01]  /*7a40*/  SHF.R.S32.HI R17, RZ, 0x1f, R19 ;  /* 0x0000001fff117819 */ /* 0x000fe20000011413 */
[----:B------:R-:W-:Y:S01]  /*7a50*/  IMAD.IADD R0, R4, 0x1, -R0 ;  /* 0x0000000104007824 */ /* 0x000fe200078e0a00 */
[----:B------:R-:W-:-:S02]  /*7a60*/  IADD3 R2, P0, R14, R2, RZ ;  /* 0x000000020e027210 */ /* 0x000fc40007f1e0ff */
[----:B------:R-:W-:Y:S02]  /*7a70*/  ISETP.GE.AND P5, PT, R14, R15, PT ;  /* 0x0000000f0e00720c */ /* 0x000fe40003fa6270 */
[----:B------:R-:W-:Y:S01]  /*7a80*/  SHF.L.U32 R12, R0, 0x3, RZ ;  /* 0x00000003000c7819 */ /* 0x000fe200000006ff */
[----:B------:R-:W-:Y:S01]  /*7a90*/  IMAD R0, R17, c[0x0][0x308], RZ ;  /* 0x0000c20011007a24 */ /* 0x000fe200078e02ff */
[----:B------:R-:W-:Y:S02]  /*7aa0*/  LEA.HI.X.SX32 R3, R14, R3, 0x1, P0 ;  /* 0x000000030e037211 */ /* 0x000fe400000f0eff */
[----:B------:R-:W-:Y:S01]  /*7ab0*/  SHF.R.S32.HI R13, RZ, 0x1f, R12 ;  /* 0x0000001fff0d7819 */ /* 0x000fe2000001140c */
[----:B------:R-:W-:Y:S01]  /*7ac0*/  IMAD R0, R19, c[0x0][0x30c], R0 ;  /* 0x0000c30013007a24 */ /* 0x000fe200078e0200 */
[----:B------:R-:W-:Y:S01]  /*7ad0*/  ISETP.GE.OR P0, PT, R12, c[0x0][0x2f4], P5 ;  /* 0x0000bd000c007a0c */ /* 0x000fe20002f06670 */
[----:B------:R-:W-:-:S04]  /*7ae0*/  IMAD.WIDE R6, R9, 0x60, R2 ;  /* 0x0000006009067825 */ /* 0x000fc800078e0202 */
[----:B------:R-:W-:-:S04]  /*7af0*/  IMAD.WIDE.U32 R4, R19, c[0x0][0x308], R12 ;  /* 0x0000c20013047a25 */ /* 0x000fc800078e000c */
[----:B------:R-:W-:-:S04]  /*7b00*/  IMAD.IADD R5, R5, 0x1, R0 ;  /* 0x0000000105057824 */ /* 0x000fc800078e0200 */
        /* <DEDUP_REMOVED lines=11> */
.L_x_865:
[----:B------:R-:W-:Y:S05]  /*7bc0*/  BSYNC B0 ;  /* 0x0000000000007941 */ /* 0x000fea0003800000 */
.L_x_864:
        /* <DEDUP_REMOVED lines=16> */
.L_x_867:
[----:B------:R-:W-:Y:S05]  /*7cd0*/  BSYNC B0 ;  /* 0x0000000000007941 */ /* 0x000fea0003800000 */
.L_x_866:
        /* <DEDUP_REMOVED lines=16> */
.L_x_869:
[----:B------:R-:W-:Y:S05]  /*7de0*/  BSYNC B0 ;  /* 0x0000000000007941 */ /* 0x000fea0003800000 */
.L_x_868:
        /* <DEDUP_REMOVED lines=16> */
.L_x_871:
[----:B------:R-:W-:Y:S05]  /*7ef0*/  BSYNC B0 ;  /* 0x0000000000007941 */ /* 0x000fea0003800000 */
.L_x_870:
        /* <DEDUP_REMOVED lines=16> */
.L_x_873:
[----:B------:R-:W-:Y:S05]  /*8000*/  BSYNC B0 ;  /* 0x0000000000007941 */ /* 0x000fea0003800000 */
.L_x_872:
        /* <DEDUP_REMOVED lines=15> */
[----:B------:R1:W-:Y:S02]  /*8100*/  STG.E.128 [R2.64], RZ ;  /* 0x000000ff02007986 */ /* 0x0003e4000c101d0e */
.L_x_875:
[----:B------:R-:W-:Y:S05]  /*8110*/  BSYNC B0 ;  /* 0x0000000000007941 */ /* 0x000fea0003800000 */
.L_x_874:
        /* <DEDUP_REMOVED lines=19> */
.L_x_877:
[----:B------:R-:W-:Y:S05]  /*8250*/  BSYNC B0 ;  /* 0x0000000000007941 */ /* 0x000fea0003800000 */
.L_x_876:
        /* <DEDUP_REMOVED lines=14> */
.L_x_879:
[----:B------:R-:W-:Y:S05]  /*8340*/  BSYNC B0 ;  /* 0x0000000000007941 */ /* 0x000fea0003800000 */
.L_x_878:
        /* <DEDUP_REMOVED lines=14> */
.L_x_881:
[----:B------:R-:W-:Y:S05]  /*8430*/  BSYNC B0 ;  /* 0x0000000000007941 */ /* 0x000fea0003800000 */
.L_x_880:
        /* <DEDUP_REMOVED lines=14> */
.L_x_883:
[----:B------:R-:W-:Y:S05]  /*8520*/  BSYNC B0 ;  /* 0x0000000000007941 */ /* 0x000fea0003800000 */
.L_x_882:
        /* <DEDUP_REMOVED lines=14> */
.L_x_885:
[----:B------:R-:W-:Y:S05]  /*8610*/  BSYNC B0 ;  /* 0x0000000000007941 */ /* 0x000fea0003800000 */
.L_x_884:
        /* <DEDUP_REMOVED lines=12> */
[----:B------:R-:W-:Y:S01]  /*86e0*/  STG.E.128 [R2.64], RZ ;  /* 0x000000ff02007986 */ /* 0x000fe2000c101d0e */
[----:B------:R-:W-:Y:S05]  /*86f0*/  EXIT ;  /* 0x000000000000794d */ /* 0x000fea0003800000 */
.L_x_886:
        /* <DEDUP_REMOVED lines=16> */
.L_x_2310:


//--------------------- .text._ZN7cutlass13device_kernelIN5flash19enable_sm80_to_sm89INS1_16FlashAttnBwdSm80INS1_25CollectiveMainloopBwdSm80ILi2ELi1EN4cute5tupleIJNS5_1CILi64EEENS7_ILi96EEENS7_ILi128EEEEEENS_10bfloat16_tEfNS_4arch4Sm80ELb1ELb0ELb0ELb1ELb1ELb0ELb0ELb0ELi2ELi2ELi2ELi2ELb1EEENS1_21CollectiveEpilogueBwdISB_SC_SE_Li256ELb1ELb0ELi4EEENS1_25SingleTileBwdLPTSchedulerILb1ELi96ELb1EEEEEEEEEvNT_6ParamsE --------------------------
	.section	.text._ZN7cutlass13device_kernelIN5flash19enable_sm80_to_sm89INS1_16FlashAttnBwdSm80INS1_25CollectiveMainloopBwdSm80ILi2ELi1EN4cute5tupleIJNS5_1CILi64EEENS7_ILi96EEENS7_ILi128EEEEEENS_10bfloat16_tEfNS_4arch4Sm80ELb1ELb0ELb0ELb1ELb1ELb0ELb0ELb0ELi2ELi2ELi2ELi2ELb1EEENS1_21CollectiveEpilogueBwdISB_SC_SE_Li256ELb1ELb0ELi4EEENS1_25SingleTileBwdLPTSchedulerILb1ELi96ELb1EEEEEEEEEvNT_6ParamsE,"ax",@progbits
	.sectioninfo	@"SHI_REGISTERS=255"
	.align	128
.text._ZN7cutlass13device_kernelIN5flash19enable_sm80_to_sm89INS1_16FlashAttnBwdSm80INS1_25CollectiveMainloopBwdSm80ILi2ELi1EN4cute5tupleIJNS5_1CILi64EEENS7_ILi96EEENS7_ILi128EEEEEENS_10bfloat16_tEfNS_4arch4Sm80ELb1ELb0ELb0ELb1ELb1ELb0ELb0ELb0ELi2ELi2ELi2ELi2ELb1EEENS1_21CollectiveEpilogueBwdISB_SC_SE_Li256ELb1ELb0ELi4EEENS1_25SingleTileBwdLPTSchedulerILb1ELi96ELb1EEEEEEEEEvNT_6ParamsE:
        .type           _ZN7cutlass13device_kernelIN5flash19enable_sm80_to_sm89INS1_16FlashAttnBwdSm80INS1_25CollectiveMainloopBwdSm80ILi2ELi1EN4cute5tupleIJNS5_1CILi64EEENS7_ILi96EEENS7_ILi128EEEEEENS_10bfloat16_tEfNS_4arch4Sm80ELb1ELb0ELb0ELb1ELb1ELb0ELb0ELb0ELi2ELi2ELi2ELi2ELb1EEENS1_21CollectiveEpilogueBwdISB_SC_SE_Li256ELb1ELb0ELi4EEENS1_25SingleTileBwdLPTSchedulerILb1ELi96ELb1EEEEEEEEEvNT_6ParamsE,@function
        .size           _ZN7cutlass13device_kernelIN5flash19enable_sm80_to_sm89INS1_16FlashAttnBwdSm80INS1_25CollectiveMainloopBwdSm80ILi2ELi1EN4cute5tupleIJNS5_1CILi64EEENS7_ILi96EEENS7_ILi128EEEEEENS_10bfloat16_tEfNS_4arch4Sm80ELb1ELb0ELb0ELb1ELb1ELb0ELb0ELb0ELi2ELi2ELi2ELi2ELb1EEENS1_21CollectiveEpilogueBwdISB_SC_SE_Li256ELb1ELb0ELi4EEENS1_25SingleTileBwdLPTSchedulerILb1ELi96ELb1EEEEEEEEEvNT_6ParamsE,(.L_x_2311 - _ZN7cutlass13device_kernelIN5flash19enable_sm80_to_sm89INS1_16FlashAttnBwdSm80INS1_25CollectiveMainloopBwdSm80ILi2ELi1EN4cute5tupleIJNS5_1CILi64EEENS7_ILi96EEENS7_ILi128EEEEEENS_10bfloat16_tEfNS_4arch4Sm80ELb1ELb0ELb0ELb1ELb1ELb0ELb0ELb0ELi2ELi2ELi2ELi2ELb1EEENS1_21CollectiveEpilogueBwdISB_SC_SE_Li256ELb1ELb0ELi4EEENS1_25SingleTileBwdLPTSchedulerILb1ELi96ELb1EEEEEEEEEvNT_6ParamsE)
        .other          _ZN7cutlass13device_kernelIN5flash19enable_sm80_to_sm89INS1_16FlashAttnBwdSm80INS1_25CollectiveMainloopBwdSm80ILi2ELi1EN4cute5tupleIJNS5_1CILi64EEENS7_ILi96EEENS7_ILi128EEEEEENS_10bfloat16_tEfNS_4arch4Sm80ELb1ELb0ELb0ELb1ELb1ELb0ELb0ELb0ELi2ELi2ELi2ELi2ELb1EEENS1_21CollectiveEpilogueBwdISB_SC_SE_Li256ELb1ELb0ELi4EEENS1_25SingleTileBwdLPTSchedulerILb1ELi96ELb1EEEEEEEEEvNT_6ParamsE,@"STO_CUDA_ENTRY STV_DEFAULT"
_ZN7cutlass13device_kernelIN5flash19enable_sm80_to_sm89INS1_16FlashAttnBwdSm80INS1_25CollectiveMainloopBwdSm80ILi2ELi1EN4cute5tupleIJNS5_1CILi64EEENS7_ILi96EEENS7_ILi128EEEEEENS_10bfloat16_tEfNS_4arch4Sm80ELb1ELb0ELb0ELb1ELb1ELb0ELb0ELb0ELi2ELi2ELi2ELi2ELb1EEENS1_21CollectiveEpilogueBwdISB_SC_SE_Li256ELb1ELb0ELi4EEENS1_25SingleTileBwdLPTSchedulerILb1ELi96ELb1EEEEEEEEEvNT_6ParamsE:
        /* <DEDUP_REMOVED lines=25> */
.L_x_888:
[----:B------:R-:W-:Y:S02]  /*0190*/  MOV R3, c[0x0][0x3ac] ;  /* 0x0000eb0000037a02 */ /* 0x000fe40000000f00 */
[----:B------:R-:W-:Y:S02]  /*01a0*/  MOV R5, R0 ;  /* 0x0000000000057202 */ /* 0x000fe40000000f00 */
[----:B------:R-:W-:-:S13]  /*01b0*/  ISETP.NE.AND P0, PT, R3, 0x1, PT ;  /* 0x000000010300780c */ /* 0x000fda0003f05270 */
[----:B------:R-:W-:-:S05]  /*01c0*/  @P0 IMAD.HI.U32 R3, R0, c[0x0][0x3b0], RZ ;  /* 0x0000ec0000030a27 */ /* 0x000fca00078e00ff */
[----:B------:R-:W-:-:S05]  /*01d0*/  @P0 SHF.R.U32.HI R5, RZ, c[0x0][0x3b4], R3 ;  /* 0x0000ed00ff050a19 */ /* 0x000fca0000011603 */
[----:B------:R-:W-:Y:S02]  /*01e0*/  IMAD R3, R5, c[0x0][0x3ac], RZ ;  /* 0x0000eb0005037a24 */ /* 0x000fe400078e02ff */
.L_x_889:
[----:B------:R-:W-:Y:S01]  /*01f0*/  IMAD.MOV.U32 R4, RZ, RZ, c[0x0][0x3a0] ;  /* 0x0000e800ff047624 */ /* 0x000fe200078e00ff */
        /* <DEDUP_REMOVED lines=16> */
.L_x_890:
        /* <DEDUP_REMOVED lines=9> */
.L_x_892:
[----:B-1----:R-:W-:-:S04]  /*0390*/  MOV R0, c[0x0][0x3d4] ;  /* 0x0000f50000007a02 */ /* 0x002fc80000000f00 */
.L_x_891:
[----:B-----5:R-:W-:-:S05]  /*03a0*/  IADD3 R0, R0, 0x5f, RZ ;  /* 0x0000005f00007810 */ /* 0x020fca0007ffe0ff */
[----:B------:R-:W-:-:S05]  /*03b0*/  IMAD.HI R0, R0, 0x2aaaaaab, RZ ;  /* 0x2aaaaaab00007827 */ /* 0x000fca00078e02ff */
[----:B-1----:R-:W-:-:S04]  /*03c0*/  SHF.R.U32.HI R2, RZ, 0x1f, R0 ;  /* 0x0000001fff027819 */ /* 0x002fc80000011600 */
[----:B------:R-:W-:Y:S02]  /*03d0*/  LEA.HI.SX32 R2, R0, R2, 0x1c ;  /* 0x0000000200027211 */ /* 0x000fe400078fe2ff */
[-C--:B------:R-:W-:Y:S02]  /*03e0*/  LOP3.LUT R0, RZ, R5.reuse, RZ, 0x33, !PT ;  /* 0x00000005ff007212 */ /* 0x080fe400078e33ff */
[----:B------:R-:W-:-:S03]  /*03f0*/  ISETP.GT.AND P0, PT, R2, R5, PT ;  /* 0x000000050200720c */ /* 0x000fc60003f04270 */
[----:B------:R-:W-:Y:S01]  /*0400*/  IMAD.IADD R2, R2, 0x1, R0 ;  /* 0x0000000102027824 */ /* 0x000fe200078e0200 */
[----:B------:R-:W-:-:S05]  /*0410*/  SEL R0, R4, 0xffffffff, P0 ;  /* 0xffffffff04007807 */ /* 0x000fca0000000000 */
[----:B------:R1:W-:Y:S04]  /*0420*/  STL [R1+0x40], R0 ;  /* 0x0000400001007387 */ /* 0x0003e80000100800 */
[----:B------:R1:W-:Y:S01]  /*0430*/  STL [R1+0x44], R2 ;  /* 0x0000440201007387 */ /* 0x0003e20000100800 */
[----:B------:R-:W-:Y:S05]  /*0440*/  BRA `(.L_x_893) ;  /* 0x000003b000007947 */ /* 0x000fea0003800000 */
.L_x_887:
        /* <DEDUP_REMOVED lines=16> */
.L_x_894:
[----:B------:R-:W-:Y:S02]  /*0550*/  MOV R3, c[0x0][0x3ac] ;  /* 0x0000eb0000037a02 */ /* 0x000fe40000000f00 */
[----:B------:R-:W-:Y:S02]  /*0560*/  MOV R5, R0 ;  /* 0x0000000000057202 */ /* 0x000fe40000000f00 */
[----:B------:R-:W-:-:S13]  /*0570*/  ISETP.NE.AND P0, PT, R3, 0x1, PT ;  /* 0x000000010300780c */ /* 0x000fda0003f05270 */
[----:B------:R-:W-:-:S05]  /*0580*/  @P0 IMAD.HI.U32 R3, R0, c[0x0][0x3b0], RZ ;  /* 0x0000ec0000030a27 */ /* 0x000fca00078e00ff */
[----:B------:R-:W-:-:S05]  /*0590*/  @P0 SHF.R.U32.HI R5, RZ, c[0x0][0x3b4], R3 ;  /* 0x0000ed00ff050a19 */ /* 0x000fca0000011603 */
[----:B------:R-:W-:Y:S02]  /*05a0*/  IMAD R3, R5, c[0x0][0x3ac], RZ ;  /* 0x0000eb0005037a24 */ /* 0x000fe400078e02ff */
.L_x_895:
        /* <DEDUP_REMOVED lines=17> */
.L_x_896:
        /* <DEDUP_REMOVED lines=9> */
.L_x_898:
[----:B-1----:R-:W-:-:S04]  /*0750*/  MOV R0, c[0x0][0x3d4] ;  /* 0x0000f50000007a02 */ /* 0x002fc80000000f00 */
.L_x_897:
        /* <DEDUP_REMOVED lines=9> */
[----:B------:R1:W-:Y:S02]  /*07f0*/  STL [R1+0x44], R2 ;  /* 0x0000440201007387 */ /* 0x0003e40000100800 */
.L_x_893:
        /* <DEDUP_REMOVED lines=11> */
[----:B------:R-:W-:Y:S01]  /*08b0*/  IMAD.MOV.U32 R9, RZ, RZ, RZ ;  /* 0x000000ffff097224 */ /* 0x000fe200078e00ff */
[----:B------:R-:W-:Y:S01]  /*08c0*/  MOV R10, RZ ;  /* 0x000000ff000a7202 */ /* 0x000fe20000000f00 */
[----:B------:R-:W-:Y:S01]  /*08d0*/  IMAD.WIDE R2, R27, R8, c[0x0][0x2d0] ;  /* 0x0000b4001b027625 */ /* 0x000fe200078e0208 */
[----:B------:R-:W-:-:S03]  /*08e0*/  ISETP.NE.AND.EX P0, PT, RZ, c[0x0][0x2dc], PT, P0 ;  /* 0x0000b700ff007a0c */ /* 0x000fc60003f05300 */
[----:B------:R1:W5:Y:S01]  /*08f0*/  @P4 LDG.E R9, [R4.64] ;  /* 0x0000000a04094981 */ /* 0x000362000c1e1900 */
[----:B------:R-:W-:-:S03]  /*0900*/  IMAD.MOV.U32 R245, RZ, RZ, c[0x0][0x168] ;  /* 0x00005a00fff57624 */ /* 0x000fc600078e00ff */
[----:B------:R1:W5:Y:S06]  /*0910*/  @P3 LDG.E R10, [R2.64] ;  /* 0x0000000a020a3981 */ /* 0x00036c000c1e1900 */
[----:B------:R-:W-:-:S05]  /*0920*/  @P0 IMAD.WIDE R6, R27, R8, c[0x0][0x2d8] ;  /* 0x0000b6001b060625 */ /* 0x000fca00078e0208 */
[----:B------:R3:W5:Y:S01]  /*0930*/  @P0 LDG.E R245, [R6.64] ;  /* 0x0000000a06f50981 */ /* 0x000762000c1e1900 */
[----:B------:R-:W-:Y:S01]  /*0940*/  IMAD.MOV.U32 R26, RZ, RZ, RZ ;  /* 0x000000ffff1a7224 */ /* 0x000fe200078e00ff */
[----:B------:R-:W-:Y:S01]  /*0950*/  MOV R247, c[0x0][0x198] ;  /* 0x0000660000f77a02 */ /* 0x000fe20000000f00 */
        /* <DEDUP_REMOVED lines=9> */
.L_x_899:
[----:B-1----:R-:W-:-:S04]  /*09f0*/  ISETP.NE.U32.AND P0, PT, RZ, c[0x0][0x2e0], PT ;  /* 0x0000b800ff007a0c */ /* 0x002fc80003f05070 */
[----:B------:R-:W-:-:S13]  /*0a00*/  ISETP.NE.AND.EX P0, PT, RZ, c[0x0][0x2e4], PT, P0 ;  /* 0x0000b900ff007a0c */ /* 0x000fda0003f05300 */
[----:B------:R-:W-:Y:S05]  /*0a10*/  @!P0 BRA `(.L_x_900) ;  /* 0x0000003000008947 */ /* 0x000fea0003800000 */
[----:B------:R-:W-:-:S05]  /*0a20*/  IMAD.WIDE R2, R27, R8, c[0x0][0x2e0] ;  /* 0x0000b8001b027625 */ /* 0x000fca00078e0208 */
[----:B------:R1:W5:Y:S01]  /*0a30*/  LDG.E R247, [R2.64] ;  /* 0x0000000a02f77981 */ /* 0x000362000c1e1900 */
[----:B------:R-:W-:Y:S05]  /*0a40*/  BRA `(.L_x_901) ;  /* 0x0000004000007947 */ /* 0x000fea0003800000 */
.L_x_900:
[----:B------:R-:W-:Y:S05]  /*0a50*/  @!P3 BRA `(.L_x_901) ;  /* 0x000000300000b947 */ /* 0x000fea0003800000 */
[----:B------:R1:W2:Y:S04]  /*0a60*/  LDG.E R0, [R2.64] ;  /* 0x0000000a02007981 */ /* 0x0002a8000c1e1900 */
[----:B-1----:R-:W2:Y:S02]  /*0a70*/  LDG.E R2, [R2.64+0x4] ;  /* 0x0000040a02027981 */ /* 0x002ea4000c1e1900 */
[----:B--2---:R-:W-:-:S04]  /*0a80*/  IADD3 R247, -R0, R2, RZ ;  /* 0x0000000200f77210 */ /* 0x004fc80007ffe1ff */
.L_x_901:
[----:B------:R-:W2:Y:S01]  /*0a90*/  LDL R76, [R1+0x44] ;  /* 0x00004400014c7983 */ /* 0x000ea20000100800 */
[C---:B-----5:R-:W-:Y:S01]  /*0aa0*/  IMAD.IADD R0, R245.reuse, 0x1, -R247 ;  /* 0x00000001f5007824 */ /* 0x060fe200078e0af7 */
[----:B-1----:R-:W-:Y:S01]  /*0ab0*/  IADD3 R2, R245, 0x3f, RZ ;  /* 0x0000003ff5027810 */ /* 0x002fe20007ffe0ff */
        /* <DEDUP_REMOVED lines=60> */
[----:B------:R-:W-:Y:S02]  /*0e80*/  IADD3 R3, R0, -c[0x0][0x2a4], RZ ;  /* 0x8000a90000037a10 */ /* 0x000fe40007ffe0ff */
[----:B------:R-:W-:Y:S02]  /*0e90*/  SHF.R.S32.HI R0, RZ, 0x1f, R2 ;  /* 0x0000001fff007819 */ /* 0x000fe40000011402 */
[----:B------:R-:W-:Y:S02]  /*0ea0*/  SHF.R.S32.HI R4, RZ, 0x1f, R3 ;  /* 0x0000001fff047819 */ /* 0x000fe40000011403 */
[----:B------:R-:W-:Y:S02]  /*0eb0*/  LEA.HI R0, R0, R2, RZ, 0x6 ;  /* 0x0000000200007211 */ /* 0x000fe400078f30ff */
[----:B------:R-:W-:Y:S02]  /*0ec0*/  LEA.HI R2, R4, R3, RZ, 0x6 ;  /* 0x0000000304027211 */ /* 0x000fe400078f30ff */
[----:B------:R-:W-:-:S02]  /*0ed0*/  SHF.R.S32.HI R5, RZ, 0x6, R0 ;  /* 0x00000006ff057819 */ /* 0x000fc40000011400 */
[----:B------:R-:W-:-:S03]  /*0ee0*/  SHF.R.S32.HI R2, RZ, 0x6, R2 ;  /* 0x00000006ff027819 */ /* 0x000fc60000011402 */
[----:B------:R1:W-:Y:S01]  /*0ef0*/  STL [R1+0x14], R5 ;  /* 0x0000140501007387 */ /* 0x0003e20000100800 */
[----:B------:R-:W-:-:S04]  /*0f00*/  IMNMX R234, RZ, R2, !PT ;  /* 0x00000002ffea7217 */ /* 0x000fc80007800200 */
[----:B------:R-:W-:-:S13]  /*0f10*/  ISETP.GT.AND P0, PT, R5, R234, PT ;  /* 0x000000ea0500720c */ /* 0x000fda0003f04270 */
[----:B------:R-:W-:Y:S05]  /*0f20*/  @!P0 BRA `(.L_x_902) ;  /* 0x00004fc000008947 */ /* 0x000fea0003800000 */
[----:B------:R-:W2:Y:S01]  /*0f30*/  LDL R78, [R1+0x28] ;  /* 0x00002800014e7983 */ /* 0x000ea20000100800 */
[----:B------:R-:W-:Y:S01]  /*0f40*/  IMAD.MOV.U32 R0, RZ, RZ, c[0x0][0x248] ;  /* 0x00009200ff007624 */ /* 0x000fe200078e00ff */
[----:B------:R-:W-:Y:S01]  /*0f50*/  SHF.R.S32.HI R36, RZ, 0x1f, R77 ;  /* 0x0000001fff247819 */ /* 0x000fe2000001144d */
[----:B-1----:R-:W-:Y:S01]  /*0f60*/  IMAD.SHL.U32 R5, R77, 0x4, RZ ;  /* 0x000000044d057824 */ /* 0x002fe200078e00ff */
[----:B------:R-:W-:Y:S01]  /*0f70*/  SHF.R.S32.HI R17, RZ, 0x1f, R27 ;  /* 0x0000001fff117819 */ /* 0x000fe2000001141b */
[----:B------:R-:W-:Y:S01]  /*0f80*/  UMOV UR8, 0x6 ;  /* 0x0000000600087882 */ /* 0x000fe20000000000 */
[----:B------:R-:W-:Y:S01]  /*0f90*/  ISETP.NE.AND P0, PT, R0, 0x1, PT ;  /* 0x000000010000780c */ /* 0x000fe20003f05270 */
[----:B------:R-:W-:Y:S01]  /*0fa0*/  ULDC.64 UR6, c[0x0][0x208] ;  /* 0x0000820000067ab9 */ /* 0x000fe20000000a00 */
[CC--:B------:R-:W-:Y:S01]  /*0fb0*/  LEA.HI R35, R36.reuse, R77.reuse, RZ, 0x3 ;  /* 0x0000004d24237211 */ /* 0x0c0fe200078f18ff */
[----:B------:R-:W-:Y:S01]  /*0fc0*/  USHF.L.U64.HI UR4, UR6, UR8, UR7 ;  /* 0x0000000806047299 */ /* 0x000fe20008010207 */
[----:B------:R-:W-:Y:S01]  /*0fd0*/  IADD3 R30, P1, R5, R26, RZ ;  /* 0x0000001a051e7210 */ /* 0x000fe20007f3e0ff */
[----:B------:R-:W-:Y:S01]  /*0fe0*/  USHF.L.U32 UR12, UR6, 0x6, URZ ;  /* 0x00000006060c7899 */ /* 0x000fe2000800063f */
[----:B------:R-:W-:Y:S01]  /*0ff0*/  LOP3.LUT R3, R35, 0xfffffff8, RZ, 0xc0, !PT ;  /* 0xfffffff823037812 */ /* 0x000fe200078ec0ff */
[----:B------:R-:W-:Y:S01]  /*1000*/  IMAD.MOV.U32 R222, RZ, RZ, 0x40 ;  /* 0x00000040ffde7424 */ /* 0x000fe200078e00ff */
[----:B------:R-:W-:Y:S01]  /*1010*/  SHF.R.S32.HI R37, RZ, 0x3, R35 ;  /* 0x00000003ff257819 */ /* 0x000fe20000011423 */
[----:B------:R-:W-:Y:S01]  /*1020*/  IMAD.MOV.U32 R227, RZ, RZ, 0x20 ;  /* 0x00000020ffe37424 */ /* 0x000fe200078e00ff */
[----:B------:R-:W-:Y:S01]  /*1030*/  LEA.HI R12, R36, R77, RZ, 0x6 ;  /* 0x0000004d240c7211 */ /* 0x000fe200078f30ff */
[----:B------:R-:W-:Y:S01]  /*1040*/  IMAD.IADD R25, R77, 0x1, -R3 ;  /* 0x000000014d197824 */ /* 0x000fe200078e0a03 */
[----:B------:R-:W-:Y:S01]  /*1050*/  SHF.R.S32.HI R4, RZ, 0x1f, R37 ;  /* 0x0000001fff047819 */ /* 0x000fe20000011425 */
[C---:B------:R-:W-:Y:S01]  /*1060*/  IMAD.SHL.U32 R21, R37.reuse, 0x40, RZ ;  /* 0x0000004025157824 */ /* 0x040fe200078e00ff */
[----:B------:R-:W-:Y:S01]  /*1070*/  IADD3 R8, P2, R37, R9, RZ ;  /* 0x0000000925087210 */ /* 0x000fe20007f5e0ff */
[----:B------:R-:W-:Y:S01]  /*1080*/  IMAD.SHL.U32 R14, R25, 0x8, RZ ;  /* 0x00000008190e7824 */ /* 0x000fe200078e00ff */
[----:B------:R-:W-:Y:S01]  /*1090*/  SHF.R.S32.HI R23, RZ, 0x6, R12 ;  /* 0x00000006ff177819 */ /* 0x000fe2000001140c */
[----:B------:R-:W-:Y:S01]  /*10a0*/  IMAD.MOV.U32 R223, RZ, RZ, 0x10 ;  /* 0x00000010ffdf7424 */ /* 0x000fe200078e00ff */
[----:B------:R-:W-:Y:S01]  /*10b0*/  SEL R22, R17, RZ, !P4 ;  /* 0x000000ff11167207 */ /* 0x000fe20006000000 */
[----:B------:R-:W-:Y:S01]  /*10c0*/  IMAD.MOV.U32 R229, RZ, RZ, 0x10 ;  /* 0x00000010ffe57424 */ /* 0x000fe200078e00ff */
[----:B------:R-:W-:Y:S01]  /*10d0*/  SHF.R.S32.HI R15, RZ, 0x1f, R14 ;  /* 0x0000001fff0f7819 */ /* 0x000fe2000001140e */
[----:B------:R-:W-:Y:S01]  /*10e0*/  IMAD.SHL.U32 R34, R23, 0x200, RZ ;  /* 0x0000020017227824 */ /* 0x000fe200078e00ff */
        /* <DEDUP_REMOVED lines=50> */
[----:B------:R-:W-:Y:S02]  /*1410*/  SHF.R.S32.HI R2, RZ, 0x1f, R26 ;  /* 0x0000001fff027819 */ /* 0x000fe4000001141a */
[----:B------:R-:W-:Y:S01]  /*1420*/  IADD3 R18, P0, R37, R10, RZ ;  /* 0x0000000a25127210 */ /* 0x000fe20007f1e0ff */
[----:B------:R-:W-:Y:S01]  /*1430*/  IMAD R13, R78, c[0x0][0x184], R13 ;  /* 0x000061004e0d7a24 */ /* 0x000fe200078e020d */
[----:B------:R-:W-:Y:S02]  /*1440*/  SHF.R.S32.HI R3, RZ, 0x1f, R0 ;  /* 0x0000001fff037819 */ /* 0x000fe40000011400 */
[----:B------:R-:W-:Y:S02]  /*1450*/  LEA.HI.X.SX32 R31, R5, R2, 0x1, P1 ;  /* 0x00000002051f7211 */ /* 0x000fe400008f0eff */
[----:B------:R-:W-:-:S02]  /*1460*/  LEA.HI.X.SX32 R2, R9, R4, 0x1, P2 ;  /* 0x0000000409027211 */ /* 0x000fc400010f0eff */
[----:B------:R-:W-:Y:S01]  /*1470*/  LEA.HI.X.SX32 R19, R10, R4, 0x1, P0 ;  /* 0x000000040a137211 */ /* 0x000fe200000f0eff */
[C---:B------:R-:W-:Y:S02]  /*1480*/  IMAD R4, R3.reuse, c[0x0][0x1e0], RZ ;  /* 0x0000780003047a24 */ /* 0x040fe400078e02ff */
[----:B------:R-:W-:Y:S02]  /*1490*/  IMAD R3, R3, c[0x0][0x1b0], RZ ;  /* 0x00006c0003037a24 */ /* 0x000fe400078e02ff */
[C---:B------:R-:W-:Y:S02]  /*14a0*/  IMAD R7, R2.reuse, c[0x0][0x178], RZ ;  /* 0x00005e0002077a24 */ /* 0x040fe400078e02ff */
[----:B------:R-:W-:Y:S02]  /*14b0*/  IMAD R6, R2, c[0x0][0x208], RZ ;  /* 0x0000820002067a24 */ /* 0x000fe400078e02ff */
[C---:B------:R-:W-:Y:S02]  /*14c0*/  IMAD R10, R0.reuse, c[0x0][0x1b4], R3 ;  /* 0x00006d00000a7a24 */ /* 0x040fe400078e0203 */
[----:B------:R-:W-:-:S04]  /*14d0*/  IMAD.WIDE.U32 R2, R0, c[0x0][0x1b0], R14 ;  /* 0x00006c0000027a25 */ /* 0x000fc800078e000e */
[C---:B------:R-:W-:Y:S02]  /*14e0*/  IMAD R9, R0.reuse, c[0x0][0x1e4], R4 ;  /* 0x0000790000097a24 */ /* 0x040fe400078e0204 */
[----:B------:R-:W-:-:S04]  /*14f0*/  IMAD.WIDE.U32 R4, R0, c[0x0][0x1e0], R14 ;  /* 0x0000780000047a25 */ /* 0x000fc800078e000e */
[C---:B------:R-:W-:Y:S02]  /*1500*/  IMAD R0, R8.reuse, c[0x0][0x17c], R7 ;  /* 0x00005f0008007a24 */ /* 0x040fe400078e0207 */
[C---:B------:R-:W-:Y:S02]  /*1510*/  IMAD R20, R8.reuse, c[0x0][0x20c], R6 ;  /* 0x0000830008147a24 */ /* 0x040fe400078e0206 */
[----:B------:R-:W-:Y:S01]  /*1520*/  IMAD.IADD R3, R3, 0x1, R10 ;  /* 0x0000000103037824 */ /* 0x000fe200078e020a */
[----:B------:R-:W-:Y:S01]  /*1530*/  SEL R10, R17, RZ, !P3 ;  /* 0x000000ff110a7207 */ /* 0x000fe20005800000 */
[----:B------:R-:W-:-:S04]  /*1540*/  IMAD.WIDE.U32 R6, R8, c[0x0][0x178], R14 ;  /* 0x00005e0008067a25 */ /* 0x000fc800078e000e */
[----:B------:R-:W-:Y:S01]  /*1550*/  IMAD.IADD R7, R7, 0x1, R0 ;  /* 0x0000000107077824 */ /* 0x000fe200078e0200 */
[C---:B------:R-:W-:Y:S01]  /*1560*/  SEL R0, R27.reuse, RZ, !P3 ;  /* 0x000000ff1b007207 */ /* 0x040fe20005800000 */
[C---:B------:R-:W-:Y:S01]  /*1570*/  IMAD R11, R10.reuse, c[0x0][0x1e8], RZ ;  /* 0x00007a000a0b7a24 */ /* 0x040fe200078e02ff */
[----:B------:R-:W-:Y:S01]  /*1580*/  SEL R27, R27, RZ, !P4 ;  /* 0x000000ff1b1b7207 */ /* 0x000fe20006000000 */
[----:B------:R-:W-:Y:S02]  /*1590*/  IMAD R10, R10, c[0x0][0x1b8], RZ ;  /* 0x00006e000a0a7a24 */ /* 0x000fe400078e02ff */
[----:B------:R-:W-:Y:S02]  /*15a0*/  IMAD.IADD R5, R5, 0x1, R9 ;  /* 0x0000000105057824 */ /* 0x000fe400078e0209 */
[----:B------:R-:W-:Y:S01]  /*15b0*/  IMAD R16, R0, c[0x0][0x1bc], R10 ;  /* 0x00006f0000107a24 */ /* 0x000fe200078e020a */
[----:B------:R-:W-:Y:S01]  /*15c0*/  LOP3.LUT R10, R21, 0x1c0, RZ, 0xc0, !PT ;  /* 0x000001c0150a7812 */ /* 0x000fe200078ec0ff */
[----:B------:R-:W-:-:S03]  /*15d0*/  IMAD.WIDE.U32 R8, R8, c[0x0][0x208], R14 ;  /* 0x0000820008087a25 */ /* 0x000fc600078e000e */
[----:B------:R-:W-:Y:S01]  /*15e0*/  LOP3.LUT R12, R10, 0x38, R14, 0xf8, !PT ;  /* 0x000000380a0c7812 */ /* 0x000fe200078ef80e */
[C---:B------:R-:W-:Y:S02]  /*15f0*/  IMAD R15, R0.reuse, c[0x0][0x1ec], R11 ;  /* 0x00007b00000f7a24 */ /* 0x040fe400078e020b */
[----:B------:R-:W-:-:S04]  /*1600*/  IMAD.WIDE.U32 R4, R0, c[0x0][0x1e8], R4 ;  /* 0x00007a0000047a25 */ /* 0x000fc800078e0004 */
[----:B------:R-:W-:Y:S01]  /*1610*/  IMAD.WIDE.U32 R2, R0, c[0x0][0x1b8], R2 ;  /* 0x00006e0000027a25 */ /* 0x000fe200078e0002 */
[----:B------:R-:W-:-:S03]  /*1620*/  SHF.R.U32.HI R0, RZ, 0x3, R10 ;  /* 0x00000003ff007819 */ /* 0x000fc6000001160a */
[----:B------:R-:W-:Y:S01]  /*1630*/  IMAD.WIDE.U32 R10, R78, c[0x0][0x180], R6 ;  /* 0x000060004e0a7a25 */ /* 0x000fe200078e0006 */
[----:B------:R-:W-:Y:S02]  /*1640*/  LOP3.LUT R243, R34, R12, R0, 0xf6, !PT ;  /* 0x0000000c22f37212 */ /* 0x000fe400078ef600 */
[----:B------:R-:W-:Y:S01]  /*1650*/  SHF.R.S32.HI R0, RZ, 0x1f, R234 ;  /* 0x0000001fff007819 */ /* 0x000fe200000114ea */
[----:B------:R-:W-:Y:S02]  /*1660*/  IMAD.MOV.U32 R6, RZ, RZ, R4 ;  /* 0x000000ffff067224 */ /* 0x000fe400078e0004 */
[----:B------:R-:W-:Y:S02]  /*1670*/  IMAD.MOV.U32 R4, RZ, RZ, R2 ;  /* 0x000000ffff047224 */ /* 0x000fe400078e0002 */
[----:B------:R-:W-:Y:S02]  /*1680*/  IMAD.MOV.U32 R2, RZ, RZ, R10 ;  /* 0x000000ffff027224 */ /* 0x000fe400078e000a */
[----:B------:R-:W-:Y:S01]  /*1690*/  IMAD R10, R234, UR4, RZ ;  /* 0x00000004ea0a7c24 */ /* 0x000fe2000f8e02ff */
[----:B------:R-:W-:Y:S01]  /*16a0*/  ULDC.64 UR4, c[0x0][0x1d8] ;  /* 0x0000760000047ab9 */ /* 0x000fe20000000a00 */
[----:B------:R-:W-:Y:S01]  /*16b0*/  IMAD.IADD R7, R5, 0x1, R15 ;  /* 0x0000000105077824 */ /* 0x000fe200078e020f */
[----:B------:R-:W-:Y:S01]  /*16c0*/  USHF.L.U32 UR9, UR4, 0x6, URZ ;  /* 0x0000000604097899 */ /* 0x000fe2000800063f */
[----:B------:R-:W-:Y:S01]  /*16d0*/  IMAD.IADD R5, R3, 0x1, R16 ;  /* 0x0000000103057824 */ /* 0x000fe200078e0210 */
[----:B------:R-:W-:Y:S01]  /*16e0*/  USHF.L.U64.HI UR13, UR4, UR8, UR5 ;  /* 0x00000008040d7299 */ /* 0x000fe20008010205 */
[----:B------:R-:W-:-:S02]  /*16f0*/  IMAD.IADD R9, R9, 0x1, R20 ;  /* 0x0000000109097824 */ /* 0x000fc400078e0214 */
[----:B------:R-:W-:Y:S01]  /*1700*/  IMAD.IADD R3, R11, 0x1, R13 ;  /* 0x000000010b037824 */ /* 0x000fe200078e020d */
[----:B------:R-:W-:Y:S01]  /*1710*/  UMOV UR4, 0x5 ;  /* 0x0000000500047882 */ /* 0x000fe20000000000 */
[----:B------:R-:W-:Y:S02]  /*1720*/  IMAD R15, R33, c[0x0][0x210], RZ ;  /* 0x00008400210f7a24 */ /* 0x000fe400078e02ff */
[----:B------:R-:W-:Y:S02]  /*1730*/  IMAD R24, R0, UR12, R10 ;  /* 0x0000000c00187c24 */ /* 0x000fe4000f8e020a */
[----:B------:R-:W-:Y:S02]  /*1740*/  IMAD R11, R22, c[0x0][0x188], RZ ;  /* 0x00006200160b7a24 */ /* 0x000fe400078e02ff */
[----:B------:R-:W-:Y:S02]  /*1750*/  IMAD R0, R0, c[0x0][0x178], RZ ;  /* 0x00005e0000007a24 */ /* 0x000fe400078e02ff */
[----:B------:R-:W-:-:S02]  /*1760*/  IMAD R10, R78, c[0x0][0x214], R15 ;  /* 0x000085004e0a7a24 */ /* 0x000fc400078e020f */
[----:B------:R-:W-:-:S04]  /*1770*/  IMAD.WIDE.U32 R8, R78, c[0x0][0x210], R8 ;  /* 0x000084004e087a25 */ /* 0x000fc800078e0008 */
[----:B------:R-:W-:-:S04]  /*1780*/  IMAD.WIDE.U32 R12, R234, c[0x0][0x178], RZ ;  /* 0x00005e00ea0c7a25 */ /* 0x000fc800078e00ff */
[C---:B------:R-:W-:Y:S02]  /*1790*/  IMAD R15, R27.reuse, c[0x0][0x18c], R11 ;  /* 0x000063001b0f7a24 */ /* 0x040fe400078e020b */
[----:B------:R-:W-:Y:S02]  /*17a0*/  IMAD R0, R234, c[0x0][0x17c], R0 ;  /* 0x00005f00ea007a24 */ /* 0x000fe400078e0200 */
[----:B------:R-:W-:-:S04]  /*17b0*/  IMAD.WIDE.U32 R20, R27, c[0x0][0x188], R2 ;  /* 0x000062001b147a25 */ /* 0x000fc800078e0002 */
[----:B------:R-:W-:Y:S01]  /*17c0*/  IMAD.WIDE R2, R76, 0x60, R18 ;  /* 0x000000604c027825 */ /* 0x000fe200078e0212 */
[----:B------:R1:W-:Y:S03]  /*17d0*/  STL.64 [R1+0x8], R20 ;  /* 0x0000081401007387 */ /* 0x0003e60000100a00 */
[----:B------:R-:W-:Y:S02]  /*17e0*/  IMAD.IADD R11, R9, 0x1, R10 ;  /* 0x00000001090b7824 */ /* 0x000fe400078e020a */
[----:B------:R-:W-:Y:S01]  /*17f0*/  IMAD.IADD R9, R13, 0x1, R0 ;  /* 0x000000010d097824 */ /* 0x000fe200078e0200 */
[----:B------:R-:W-:Y:S01]  /*1800*/  LEA R0, P0, R12, R20, 0x6 ;  /* 0x000000140c007211 */ /* 0x000fe200078030ff */
[----:B------:R-:W-:Y:S02]  /*1810*/  IMAD.IADD R252, R21, 0x1, R15 ;  /* 0x0000000115fc7824 */ /* 0x000fe400078e020f */
[----:B------:R-:W-:-:S02]  /*1820*/  IMAD R15, R3, c[0x0][0x1d8], RZ ;  /* 0x00007600030f7a24 */ /* 0x000fc400078e02ff */
[----:B------:R-:W-:Y:S01]  /*1830*/  IMAD R13, R3, c[0x0][0x1a8], RZ ;  /* 0x00006a00030d7a24 */ /* 0x000fe200078e02ff */
[----:B------:R-:W-:Y:S01]  /*1840*/  LEA.HI.X R12, R12, R252, R9, 0x6, P0 ;  /* 0x000000fc0c0c7211 */ /* 0x000fe200000f3409 */
[----:B------:R-:W-:Y:S01]  /*1850*/  IMAD.MOV.U32 R10, RZ, RZ, R8 ;  /* 0x000000ffff0a7224 */ /* 0x000fe200078e0008 */
[----:B------:R-:W-:Y:S01]  /*1860*/  LEA R16, P0, R0, c[0x0][0x160], 0x1 ;  /* 0x0000580000107a11 */ /* 0x000fe200078008ff */
[C---:B------:R-:W-:Y:S02]  /*1870*/  IMAD R3, R2.reuse, c[0x0][0x1dc], R15 ;  /* 0x0000770002037a24 */ /* 0x040fe400078e020f */
[----:B------:R-:W-:Y:S01]  /*1880*/  IMAD.WIDE.U32 R8, R2, c[0x0][0x1d8], R6 ;  /* 0x0000760002087a25 */ /* 0x000fe200078e0006 */
[----:B------:R-:W-:-:S03]  /*1890*/  LEA.HI.X R17, R0, c[0x0][0x164], R12, 0x1, P0 ;  /* 0x0000590000117a11 */ /* 0x000fc600000f0c0c */
[C---:B------:R-:W-:Y:S02]  /*18a0*/  IMAD R13, R2.reuse, c[0x0][0x1ac], R13 ;  /* 0x00006b00020d7a24 */ /* 0x040fe400078e020d */
[----:B------:R-:W-:Y:S01]  /*18b0*/  IMAD.WIDE.U32 R6, R2, c[0x0][0x1a8], R4 ;  /* 0x00006a0002067a25 */ /* 0x000fe200078e0004 */
[----:B------:R-:W-:-:S03]  /*18c0*/  LEA R4, P2, R8, c[0x0][0x1c0], 0x1 ;  /* 0x0000700008047a11 */ /* 0x000fc600078408ff */
[----:B------:R-:W-:Y:S01]  /*18d0*/  IMAD.IADD R3, R9, 0x1, R3 ;  /* 0x0000000109037824 */ /* 0x000fe200078e0203 */
[----:B------:R-:W-:Y:S01]  /*18e0*/  LEA R2, P1, R6, c[0x0][0x190], 0x1 ;  /* 0x0000640006027a11 */ /* 0x000fe200078208ff */
[----:B------:R-:W-:Y:S02]  /*18f0*/  IMAD.IADD R7, R7, 0x1, R13 ;  /* 0x0000000107077824 */ /* 0x000fe400078e020d */
[----:B------:R-:W-:Y:S01]  /*1900*/  IMAD R0, R22, c[0x0][0x218], RZ ;  /* 0x0000860016007a24 */ /* 0x000fe200078e02ff */
[----:B------:R-:W-:Y:S01]  /*1910*/  LEA.HI.X R5, R8, c[0x0][0x1c4], R3, 0x1, P2 ;  /* 0x0000710008057a11 */ /* 0x000fe200010f0c03 */
[----:B------:R-:W-:Y:S01]  /*1920*/  IMAD.MOV.U32 R12, RZ, RZ, c[0x0][0x178] ;  /* 0x00005e00ff0c7624 */ /* 0x000fe200078e00ff */
[----:B------:R-:W-:Y:S01]  /*1930*/  LEA.HI.X R3, R6, c[0x0][0x194], R7, 0x1, P1 ;  /* 0x0000650006037a11 */ /* 0x000fe200008f0c07 */
[----:B------:R-:W-:Y:S01]  /*1940*/  IMAD.IADD R9, R247, 0x1, -R37 ;  /* 0x00000001f7097824 */ /* 0x000fe200078e0a25 */
[----:B------:R-:W-:Y:S01]  /*1950*/  ISETP.GE.AND P2, PT, R32, c[0x0][0x1cc], PT ;  /* 0x0000730020007a0c */ /* 0x000fe20003f46270 */
[C---:B------:R-:W-:Y:S01]  /*1960*/  IMAD R6, R27.reuse, c[0x0][0x21c], R0 ;  /* 0x000087001b067a24 */ /* 0x040fe200078e0200 */
[----:B-1----:R-:W-:Y:S01]  /*1970*/  LEA R20, P0, R12, R16, 0x6 ;  /* 0x000000100c147211 */ /* 0x002fe200078030ff */
[----:B------:R-:W-:-:S04]  /*1980*/  IMAD.WIDE.U32 R18, R27, c[0x0][0x218], R10 ;  /* 0x000086001b127a25 */ /* 0x000fc800078e000a */
[----:B------:R-:W-:Y:S01]  /*1990*/  IMAD.MOV.U32 R15, RZ, RZ, c[0x0][0x17c] ;  /* 0x00005f00ff0f7624 */ /* 0x000fe200078e00ff */
[----:B------:R1:W-:Y:S01]  /*19a0*/  STL.64 [R1], R18 ;  /* 0x0000001201007387 */ /* 0x0003e20000100a00 */
[----:B------:R-:W-:Y:S02]  /*19b0*/  IMAD R0, R76, -0x60, R9 ;  /* 0xffffffa04c007824 */ /* 0x000fe400078e0209 */
[----:B------:R-:W-:Y:S01]  /*19c0*/  IMAD.IADD R251, R19, 0x1, R6 ;  /* 0x0000000113fb7824 */ /* 0x000fe200078e0206 */
[----:B------:R-:W-:Y:S01]  /*19d0*/  LEA.HI.X R21, R12, R17, R15, 0x6, P0 ;  /* 0x000000110c157211 */ /* 0x000fe200000f340f */
[----:B------:R-:W-:Y:S01]  /*19e0*/  IMAD.MOV.U32 R250, RZ, RZ, R18 ;  /* 0x000000fffffa7224 */ /* 0x000fe200078e0012 */
[----:B------:R-:W-:Y:S01]  /*19f0*/  ISETP.LT.OR P4, PT, R0, 0x1, P5 ;  /* 0x000000010000780c */ /* 0x000fe20002f81670 */
[----:B------:R-:W-:Y:S01]  /*1a00*/  IMAD.SHL.U32 R243, R243, 0x2, RZ ;  /* 0x00000002f3f37824 */ /* 0x000fe200078e00ff */
[----:B------:R-:W-:Y:S01]  /*1a10*/  IADD3 R6, P0, R4, UR9, RZ ;  /* 0x0000000904067c10 */ /* 0x000fe2000ff1e0ff */
[----:B------:R-:W-:Y:S01]  /*1a20*/  IMAD.WIDE.U32 R8, R234, UR12, R250 ;  /* 0x0000000cea087c25 */ /* 0x000fe2000f8e00fa */
[C---:B------:R-:W-:Y:S01]  /*1a30*/  ISETP.LT.OR P3, PT, R0.reuse, 0x1, P2 ;  /* 0x000000010000780c */ /* 0x040fe20001761670 */
[----:B------:R-:W-:Y:S01]  /*1a40*/  USHF.L.U32 UR12, UR6, 0x5, URZ ;  /* 0x00000005060c7899 */ /* 0x000fe2000800063f */
[----:B------:R-:W-:Y:S01]  /*1a50*/  ISETP.LT.OR P1, PT, R0, 0x21, P5 ;  /* 0x000000210000780c */ /* 0x000fe20002f21670 */
[----:B------:R-:W-:Y:S01]  /*1a60*/  IMAD.IADD R9, R9, 0x1, R24 ;  /* 0x0000000109097824 */ /* 0x000fe200078e0218 */
[----:B------:R-:W-:Y:S01]  /*1a70*/  IADD3.X R7, R5, UR13, RZ, P0, !PT ;  /* 0x0000000d05077c10 */ /* 0x000fe200087fe4ff */
[----:B------:R-:W-:Y:S01]  /*1a80*/  USHF.L.U64.HI UR6, UR6, UR4, UR7 ;  /* 0x0000000406067299 */ /* 0x000fe20008010207 */
[C---:B------:R-:W-:Y:S01]  /*1a90*/  LEA R12, P0, R8.reuse, c[0x0][0x1f0], 0x1 ;  /* 0x00007c00080c7a11 */ /* 0x040fe200078008ff */
[----:B------:R-:W-:Y:S01]  /*1aa0*/  IMAD.U32 R11, RZ, RZ, UR9 ;  /* 0x00000009ff0b7e24 */ /* 0x000fe2000f8e00ff */
[----:B------:R-:W-:Y:S01]  /*1ab0*/  ULDC.64 UR4, c[0x0][0x1a8] ;  /* 0x00006a0000047ab9 */ /* 0x000fe20000000a00 */
[----:B------:R-:W-:Y:S01]  /*1ac0*/  @!PT LDS RZ, [RZ] ;  /* 0x00000000fffff984 */ /* 0x000fe20000000800 */
[----:B------:R-:W-:Y:S01]  /*1ad0*/  @!PT LDS RZ, [RZ] ;  /* 0x00000000fffff984 */ /* 0x000fe20000000800 */
[----:B------:R-:W-:Y:S01]  /*1ae0*/  @!PT LDS RZ, [RZ] ;  /* 0x00000000fffff984 */ /* 0x000fe20000000800 */
[----:B------:R2:W-:Y:S01]  /*1af0*/  LDGSTS.E.BYPASS.LTC128B.128 [R243+0x6080], [R4.64], !P4 ;  /* 0x0608000004f37fae */ /* 0x0005e2000e101d4a */
[----:B------:R-:W-:Y:S01]  /*1b00*/  LEA.HI.X R13, R8, c[0x0][0x1f4], R9, 0x1, P0 ;  /* 0x00007d00080d7a11 */ /* 0x000fe200000f0c09 */
[----:B------:R-:W-:Y:S01]  /*1b10*/  IMAD.U32 R8, RZ, RZ, UR12 ;  /* 0x0000000cff087e24 */ /* 0x000fe2000f8e00ff */
[----:B------:R-:W-:Y:S01]  /*1b20*/  USHF.L.U32 UR7, UR4, 0x6, URZ ;  /* 0x0000000604077899 */ /* 0x000fe2000800063f */
[----:B------:R2:W-:Y:S01]  /*1b30*/  LDGSTS.E.BYPASS.LTC128B.128 [R243+0x9080], [R4.64+0x80], !P3 ;  /* 0x0908008004f37fae */ /* 0x0005e2000d901d4a */
[----:B------:R-:W-:Y:S01]  /*1b40*/  IMAD.U32 R10, RZ, RZ, UR12 ;  /* 0x0000000cff0a7e24 */ /* 0x000fe2000f8e00ff */
[----:B------:R-:W-:Y:S01]  /*1b50*/  ISETP.LT.OR P3, PT, R0, 0x21, P2 ;  /* 0x000000210000780c */ /* 0x000fe20001761670 */
[----:B------:R-:W-:Y:S01]  /*1b60*/  IMAD.U32 R9, RZ, RZ, UR6 ;  /* 0x00000006ff097e24 */ /* 0x000fe2000f8e00ff */
[----:B------:R3:W-:Y:S01]  /*1b70*/  LDGSTS.E.BYPASS.LTC128B.128 [R243+0x7080], [R6.64], !P1 ;  /* 0x0708000006f37fae */ /* 0x0007e2000c901d4a */
[----:B------:R-:W-:Y:S01]  /*1b80*/  LEA R28, P4, R8, R12, 0x1 ;  /* 0x0000000c081c7211 */ /* 0x000fe200078808ff */
[----:B------:R-:W-:Y:S01]  /*1b90*/  USHF.L.U64.HI UR5, UR4, UR8, UR5 ;  /* 0x0000000804057299 */ /* 0x000fe20008010205 */
[----:B------:R-:W-:Y:S01]  /*1ba0*/  IMAD.SHL.U32 R24, R234, 0x40, RZ ;  /* 0x00000040ea187824 */ /* 0x000fe200078e00ff */
[----:B------:R-:W-:Y:S01]  /*1bb0*/  LEA.HI R15, R36, R77, RZ, 0x5 ;  /* 0x0000004d240f7211 */ /* 0x000fe200078f28ff */
[----:B------:R-:W-:Y:S01]  /*1bc0*/  IMAD R247, R76, -0x60, R247 ;  /* 0xffffffa04cf77824 */ /* 0x000fe200078e02f7 */
[----:B------:R-:W-:Y:S01]  /*1bd0*/  LEA.HI.X R29, R10, R13, R9, 0x1, P4 ;  /* 0x0000000d0a1d7211 */ /* 0x000fe200020f0c09 */
[----:B------:R-:W-:Y:S01]  /*1be0*/  UMOV UR8, 0x1 ;  /* 0x0000000100087882 */ /* 0x000fe20000000000 */
[----:B------:R-:W-:-:S02]  /*1bf0*/  ISETP.LT.OR P4, PT, R0, 0x41, P5 ;  /* 0x000000410000780c */ /* 0x000fc40002f81670 */
[----:B------:R-:W-:Y:S02]  /*1c00*/  ISETP.GE.AND P5, PT, R14, c[0x0][0x19c], PT ;  /* 0x000067000e007a0c */ /* 0x000fe40003fa6270 */
[----:B------:R-:W-:Y:S02]  /*1c10*/  SHF.R.S32.HI R10, RZ, 0x1f, R77 ;  /* 0x0000001fff0a7819 */ /* 0x000fe4000001144d */
[----:B--2---:R-:W-:-:S04]  /*1c20*/  IADD3 R4, P1, P0, R11, 0x80, R4 ;  /* 0x000000800b047810 */ /* 0x004fc8000783e004 */
[----:B------:R-:W-:Y:S02]  /*1c30*/  IADD3.X R5, RZ, UR13, R5, P1, P0 ;  /* 0x0000000dff057c10 */ /* 0x000fe40008fe0405 */
[----:B------:R-:W-:Y:S02]  /*1c40*/  ISETP.LT.OR P1, PT, R0, 0x41, P2 ;  /* 0x000000410000780c */ /* 0x000fe40001721670 */
[----:B---3--:R-:W-:Y:S01]  /*1c50*/  IADD3 R6, P0, R6, UR9, RZ ;  /* 0x0000000906067c10 */ /* 0x008fe2000ff1e0ff */
        /* <DEDUP_REMOVED lines=17> */
[----:B--2---:R-:W-:Y:S02]  /*1d70*/  IADD3 R4, P4, R2, UR7, RZ ;  /* 0x0000000702047c10 */ /* 0x004fe4000ff9e0ff */
[----:B------:R-:W-:-:S02]  /*1d80*/  SHF.R.U32.HI R0, RZ, 0x3, R0 ;  /* 0x00000003ff007819 */ /* 0x000fc40000011600 */
[----:B------:R-:W-:Y:S02]  /*1d90*/  IADD3.X R5, R3, UR5, RZ, P4, !PT ;  /* 0x0000000503057c10 */ /* 0x000fe4000a7fe4ff */
[----:B------:R-:W-:-:S03]  /*1da0*/  ISETP.GE.AND P4, PT, R14, c[0x0][0x16c], PT ;  /* 0x00005b000e007a0c */ /* 0x000fc60003f86270 */
[----:B------:R2:W-:Y:S01]  /*1db0*/  LDGSTS.E.BYPASS.LTC128B.128 [R243+0x1080], [R4.64], !P1 ;  /* 0x0108000004f37fae */ /* 0x0005e2000c901d4a */
[----:B---3--:R-:W-:-:S05]  /*1dc0*/  IMAD.U32 R6, RZ, RZ, UR7 ;  /* 0x00000007ff067e24 */ /* 0x008fca000f8e00ff */
[----:B------:R-:W-:-:S04]  /*1dd0*/  IADD3 R6, P3, P0, R6, 0x80, R2 ;  /* 0x0000008006067810 */ /* 0x000fc8000787e002 */
[----:B------:R-:W-:Y:S02]  /*1de0*/  IADD3.X R7, RZ, UR5, R3, P3, P0 ;  /* 0x00000005ff077c10 */ /* 0x000fe40009fe0403 */
[----:B------:R-:W-:Y:S01]  /*1df0*/  ISETP.GE.AND P3, PT, R32, c[0x0][0x16c], PT ;  /* 0x00005b0020007a0c */ /* 0x000fe20003f66270 */
[----:B----4-:R-:W-:Y:S01]  /*1e00*/  IMAD.SHL.U32 R2, R26, 0x80, RZ ;  /* 0x000000801a027824 */ /* 0x010fe200078e00ff */
[----:B------:R-:W-:Y:S01]  /*1e10*/  SEL R3, RZ, 0x1, P4 ;  /* 0x00000001ff037807 */ /* 0x000fe20002000000 */
[----:B------:R3:W-:Y:S01]  /*1e20*/  LDGSTS.E.BYPASS.LTC128B.128 [R243+0x4080], [R6.64], !P6 ;  /* 0x0408000006f37fae */ /* 0x0007e2000f101d4a */
[----:B------:R-:W-:Y:S02]  /*1e30*/  SEL R8, RZ, 0x2, P3 ;  /* 0x00000002ff087807 */ /* 0x000fe40001800000 */
[-C--:B-1----:R-:W-:Y:S02]  /*1e40*/  IADD3 R18, P1, R2, R77.reuse, RZ ;  /* 0x0000004d02127210 */ /* 0x082fe40007f3e0ff */
[----:B------:R-:W-:-:S02]  /*1e50*/  LEA.HI R26, R36, R77, RZ, 0x2 ;  /* 0x0000004d241a7211 */ /* 0x000fc400078f10ff */
[----:B------:R-:W-:Y:S02]  /*1e60*/  LEA.HI.X.SX32 R19, R2, R10, 0x1, P1 ;  /* 0x0000000a02137211 */ /* 0x000fe400008f0eff */
[----:B------:R-:W-:Y:S01]  /*1e70*/  LOP3.LUT R2, R34, R9, R0, 0xf6, !PT ;  /* 0x0000000922027212 */ /* 0x000fe200078ef600 */
[----:B------:R-:W-:Y:S01]  /*1e80*/  IMAD.IADD R0, R8, 0x1, R3 ;  /* 0x0000000108007824 */ /* 0x000fe200078e0203 */
[----:B--2---:R-:W-:Y:S02]  /*1e90*/  IADD3 R4, P0, R4, UR7, RZ ;  /* 0x0000000704047c10 */ /* 0x004fe4000ff1e0ff */
[----:B------:R-:W-:Y:S01]  /*1ea0*/  SHF.R.S32.HI R9, RZ, 0x2, R26 ;  /* 0x00000002ff097819 */ /* 0x000fe2000001141a */
[----:B------:R-:W-:Y:S01]  /*1eb0*/  IMAD.SHL.U32 R218, R2, 0x2, RZ ;  /* 0x0000000202da7824 */ /* 0x000fe200078e00ff */
[----:B------:R-:W-:Y:S01]  /*1ec0*/  IADD3.X R5, R5, UR5, RZ, P0, !PT ;  /* 0x0000000505057c10 */ /* 0x000fe200087fe4ff */
[----:B------:R-:W-:Y:S01]  /*1ed0*/  ULDC.64 UR4, c[0x0][0x178] ;  /* 0x00005e0000047ab9 */ /* 0x000fe20000000a00 */
[C---:B------:R-:W-:Y:S01]  /*1ee0*/  LOP3.LUT P1, RZ, R0.reuse, 0x1, RZ, 0xc0, !PT ;  /* 0x0000000100ff7812 */ /* 0x040fe2000782c0ff */
[----:B------:R-:W-:Y:S01]  /*1ef0*/  USHF.L.U64.HI UR5, UR4, 0x5, UR5 ;  /* 0x0000000504057899 */ /* 0x000fe20008010205 */
[----:B------:R-:W-:Y:S01]  /*1f00*/  LOP3.LUT P6, RZ, R0, 0x2, RZ, 0xc0, !PT ;  /* 0x0000000200ff7812 */ /* 0x000fe200078cc0ff */
[----:B------:R1:W-:Y:S01]  /*1f10*/  LDGSTS.E.BYPASS.LTC128B.128 [R243+0x2080], [R4.64], !P5 ;  /* 0x0208000004f37fae */ /* 0x0003e2000e901d4a */
[----:B------:R-:W-:Y:S01]  /*1f20*/  IMAD R0, R33, c[0x0][0x270], RZ ;  /* 0x00009c0021007a24 */ /* 0x000fe200078e02ff */
[C---:B------:R-:W-:Y:S01]  /*1f30*/  LOP3.LUT P0, RZ, R25.reuse, 0x4, RZ, 0xc0, !PT ;  /* 0x0000000419ff7812 */ /* 0x040fe2000780c0ff */
[----:B------:R-:W-:Y:S01]  /*1f40*/  USHF.L.U32 UR4, UR4, 0x5, URZ ;  /* 0x0000000504047899 */ /* 0x000fe2000800063f */
[----:B------:R1:W-:Y:S01]  /*1f50*/  LDGSTS.E.BYPASS.LTC128B.128 [R243+0x5080], [R4.64+0x80], !P2 ;  /* 0x0508008004f37fae */ /* 0x0003e2000d101d4a */
[----:B------:R-:W-:Y:S01]  /*1f60*/  LOP3.LUT P2, RZ, R25, 0x2, RZ, 0xc0, !PT ;  /* 0x0000000219ff7812 */ /* 0x000fe2000784c0ff */
[----:B---3--:R-:W-:-:S02]  /*1f70*/  IMAD R6, R78, c[0x0][0x274], R0 ;  /* 0x00009d004e067a24 */ /* 0x008fc400078e0200 */
[----:B------:R-:W0:Y:S01]  /*1f80*/  LDGDEPBAR ;  /* 0x00000000000079af */ /* 0x000e220000000000 */
[----:B------:R-:W-:Y:S02]  /*1f90*/  SHF.R.S32.HI R0, RZ, 0x1f, R26 ;  /* 0x0000001fff007819 */ /* 0x000fe4000001141a */
[----:B------:R-:W-:Y:S02]  /*1fa0*/  SEL R222, R222, 0xffffffc0, !P0 ;  /* 0xffffffc0dede7807 */ /* 0x000fe40004000000 */
[----:B------:R-:W-:Y:S02]  /*1fb0*/  LEA.HI R7, R0, R9, RZ, 0x3 ;  /* 0x0000000900077211 */ /* 0x000fe400078f18ff */
[----:B------:R-:W-:Y:S01]  /*1fc0*/  IADD3 R3, -R37, R245, -R24 ;  /* 0x000000f525037210 */ /* 0x000fe20007ffe918 */
[----:B------:R-:W-:Y:S01]  /*1fd0*/  IMAD.IADD R219, R218, 0x1, R222 ;  /* 0x00000001dadb7824 */ /* 0x000fe200078e02de */
[----:B------:R-:W-:Y:S02]  /*1fe0*/  SHF.R.S32.HI R8, RZ, 0x5, R15 ;  /* 0x00000005ff087819 */ /* 0x000fe4000001140f */
[----:B------:R-:W-:-:S02]  /*1ff0*/  ISETP.LT.OR P0, PT, R3, 0x1, !P1 ;  /* 0x000000010300780c */ /* 0x000fc40004f01670 */
[----:B------:R-:W-:Y:S02]  /*2000*/  ISETP.LT.OR P1, PT, R3, 0x21, !P1 ;  /* 0x000000210300780c */ /* 0x000fe40004f21670 */
[----:B------:R-:W-:Y:S02]  /*2010*/  LEA.HI R10, R15, R8, RZ, 0x1 ;  /* 0x000000080f0a7211 */ /* 0x000fe400078f08ff */
[----:B------:R-:W-:Y:S02]  /*2020*/  LOP3.LUT R7, R7, 0xfffffff8, RZ, 0xc0, !PT ;  /* 0xfffffff807077812 */ /* 0x000fe400078ec0ff */
[----:B------:R-:W-:Y:S02]  /*2030*/  LOP3.LUT R10, R10, 0xfffffffe, RZ, 0xc0, !PT ;  /* 0xfffffffe0a0a7812 */ /* 0x000fe400078ec0ff */
[----:B------:R-:W-:Y:S01]  /*2040*/  ISETP.GE.AND P5, PT, R14, c[0x0][0x1fc], PT ;  /* 0x00007f000e007a0c */ /* 0x000fe20003fa6270 */
[----:B------:R-:W-:Y:S01]  /*2050*/  IMAD.IADD R7, R9, 0x1, -R7 ;  /* 0x0000000109077824 */ /* 0x000fe200078e0a07 */
[----:B------:R-:W-:-:S04]  /*2060*/  DEPBAR.LE SB0, 0x1 ;  /* 0x000080400000791a */ /* 0x000fc80000000000 */
[----:B------:R-:W-:Y:S01]  /*2070*/  BAR.SYNC.DEFER_BLOCKING 0x0 ;  /* 0x0000000000007b1d */ /* 0x000fe20000010000 */
[----:B-1----:R-:W-:Y:S01]  /*2080*/  IMAD.MOV.U32 R4, RZ, RZ, 0x20 ;  /* 0x00000020ff047424 */ /* 0x002fe200078e00ff */
[----:B------:R-:W-:Y:S01]  /*2090*/  SEL R248, RZ, 0x1, P5 ;  /* 0x00000001fff87807 */ /* 0x000fe20002800000 */
[----:B------:R-:W-:Y:S02]  /*20a0*/  IMAD.IADD R10, R8, 0x1, -R10 ;  /* 0x00000001080a7824 */ /* 0x000fe400078e0a0a */
[----:B------:R-:W-:Y:S01]  /*20b0*/  IMAD R8, R33, c[0x0][0x288], RZ ;  /* 0x0000a20021087a24 */ /* 0x000fe200078e02ff */
[----:B------:R-:W-:Y:S01]  /*20c0*/  SEL R0, R4, 0xffffffe0, !P2 ;  /* 0xffffffe004007807 */ /* 0x000fe20005000000 */
[----:B------:R-:W-:Y:S01]  /*20d0*/  IMAD.WIDE.U32 R4, R78, c[0x0][0x270], R30 ;  /* 0x00009c004e047a25 */ /* 0x000fe200078e001e */
[C---:B------:R-:W-:Y:S02]  /*20e0*/  ISETP.LT.OR P2, PT, R3.reuse, 0x1, !P6 ;  /* 0x000000010300780c */ /* 0x040fe40007741670 */
[----:B------:R-:W-:Y:S01]  /*20f0*/  ISETP.LT.OR P6, PT, R3, 0x21, !P6 ;  /* 0x000000210300780c */ /* 0x000fe200077c1670 */
[----:B------:R-:W-:-:S02]  /*2100*/  IMAD.IADD R220, R218, 0x1, R0 ;  /* 0x00000001dadc7824 */ /* 0x000fc400078e0200 */
[----:B------:R-:W-:Y:S02]  /*2110*/  IMAD.IADD R0, R0, 0x1, R219 ;  /* 0x0000000100007824 */ /* 0x000fe400078e02db */
[----:B------:R-:W-:Y:S02]  /*2120*/  IMAD.IADD R5, R5, 0x1, R6 ;  /* 0x0000000105057824 */ /* 0x000fe400078e0206 */
[----:B------:R-:W-:Y:S01]  /*2130*/  IMAD R6, R33, c[0x0][0x238], RZ ;  /* 0x00008e0021067a24 */ /* 0x000fe200078e02ff */
[----:B------:R-:W-:Y:S01]  /*2140*/  SHF.R.S32.HI R33, RZ, 0x1f, R24 ;  /* 0x0000001fff217819 */ /* 0x000fe20000011418 */
[----:B------:R-:W-:-:S04]  /*2150*/  IMAD.WIDE.U32 R38, R27, c[0x0][0x278], R4 ;  /* 0x00009e001b267a25 */ /* 0x000fc800078e0004 */
[C---:B------:R-:W-:Y:S01]  /*2160*/  IMAD R8, R78.reuse, c[0x0][0x28c], R8 ;  /* 0x0000a3004e087a24 */ /* 0x040fe200078e0208 */
[----:B------:R-:W1:Y:S01]  /*2170*/  LDSM.16.M88.2 R170, [R0+0x6080] ;  /* 0x0060800000aa783b */ /* 0x000e620000000100 */
[----:B------:R-:W-:-:S03]  /*2180*/  IMAD.WIDE.U32 R4, R78, c[0x0][0x288], R30 ;  /* 0x0000a2004e047a25 */ /* 0x000fc600078e001e */
[----:B------:R-:W2:Y:S01]  /*2190*/  LDSM.16.M88.2 R172, [R0+0x7080] ;  /* 0x0070800000ac783b */ /* 0x000ea20000000100 */
[----:B------:R-:W-:Y:S02]  /*21a0*/  IMAD.IADD R5, R5, 0x1, R8 ;  /* 0x0000000105057824 */ /* 0x000fe400078e0208 */
[C---:B------:R-:W-:Y:S01]  /*21b0*/  IMAD R6, R78.reuse, c[0x0][0x23c], R6 ;  /* 0x00008f004e067a24 */ /* 0x040fe200078e0206 */
[----:B------:R-:W3:Y:S01]  /*21c0*/  LDSM.16.M88.2 R174, [R0+0x8080] ;  /* 0x0080800000ae783b */ /* 0x000ee20000000100 */
[----:B------:R-:W-:-:S03]  /*21d0*/  IMAD.WIDE.U32 R2, R78, c[0x0][0x238], R18 ;  /* 0x00008e004e027a25 */ /* 0x000fc600078e0012 */
[----:B------:R-:W4:Y:S01]  /*21e0*/  LDSM.16.M88.2 R194, [R0+0x9080] ;  /* 0x0090800000c2783b */ /* 0x000f220000000100 */
[----:B------:R-:W-:Y:S02]  /*21f0*/  IMAD.IADD R3, R3, 0x1, R6 ;  /* 0x0000000103037824 */ /* 0x000fe400078e0206 */
[C---:B------:R-:W-:Y:S01]  /*2200*/  IMAD.WIDE.U32 R30, R27.reuse, c[0x0][0x290], R4 ;  /* 0x0000a4001b1e7a25 */ /* 0x040fe200078e0004 */
[----:B------:R-:W1:Y:S03]  /*2210*/  LDSM.16.M88.2 R196, [R0+0xa080] ;  /* 0x00a0800000c4783b */ /* 0x000e660000000100 */
[----:B------:R-:W-:Y:S01]  /*2220*/  IMAD.WIDE.U32 R18, R27, c[0x0][0x240], R2 ;  /* 0x000090001b127a25 */ /* 0x000fe200078e0002 */
[----:B------:R5:W1:Y:S03]  /*2230*/  LDSM.16.M88.2 R198, [R0+0xb080] ;  /* 0x00b0800000c6783b */ /* 0x000a660000000100 */
[----:B------:R-:W-:Y:S01]  /*2240*/  IMAD.SHL.U32 R221, R10, 0x200, RZ ;  /* 0x000002000add7824 */ /* 0x000fe200078e00ff */
[----:B------:R-:W1:Y:S01]  /*2250*/  LDSM.16.M88.2 R148, [R218+0x6080] ;  /* 0x00608000da94783b */ /* 0x000e620000000100 */
[----:B------:R-:W-:-:S03]  /*2260*/  IMAD.IADD R222, R222, 0x1, R220 ;  /* 0x00000001dede7824 */ /* 0x000fc600078e02dc */
        /* <DEDUP_REMOVED lines=21> */
[----:B------:R5:W-:Y:S04]  /*23c0*/  STL.64 [R1+0x20], R38 ;  /* 0x0000202601007387 */ /* 0x000be80000100a00 */
[----:B------:R1:W-:Y:S04]  /*23d0*/  STL [R1+0x38], R9 ;  /* 0x0000380901007387 */ /* 0x0003e80000100800 */
[----:B------:R-:W-:Y:S04]  /*23e0*/  STL.64 [R1+0x30], R18 ;  /* 0x0000301201007387 */ /* 0x000fe80000100a00 */
[----:B------:R1:W-:Y:S04]  /*23f0*/  STL.64 [R1+0x18], R30 ;  /* 0x0000181e01007387 */ /* 0x0003e80000100a00 */
        /* <DEDUP_REMOVED lines=10> */
[----:B------:R-:W-:Y:S01]  /*24a0*/  @!P2 IADD3 R0, P1, R24, R38, RZ ;  /* 0x000000261800a210 */ /* 0x000fe20007f3e0ff */
[----:B------:R-:W-:Y:S01]  /*24b0*/  @!P2 IMAD.SHL.U32 R4, R77, 0x10, RZ ;  /* 0x000000104d04a824 */ /* 0x000fe200078e00ff */
[----:B-----5:R-:W-:-:S03]  /*24c0*/  CS2R R38, SRZ ;  /* 0x0000000000267805 */ /* 0x020fc6000001ff00 */
[----:B-1----:R-:W-:Y:S01]  /*24d0*/  @!P2 IMAD.X R9, R33, 0x1, R9, P1 ;  /* 0x000000012109a824 */ /* 0x002fe200008e0609 */
[----:B------:R-:W-:-:S04]  /*24e0*/  @!P2 LEA R8, P1, R0, c[0x0][0x258], 0x2 ;  /* 0x000096000008aa11 */ /* 0x000fc800078210ff */
[----:B------:R-:W-:Y:S01]  /*24f0*/  @!P2 LEA.HI.X R9, R0, c[0x0][0x25c], R9, 0x2, P1 ;  /* 0x000097000009aa11 */ /* 0x000fe200008f1409 */
[----:B------:R-:W-:Y:S01]  /*2500*/  IMAD R0, R22, c[0x0][0x290], RZ ;  /* 0x0000a40016007a24 */ /* 0x000fe200078e02ff */
[----:B------:R-:W-:Y:S01]  /*2510*/  ISETP.GE.AND P1, PT, R32, c[0x0][0x1fc], PT ;  /* 0x00007f0020007a0c */ /* 0x000fe20003f26270 */
[----:B------:R-:W-:Y:S01]  /*2520*/  IMAD R22, R22, c[0x0][0x240], RZ ;  /* 0x0000900016167a24 */ /* 0x000fe200078e02ff */
[----:B--2---:R-:W-:Y:S01]  /*2530*/  LEA.HI R16, R36, R77, RZ, 0x4 ;  /* 0x0000004d24107211 */ /* 0x004fe200078f20ff */
[----:B------:R1:W-:Y:S01]  /*2540*/  @!P2 LDGSTS.E.BYPASS.LTC128B.128 [R4+0x12080], [R8.64] ;  /* 0x120800000804afae */ /* 0x0003e2000b901d4a */
[----:B------:R-:W-:Y:S01]  /*2550*/  SHF.R.S32.HI R17, RZ, 0x1f, R23 ;  /* 0x0000001fff117819 */ /* 0x000fe20000011417 */
[----:B------:R-:W-:Y:S01]  /*2560*/  IMAD R22, R27, c[0x0][0x244], R22 ;  /* 0x000091001b167a24 */ /* 0x000fe200078e0216 */
[----:B------:R-:W-:Y:S01]  /*2570*/  SHF.R.S32.HI R14, RZ, 0x4, R16 ;  /* 0x00000004ff0e7819 */ /* 0x000fe20000011410 */
[----:B------:R-:W0:Y:S03]  /*2580*/  LDGDEPBAR ;  /* 0x00000000000079af */ /* 0x000e260000000000 */
[----:B------:R-:W-:-:S04]  /*2590*/  LEA.HI R11, R16, R14, RZ, 0x1 ;  /* 0x0000000e100b7211 */ /* 0x000fc800078f08ff */
[----:B------:R-:W-:-:S05]  /*25a0*/  LOP3.LUT R11, R11, 0xfffffffe, RZ, 0xc0, !PT ;  /* 0xfffffffe0b0b7812 */ /* 0x000fca00078ec0ff */
[----:B------:R-:W-:Y:S01]  /*25b0*/  IMAD.IADD R6, R14, 0x1, -R11 ;  /* 0x000000010e067824 */ /* 0x000fe200078e0a0b */
[----:B------:R-:W-:Y:S01]  /*25c0*/  LOP3.LUT R11, R15, 0xffffffe0, RZ, 0xc0, !PT ;  /* 0xffffffe00f0b7812 */ /* 0x000fe200078ec0ff */
[----:B------:R-:W-:Y:S01]  /*25d0*/  IMAD R14, R27, c[0x0][0x294], R0 ;  /* 0x0000a5001b0e7a24 */ /* 0x000fe200078e0200 */
[----:B------:R-:W-:Y:S01]  /*25e0*/  LEA.HI R0, R17, R23, RZ, 0x2 ;  /* 0x0000001711007211 */ /* 0x000fe200078f10ff */
[----:B------:R-:W-:Y:S01]  /*25f0*/  IMAD.SHL.U32 R5, R6, 0x20, RZ ;  /* 0x0000002006057824 */ /* 0x000fe200078e00ff */
[----:B------:R-:W-:Y:S01]  /*2600*/  SEL R17, RZ, 0xffffffff, P1 ;  /* 0xffffffffff117807 */ /* 0x000fe20000800000 */
[----:B------:R-:W-:Y:S01]  /*2610*/  IMAD.IADD R2, R77, 0x1, -R11 ;  /* 0x000000014d027824 */ /* 0x000fe200078e0a0b */
[----:B------:R-:W-:Y:S01]  /*2620*/  LOP3.LUT R3, R0, 0x1ffffffc, RZ, 0xc0, !PT ;  /* 0x1ffffffc00037812 */ /* 0x000fe200078ec0ff */
[----:B------:R-:W-:Y:S01]  /*2630*/  IMAD.SHL.U32 R224, R6, 0x8, RZ ;  /* 0x0000000806e07824 */ /* 0x000fe200078e00ff */
[----:B------:R-:W-:Y:S01]  /*2640*/  IADD3 R0, -R24, R245, -R37 ;  /* 0x000000f518007210 */ /* 0x000fe20007ffe925 */
[----:B------:R-:W-:Y:S01]  /*2650*/  IMAD.IADD R14, R31, 0x1, R14 ;  /* 0x000000011f0e7824 */ /* 0x000fe200078e020e */
[----:B------:R-:W-:Y:S01]  /*2660*/  SHF.R.S32.HI R244, RZ, 0x1f, R2 ;  /* 0x0000001ffff47819 */ /* 0x000fe20000011402 */
[C---:B------:R-:W-:Y:S01]  /*2670*/  IMAD.IADD R11, R23.reuse, 0x1, -R3 ;  /* 0x00000001170b7824 */ /* 0x040fe200078e0a03 */
[----:B------:R-:W-:Y:S01]  /*2680*/  ISETP.LT.OR P5, PT, R0, 0x1, P0 ;  /* 0x000000010000780c */ /* 0x000fe200007a1670 */
[----:B------:R-:W-:Y:S01]  /*2690*/  IMAD.SHL.U32 R3, R23, 0x8, RZ ;  /* 0x0000000817037824 */ /* 0x000fe200078e00ff */
[----:B------:R-:W-:Y:S01]  /*26a0*/  LEA.HI R244, R244, R2, RZ, 0x2 ;  /* 0x00000002f4f47211 */ /* 0x000fe200078f10ff */
[C---:B-1----:R-:W-:Y:S01]  /*26b0*/  IMAD.SHL.U32 R8, R7.reuse, 0x20, RZ ;  /* 0x0000002007087824 */ /* 0x042fe200078e00ff */
[----:B------:R-:W-:Y:S01]  /*26c0*/  ISETP.LT.OR P0, PT, R0, 0x21, P0 ;  /* 0x000000210000780c */ /* 0x000fe20000701670 */
[----:B------:R-:W-:Y:S01]  /*26d0*/  IMAD.SHL.U32 R9, R7, 0x4, RZ ;  /* 0x0000000407097824 */ /* 0x000fe200078e00ff */
[----:B------:R-:W-:Y:S01]  /*26e0*/  LOP3.LUT R3, R3, 0x18, RZ, 0xc0, !PT ;  /* 0x0000001803037812 */ /* 0x000fe200078ec0ff */
[----:B------:R-:W-:Y:S01]  /*26f0*/  STL [R1+0x2c], R14 ;  /* 0x00002c0e01007387 */ /* 0x000fe20000100800 */
[----:B------:R-:W-:Y:S01]  /*2700*/  LOP3.LUT R4, R244, 0x7ffffffc, RZ, 0xc0, !PT ;  /* 0x7ffffffcf4047812 */ /* 0x000fe200078ec0ff */
[----:B------:R-:W-:Y:S01]  /*2710*/  CS2R R36, SRZ ;  /* 0x0000000000247805 */ /* 0x000fe2000001ff00 */
[----:B------:R-:W-:-:S02]  /*2720*/  LOP3.LUT P1, RZ, R7, 0x1, RZ, 0xc0, !PT ;  /* 0x0000000107ff7812 */ /* 0x000fc4000782c0ff */
[----:B------:R-:W-:Y:S01]  /*2730*/  LOP3.LUT R7, R3, 0xe0, R8, 0xf8, !PT ;  /* 0x000000e003077812 */ /* 0x000fe200078ef808 */
[----:B------:R1:W-:Y:S01]  /*2740*/  LDGSTS.E.BYPASS.LTC128B.128 [R243+0xe080], [R12.64], !P5 ;  /* 0x0e0800000cf37fae */ /* 0x0003e2000e901d4a */
[----:B------:R-:W-:Y:S01]  /*2750*/  ISETP.LT.OR P5, PT, R0, 0x1, P6 ;  /* 0x000000010000780c */ /* 0x000fe200037a1670 */
[----:B------:R-:W-:Y:S01]  /*2760*/  IMAD.IADD R8, R2, 0x1, -R4 ;  /* 0x0000000102087824 */ /* 0x000fe200078e0a04 */
[----:B------:R-:W-:Y:S01]  /*2770*/  ISETP.LT.OR P6, PT, R0, 0x21, P6 ;  /* 0x000000210000780c */ /* 0x000fe200037c1670 */
[----:B------:R-:W-:Y:S01]  /*2780*/  IMAD.SHL.U32 R0, R10, 0x10, RZ ;  /* 0x000000100a007824 */ /* 0x000fe200078e00ff */
[----:B------:R-:W-:Y:S01]  /*2790*/  LOP3.LUT R4, R16, 0xfffffff0, RZ, 0xc0, !PT ;  /* 0xfffffff010047812 */ /* 0x000fe200078ec0ff */
[----:B------:R-:W-:Y:S01]  /*27a0*/  IMAD R11, R11, 0x4, R8 ;  /* 0x000000040b0b7824 */ /* 0x000fe200078e0208 */
[----:B------:R-:W-:Y:S01]  /*27b0*/  LOP3.LUT R15, R3, 0x20, R5, 0xf8, !PT ;  /* 0x00000020030f7812 */ /* 0x000fe200078ef805 */
[----:B------:R-:W-:Y:S01]  /*27c0*/  IMAD.SHL.U32 R5, R25, 0x20, RZ ;  /* 0x0000002019057824 */ /* 0x000fe200078e00ff */
[----:B------:R-:W-:Y:S01]  /*27d0*/  LOP3.LUT R3, R0, 0x10, RZ, 0xc0, !PT ;  /* 0x0000001000037812 */ /* 0x000fe200078ec0ff */
[----:B------:R-:W-:Y:S01]  /*27e0*/  IMAD.SHL.U32 R249, R11, 0x2, RZ ;  /* 0x000000020bf97824 */ /* 0x000fe200078e00ff */
[----:B------:R-:W-:Y:S01]  /*27f0*/  LEA.HI.SX32 R244, R244, R0, 0x1e ;  /* 0x00000000f4f47211 */ /* 0x000fe200078ff2ff */
[----:B------:R-:W-:Y:S01]  /*2800*/  IMAD.IADD R0, R77, 0x1, -R4 ;  /* 0x000000014d007824 */ /* 0x000fe200078e0a04 */
[----:B------:R-:W-:Y:S01]  /*2810*/  LOP3.LUT R7, R7, 0x18, R9, 0x78, !PT ;  /* 0x0000001807077812 */ /* 0x000fe200078e7809 */
[----:B------:R1:W-:Y:S01]  /*2820*/  LDGSTS.E.BYPASS.LTC128B.128 [R243+0x10080], [R12.64+0x80], !P5 ;  /* 0x100800800cf37fae */ /* 0x0003e2000e901d4a */
[----:B------:R-:W-:Y:S01]  /*2830*/  LOP3.LUT R2, R26, 0x3ffffffc, RZ, 0xc0, !PT ;  /* 0x3ffffffc1a027812 */ /* 0x000fe200078ec0ff */
[----:B------:R-:W-:Y:S01]  /*2840*/  IMAD.SHL.U32 R8, R0, 0x4, RZ ;  /* 0x0000000400087824 */ /* 0x000fe200078e00ff */
[----:B------:R-:W-:Y:S01]  /*2850*/  LOP3.LUT R9, R3, 0xe0, R5, 0xf8, !PT ;  /* 0x000000e003097812 */ /* 0x000fe200078ef805 */
[----:B------:R-:W-:Y:S01]  /*2860*/  IMAD.SHL.U32 R3, R17, 0x2, RZ ;  /* 0x0000000211037824 */ /* 0x000fe200078e00ff */
[----:B------:R-:W-:Y:S01]  /*2870*/  SHF.R.S32.HI R4, RZ, 0x1f, R0 ;  /* 0x0000001fff047819 */ /* 0x000fe20000011400 */
[----:B------:R-:W-:Y:S01]  /*2880*/  IMAD.IADD R2, R77, 0x1, -R2 ;  /* 0x000000014d027824 */ /* 0x000fe200078e0a02 */
[----:B------:R2:W-:Y:S01]  /*2890*/  LDGSTS.E.BYPASS.LTC128B.128 [R243+0xf080], [R28.64], !P0 ;  /* 0x0f0800001cf37fae */ /* 0x0005e2000c101d4a */
[----:B------:R-:W-:Y:S01]  /*28a0*/  LOP3.LUT R224, R224, 0x8, RZ, 0xc0, !PT ;  /* 0x00000008e0e07812 */ /* 0x000fe200078ec0ff */
[----:B------:R-:W-:Y:S01]  /*28b0*/  IMAD.SHL.U32 R5, R6, 0x100, RZ ;  /* 0x0000010006057824 */ /* 0x000fe200078e00ff */
[----:B------:R-:W-:Y:S01]  /*28c0*/  LOP3.LUT R248, R3, 0x2, R248, 0xe2, !PT ;  /* 0x0000000203f87812 */ /* 0x000fe200078ee2f8 */
[----:B------:R-:W-:Y:S01]  /*28d0*/  IMAD R2, R2, 0x2, R221 ;  /* 0x0000000202027824 */ /* 0x000fe200078e02dd */
[----:B------:R-:W-:Y:S01]  /*28e0*/  LEA.HI R3, R4, R0, RZ, 0x3 ;  /* 0x0000000004037211 */ /* 0x000fe200078f18ff */
[----:B------:R2:W-:Y:S01]  /*28f0*/  LDGSTS.E.BYPASS.LTC128B.128 [R243+0x11080], [R28.64+0x80], !P6 ;  /* 0x110800801cf37fae */ /* 0x0005e2000f101d4a */
[----:B------:R-:W-:Y:S01]  /*2900*/  LOP3.LUT P5, RZ, R0, 0x4, RZ, 0xc0, !PT ;  /* 0x0000000400ff7812 */ /* 0x000fe200078ac0ff */
[----:B------:R-:W-:Y:S01]  /*2910*/  IMAD.IADD R235, R2, 0x1, R7 ;  /* 0x0000000102eb7824 */ /* 0x000fe200078e0207 */
[----:B------:R-:W-:Y:S01]  /*2920*/  LOP3.LUT R4, R3, 0xfffffff8, RZ, 0xc0, !PT ;  /* 0xfffffff803047812 */ /* 0x000fe200078ec0ff */
[----:B------:R-:W-:Y:S01]  /*2930*/  IMAD.SHL.U32 R7, R0, 0x20, RZ ;  /* 0x0000002000077824 */ /* 0x000fe200078e00ff */
[----:B------:R-:W-:Y:S01]  /*2940*/  IADD3 R2, P0, R24, R30, RZ ;  /* 0x0000001e18027210 */ /* 0x000fe20007f1e0ff */
[----:B------:R-:W-:Y:S01]  /*2950*/  IMAD.SHL.U32 R235, R235, 0x2, RZ ;  /* 0x00000002ebeb7824 */ /* 0x000fe200078e00ff */
[----:B------:R-:W-:Y:S01]  /*2960*/  LOP3.LUT R5, R9, 0x100, R5, 0xf8, !PT ;  /* 0x0000010009057812 */ /* 0x000fe200078ef805 */
[----:B------:R-:W-:Y:S01]  /*2970*/  IMAD.IADD R4, R0, 0x1, -R4 ;  /* 0x0000000100047824 */ /* 0x000fe200078e0a04 */
[----:B------:R-:W-:Y:S01]  /*2980*/  LOP3.LUT R7, R224, 0x1e0, R7, 0xf8, !PT ;  /* 0x000001e0e0077812 */ /* 0x000fe200078ef807 */
[----:B------:R-:W-:Y:S01]  /*2990*/  IMAD.X R0, R33, 0x1, R14, P0 ;  /* 0x0000000121007824 */ /* 0x000fe200000e060e */
[----:B------:R-:W-:Y:S01]  /*29a0*/  LEA R6, P0, R2, c[0x0][0x280], 0x2 ;  /* 0x0000a00002067a11 */ /* 0x000fe200078010ff */
[----:B------:R-:W-:Y:S01]  /*29b0*/  IMAD.SHL.U32 R9, R4, 0x40, RZ ;  /* 0x0000004004097824 */ /* 0x000fe200078e00ff */
[----:B------:R-:W-:Y:S01]  /*29c0*/  LOP3.LUT R8, R7, 0x38, R8, 0x78, !PT ;  /* 0x0000003807087812 */ /* 0x000fe200078e7808 */
[----:B------:R-:W-:Y:S01]  /*29d0*/  CS2R R32, SRZ ;  /* 0x0000000000207805 */ /* 0x000fe2000001ff00 */
[----:B------:R-:W-:Y:S01]  /*29e0*/  LEA.HI.X R7, R2, c[0x0][0x284], R0, 0x2, P0 ;  /* 0x0000a10002077a11 */ /* 0x000fe200000f1400 */
[----:B------:R-:W-:Y:S01]  /*29f0*/  IMAD.SHL.U32 R0, R3, 0x40, RZ ;  /* 0x0000004003007824 */ /* 0x000fe200078e00ff */
[----:B------:R-:W-:Y:S01]  /*2a00*/  LOP3.LUT R3, R9, 0x1c0, RZ, 0xc0, !PT ;  /* 0x000001c009037812 */ /* 0x000fe200078ec0ff */
[----:B------:R-:W-:Y:S01]  /*2a10*/  CS2R R30, SRZ ;  /* 0x00000000001e7805 */ /* 0x000fe2000001ff00 */
[----:B------:R-:W-:-:S02]  /*2a20*/  ISETP.GE.AND P0, PT, R77, 0x10, PT ;  /* 0x000000104d00780c */ /* 0x000fc40003f06270 */
[--C-:B------:R-:W-:Y:S02]  /*2a30*/  SHF.R.U32.HI R2, RZ, 0x3, R3.reuse ;  /* 0x00000003ff027819 */ /* 0x100fe40000011603 */
[----:B------:R-:W-:Y:S02]  /*2a40*/  LOP3.LUT R0, R0, 0xfffffe00, RZ, 0xc0, !PT ;  /* 0xfffffe0000007812 */ /* 0x000fe400078ec0ff */
[C---:B------:R-:W-:Y:S02]  /*2a50*/  LOP3.LUT R224, R2.reuse, R3, R224, 0x1e, !PT ;  /* 0x0000000302e07212 */ /* 0x040fe400078e1ee0 */
[----:B------:R-:W-:Y:S01]  /*2a60*/  LOP3.LUT R3, R2, R15, R3, 0x1e, !PT ;  /* 0x0000000f02037212 */ /* 0x000fe200078e1e03 */
[----:B------:R-:W-:Y:S01]  /*2a70*/  IMAD R2, R10, 0x400, R0 ;  /* 0x000004000a027824 */ /* 0x000fe200078e0200 */
[----:B------:R-:W-:Y:S01]  /*2a80*/  LOP3.LUT R221, R8, R221, RZ, 0xfc, !PT ;  /* 0x000000dd08dd7212 */ /* 0x000fe200078efcff */
[----:B--2---:R-:W-:Y:S01]  /*2a90*/  CS2R R28, SRZ ;  /* 0x00000000001c7805 */ /* 0x004fe2000001ff00 */
[----:B------:R-:W-:Y:S01]  /*2aa0*/  LOP3.LUT R228, R3, R0, RZ, 0xfc, !PT ;  /* 0x0000000003e47212 */ /* 0x000fe200078efcff */
[----:B------:R-:W-:Y:S01]  /*2ab0*/  @!P0 IMAD.SHL.U32 R0, R77, 0x10, RZ ;  /* 0x000000104d008824 */ /* 0x000fe200078e00ff */
[C---:B------:R-:W-:Y:S01]  /*2ac0*/  LOP3.LUT R8, R5.reuse, 0x8, R35, 0xf8, !PT ;  /* 0x0000000805087812 */ /* 0x040fe200078ef823 */
[----:B------:R-:W-:Y:S01]  /*2ad0*/  IMAD.IADD R224, R2, 0x1, R224 ;  /* 0x0000000102e07824 */ /* 0x000fe200078e02e0 */
[----:B------:R-:W-:Y:S01]  /*2ae0*/  LOP3.LUT R216, R5, 0x1c0, RZ, 0xc0, !PT ;  /* 0x000001c005d87812 */ /* 0x000fe200078ec0ff */
[----:B------:R-:W-:Y:S01]  /*2af0*/  CS2R R34, SRZ ;  /* 0x0000000000227805 */ /* 0x000fe2000001ff00 */
[----:B------:R2:W-:Y:S01]  /*2b00*/  @!P0 LDGSTS.E.BYPASS.LTC128B.128 [R0+0x12280], [R6.64] ;  /* 0x1228000006008fae */ /* 0x0005e2000b901d4a */
[C---:B------:R-:W-:Y:S01]  /*2b10*/  IADD3 R5, R235.reuse, 0x12480, RZ ;  /* 0x00012480eb057810 */ /* 0x040fe20007ffe0ff */
[----:B------:R-:W-:Y:S01]  /*2b20*/  IMAD.SHL.U32 R225, R224, 0x2, RZ ;  /* 0x00000002e0e17824 */ /* 0x000fe200078e00ff */
[----:B------:R-:W-:Y:S01]  /*2b30*/  IADD3 R236, R235, 0x126c0, RZ ;  /* 0x000126c0ebec7810 */ /* 0x000fe20007ffe0ff */
[----:B------:R-:W0:Y:S01]  /*2b40*/  LDGDEPBAR ;  /* 0x00000000000079af */ /* 0x000e220000000000 */
[----:B------:R-:W-:-:S02]  /*2b50*/  @P1 IADD3 R236, R5, 0x1c0, RZ ;  /* 0x000001c005ec1810 */ /* 0x000fc40007ffe0ff */
[C---:B------:R-:W-:Y:S01]  /*2b60*/  LOP3.LUT P1, RZ, R4.reuse, 0x2, RZ, 0xc0, !PT ;  /* 0x0000000204ff7812 */ /* 0x040fe2000782c0ff */
[----:B------:R-:W0:Y:S01]  /*2b70*/  LDGDEPBAR ;  /* 0x00000000000079af */ /* 0x000e220000000000 */
[----:B------:R-:W-:Y:S02]  /*2b80*/  LOP3.LUT P0, RZ, R4, 0x4, RZ, 0xc0, !PT ;  /* 0x0000000404ff7812 */ /* 0x000fe4000780c0ff */
[C---:B------:R-:W-:Y:S02]  /*2b90*/  SEL R226, R227.reuse, 0xffffffe0, !P1 ;  /* 0xffffffe0e3e27807 */ /* 0x040fe40004800000 */
[----:B------:R-:W-:Y:S02]  /*2ba0*/  SHF.R.U32.HI R216, RZ, 0x3, R216 ;  /* 0x00000003ffd87819 */ /* 0x000fe400000116d8 */
[----:B------:R-:W-:Y:S02]  /*2bb0*/  SEL R227, R227, 0xffffffe0, !P0 ;  /* 0xffffffe0e3e37807 */ /* 0x000fe40004000000 */
[----:B------:R-:W-:-:S02]  /*2bc0*/  LOP3.LUT R216, R216, R8, RZ, 0x3c, !PT ;  /* 0x00000008d8d87212 */ /* 0x000fc400078e3cff */
[----:B------:R-:W-:Y:S01]  /*2bd0*/  SEL R223, R223, 0xfffffff0, !P5 ;  /* 0xfffffff0dfdf7807 */ /* 0x000fe20006800000 */
[----:B------:R-:W-:Y:S01]  /*2be0*/  IMAD.IADD R230, R224, 0x1, R227 ;  /* 0x00000001e0e67824 */ /* 0x000fe200078e02e3 */
[----:B------:R-:W-:Y:S01]  /*2bf0*/  LEA R221, R221, 0x15480, 0x1 ;  /* 0x00015480dddd7811 */ /* 0x000fe200078e08ff */
[----:B------:R-:W-:Y:S01]  /*2c00*/  IMAD.SHL.U32 R216, R216, 0x2, RZ ;  /* 0x00000002d8d87824 */ /* 0x000fe200078e00ff */
[----:B------:R-:W-:-:S03]  /*2c10*/  SEL R229, R229, 0xfffffff0, !P1 ;  /* 0xfffffff0e5e57807 */ /* 0x000fc60004800000 */
[----:B------:R-:W-:Y:S02]  /*2c20*/  IMAD R223, R223, 0x2, R221 ;  /* 0x00000002dfdf7824 */ /* 0x000fe400078e02dd */
[----:B--2---:R-:W-:Y:S02]  /*2c30*/  IMAD.IADD R0, R19, 0x1, R22 ;  /* 0x0000000113007824 */ /* 0x004fe400078e0216 */
[C---:B------:R-:W-:Y:S02]  /*2c40*/  IMAD.IADD R233, R229.reuse, 0x1, R227 ;  /* 0x00000001e5e97824 */ /* 0x040fe400078e02e3 */
[C---:B------:R-:W-:Y:S01]  /*2c50*/  IMAD.IADD R232, R224.reuse, 0x1, R229 ;  /* 0x00000001e0e87824 */ /* 0x040fe200078e02e5 */
[----:B------:R2:W-:Y:S01]  /*2c60*/  STL [R1+0x3c], R0 ;  /* 0x00003c0001007387 */ /* 0x0005e20000100800 */
[----:B------:R-:W-:Y:S02]  /*2c70*/  IMAD.IADD R231, R229, 0x1, R230 ;  /* 0x00000001e5e77824 */ /* 0x000fe400078e02e6 */
[----:B--2---:R-:W-:-:S04]  /*2c80*/  IMAD.SHL.U32 R0, R224, 0x2, RZ ;  /* 0x00000002e0007824 */ /* 0x004fc800078e00ff */
[----:B-1-34-:R-:W-:Y:S02]  /*2c90*/  IMAD.IADD R226, R0, 0x1, R226 ;  /* 0x0000000100e27824 */ /* 0x01afe400078e02e2 */
.L_x_905:
[----:B------:R-:W-:Y:S04]  /*2ca0*/  DEPBAR.LE SB0, 0x1 ;  /* 0x000080400000791a */ /* 0x000fe80000000000 */
[----:B------:R-:W-:Y:S01]  /*2cb0*/  BAR.SYNC.DEFER_BLOCKING 0x0 ;  /* 0x0000000000007b1d */ /* 0x000fe20000010000 */
[C---:B------:R-:W-:Y:S01]  /*2cc0*/  IMAD R0, R217.reuse, 0x2000, R224 ;  /* 0x00002000d9007824 */ /* 0x040fe200078e02e0 */
[C---:B------:R-:W-:Y:S01]  /*2cd0*/  LEA R146, R217.reuse, R229, 0xd ;  /* 0x000000e5d9927211 */ /* 0x040fe200078e68ff */
[C-C-:B------:R-:W-:Y:S01]  /*2ce0*/  IMAD R157, R217.reuse, 0x2000, R227.reuse ;  /* 0x00002000d99d7824 */ /* 0x140fe200078e02e3 */
[C---:B------:R-:W-:Y:S01]  /*2cf0*/  LEA R200, R217.reuse, R244, 0x6 ;  /* 0x000000f4d9c87211 */ /* 0x040fe200078e30ff */
[----:B------:R-:W-:Y:S01]  /*2d00*/  IMAD.SHL.U32 R0, R0, 0x2, RZ ;  /* 0x0000000200007824 */ /* 0x000fe200078e00ff */
[----:B------:R-:W-:Y:S01]  /*2d10*/  LEA R158, R217, R233, 0xd ;  /* 0x000000e9d99e7211 */ /* 0x000fe200078e68ff */
[C---:B------:R-:W-:Y:S01]  /*2d20*/  IMAD.IADD R156, R224.reuse, 0x1, R146 ;  /* 0x00000001e09c7824 */ /* 0x040fe200078e0292 */
[C---:B------:R-:W-:Y:S01]  /*2d30*/  IADD3 R146, R224.reuse, R146, R227 ;  /* 0x00000092e0927210 */ /* 0x040fe20007ffe0e3 */
[----:B------:R-:W-:Y:S01]  /*2d40*/  IMAD.MOV.U32 R246, RZ, RZ, R234 ;  /* 0x000000fffff67224 */ /* 0x000fe200078e00ea */
[----:B------:R-:W-:Y:S02]  /*2d50*/  IADD3 R157, R224, R157, RZ ;  /* 0x0000009de09d7210 */ /* 0x000fe40007ffe0ff */
[----:B------:R-:W-:Y:S01]  /*2d60*/  SHF.L.U32 R156, R156, 0x1, RZ ;  /* 0x000000019c9c7819 */ /* 0x000fe200000006ff */
[----:B------:R-:W-:Y:S01]  /*2d70*/  IMAD.SHL.U32 R159, R146, 0x2, RZ ;  /* 0x00000002929f7824 */ /* 0x000fe200078e00ff */
[----:B------:R-:W-:Y:S01]  /*2d80*/  IADD3 R158, R224, R158, RZ ;  /* 0x0000009ee09e7210 */ /* 0x000fe20007ffe0ff */
[----:B------:R-:W-:Y:S04]  /*2d90*/  IMAD.SHL.U32 R157, R157, 0x2, RZ ;  /* 0x000000029d9d7824 */ /* 0x000fe800078e00ff */
[----:B------:R-:W-:Y:S01]  /*2da0*/  IMAD.SHL.U32 R158, R158, 0x2, RZ ;  /* 0x000000029e9e7824 */ /* 0x000fe200078e00ff */
[----:B------:R-:W-:Y:S04]  /*2db0*/  LDSM.16.M88.2 R2, [R218+0x80] ;  /* 0x00008000da02783b */ /* 0x000fe80000000100 */
[----:B------:R-:W1:Y:S04]  /*2dc0*/  LDSM.16.M88.4 R20, [R0+0x6080] ;  /* 0x006080000014783b */ /* 0x000e680000000200 */
[----:B------:R-:W2:Y:S04]  /*2dd0*/  LDSM.16.M88.4 R24, [R0+0x7080] ;  /* 0x007080000018783b */ /* 0x000ea80000000200 */
[----:B------:R-:W3:Y:S04]  /*2de0*/  LDSM.16.M88.2 R16, [R218+0x1080] ;  /* 0x00108000da10783b */ /* 0x000ee80000000100 */
[----:B------:R-:W4:Y:S04]  /*2df0*/  LDSM.16.M88.2 R76, [R218+0x2080] ;  /* 0x00208000da4c783b */ /* 0x000f280000000100 */
[----:B------:R-:W5:Y:S04]  /*2e00*/  LDL R202, [R1+0x14] ;  /* 0x0000140001ca7983 */ /* 0x000f680000100800 */
[----:B------:R-:W-:Y:S04]  /*2e10*/  LDSM.16.M88.2 R78, [R220+0x80] ;  /* 0x00008000dc4e783b */ /* 0x000fe80000000100 */
[----:B------:R-:W4:Y:S04]  /*2e20*/  LDSM.16.M88.4 R80, [R156+0x6080] ;  /* 0x006080009c50783b */ /* 0x000f280000000200 */
[----:B------:R-:W4:Y:S04]  /*2e30*/  LDSM.16.M88.4 R132, [R156+0x7080] ;  /* 0x007080009c84783b */ /* 0x000f280000000200 */
[----:B------:R-:W4:Y:S04]  /*2e40*/  LDSM.16.M88.2 R136, [R220+0x1080] ;  /* 0x00108000dc88783b */ /* 0x000f280000000100 */
[----:B------:R-:W-:Y:S01]  /*2e50*/  LDSM.16.M88.2 R138, [R219+0x80] ;  /* 0x00008000db8a783b */ /* 0x000fe20000000100 */
[-C--:B-1----:R-:W-:Y:S03]  /*2e60*/  HMMA.16816.F32.BF16 R4, R20, R2.reuse, RZ ;  /* 0x000000021404723c */ /* 0x082fe600000418ff */
[----:B------:R-:W-:Y:S04]  /*2e70*/  LDSM.16.M88.4 R140, [R157+0x7080] ;  /* 0x007080009d8c783b */ /* 0x000fe80000000200 */
[----:B------:R-:W-:Y:S01]  /*2e80*/  LDSM.16.M88.2 R144, [R219+0x1080] ;  /* 0x00108000db90783b */ /* 0x000fe20000000100 */
[C---:B--2---:R-:W-:Y:S03]  /*2e90*/  HMMA.16816.F32.BF16 R8, R24.reuse, R2, RZ ;  /* 0x000000021808723c */ /* 0x044fe600000418ff */
[----:B------:R-:W1:Y:S04]  /*2ea0*/  LDSM.16.M88.2 R2, [R220+0x2080] ;  /* 0x00208000dc02783b */ /* 0x000e680000000100 */
[----:B------:R-:W-:Y:S01]  /*2eb0*/  LDSM.16.M88.2 R146, [R222+0x80] ;  /* 0x00008000de92783b */ /* 0x000fe20000000100 */
[-C--:B---3--:R-:W-:Y:S03]  /*2ec0*/  HMMA.16816.F32.BF16 R12, R24, R16.reuse, RZ ;  /* 0x00000010180c723c */ /* 0x088fe600000418ff */
[----:B------:R-:W-:Y:S05]  /*2ed0*/  LDS R201, [R200.X4+0x12100] ;  /* 0x01210000c8c97984 */ /* 0x000fea0000004800 */
[C---:B------:R-:W-:Y:S08]  /*2ee0*/  HMMA.16816.F32.BF16 R16, R20.reuse, R16, RZ ;  /* 0x000000101410723c */ /* 0x040ff000000418ff */
[-C--:B----4-:R-:W-:Y:S08]  /*2ef0*/  HMMA.16816.F32.BF16 R20, R20, R76.reuse, RZ ;  /* 0x0000004c1414723c */ /* 0x090ff000000418ff */
[----:B------:R-:W-:Y:S08]  /*2f00*/  HMMA.16816.F32.BF16 R24, R24, R76, RZ ;  /* 0x0000004c1818723c */ /* 0x000ff000000418ff */
[-C--:B------:R-:W-:Y:S08]  /*2f10*/  HMMA.16816.F32.BF16 R4, R80, R78.reuse, R4 ;  /* 0x0000004e5004723c */ /* 0x080ff00000041804 */
[C---:B------:R-:W-:Y:S01]  /*2f20*/  HMMA.16816.F32.BF16 R8, R132.reuse, R78, R8 ;  /* 0x0000004e8408723c */ /* 0x040fe20000041808 */
[----:B------:R-:W2:Y:S07]  /*2f30*/  LDSM.16.M88.4 R76, [R157+0x6080] ;  /* 0x006080009d4c783b */ /* 0x000eae0000000200 */
[-C--:B------:R-:W-:Y:S08]  /*2f40*/  HMMA.16816.F32.BF16 R12, R132, R136.reuse, R12 ;  /* 0x00000088840c723c */ /* 0x080ff0000004180c */
[C---:B------:R-:W-:Y:S01]  /*2f50*/  HMMA.16816.F32.BF16 R16, R80.reuse, R136, R16 ;  /* 0x000000885010723c */ /* 0x040fe20000041810 */
[----:B------:R-:W3:Y:S07]  /*2f60*/  LDSM.16.M88.2 R136, [R219+0x2080] ;  /* 0x00208000db88783b */ /* 0x000eee0000000100 */
[-C--:B-1----:R-:W-:Y:S01]  /*2f70*/  HMMA.16816.F32.BF16 R20, R80, R2.reuse, R20 ;  /* 0x000000025014723c */ /* 0x082fe20000041814 */
[----:B------:R-:W1:Y:S07]  /*2f80*/  LDSM.16.M88.4 R80, [R159+0x6080] ;  /* 0x006080009f50783b */ /* 0x000e6e0000000200 */
[----:B------:R-:W-:Y:S01]  /*2f90*/  HMMA.16816.F32.BF16 R24, R132, R2, R24 ;  /* 0x000000028418723c */ /* 0x000fe20000041818 */
[----:B------:R-:W4:Y:S04]  /*2fa0*/  LDSM.16.M88.4 R132, [R158+0x7080] ;  /* 0x007080009e84783b */ /* 0x000f280000000200 */
[----:B------:R-:W1:Y:S03]  /*2fb0*/  LDSM.16.M88.2 R2, [R222+0x1080] ;  /* 0x00108000de02783b */ /* 0x000e660000000100 */
[-C--:B--2---:R-:W-:Y:S08]  /*2fc0*/  HMMA.16816.F32.BF16 R4, R76, R138.reuse, R4 ;  /* 0x0000008a4c04723c */ /* 0x084ff00000041804 */
[C---:B------:R-:W-:Y:S01]  /*2fd0*/  HMMA.16816.F32.BF16 R8, R140.reuse, R138, R8 ;  /* 0x0000008a8c08723c */ /* 0x040fe20000041808 */
[----:B------:R-:W2:Y:S07]  /*2fe0*/  LDSM.16.M88.2 R138, [R222+0x2080] ;  /* 0x00208000de8a783b */ /* 0x000eae0000000100 */
[-C--:B------:R-:W-:Y:S08]  /*2ff0*/  HMMA.16816.F32.BF16 R12, R140, R144.reuse, R12 ;  /* 0x000000908c0c723c */ /* 0x080ff0000004180c */
[C---:B------:R-:W-:Y:S01]  /*3000*/  HMMA.16816.F32.BF16 R16, R76.reuse, R144, R16 ;  /* 0x000000904c10723c */ /* 0x040fe20000041810 */
[----:B------:R-:W-:Y:S07]  /*3010*/  LDSM.16.M88.2 R144, [R218+0x4080] ;  /* 0x00408000da90783b */ /* 0x000fee0000000100 */
[-C--:B---3--:R-:W-:Y:S01]  /*3020*/  HMMA.16816.F32.BF16 R20, R76, R136.reuse, R20 ;  /* 0x000000884c14723c */ /* 0x088fe20000041814 */
[----:B------:R-:W-:Y:S07]  /*3030*/  LDSM.16.M88.4 R76, [R0+0x8080] ;  /* 0x00808000004c783b */ /* 0x000fee0000000200 */
[----:B------:R-:W-:Y:S01]  /*3040*/  HMMA.16816.F32.BF16 R24, R140, R136, R24 ;  /* 0x000000888c18723c */ /* 0x000fe20000041818 */
[----:B------:R-:W3:Y:S04]  /*3050*/  LDSM.16.M88.2 R136, [R218+0x3080] ;  /* 0x00308000da88783b */ /* 0x000ee80000000100 */
[----:B------:R2:W3:Y:S03]  /*3060*/  LDSM.16.M88.4 R140, [R0+0x9080] ;  /* 0x00908000008c783b */ /* 0x0004e60000000200 */
[-C--:B-1----:R-:W-:Y:S08]  /*3070*/  HMMA.16816.F32.BF16 R4, R80, R146.reuse, R4 ;  /* 0x000000925004723c */ /* 0x082ff00000041804 */
[C---:B----4-:R-:W-:Y:S01]  /*3080*/  HMMA.16816.F32.BF16 R8, R132.reuse, R146, R8 ;  /* 0x000000928408723c */ /* 0x050fe20000041808 */
[----:B------:R-:W1:Y:S07]  /*3090*/  LDSM.16.M88.2 R146, [R218+0x5080] ;  /* 0x00508000da92783b */ /* 0x000e6e0000000100 */
[-C--:B------:R-:W-:Y:S04]  /*30a0*/  HMMA.16816.F32.BF16 R12, R132, R2.reuse, R12 ;  /* 0x00000002840c723c */ /* 0x080fe8000004180c */
[C---:B--2---:R-:W-:Y:S04]  /*30b0*/  LEA R0, R217.reuse, R232, 0xd ;  /* 0x000000e8d9007211 */ /* 0x044fe800078e68ff */
[C---:B------:R-:W-:Y:S01]  /*30c0*/  HMMA.16816.F32.BF16 R16, R80.reuse, R2, R16 ;  /* 0x000000025010723c */ /* 0x040fe20000041810 */
[----:B------:R-:W-:Y:S03]  /*30d0*/  LDSM.16.M88.2 R2, [R220+0x3080] ;  /* 0x00308000dc02783b */ /* 0x000fe60000000100 */
[----:B------:R-:W-:Y:S04]  /*30e0*/  IMAD.SHL.U32 R0, R0, 0x2, RZ ;  /* 0x0000000200007824 */ /* 0x000fe800078e00ff */
[-C--:B------:R-:W-:Y:S01]  /*30f0*/  HMMA.16816.F32.BF16 R20, R80, R138.reuse, R20 ;  /* 0x0000008a5014723c */ /* 0x080fe20000041814 */
[----:B------:R2:W4:Y:S07]  /*3100*/  LDSM.16.M88.4 R80, [R0+0x8080] ;  /* 0x008080000050783b */ /* 0x00052e0000000200 */
[----:B------:R-:W-:Y:S01]  /*3110*/  HMMA.16816.F32.BF16 R24, R132, R138, R24 ;  /* 0x0000008a8418723c */ /* 0x000fe20000041818 */
[----:B------:R-:W4:Y:S04]  /*3120*/  LDSM.16.M88.4 R132, [R156+0x9080] ;  /* 0x009080009c84783b */ /* 0x000f280000000200 */
[----:B------:R-:W-:Y:S03]  /*3130*/  LDSM.16.M88.2 R138, [R222+0x3080] ;  /* 0x00308000de8a783b */ /* 0x000fe60000000100 */
[-C--:B---3--:R-:W-:Y:S08]  /*3140*/  HMMA.16816.F32.BF16 R4, R76, R136.reuse, R4 ;  /* 0x000000884c04723c */ /* 0x088ff00000041804 */
[C---:B------:R-:W-:Y:S01]  /*3150*/  HMMA.16816.F32.BF16 R8, R140.reuse, R136, R8 ;  /* 0x000000888c08723c */ /* 0x040fe20000041808 */
[----:B------:R-:W3:Y:S03]  /*3160*/  LDSM.16.M88.2 R136, [R220+0x4080] ;  /* 0x00408000dc88783b */ /* 0x000ee60000000100 */
[C---:B--2---:R-:W-:Y:S04]  /*3170*/  LEA R0, R217.reuse, R230, 0xd ;  /* 0x000000e6d9007211 */ /* 0x044fe800078e68ff */
[-C--:B------:R-:W-:Y:S04]  /*3180*/  HMMA.16816.F32.BF16 R12, R140, R144.reuse, R12 ;  /* 0x000000908c0c723c */ /* 0x080fe8000004180c */
[----:B------:R-:W-:Y:S04]  /*3190*/  IMAD.SHL.U32 R0, R0, 0x2, RZ ;  /* 0x0000000200007824 */ /* 0x000fe800078e00ff */
[C---:B------:R-:W-:Y:S08]  /*31a0*/  HMMA.16816.F32.BF16 R16, R76.reuse, R144, R16 ;  /* 0x000000904c10723c */ /* 0x040ff00000041810 */
[-C--:B-1----:R-:W-:Y:S01]  /*31b0*/  HMMA.16816.F32.BF16 R20, R76, R146.reuse, R20 ;  /* 0x000000924c14723c */ /* 0x082fe20000041814 */
[----:B------:R-:W1:Y:S04]  /*31c0*/  LDSM.16.M88.2 R76, [R220+0x5080] ;  /* 0x00508000dc4c783b */ /* 0x000e680000000100 */
[----:B------:R-:W-:Y:S03]  /*31d0*/  LDSM.16.M88.2 R78, [R219+0x3080] ;  /* 0x00308000db4e783b */ /* 0x000fe60000000100 */
[----:B------:R-:W-:Y:S01]  /*31e0*/  HMMA.16816.F32.BF16 R24, R140, R146, R24 ;  /* 0x000000928c18723c */ /* 0x000fe20000041818 */
[----:B------:R2:W5:Y:S04]  /*31f0*/  LDSM.16.M88.4 R140, [R0+0x8080] ;  /* 0x00808000008c783b */ /* 0x0005680000000200 */
[----:B------:R-:W5:Y:S03]  /*3200*/  LDSM.16.M88.4 R144, [R157+0x9080] ;  /* 0x009080009d90783b */ /* 0x000f660000000200 */
[-C--:B----4-:R-:W-:Y:S08]  /*3210*/  HMMA.16816.F32.BF16 R4, R80, R2.reuse, R4 ;  /* 0x000000025004723c */ /* 0x090ff00000041804 */
[C---:B------:R-:W-:Y:S01]  /*3220*/  HMMA.16816.F32.BF16 R8, R132.reuse, R2, R8 ;  /* 0x000000028408723c */ /* 0x040fe20000041808 */
[----:B------:R-:W4:Y:S07]  /*3230*/  LDSM.16.M88.2 R2, [R219+0x4080] ;  /* 0x00408000db02783b */ /* 0x000f2e0000000100 */
[-C--:B---3--:R-:W-:Y:S04]  /*3240*/  HMMA.16816.F32.BF16 R12, R132, R136.reuse, R12 ;  /* 0x00000088840c723c */ /* 0x088fe8000004180c */
[----:B--2---:R-:W-:Y:S04]  /*3250*/  LEA R0, R217, R231, 0xd ;  /* 0x000000e7d9007211 */ /* 0x004fe800078e68ff */
[C---:B------:R-:W-:Y:S01]  /*3260*/  HMMA.16816.F32.BF16 R16, R80.reuse, R136, R16 ;  /* 0x000000885010723c */ /* 0x040fe20000041810 */
[----:B------:R-:W2:Y:S03]  /*3270*/  LDSM.16.M88.2 R136, [R219+0x5080] ;  /* 0x00508000db88783b */ /* 0x000ea60000000100 */
[----:B------:R-:W-:Y:S04]  /*3280*/  IMAD.SHL.U32 R0, R0, 0x2, RZ ;  /* 0x0000000200007824 */ /* 0x000fe800078e00ff */
[-C--:B-1----:R-:W-:Y:S01]  /*3290*/  HMMA.16816.F32.BF16 R20, R80, R76.reuse, R20 ;  /* 0x0000004c5014723c */ /* 0x082fe20000041814 */
[----:B------:R-:W1:Y:S07]  /*32a0*/  LDSM.16.M88.4 R80, [R0+0x8080] ;  /* 0x008080000050783b */ /* 0x000e6e0000000200 */
[----:B------:R-:W-:Y:S01]  /*32b0*/  HMMA.16816.F32.BF16 R24, R132, R76, R24 ;  /* 0x0000004c8418723c */ /* 0x000fe20000041818 */
[----:B------:R-:W3:Y:S04]  /*32c0*/  LDSM.16.M88.4 R132, [R158+0x9080] ;  /* 0x009080009e84783b */ /* 0x000ee80000000200 */
[----:B------:R-:W-:Y:S03]  /*32d0*/  LDSM.16.M88.2 R76, [R222+0x5080] ;  /* 0x00508000de4c783b */ /* 0x000fe60000000100 */
[-C--:B-----5:R-:W-:Y:S08]  /*32e0*/  HMMA.16816.F32.BF16 R4, R140, R78.reuse, R4 ;  /* 0x0000004e8c04723c */ /* 0x0a0ff00000041804 */
[C---:B------:R-:W-:Y:S01]  /*32f0*/  HMMA.16816.F32.BF16 R8, R144.reuse, R78, R8 ;  /* 0x0000004e9008723c */ /* 0x040fe20000041808 */
[----:B------:R-:W-:Y:S04]  /*3300*/  LDS R78, [R200.X4+0x12080] ;  /* 0x01208000c84e7984 */ /* 0x000fe80000004800 */
[----:B------:R-:W-:Y:S03]  /*3310*/  LDS R79, [R200.X4+0x120a0] ;  /* 0x0120a000c84f7984 */ /* 0x000fe60000004800 */
[-C--:B----4-:R-:W-:Y:S01]  /*3320*/  HMMA.16816.F32.BF16 R12, R144, R2.reuse, R12 ;  /* 0x00000002900c723c */ /* 0x090fe2000004180c */
[----:B------:R-:W-:Y:S07]  /*3330*/  LDS R200, [R200.X4+0x12120] ;  /* 0x01212000c8c87984 */ /* 0x000fee0000004800 */
[C---:B------:R-:W-:Y:S01]  /*3340*/  HMMA.16816.F32.BF16 R16, R140.reuse, R2, R16 ;  /* 0x000000028c10723c */ /* 0x040fe20000041810 */
[----:B------:R-:W4:Y:S01]  /*3350*/  LDSM.16.M88.2 R2, [R222+0x4080] ;  /* 0x00408000de02783b */ /* 0x000f220000000100 */
[----:B------:R-:W-:Y:S04]  /*3360*/  DEPBAR.LE SB0, 0x0 ;  /* 0x000080000000791a */ /* 0x000fe80000000000 */
[----:B------:R-:W-:Y:S02]  /*3370*/  BAR.SYNC.DEFER_BLOCKING 0x0 ;  /* 0x0000000000007b1d */ /* 0x000fe40000010000 */
[-C--:B--2---:R-:W-:Y:S08]  /*3380*/  HMMA.16816.F32.BF16 R20, R140, R136.reuse, R20 ;  /* 0x000000888c14723c */ /* 0x084ff00000041814 */
[----:B------:R-:W-:Y:S08]  /*3390*/  HMMA.16816.F32.BF16 R24, R144, R136, R24 ;  /* 0x000000889018723c */ /* 0x000ff00000041818 */
[-C--:B-1----:R-:W-:Y:S01]  /*33a0*/  HMMA.16816.F32.BF16 R4, R80, R138.reuse, R4 ;  /* 0x0000008a5004723c */ /* 0x082fe20000041804 */
[----:B------:R1:W2:Y:S07]  /*33b0*/  LDSM.16.M88.4 R140, [R225+0xe080] ;  /* 0x00e08000e18c783b */ /* 0x0002ae0000000200 */
[C---:B---3--:R-:W-:Y:S01]  /*33c0*/  HMMA.16816.F32.BF16 R8, R132.reuse, R138, R8 ;  /* 0x0000008a8408723c */ /* 0x048fe20000041808 */
[----:B------:R1:W3:Y:S04]  /*33d0*/  LDSM.16.M88.4 R144, [R225+0xf080] ;  /* 0x00f08000e190783b */ /* 0x0002e80000000200 */
[----:B------:R1:W1:Y:S03]  /*33e0*/  LDSM.16.M88.4 R136, [R226+0xe080] ;  /* 0x00e08000e288783b */ /* 0x0002660000000200 */
[-C--:B----4-:R-:W-:Y:S01]  /*33f0*/  HMMA.16816.F32.BF16 R12, R132, R2.reuse, R12 ;  /* 0x00000002840c723c */ /* 0x090fe2000004180c */
[----:B------:R4:W1:Y:S07]  /*3400*/  LDSM.16.M88.4 R156, [R226+0xf080] ;  /* 0x00f08000e29c783b */ /* 0x00086e0000000200 */
[C---:B------:R-:W-:Y:S08]  /*3410*/  HMMA.16816.F32.BF16 R16, R80.reuse, R2, R16 ;  /* 0x000000025010723c */ /* 0x040ff00000041810 */
[-C--:B------:R-:W-:Y:S08]  /*3420*/  HMMA.16816.F32.BF16 R20, R80, R76.reuse, R20 ;  /* 0x0000004c5014723c */ /* 0x080ff00000041814 */
[----:B------:R-:W-:Y:S07]  /*3430*/  HMMA.16816.F32.BF16 R24, R132, R76, R24 ;  /* 0x0000004c8418723c */ /* 0x000fee0000041818 */
[----:B------:R-:W-:Y:S04]  /*3440*/  IADD3 R76, R234, 0x1, RZ ;  /* 0x00000001ea4c7810 */ /* 0x000fe80007ffe0ff */
[----:B------:R-:W-:Y:S11]  /*3450*/  ISETP.GE.AND P1, PT, R76, R202, PT ;  /* 0x000000ca4c00720c */ /* 0x000ff60003f26270 */
[----:B------:R-:W-:Y:S02]  /*3460*/  @!UPT UIADD3 URZ, URZ, URZ, URZ ;  /* 0x0000003f3f3ff290 */ /* 0x000fe4000fffe03f */
[----:B------:R-:W-:-:S05]  /*3470*/  @P1 BRA `(.L_x_903) ;  /* 0x0000031000001947 */ /* 0x000fca0003800000 */
[----:B-1234-:R-:W-:Y:S01]  /*3480*/  SHF.R.S32.HI R3, RZ, 0x1f, R76 ;  /* 0x0000001fff037819 */ /* 0x01efe2000001144c */
[----:B------:R-:W2:Y:S01]  /*3490*/  LDL.64 R206, [R1+0x20] ;  /* 0x0000200001ce7983 */ /* 0x000ea20000100a00 */
[----:B------:R-:W-:Y:S01]  /*34a0*/  @!P2 LEA R2, R234, 0x40, 0x6 ;  /* 0x00000040ea02a811 */ /* 0x000fe200078e30ff */
[----:B------:R-:W-:Y:S02]  /*34b0*/  IMAD.WIDE.U32 R80, R76, c[0x0][0x178], RZ ;  /* 0x00005e004c507a25 */ /* 0x000fe400078e00ff */
[----:B------:R-:W3:Y:S02]  /*34c0*/  LDL R202, [R1+0x38] ;  /* 0x0000380001ca7983 */ /* 0x000ee40000100800 */
[----:B------:R-:W-:Y:S02]  /*34d0*/  IMAD R3, R3, c[0x0][0x178], RZ ;  /* 0x00005e0003037a24 */ /* 0x000fe400078e02ff */
[----:B------:R-:W4:Y:S01]  /*34e0*/  LDL.64 R204, [R1+0x8] ;  /* 0x0000080001cc7983 */ /* 0x000f220000100a00 */
[----:B------:R-:W-:Y:S02]  /*34f0*/  IMAD.SHL.U32 R83, R80, 0x40, RZ ;  /* 0x0000004050537824 */ /* 0x000fe400078e00ff */
[----:B------:R-:W-:Y:S01]  /*3500*/  IMAD R3, R76, c[0x0][0x17c], R3 ;  /* 0x00005f004c037a24 */ /* 0x000fe200078e0203 */
[----:B------:R-:W1:Y:S03]  /*3510*/  S2R R203, SR_TID.X ;  /* 0x0000000000cb7919 */ /* 0x000e660000002100 */
[----:B------:R-:W-:Y:S01]  /*3520*/  IMAD.IADD R3, R81, 0x1, R3 ;  /* 0x0000000151037824 */ /* 0x000fe200078e0203 */
[----:B------:R-:W5:Y:S01]  /*3530*/  S2R R133, SR_TID.X ;  /* 0x0000000000857919 */ /* 0x000f620000002100 */
[C---:B--2---:R-:W-:Y:S04]  /*3540*/  @!P2 IADD3 R0, P5, R2.reuse, R206, RZ ;  /* 0x000000ce0200a210 */ /* 0x044fe80007fbe0ff */
[----:B---3--:R-:W-:Y:S02]  /*3550*/  @!P2 LEA.HI.X.SX32 R77, R2, R202, 0x1, P5 ;  /* 0x000000ca024da211 */ /* 0x008fe400028f0eff */
[----:B-1----:R-:W-:Y:S02]  /*3560*/  SHF.R.S32.HI R202, RZ, 0x1f, R203 ;  /* 0x0000001fffca7819 */ /* 0x002fe400000114cb */
[----:B----4-:R-:W-:Y:S02]  /*3570*/  IADD3 R81, P6, P5, R204, UR4, R83 ;  /* 0x00000004cc517c10 */ /* 0x010fe4000fdde053 */
[----:B------:R-:W-:Y:S01]  /*3580*/  SHF.L.U64.HI R2, R80, 0x6, R3 ;  /* 0x0000000650027819 */ /* 0x000fe20000010203 */
[----:B------:R-:W-:Y:S01]  /*3590*/  IMAD R80, R76, -0x40, R245 ;  /* 0xffffffc04c507824 */ /* 0x000fe200078e02f5 */
[----:B------:R-:W-:Y:S02]  /*35a0*/  LEA.HI R202, R202, R203, RZ, 0x3 ;  /* 0x000000cbcaca7211 */ /* 0x000fe400078f18ff */
[----:B------:R-:W-:Y:S02]  /*35b0*/  IADD3.X R132, R252, UR5, R2, P6, P5 ;  /* 0x00000005fc847c10 */ /* 0x000fe4000b7ea402 */
[----:B------:R-:W-:Y:S02]  /*35c0*/  IADD3 R3, P6, R83, R204, RZ ;  /* 0x000000cc53037210 */ /* 0x000fe40007fde0ff */
[----:B------:R-:W-:Y:S02]  /*35d0*/  SHF.R.S32.HI R202, RZ, 0x3, R202 ;  /* 0x00000003ffca7819 */ /* 0x000fe400000114ca */
[----:B------:R-:W-:Y:S03]  /*35e0*/  @!P2 LEA R82, P5, R0, c[0x0][0x258], 0x2 ;  /* 0x000096000052aa11 */ /* 0x000fe600078a10ff */
[----:B------:R-:W-:Y:S01]  /*35f0*/  IMAD.IADD R80, R80, 0x1, -R202 ;  /* 0x0000000150507824 */ /* 0x000fe200078e0aca */
[----:B------:R-:W-:Y:S01]  /*3600*/  @!P2 LEA.HI.X R83, R0, c[0x0][0x25c], R77, 0x2, P5 ;  /* 0x000097000053aa11 */ /* 0x000fe200028f144d */
[----:B------:R-:W-:Y:S01]  /*3610*/  IMAD.X R0, R2, 0x1, R252, P6 ;  /* 0x0000000102007824 */ /* 0x000fe200030e06fc */
[----:B------:R-:W-:Y:S02]  /*3620*/  LEA R76, P5, R3, c[0x0][0x160], 0x1 ;  /* 0x00005800034c7a11 */ /* 0x000fe400078a08ff */
[----:B------:R-:W-:Y:S02]  /*3630*/  LEA R2, P6, R81, c[0x0][0x160], 0x1 ;  /* 0x0000580051027a11 */ /* 0x000fe400078c08ff */
[----:B------:R-:W-:Y:S01]  /*3640*/  LEA.HI.X R77, R3, c[0x0][0x164], R0, 0x1, P5 ;  /* 0x00005900034d7a11 */ /* 0x000fe200028f0c00 */
[----:B------:R-:W-:Y:S01]  /*3650*/  IMAD.U32 R0, RZ, RZ, UR8 ;  /* 0x00000008ff007e24 */ /* 0x000fe2000f8e00ff */
[----:B------:R-:W-:Y:S02]  /*3660*/  LEA.HI.X R3, R81, c[0x0][0x164], R132, 0x1, P6 ;  /* 0x0000590051037a11 */ /* 0x000fe400030f0c84 */
[C---:B------:R-:W-:Y:S02]  /*3670*/  ISETP.LT.OR P6, PT, R80.reuse, 0x1, P4 ;  /* 0x000000015000780c */ /* 0x040fe400027c1670 */
[----:B------:R-:W-:Y:S02]  /*3680*/  IADD3 R81, R243, 0x6080, RZ ;  /* 0x00006080f3517810 */ /* 0x000fe40007ffe0ff */
[----:B------:R-:W-:Y:S03]  /*3690*/  ISETP.LT.OR P5, PT, R80, 0x1, P3 ;  /* 0x000000015000780c */ /* 0x000fe60001fa1670 */
        /* <DEDUP_REMOVED lines=10> */
[----:B-----5:R-:W-:Y:S02]  /*3740*/  IMAD.SHL.U32 R77, R133, 0x4, RZ ;  /* 0x00000004854d7824 */ /* 0x020fe400078e00ff */
[----:B------:R-:W-:Y:S04]  /*3750*/  IMAD.U32 R76, RZ, RZ, UR8 ;  /* 0x00000008ff4c7e24 */ /* 0x000fe8000f8e00ff */
[----:B------:R-:W-:Y:S04]  /*3760*/  @!P2 IMAD R76, R76, 0x40, R77 ;  /* 0x000000404c4ca824 */ /* 0x000fe800078e024d */
[----:B------:R-:W-:Y:S05]  /*3770*/  @!P2 IMAD.SHL.U32 R76, R76, 0x4, RZ ;  /* 0x000000044c4ca824 */ /* 0x000fea00078e00ff */
[----:B------:R1:W-:Y:S02]  /*3780*/  @!P2 LDGSTS.E.BYPASS.LTC128B.128 [R76+0x12080], [R82.64] ;  /* 0x12080000524cafae */ /* 0x0003e4000b901d4a */
.L_x_903:
[C---:B-1234-:R-:W-:Y:S01]  /*3790*/  IMAD R0, R234.reuse, 0x40, R247 ;  /* 0x00000040ea007824 */ /* 0x05efe200078e02f7 */
[----:B------:R-:W0:Y:S01]  /*37a0*/  LDGDEPBAR ;  /* 0x00000000000079af */ /* 0x000e220000000000 */
[----:B------:R-:W-:Y:S01]  /*37b0*/  IMAD.IADD R76, R247, 0x1, -R249 ;  /* 0x00000001f74c7824 */ /* 0x000fe200078e0af9 */
[----:B------:R-:W-:Y:S02]  /*37c0*/  IADD3 R234, R234, 0x1, RZ ;  /* 0x00000001eaea7810 */ /* 0x000fe40007ffe0ff */
        /* <DEDUP_REMOVED lines=9> */
[----:B------:R-:W-:Y:S01]  /*3860*/  ISETP.GT.AND P6, PT, R2, RZ, PT ;  /* 0x000000ff0200720c */ /* 0x000fe20003fc4270 */
[--C-:B------:R-:W-:Y:S01]  /*3870*/  FFMA.FTZ R238, R134, c[0x0][0x29c], -R78.reuse ;  /* 0x0000a70086ee7a23 */ /* 0x100fe2000001084e */
[----:B------:R-:W-:Y:S01]  /*3880*/  ISETP.GT.AND P5, PT, R2, 0x1, PT ;  /* 0x000000010200780c */ /* 0x000fe20003fa4270 */
[--C-:B------:R-:W-:Y:S01]  /*3890*/  FFMA.FTZ R134, R132, c[0x0][0x29c], -R78.reuse ;  /* 0x0000a70084867a23 */ /* 0x100fe2000001084e */
[----:B------:R-:W-:Y:S02]  /*38a0*/  FSEL R202, R6, -INF , P6 ;  /* 0xff80000006ca7808 */ /* 0x000fe40003000000 */
[----:B------:R-:W-:Y:S02]  /*38b0*/  ISETP.GT.AND P6, PT, R0, 0x20, PT ;  /* 0x000000200000780c */ /* 0x000fe40003fc4270 */
[----:B------:R-:W-:Y:S01]  /*38c0*/  FSEL R135, R7, -INF , P5 ;  /* 0xff80000007877808 */ /* 0x000fe20002800000 */
[--C-:B------:R-:W-:Y:S01]  /*38d0*/  FFMA.FTZ R213, R202, c[0x0][0x29c], -R79.reuse ;  /* 0x0000a700cad57a23 */ /* 0x100fe2000001084f */
[----:B------:R-:W-:Y:S01]  /*38e0*/  ISETP.GT.AND P5, PT, R0, 0x21, PT ;  /* 0x000000210000780c */ /* 0x000fe20003fa4270 */
[----:B------:R-:W-:Y:S01]  /*38f0*/  MUFU.EX2 R134, R134 ;  /* 0x0000008600867308 */ /* 0x000fe20000000800 */
[----:B------:R-:W-:Y:S01]  /*3900*/  FSEL R82, R16, -INF , P6 ;  /* 0xff80000010527808 */ /* 0x000fe20003000000 */
[--C-:B------:R-:W-:Y:S01]  /*3910*/  FFMA.FTZ R212, R135, c[0x0][0x29c], -R79.reuse ;  /* 0x0000a70087d47a23 */ /* 0x100fe2000001084f */
[----:B------:R-:W-:Y:S02]  /*3920*/  FSEL R81, R17, -INF , P5 ;  /* 0xff80000011517808 */ /* 0x000fe40002800000 */
[----:B------:R-:W-:Y:S01]  /*3930*/  ISETP.GT.AND P5, PT, R2, 0x21, PT ;  /* 0x000000210200780c */ /* 0x000fe20003fa4270 */
[--C-:B------:R-:W-:Y:S01]  /*3940*/  FFMA.FTZ R237, R82, c[0x0][0x29c], -R78.reuse ;  /* 0x0000a70052ed7a23 */ /* 0x100fe2000001084e */
[----:B------:R-:W-:Y:S01]  /*3950*/  ISETP.GT.AND P6, PT, R2, 0x20, PT ;  /* 0x000000200200780c */ /* 0x000fe20003fc4270 */
[--C-:B------:R-:W-:Y:S01]  /*3960*/  FFMA.FTZ R132, R81, c[0x0][0x29c], -R78.reuse ;  /* 0x0000a70051847a23 */ /* 0x100fe2000001084e */
[----:B------:R-:W-:Y:S01]  /*3970*/  FSEL R83, R19, -INF , P5 ;  /* 0xff80000013537808 */ /* 0x000fe20002800000 */
[----:B------:R-:W1:Y:S01]  /*3980*/  MUFU.EX2 R135, R238 ;  /* 0x000000ee00877308 */ /* 0x000e620000000800 */
[----:B------:R-:W-:Y:S02]  /*3990*/  FSEL R133, R18, -INF , P6 ;  /* 0xff80000012857808 */ /* 0x000fe40003000000 */
[----:B------:R-:W-:Y:S01]  /*39a0*/  IADD3 R4, R3, 0x20, RZ ;  /* 0x0000002003047810 */ /* 0x000fe20007ffe0ff */
[--C-:B------:R-:W-:Y:S01]  /*39b0*/  FFMA.FTZ R210, R83, c[0x0][0x29c], -R79.reuse ;  /* 0x0000a70053d27a23 */ /* 0x100fe2000001084f */
[C---:B------:R-:W-:Y:S01]  /*39c0*/  ISETP.GT.AND P6, PT, R0.reuse, 0x40, PT ;  /* 0x000000400000780c */ /* 0x040fe20003fc4270 */
[--C-:B------:R-:W-:Y:S01]  /*39d0*/  FFMA.FTZ R211, R133, c[0x0][0x29c], -R79.reuse ;  /* 0x0000a70085d37a23 */ /* 0x100fe2000001084f */
[----:B------:R-:W-:Y:S02]  /*39e0*/  ISETP.GT.AND P5, PT, R0, 0x41, PT ;  /* 0x000000410000780c */ /* 0x000fe40003fa4270 */
[----:B------:R-:W-:Y:S01]  /*39f0*/  IADD3 R3, R3, 0x28, RZ ;  /* 0x0000002803037810 */ /* 0x000fe20007ffe0ff */
[----:B------:R-:W2:Y:S01]  /*3a00*/  MUFU.EX2 R133, R237 ;  /* 0x000000ed00857308 */ /* 0x000ea20000000800 */
[----:B------:R-:W-:Y:S02]  /*3a10*/  IMNMX R0, R76, R4, PT ;  /* 0x000000044c007217 */ /* 0x000fe40003800200 */
[-C--:B------:R-:W-:Y:S03]  /*3a20*/  HMMA.16816.F32.BF16 R4, R140, R148.reuse, RZ ;  /* 0x000000948c04723c */ /* 0x080fe600000418ff */
[----:B------:R-:W-:Y:S02]  /*3a30*/  FSEL R20, R20, -INF , P6 ;  /* 0xff80000014147808 */ /* 0x000fe40003000000 */
[----:B------:R-:W-:Y:S02]  /*3a40*/  ISETP.GT.AND P6, PT, R2, 0x40, PT ;  /* 0x000000400200780c */ /* 0x000fe40003fc4270 */
[----:B------:R-:W-:Y:S01]  /*3a50*/  FSEL R21, R21, -INF , P5 ;  /* 0xff80000015157808 */ /* 0x000fe20002800000 */
[--C-:B------:R-:W-:Y:S01]  /*3a60*/  FFMA.FTZ R215, R20, c[0x0][0x29c], -R78.reuse ;  /* 0x0000a70014d77a23 */ /* 0x100fe2000001084e */
[----:B------:R-:W-:Y:S01]  /*3a70*/  ISETP.GT.AND P5, PT, R2, 0x41, PT ;  /* 0x000000410200780c */ /* 0x000fe20003fa4270 */
[----:B------:R-:W3:Y:S02]  /*3a80*/  MUFU.EX2 R132, R132 ;  /* 0x0000008400847308 */ /* 0x000ee40000000800 */
[----:B------:R-:W-:Y:S01]  /*3a90*/  IMNMX R2, R76, R3, PT ;  /* 0x000000034c027217 */ /* 0x000fe20003800200 */
[----:B------:R-:W-:Y:S01]  /*3aa0*/  FFMA.FTZ R214, R21, c[0x0][0x29c], -R78 ;  /* 0x0000a70015d67a23 */ /* 0x000fe2000001084e */
[----:B------:R-:W-:Y:S02]  /*3ab0*/  FSEL R76, R22, -INF , P6 ;  /* 0xff800000164c7808 */ /* 0x000fe40003000000 */
[----:B------:R-:W-:Y:S02]  /*3ac0*/  ISETP.GT.AND P6, PT, R0, RZ, PT ;  /* 0x000000ff0000720c */ /* 0x000fe40003fc4270 */
[----:B------:R-:W-:Y:S01]  /*3ad0*/  FSEL R23, R23, -INF , P5 ;  /* 0xff80000017177808 */ /* 0x000fe20002800000 */
[--C-:B------:R-:W-:Y:S01]  /*3ae0*/  FFMA.FTZ R209, R76, c[0x0][0x29c], -R79.reuse ;  /* 0x0000a7004cd17a23 */ /* 0x100fe2000001084f */
[----:B------:R-:W-:Y:S02]  /*3af0*/  ISETP.GT.AND P5, PT, R0, 0x1, PT ;  /* 0x000000010000780c */ /* 0x000fe40003fa4270 */
[----:B------:R-:W-:Y:S01]  /*3b00*/  FSEL R80, R8, -INF , P6 ;  /* 0xff80000008507808 */ /* 0x000fe20003000000 */
[----:B------:R-:W-:Y:S01]  /*3b10*/  FFMA.FTZ R208, R23, c[0x0][0x29c], -R79 ;  /* 0x0000a70017d07a23 */ /* 0x000fe2000001084f */
[----:B------:R-:W-:Y:S02]  /*3b20*/  FSEL R77, R9, -INF , P5 ;  /* 0xff800000094d7808 */ /* 0x000fe40002800000 */
[----:B------:R-:W-:Y:S01]  /*3b30*/  ISETP.GT.AND P6, PT, R2, RZ, PT ;  /* 0x000000ff0200720c */ /* 0x000fe20003fc4270 */
[--C-:B------:R-:W-:Y:S01]  /*3b40*/  FFMA.FTZ R207, R80, c[0x0][0x29c], -R201.reuse ;  /* 0x0000a70050cf7a23 */ /* 0x100fe200000108c9 */
[----:B------:R-:W-:Y:S01]  /*3b50*/  ISETP.GT.AND P5, PT, R2, 0x1, PT ;  /* 0x000000010200780c */ /* 0x000fe20003fa4270 */
[--C-:B------:R-:W-:Y:S01]  /*3b60*/  FFMA.FTZ R206, R77, c[0x0][0x29c], -R201.reuse ;  /* 0x0000a7004dce7a23 */ /* 0x100fe200000108c9 */
[----:B------:R-:W-:Y:S02]  /*3b70*/  FSEL R22, R10, -INF , P6 ;  /* 0xff8000000a167808 */ /* 0x000fe40003000000 */
[----:B------:R-:W-:Y:S02]  /*3b80*/  FSEL R19, R11, -INF , P5 ;  /* 0xff8000000b137808 */ /* 0x000fe40002800000 */
[C---:B------:R-:W-:Y:S02]  /*3b90*/  HMMA.16816.F32.BF16 R8, R144.reuse, R148, RZ ;  /* 0x000000949008723c */ /* 0x040fe400000418ff */
[C---:B------:R-:W-:Y:S01]  /*3ba0*/  ISETP.GT.AND P6, PT, R0.reuse, 0x20, PT ;  /* 0x000000200000780c */ /* 0x040fe20003fc4270 */
[--C-:B------:R-:W-:Y:S01]  /*3bb0*/  FFMA.FTZ R239, R19, c[0x0][0x29c], -R200.reuse ;  /* 0x0000a70013ef7a23 */ /* 0x100fe200000108c8 */
[----:B------:R-:W-:Y:S01]  /*3bc0*/  ISETP.GT.AND P5, PT, R0, 0x21, PT ;  /* 0x000000210000780c */ /* 0x000fe20003fa4270 */
[--C-:B------:R-:W-:Y:S01]  /*3bd0*/  FFMA.FTZ R202, R22, c[0x0][0x29c], -R200.reuse ;  /* 0x0000a70016ca7a23 */ /* 0x100fe200000108c8 */
[----:B------:R-:W-:Y:S02]  /*3be0*/  FSEL R18, R12, -INF , P6 ;  /* 0xff8000000c127808 */ /* 0x000fe40003000000 */
[----:B------:R-:W-:Y:S04]  /*3bf0*/  ISETP.GT.AND P6, PT, R2, 0x20, PT ;  /* 0x000000200200780c */ /* 0x000fe80003fc4270 */
[----:B------:R-:W-:Y:S01]  /*3c00*/  FSEL R17, R13, -INF , P5 ;  /* 0xff8000000d117808 */ /* 0x000fe20002800000 */
[--C-:B------:R-:W-:Y:S01]  /*3c10*/  FFMA.FTZ R205, R18, c[0x0][0x29c], -R201.reuse ;  /* 0x0000a70012cd7a23 */ /* 0x100fe200000108c9 */
[----:B------:R-:W-:Y:S02]  /*3c20*/  ISETP.GT.AND P5, PT, R2, 0x21, PT ;  /* 0x000000210200780c */ /* 0x000fe40003fa4270 */
[----:B------:R-:W-:Y:S01]  /*3c30*/  FSEL R16, R14, -INF , P6 ;  /* 0xff8000000e107808 */ /* 0x000fe20003000000 */
[--C-:B------:R-:W-:Y:S01]  /*3c40*/  FFMA.FTZ R204, R17, c[0x0][0x29c], -R201.reuse ;  /* 0x0000a70011cc7a23 */ /* 0x100fe200000108c9 */
[----:B------:R-:W-:Y:S02]  /*3c50*/  FSEL R3, R15, -INF , P5 ;  /* 0xff8000000f037808 */ /* 0x000fe40002800000 */
[-C--:B------:R-:W-:Y:S01]  /*3c60*/  HMMA.16816.F32.BF16 R12, R144, R150.reuse, RZ ;  /* 0x00000096900c723c */ /* 0x080fe200000418ff */
[--C-:B------:R-:W-:Y:S01]  /*3c70*/  FFMA.FTZ R240, R16, c[0x0][0x29c], -R200.reuse ;  /* 0x0000a70010f07a23 */ /* 0x100fe200000108c8 */
[C---:B------:R-:W-:Y:S01]  /*3c80*/  ISETP.GT.AND P6, PT, R0.reuse, 0x40, PT ;  /* 0x000000400000780c */ /* 0x040fe20003fc4270 */
[--C-:B------:R-:W-:Y:S01]  /*3c90*/  FFMA.FTZ R241, R3, c[0x0][0x29c], -R200.reuse ;  /* 0x0000a70003f17a23 */ /* 0x100fe200000108c8 */
[----:B------:R-:W-:Y:S01]  /*3ca0*/  ISETP.GT.AND P5, PT, R0, 0x41, PT ;  /* 0x000000410000780c */ /* 0x000fe20003fa4270 */
[----:B------:R-:W-:Y:S01]  /*3cb0*/  LDS R3, [R244.X4+0x122a0] ;  /* 0x0122a000f4037984 */ /* 0x000fe20000004800 */
[----:B------:R-:W-:Y:S01]  /*3cc0*/  FSEL R24, R24, -INF , P6 ;  /* 0xff80000018187808 */ /* 0x000fe20003000000 */
[----:B------:R-:W-:Y:S01]  /*3cd0*/  IMAD.MOV.U32 R0, RZ, RZ, 0x40 ;  /* 0x00000040ff007424 */ /* 0x000fe200078e00ff */
[C---:B------:R-:W-:Y:S02]  /*3ce0*/  HMMA.16816.F32.BF16 R16, R140.reuse, R150, RZ ;  /* 0x000000968c10723c */ /* 0x040fe400000418ff */
[----:B------:R-:W-:Y:S02]  /*3cf0*/  ISETP.GT.AND P6, PT, R2, 0x40, PT ;  /* 0x000000400200780c */ /* 0x000fe40003fc4270 */
[----:B------:R-:W-:Y:S01]  /*3d00*/  FSEL R25, R25, -INF , P5 ;  /* 0xff80000019197808 */ /* 0x000fe20002800000 */
[--C-:B------:R-:W-:Y:S01]  /*3d10*/  FFMA.FTZ R203, R24, c[0x0][0x29c], -R201.reuse ;  /* 0x0000a70018cb7a23 */ /* 0x100fe200000108c9 */
[----:B------:R-:W-:Y:S02]  /*3d20*/  ISETP.GT.AND P5, PT, R2, 0x41, PT ;  /* 0x000000410200780c */ /* 0x000fe40003fa4270 */
[-C--:B------:R-:W-:Y:S01]  /*3d30*/  HMMA.16816.F32.BF16 R20, R140, R152.reuse, RZ ;  /* 0x000000988c14723c */ /* 0x080fe200000418ff */
[----:B------:R-:W-:Y:S01]  /*3d40*/  FSEL R26, R26, -INF , P6 ;  /* 0xff8000001a1a7808 */ /* 0x000fe20003000000 */
[----:B------:R-:W-:Y:S02]  /*3d50*/  MUFU.EX2 R140, R207 ;  /* 0x000000cf008c7308 */ /* 0x000fe40000000800 */
[----:B------:R-:W-:Y:S01]  /*3d60*/  FSEL R27, R27, -INF , P5 ;  /* 0xff8000001b1b7808 */ /* 0x000fe20002800000 */
[----:B------:R-:W-:Y:S01]  /*3d70*/  FFMA.FTZ R201, R25, c[0x0][0x29c], -R201 ;  /* 0x0000a70019c97a23 */ /* 0x000fe200000108c9 */
[----:B------:R-:W-:Y:S01]  /*3d80*/  SEL R0, R0, 0xffffffc0, !P0 ;  /* 0xffffffc000007807 */ /* 0x000fe20004000000 */
[--C-:B------:R-:W-:Y:S02]  /*3d90*/  FFMA.FTZ R242, R26, c[0x0][0x29c], -R200.reuse ;  /* 0x0000a7001af27a23 */ /* 0x100fe400000108c8 */
[----:B------:R-:W-:Y:S02]  /*3da0*/  FFMA.FTZ R200, R27, c[0x0][0x29c], -R200 ;  /* 0x0000a7001bc87a23 */ /* 0x000fe400000108c8 */
[----:B------:R-:W-:Y:S01]  /*3db0*/  HMMA.16816.F32.BF16 R24, R144, R152, RZ ;  /* 0x000000989018723c */ /* 0x000fe200000418ff */
[----:B------:R-:W-:Y:S01]  /*3dc0*/  MUFU.EX2 R141, R205 ;  /* 0x000000cd008d7308 */ /* 0x000fe20000000800 */
[----:B------:R-:W-:Y:S02]  /*3dd0*/  IMAD.IADD R2, R225, 0x1, R0 ;  /* 0x00000001e1027824 */ /* 0x000fe400078e0200 */
[----:B------:R-:W-:Y:S03]  /*3de0*/  IMAD.IADD R0, R0, 0x1, R226 ;  /* 0x0000000100007824 */ /* 0x000fe600078e02e2 */
[----:B------:R-:W4:Y:S01]  /*3df0*/  LDSM.16.M88.4 R76, [R2+0xe080] ;  /* 0x00e08000024c783b */ /* 0x000f220000000200 */
[-C--:B------:R-:W-:Y:S03]  /*3e00*/  HMMA.16816.F32.BF16 R4, R136, R154.reuse, R4 ;  /* 0x0000009a8804723c */ /* 0x080fe60000041804 */
[----:B------:R-:W-:Y:S04]  /*3e10*/  MUFU.EX2 R143, R204 ;  /* 0x000000cc008f7308 */ /* 0x000fe80000000800 */
[----:B------:R-:W5:Y:S01]  /*3e20*/  LDSM.16.M88.4 R80, [R2+0xf080] ;  /* 0x00f080000250783b */ /* 0x000f620000000200 */
[C---:B------:R-:W-:Y:S05]  /*3e30*/  HMMA.16816.F32.BF16 R8, R156.reuse, R154, R8 ;  /* 0x0000009a9c08723c */ /* 0x040fea0000041808 */
[----:B------:R-:W-:Y:S03]  /*3e40*/  MUFU.EX2 R142, R206 ;  /* 0x000000ce008e7308 */ /* 0x000fe60000000800 */
[-C--:B------:R-:W-:Y:S07]  /*3e50*/  HMMA.16816.F32.BF16 R12, R156, R160.reuse, R12 ;  /* 0x000000a09c0c723c */ /* 0x080fee000004180c */
[----:B------:R-:W-:Y:S01]  /*3e60*/  MUFU.EX2 R145, R202 ;  /* 0x000000ca00917308 */ /* 0x000fe20000000800 */
[C---:B------:R-:W-:Y:S08]  /*3e70*/  HMMA.16816.F32.BF16 R16, R136.reuse, R160, R16 ;  /* 0x000000a08810723c */ /* 0x040ff00000041810 */
[-C--:B------:R-:W-:Y:S01]  /*3e80*/  HMMA.16816.F32.BF16 R20, R136, R162.reuse, R20 ;  /* 0x000000a28814723c */ /* 0x080fe20000041814 */
[----:B------:R-:W-:Y:S07]  /*3e90*/  MUFU.EX2 R137, R209 ;  /* 0x000000d100897308 */ /* 0x000fee0000000800 */
[----:B------:R-:W-:Y:S03]  /*3ea0*/  HMMA.16816.F32.BF16 R24, R156, R162, R24 ;  /* 0x000000a29c18723c */ /* 0x000fe60000041818 */
[----:B------:R-:W-:Y:S05]  /*3eb0*/  MUFU.EX2 R136, R211 ;  /* 0x000000d300887308 */ /* 0x000fea0000000800 */
[-C--:B----4-:R-:W-:Y:S05]  /*3ec0*/  HMMA.16816.F32.BF16 R4, R76, R164.reuse, R4 ;  /* 0x000000a44c04723c */ /* 0x090fea0000041804 */
[----:B------:R-:W-:Y:S03]  /*3ed0*/  MUFU.EX2 R138, R210 ;  /* 0x000000d2008a7308 */ /* 0x000fe60000000800 */
[C---:B-----5:R-:W-:Y:S07]  /*3ee0*/  HMMA.16816.F32.BF16 R8, R80.reuse, R164, R8 ;  /* 0x000000a45008723c */ /* 0x060fee0000041808 */
[----:B------:R-:W-:Y:S01]  /*3ef0*/  MUFU.EX2 R139, R208 ;  /* 0x000000d0008b7308 */ /* 0x000fe20000000800 */
[-C--:B------:R-:W-:Y:S08]  /*3f00*/  HMMA.16816.F32.BF16 R12, R80, R166.reuse, R12 ;  /* 0x000000a6500c723c */ /* 0x080ff0000004180c */
[C---:B------:R-:W-:Y:S01]  /*3f10*/  HMMA.16816.F32.BF16 R16, R76.reuse, R166, R16 ;  /* 0x000000a64c10723c */ /* 0x040fe20000041810 */
[----:B------:R-:W-:Y:S07]  /*3f20*/  MUFU.EX2 R144, R203 ;  /* 0x000000cb00907308 */ /* 0x000fee0000000800 */
[-C--:B------:R-:W-:Y:S01]  /*3f30*/  HMMA.16816.F32.BF16 R20, R76, R168.reuse, R20 ;  /* 0x000000a84c14723c */ /* 0x080fe20000041814 */
[----:B------:R-:W4:Y:S02]  /*3f40*/  LDSM.16.M88.4 R76, [R0+0xe080] ;  /* 0x00e08000004c783b */ /* 0x000f240000000200 */
[----:B------:R-:W-:Y:S05]  /*3f50*/  MUFU.EX2 R201, R201 ;  /* 0x000000c900c97308 */ /* 0x000fea0000000800 */
[----:B------:R-:W-:Y:S01]  /*3f60*/  HMMA.16816.F32.BF16 R24, R80, R168, R24 ;  /* 0x000000a85018723c */ /* 0x000fe20000041818 */
[----:B------:R-:W5:Y:S04]  /*3f70*/  LDSM.16.M88.4 R80, [R0+0xf080] ;  /* 0x00f080000050783b */ /* 0x000f680000000200 */
[----:B------:R-:W-:Y:S03]  /*3f80*/  MUFU.EX2 R200, R200 ;  /* 0x000000c800c87308 */ /* 0x000fe60000000800 */
        /* <DEDUP_REMOVED lines=33> */
[----:B------:R-:W1:Y:S01]  /*41a0*/  LDS R0, [R244.X4+0x12280] ;  /* 0x01228000f4007984 */ /* 0x000e620000004800 */
[-C--:B----4-:R-:W-:Y:S08]  /*41b0*/  HMMA.16816.F32.BF16 R4, R76, R194.reuse, R4 ;  /* 0x000000c24c04723c */ /* 0x090ff00000041804 */
[C---:B-----5:R-:W-:Y:S08]  /*41c0*/  HMMA.16816.F32.BF16 R8, R80.reuse, R194, R8 ;  /* 0x000000c25008723c */ /* 0x060ff00000041808 */
[-C--:B------:R-:W-:Y:S08]  /*41d0*/  HMMA.16816.F32.BF16 R12, R80, R196.reuse, R12 ;  /* 0x000000c4500c723c */ /* 0x080ff0000004180c */
[C---:B------:R-:W-:Y:S04]  /*41e0*/  HMMA.16816.F32.BF16 R16, R76.reuse, R196, R16 ;  /* 0x000000c44c10723c */ /* 0x040fe80000041810 */
[--C-:B-1----:R-:W-:Y:S02]  /*41f0*/  FADD.FTZ R4, R4, -R0.reuse ;  /* 0x8000000004047221 */ /* 0x102fe40000010000 */
[--C-:B------:R-:W-:Y:S02]  /*4200*/  FADD.FTZ R5, R5, -R0.reuse ;  /* 0x8000000005057221 */ /* 0x100fe40000010000 */
[-C--:B------:R-:W-:Y:S01]  /*4210*/  HMMA.16816.F32.BF16 R20, R76, R198.reuse, R20 ;  /* 0x000000c64c14723c */ /* 0x080fe20000041814 */
[----:B------:R-:W1:Y:S03]  /*4220*/  MUFU.EX2 R79, R215 ;  /* 0x000000d7004f7308 */ /* 0x000e660000000800 */
[----:B------:R-:W-:Y:S01]  /*4230*/  FMUL.FTZ R4, R135, R4 ;  /* 0x0000000487047220 */ /* 0x000fe20000410000 */
[C---:B------:R-:W-:Y:S01]  /*4240*/  F2FP.BF16.PACK_AB R135, R134.reuse, R135 ;  /* 0x000000878687723e */ /* 0x040fe200000010ff */
[----:B------:R-:W-:Y:S02]  /*4250*/  FMUL.FTZ R5, R134, R5 ;  /* 0x0000000586057220 */ /* 0x000fe40000410000 */
[----:B------:R-:W-:Y:S03]  /*4260*/  HMMA.16816.F32.BF16 R24, R80, R198, R24 ;  /* 0x000000c65018723c */ /* 0x000fe60000041818 */
[----:B------:R-:W4:Y:S01]  /*4270*/  MUFU.EX2 R78, R214 ;  /* 0x000000d6004e7308 */ /* 0x000f220000000800 */
[--C-:B------:R-:W-:Y:S02]  /*4280*/  FADD.FTZ R7, R7, -R3.reuse ;  /* 0x8000000307077221 */ /* 0x100fe40000010000 */
[--C-:B------:R-:W-:Y:S02]  /*4290*/  FADD.FTZ R6, R6, -R3.reuse ;  /* 0x8000000306067221 */ /* 0x100fe40000010000 */
[--C-:B------:R-:W-:Y:S04]  /*42a0*/  FADD.FTZ R16, R16, -R0.reuse ;  /* 0x8000000010107221 */ /* 0x100fe80000010000 */
[--C-:B------:R-:W-:Y:S01]  /*42b0*/  FADD.FTZ R17, R17, -R0.reuse ;  /* 0x8000000011117221 */ /* 0x100fe20000010000 */
[----:B------:R-:W5:Y:S01]  /*42c0*/  MUFU.EX2 R77, R213 ;  /* 0x000000d5004d7308 */ /* 0x000f620000000800 */
[----:B--2---:R-:W-:Y:S01]  /*42d0*/  FMUL.FTZ R16, R133, R16 ;  /* 0x0000001085107220 */ /* 0x004fe20000410000 */
[----:B---3--:R-:W-:Y:S01]  /*42e0*/  F2FP.BF16.PACK_AB R133, R132, R133 ;  /* 0x000000858485723e */ /* 0x008fe200000010ff */
[--C-:B------:R-:W-:Y:S02]  /*42f0*/  FADD.FTZ R20, R20, -R0.reuse ;  /* 0x8000000014147221 */ /* 0x100fe40000010000 */
[----:B------:R-:W-:Y:S02]  /*4300*/  FADD.FTZ R21, R21, -R0 ;  /* 0x8000000015157221 */ /* 0x000fe40000010000 */
[----:B-1----:R-:W-:Y:S01]  /*4310*/  FMUL.FTZ R0, R79, R20 ;  /* 0x000000144f007220 */ /* 0x002fe20000410000 */
[----:B------:R-:W-:Y:S01]  /*4320*/  F2FP.BF16.PACK_AB R20, R5, R4 ;  /* 0x000000040514723e */ /* 0x000fe200000010ff */
[----:B------:R-:W-:Y:S01]  /*4330*/  FMUL.FTZ R17, R132, R17 ;  /* 0x0000001184117220 */ /* 0x000fe20000410000 */
[----:B------:R-:W1:Y:S01]  /*4340*/  MUFU.EX2 R76, R212 ;  /* 0x000000d4004c7308 */ /* 0x000e620000000800 */
[--C-:B------:R-:W-:Y:S02]  /*4350*/  FADD.FTZ R4, R19, -R3.reuse ;  /* 0x8000000313047221 */ /* 0x100fe40000010000 */
[--C-:B------:R-:W-:Y:S01]  /*4360*/  FADD.FTZ R22, R22, -R3.reuse ;  /* 0x8000000316167221 */ /* 0x100fe20000010000 */
[C---:B----4-:R-:W-:Y:S01]  /*4370*/  F2FP.BF16.PACK_AB R132, R78.reuse, R79 ;  /* 0x0000004f4e84723e */ /* 0x050fe200000010ff */
[----:B------:R-:W-:Y:S02]  /*4380*/  FMUL.FTZ R21, R78, R21 ;  /* 0x000000154e157220 */ /* 0x000fe40000410000 */
[--C-:B------:R-:W-:Y:S02]  /*4390*/  FADD.FTZ R8, R8, -R2.reuse ;  /* 0x8000000208087221 */ /* 0x100fe40000010000 */
[--C-:B------:R-:W-:Y:S01]  /*43a0*/  FADD.FTZ R12, R12, -R2.reuse ;  /* 0x800000020c0c7221 */ /* 0x100fe20000010000 */
[----:B------:R-:W2:Y:S01]  /*43b0*/  MUFU.EX2 R134, R239 ;  /* 0x000000ef00867308 */ /* 0x000ea20000000800 */
[--C-:B------:R-:W-:Y:S02]  /*43c0*/  FADD.FTZ R13, R13, -R2.reuse ;  /* 0x800000020d0d7221 */ /* 0x100fe40000010000 */
[----:B------:R-:W-:Y:S02]  /*43d0*/  FMUL.FTZ R80, R137, R22 ;  /* 0x0000001689507220 */ /* 0x000fe40000410000 */
[----:B-----5:R-:W-:Y:S02]  /*43e0*/  FMUL.FTZ R6, R77, R6 ;  /* 0x000000064d067220 */ /* 0x020fe40000410000 */
[----:B------:R-:W-:Y:S02]  /*43f0*/  FMUL.FTZ R22, R140, R8 ;  /* 0x000000088c167220 */ /* 0x000fe40000410000 */
[----:B------:R-:W-:Y:S01]  /*4400*/  FMUL.FTZ R8, R143, R13 ;  /* 0x0000000d8f087220 */ /* 0x000fe20000410000 */
[----:B------:R-:W-:Y:S01]  /*4410*/  MUFU.EX2 R79, R240 ;  /* 0x000000f0004f7308 */ /* 0x000fe20000000800 */
[--C-:B------:R-:W-:Y:S02]  /*4420*/  FADD.FTZ R18, R18, -R3.reuse ;  /* 0x8000000312127221 */ /* 0x100fe40000010000 */
[----:B------:R-:W-:Y:S01]  /*4430*/  FADD.FTZ R23, R23, -R3 ;  /* 0x8000000317177221 */ /* 0x000fe20000010000 */
[C---:B-1----:R-:W-:Y:S01]  /*4440*/  F2FP.BF16.PACK_AB R78, R76.reuse, R77 ;  /* 0x0000004d4c4e723e */ /* 0x042fe200000010ff */
[----:B------:R-:W-:Y:S01]  /*4450*/  FMUL.FTZ R7, R76, R7 ;  /* 0x000000074c077220 */ /* 0x000fe20000410000 */
[----:B------:R-:W-:Y:S01]  /*4460*/  F2FP.BF16.PACK_AB R76, R21, R0 ;  /* 0x00000000154c723e */ /* 0x000fe200000010ff */
[----:B------:R-:W-:Y:S01]  /*4470*/  FMUL.FTZ R3, R141, R12 ;  /* 0x0000000c8d037220 */ /* 0x000fe20000410000 */
[----:B------:R-:W1:Y:S01]  /*4480*/  LDS R0, [R244.X4+0x12320] ;  /* 0x01232000f4007984 */ /* 0x000e620000004800 */
[----:B------:R-:W-:Y:S01]  /*4490*/  F2FP.BF16.PACK_AB R77, R17, R16 ;  /* 0x00000010114d723e */ /* 0x000fe200000010ff */
[----:B------:R-:W3:Y:S01]  /*44a0*/  MUFU.EX2 R19, R241 ;  /* 0x000000f100137308 */ /* 0x000ee20000000800 */
[----:B------:R-:W-:Y:S01]  /*44b0*/  F2FP.BF16.PACK_AB R21, R7, R6 ;  /* 0x000000060715723e */ /* 0x000fe200000010ff */
[----:B------:R-:W-:Y:S01]  /*44c0*/  STS [R235+0x12480], R135 ;  /* 0x01248087eb007388 */ /* 0x000fe20000000800 */
[----:B------:R-:W-:Y:S01]  /*44d0*/  F2FP.BF16.PACK_AB R7, R142, R140 ;  /* 0x0000008c8e07723e */ /* 0x000fe200000010ff */
[--C-:B------:R-:W-:Y:S01]  /*44e0*/  FADD.FTZ R25, R25, -R2.reuse ;  /* 0x8000000219197221 */ /* 0x100fe20000010000 */
[----:B------:R-:W-:Y:S01]  /*44f0*/  F2FP.BF16.PACK_AB R8, R8, R3 ;  /* 0x000000030808723e */ /* 0x000fe200000010ff */
[----:B------:R-:W-:Y:S01]  /*4500*/  STS [R236], R78 ;  /* 0x0000004eec007388 */ /* 0x000fe20000000800 */
[----:B--2---:R-:W-:Y:S01]  /*4510*/  F2FP.BF16.PACK_AB R3, R134, R145 ;  /* 0x000000918603723e */ /* 0x004fe200000010ff */
[--C-:B------:R-:W-:Y:S01]  /*4520*/  FADD.FTZ R9, R9, -R2.reuse ;  /* 0x8000000209097221 */ /* 0x100fe20000010000 */
[----:B------:R-:W-:Y:S01]  /*4530*/  F2FP.BF16.PACK_AB R17, R138, R136 ;  /* 0x000000888a11723e */ /* 0x000fe200000010ff */
[----:B------:R-:W-:Y:S01]  /*4540*/  STS [R235+0x12c80], R7 ;  /* 0x012c8007eb007388 */ /* 0x000fe20000000800 */
[----:B------:R-:W-:Y:S01]  /*4550*/  F2FP.BF16.PACK_AB R6, R143, R141 ;  /* 0x0000008d8f06723e */ /* 0x000fe200000010ff */
[----:B------:R-:W-:Y:S01]  /*4560*/  FADD.FTZ R24, R24, -R2 ;  /* 0x8000000218187221 */ /* 0x000fe20000010000 */
[----:B------:R-:W-:Y:S01]  /*4570*/  F2FP.BF16.PACK_AB R16, R139, R137 ;  /* 0x000000898b10723e */ /* 0x000fe200000010ff */
[----:B------:R-:W-:Y:S01]  /*4580*/  STS [R236+0x800], R3 ;  /* 0x00080003ec007388 */ /* 0x000fe20000000800 */
[----:B------:R-:W-:Y:S02]  /*4590*/  FMUL.FTZ R81, R136, R18 ;  /* 0x0000001288517220 */ /* 0x000fe40000410000 */
[----:B------:R-:W2:Y:S01]  /*45a0*/  MUFU.EX2 R18, R242 ;  /* 0x000000f200127308 */ /* 0x000ea20000000800 */
[----:B------:R-:W-:Y:S01]  /*45b0*/  STS [R235+0x13480], R133 ;  /* 0x01348085eb007388 */ /* 0x000fe20000000800 */
[----:B------:R-:W-:Y:S01]  /*45c0*/  FMUL.FTZ R138, R138, R4 ;  /* 0x000000048a8a7220 */ /* 0x000fe20000410000 */
[----:B------:R-:W-:Y:S01]  /*45d0*/  F2FP.BF16.PACK_AB R4, R201, R144 ;  /* 0x00000090c904723e */ /* 0x000fe200000010ff */
[----:B------:R-:W-:Y:S01]  /*45e0*/  FMUL.FTZ R5, R142, R9 ;  /* 0x000000098e057220 */ /* 0x000fe20000410000 */
[----:B------:R-:W-:Y:S01]  /*45f0*/  STS [R236+0x1000], R17 ;  /* 0x00100011ec007388 */ /* 0x000fe20000000800 */
[----:B------:R-:W-:Y:S01]  /*4600*/  FMUL.FTZ R23, R139, R23 ;  /* 0x000000178b177220 */ /* 0x000fe20000410000 */
[----:B---3--:R-:W-:Y:S01]  /*4610*/  F2FP.BF16.PACK_AB R2, R19, R79 ;  /* 0x0000004f1302723e */ /* 0x008fe200000010ff */
[----:B------:R-:W-:Y:S01]  /*4620*/  FMUL.FTZ R24, R144, R24 ;  /* 0x0000001890187220 */ /* 0x000fe20000410000 */
[----:B------:R-:W-:Y:S01]  /*4630*/  STS [R235+0x13c80], R6 ;  /* 0x013c8006eb007388 */ /* 0x000fe20000000800 */
[----:B------:R-:W-:Y:S01]  /*4640*/  F2FP.BF16.PACK_AB R5, R5, R22 ;  /* 0x000000160505723e */ /* 0x000fe200000010ff */
[----:B------:R-:W-:Y:S01]  /*4650*/  FMUL.FTZ R12, R201, R25 ;  /* 0x00000019c90c7220 */ /* 0x000fe20000410000 */
[----:B------:R-:W-:Y:S01]  /*4660*/  F2FP.BF16.PACK_AB R9, R138, R81 ;  /* 0x000000518a09723e */ /* 0x000fe200000010ff */
[----:B------:R2:W-:Y:S01]  /*4670*/  STS [R236+0x1800], R2 ;  /* 0x00180002ec007388 */ /* 0x0005e20000000800 */
[----:B------:R-:W-:Y:S02]  /*4680*/  F2FP.BF16.PACK_AB R13, R23, R80 ;  /* 0x00000050170d723e */ /* 0x000fe400000010ff */
[----:B------:R-:W-:Y:S01]  /*4690*/  F2FP.BF16.PACK_AB R12, R12, R24 ;  /* 0x000000180c0c723e */ /* 0x000fe200000010ff */
[----:B------:R-:W-:Y:S04]  /*46a0*/  STS [R235+0x14480], R132 ;  /* 0x01448084eb007388 */ /* 0x000fe80000000800 */
[----:B------:R-:W-:Y:S01]  /*46b0*/  STS [R236+0x2000], R16 ;  /* 0x00200010ec007388 */ /* 0x000fe20000000800 */
[--C-:B-1----:R-:W-:Y:S02]  /*46c0*/  FADD.FTZ R10, R10, -R0.reuse ;  /* 0x800000000a0a7221 */ /* 0x102fe40000010000 */
[--C-:B------:R-:W-:Y:S01]  /*46d0*/  FADD.FTZ R11, R11, -R0.reuse ;  /* 0x800000000b0b7221 */ /* 0x100fe20000010000 */
[----:B------:R-:W-:Y:S01]  /*46e0*/  STS [R235+0x14c80], R4 ;  /* 0x014c8004eb007388 */ /* 0x000fe20000000800 */
[----:B------:R-:W-:Y:S02]  /*46f0*/  FMUL.FTZ R10, R145, R10 ;  /* 0x0000000a910a7220 */ /* 0x000fe40000410000 */
[----:B------:R-:W-:Y:S02]  /*4700*/  FMUL.FTZ R11, R134, R11 ;  /* 0x0000000b860b7220 */ /* 0x000fe40000410000 */
[--C-:B------:R-:W-:Y:S02]  /*4710*/  FADD.FTZ R14, R14, -R0.reuse ;  /* 0x800000000e0e7221 */ /* 0x100fe40000010000 */
[--C-:B------:R-:W-:Y:S02]  /*4720*/  FADD.FTZ R15, R15, -R0.reuse ;  /* 0x800000000f0f7221 */ /* 0x100fe40000010000 */
[----:B------:R-:W-:Y:S02]  /*4730*/  FMUL.FTZ R14, R79, R14 ;  /* 0x0000000e4f0e7220 */ /* 0x000fe40000410000 */
[----:B------:R-:W-:Y:S01]  /*4740*/  FMUL.FTZ R15, R19, R15 ;  /* 0x0000000f130f7220 */ /* 0x000fe20000410000 */
[----:B--2---:R-:W-:Y:S01]  /*4750*/  F2FP.BF16.PACK_AB R2, R200, R18 ;  /* 0x00000012c802723e */ /* 0x004fe200000010ff */
[--C-:B------:R-:W-:Y:S02]  /*4760*/  FADD.FTZ R26, R26, -R0.reuse ;  /* 0x800000001a1a7221 */ /* 0x100fe40000010000 */
[----:B------:R-:W-:Y:S01]  /*4770*/  FADD.FTZ R27, R27, -R0 ;  /* 0x800000001b1b7221 */ /* 0x000fe20000010000 */
[----:B------:R-:W-:Y:S01]  /*4780*/  F2FP.BF16.PACK_AB R0, R15, R14 ;  /* 0x0000000e0f00723e */ /* 0x000fe200000010ff */
[----:B------:R1:W-:Y:S01]  /*4790*/  STS [R236+0x2800], R2 ;  /* 0x00280002ec007388 */ /* 0x0003e20000000800 */
[----:B------:R-:W-:Y:S02]  /*47a0*/  FMUL.FTZ R18, R18, R26 ;  /* 0x0000001a12127220 */ /* 0x000fe40000410000 */
[----:B------:R-:W-:Y:S01]  /*47b0*/  FMUL.FTZ R200, R200, R27 ;  /* 0x0000001bc8c87220 */ /* 0x000fe20000410000 */
        /* <DEDUP_REMOVED lines=97> */
[----:B------:R-:W3:Y:S01]  /*4dd0*/  LDL R237, [R1+0x2c] ;  /* 0x00002c0001ed7983 */ /* 0x000ee20000100800 */
[----:B------:R-:W-:Y:S02]  /*4de0*/  IMAD R4, R2, c[0x0][0x208], RZ ;  /* 0x0000820002047a24 */ /* 0x000fe400078e02ff */
[C---:B------:R-:W-:Y:S01]  /*4df0*/  IMAD.WIDE.U32 R2, R234.reuse, c[0x0][0x208], RZ ;  /* 0x00008200ea027a25 */ /* 0x040fe200078e00ff */
[----:B------:R-:W4:Y:S03]  /*4e00*/  LDL.64 R238, [R1] ;  /* 0x0000000001ee7983 */ /* 0x000f260000100a00 */
[----:B------:R-:W-:Y:S02]  /*4e10*/  IMAD R4, R234, c[0x0][0x20c], R4 ;  /* 0x00008300ea047a24 */ /* 0x000fe400078e0204 */
[C---:B------:R-:W-:Y:S02]  /*4e20*/  IMAD.SHL.U32 R6, R2.reuse, 0x40, RZ ;  /* 0x0000004002067824 */ /* 0x040fe400078e00ff */
[----:B------:R-:W-:Y:S05]  /*4e30*/  IMAD.IADD R3, R3, 0x1, R4 ;  /* 0x0000000103037824 */ /* 0x000fea00078e0204 */
[----:B------:R-:W-:Y:S02]  /*4e40*/  SHF.L.U64.HI R3, R2, 0x6, R3 ;  /* 0x0000000602037819 */ /* 0x000fe40000010203 */
[C---:B--2---:R-:W-:Y:S02]  /*4e50*/  IADD3 R4, P1, R5.reuse, R240, RZ ;  /* 0x000000f005047210 */ /* 0x044fe40007f3e0ff */
[----:B------:R-:W1:Y:S02]  /*4e60*/  S2R R240, SR_TID.X ;  /* 0x0000000000f07919 */ /* 0x000e640000002100 */
[----:B---3--:R-:W-:Y:S02]  /*4e70*/  LEA.HI.X.SX32 R7, R5, R237, 0x1, P1 ;  /* 0x000000ed05077211 */ /* 0x008fe400008f0eff */
[----:B------:R-:W-:Y:S02]  /*4e80*/  LOP3.LUT P1, RZ, R248, 0x1, RZ, 0xc0, !PT ;  /* 0x00000001f8ff7812 */ /* 0x000fe4000782c0ff */
[----:B----4-:R-:W-:Y:S04]  /*4e90*/  IADD3 R10, P6, P5, R238, UR12, R6 ;  /* 0x0000000cee0a7c10 */ /* 0x010fe8000fdde006 */
[----:B------:R-:W-:Y:S02]  /*4ea0*/  IADD3.X R11, R251, UR6, R3, P6, P5 ;  /* 0x00000006fb0b7c10 */ /* 0x000fe4000b7ea403 */
[C---:B------:R-:W-:Y:S04]  /*4eb0*/  LEA R8, P5, R4.reuse, c[0x0][0x280], 0x2 ;  /* 0x0000a00004087a11 */ /* 0x040fe800078a10ff */
[----:B------:R-:W-:Y:S02]  /*4ec0*/  LEA.HI.X R9, R4, c[0x0][0x284], R7, 0x2, P5 ;  /* 0x0000a10004097a11 */ /* 0x000fe400028f1407 */
[----:B-1----:R-:W-:Y:S04]  /*4ed0*/  SHF.R.S32.HI R237, RZ, 0x1f, R240 ;  /* 0x0000001fffed7819 */ /* 0x002fe800000114f0 */
[----:B------:R-:W-:Y:S04]  /*4ee0*/  LEA.HI R237, R237, R240, RZ, 0x3 ;  /* 0x000000f0eded7211 */ /* 0x000fe800078f18ff */
[----:B------:R-:W-:Y:S04]  /*4ef0*/  SHF.R.S32.HI R237, RZ, 0x3, R237 ;  /* 0x00000003ffed7819 */ /* 0x000fe800000114ed */
[----:B------:R-:W-:Y:S02]  /*4f00*/  IADD3 R2, -R237, R245, -R5 ;  /* 0x000000f5ed027210 */ /* 0x000fe40007ffe905 */
[----:B------:R-:W-:Y:S02]  /*4f10*/  IADD3 R5, P6, R6, R238, RZ ;  /* 0x000000ee06057210 */ /* 0x000fe40007fde0ff */
[----:B------:R-:W1:Y:S01]  /*4f20*/  S2R R238, SR_TID.X ;  /* 0x0000000000ee7919 */ /* 0x000e620000002100 */
[C---:B------:R-:W-:Y:S02]  /*4f30*/  ISETP.LT.OR P5, PT, R2.reuse, 0x1, !P1 ;  /* 0x000000010200780c */ /* 0x040fe40004fa1670 */
[----:B------:R-:W-:Y:S01]  /*4f40*/  IMAD.X R3, R3, 0x1, R251, P6 ;  /* 0x0000000103037824 */ /* 0x000fe200030e06fb */
[C---:B------:R-:W-:Y:S02]  /*4f50*/  LEA R6, P6, R5.reuse, c[0x0][0x1f0], 0x1 ;  /* 0x00007c0005067a11 */ /* 0x040fe400078c08ff */
[----:B------:R-:W-:Y:S02]  /*4f60*/  ISETP.LT.OR P1, PT, R2, 0x21, !P1 ;  /* 0x000000210200780c */ /* 0x000fe40004f21670 */
[----:B------:R-:W-:Y:S02]  /*4f70*/  LEA.HI.X R7, R5, c[0x0][0x1f4], R3, 0x1, P6 ;  /* 0x00007d0005077a11 */ /* 0x000fe400030f0c03 */
[C---:B------:R-:W-:Y:S04]  /*4f80*/  LEA R4, P6, R10.reuse, c[0x0][0x1f0], 0x1 ;  /* 0x00007c000a047a11 */ /* 0x040fe800078c08ff */
        /* <DEDUP_REMOVED lines=13> */
.L_x_904:
[-C--:B-1234-:R-:W-:Y:S01]  /*5060*/  HMMA.16816.F32.BF16 R4, R80, R16.reuse, RZ ;  /* 0x000000105004723c */ /* 0x09efe200000418ff */
[----:B------:R-:W2:Y:S01]  /*5070*/  LDL.64 R238, [R1+0x30] ;  /* 0x0000300001ee7983 */ /* 0x000ea20000100a00 */
[----:B------:R-:W-:Y:S01]  /*5080*/  UIADD3 UR7, UR8, 0x1, URZ ;  /* 0x0000000108077890 */ /* 0x000fe2000fffe03f */
[----:B------:R-:W-:Y:S01]  /*5090*/  ISETP.GE.AND P5, PT, R217, 0x1, PT ;  /* 0x00000001d900780c */ /* 0x000fe20003fa6270 */
[----:B------:R-:W-:Y:S01]  /*50a0*/  UISETP.GE.AND UP0, UPT, UR8, 0x1, UPT ;  /* 0x000000010800788c */ /* 0x000fe2000bf06270 */
[----:B------:R-:W3:Y:S03]  /*50b0*/  LDL R2, [R1+0x14] ;  /* 0x0000140001027983 */ /* 0x000ee60000100800 */
[C---:B------:R-:W-:Y:S01]  /*50c0*/  HMMA.16816.F32.BF16 R8, R132.reuse, R16, RZ ;  /* 0x000000108408723c */ /* 0x040fe200000418ff */
[----:B------:R-:W4:Y:S01]  /*50d0*/  LDL R237, [R1+0x3c] ;  /* 0x00003c0001ed7983 */ /* 0x000f220000100800 */
[----:B------:R-:W-:Y:S03]  /*50e0*/  USEL UR8, UR7, URZ, !UP0 ;  /* 0x0000003f07087287 */ /* 0x000fe6000c000000 */
[----:B------:R-:W-:Y:S03]  /*50f0*/  LDSM.16.M88.4 R140, [R221+0x1800] ;  /* 0x00180000dd8c783b */ /* 0x000fe60000000200 */
[-C--:B------:R-:W-:Y:S01]  /*5100*/  HMMA.16816.F32.BF16 R12, R132, R18.reuse, RZ ;  /* 0x00000012840c723c */ /* 0x080fe200000418ff */
[----:B------:R-:W-:Y:S04]  /*5110*/  LDSM.16.MT88.4 R144, [R0+0x4080] ;  /* 0x004080000090783b */ /* 0x000fe80000004200 */
[----:B------:R-:W-:Y:S03]  /*5120*/  LDSM.16.MT88.4 R156, [R0+0x1880] ;  /* 0x00188000009c783b */ /* 0x000fe60000004200 */
        /* <DEDUP_REMOVED lines=25> */
[----:B------:R-:W5:Y:S07]  /*52c0*/  LDSM.16.MT88.4 R140, [R0+0x4880] ;  /* 0x00488000008c783b */ /* 0x000f6e0000004200 */
[----:B------:R-:W-:Y:S01]  /*52d0*/  HMMA.16816.F32.BF16 R80, R132, R146, R80 ;  /* 0x000000928450723c */ /* 0x000fe20000041850 */
[----:B------:R-:W-:Y:S04]  /*52e0*/  LDSM.16.M88.4 R132, [R221+0x2000] ;  /* 0x00200000dd84783b */ /* 0x000fe80000000200 */
[----:B------:R-:W5:Y:S03]  /*52f0*/  LDSM.16.MT88.4 R144, [R0+0x2080] ;  /* 0x002080000090783b */ /* 0x000f660000004200 */
[-C--:B-1----:R-:W-:Y:S08]  /*5300*/  HMMA.16816.F32.BF16 R4, R136, R156.reuse, R4 ;  /* 0x0000009c8804723c */ /* 0x082ff00000041804 */
[C---:B------:R-:W-:Y:S08]  /*5310*/  HMMA.16816.F32.BF16 R8, R200.reuse, R156, R8 ;  /* 0x0000009cc808723c */ /* 0x040ff00000041808 */
[-C--:B------:R-:W-:Y:S08]  /*5320*/  HMMA.16816.F32.BF16 R12, R200, R158.reuse, R12 ;  /* 0x0000009ec80c723c */ /* 0x080ff0000004180c */
[C---:B------:R-:W-:Y:S01]  /*5330*/  HMMA.16816.F32.BF16 R16, R136.reuse, R158, R16 ;  /* 0x0000009e8810723c */ /* 0x040fe20000041810 */
[----:B------:R-:W1:Y:S07]  /*5340*/  LDSM.16.M88.4 R156, [R221+0x2800] ;  /* 0x00280000dd9c783b */ /* 0x000e6e0000000200 */
[-C--:B-----5:R-:W-:Y:S08]  /*5350*/  HMMA.16816.F32.BF16 R20, R136, R140.reuse, R20 ;  /* 0x0000008c8814723c */ /* 0x0a0ff00000041814 */
[C---:B------:R-:W-:Y:S08]  /*5360*/  HMMA.16816.F32.BF16 R24, R200.reuse, R140, R24 ;  /* 0x0000008cc818723c */ /* 0x040ff00000041818 */
[-C--:B------:R-:W-:Y:S01]  /*5370*/  HMMA.16816.F32.BF16 R76, R200, R142.reuse, R76 ;  /* 0x0000008ec84c723c */ /* 0x080fe2000004184c */
[----:B------:R-:W5:Y:S07]  /*5380*/  LDSM.16.MT88.4 R200, [R0+0x5080] ;  /* 0x0050800000c8783b */ /* 0x000f6e0000004200 */
[----:B------:R-:W-:Y:S01]  /*5390*/  HMMA.16816.F32.BF16 R80, R136, R142, R80 ;  /* 0x0000008e8850723c */ /* 0x000fe20000041850 */
[----:B------:R-:W-:Y:S04]  /*53a0*/  LDSM.16.M88.4 R136, [R223+0x2000] ;  /* 0x00200000df88783b */ /* 0x000fe80000000200 */
[----:B------:R-:W2:Y:S03]  /*53b0*/  LDSM.16.MT88.4 R140, [R0+0x2880] ;  /* 0x00288000008c783b */ /* 0x000ea60000004200 */
[-C--:B------:R-:W-:Y:S08]  /*53c0*/  HMMA.16816.F32.BF16 R4, R132, R144.reuse, R4 ;  /* 0x000000908404723c */ /* 0x080ff00000041804 */
[C---:B-1----:R-:W-:Y:S08]  /*53d0*/  HMMA.16816.F32.BF16 R8, R156.reuse, R144, R8 ;  /* 0x000000909c08723c */ /* 0x042ff00000041808 */
[-C--:B------:R-:W-:Y:S08]  /*53e0*/  HMMA.16816.F32.BF16 R12, R156, R146.reuse, R12 ;  /* 0x000000929c0c723c */ /* 0x080ff0000004180c */
[C---:B------:R-:W-:Y:S01]  /*53f0*/  HMMA.16816.F32.BF16 R16, R132.reuse, R146, R16 ;  /* 0x000000928410723c */ /* 0x040fe20000041810 */
[----:B------:R-:W1:Y:S07]  /*5400*/  LDSM.16.M88.4 R144, [R223+0x2800] ;  /* 0x00280000df90783b */ /* 0x000e6e0000000200 */
[-C--:B-----5:R-:W-:Y:S08]  /*5410*/  HMMA.16816.F32.BF16 R20, R132, R200.reuse, R20 ;  /* 0x000000c88414723c */ /* 0x0a0ff00000041814 */
[C---:B------:R-:W-:Y:S08]  /*5420*/  HMMA.16816.F32.BF16 R24, R156.reuse, R200, R24 ;  /* 0x000000c89c18723c */ /* 0x040ff00000041818 */
[-C--:B------:R-:W-:Y:S01]  /*5430*/  HMMA.16816.F32.BF16 R76, R156, R202.reuse, R76 ;  /* 0x000000ca9c4c723c */ /* 0x080fe2000004184c */
[----:B------:R5:W3:Y:S07]  /*5440*/  LDSM.16.MT88.4 R156, [R0+0x5880] ;  /* 0x00588000009c783b */ /* 0x000aee0000004200 */
[----:B------:R-:W-:Y:S01]  /*5450*/  HMMA.16816.F32.BF16 R80, R132, R202, R80 ;  /* 0x000000ca8450723c */ /* 0x000fe20000041850 */
[----:B------:R-:W-:Y:S07]  /*5460*/  LDSM.16.MT88.4 R132, [R216+0x17880] ;  /* 0x01788000d884783b */ /* 0x000fee0000004200 */
[-C--:B--2---:R-:W-:Y:S08]  /*5470*/  HMMA.16816.F32.BF16 R4, R136, R140.reuse, R4 ;  /* 0x0000008c8804723c */ /* 0x084ff00000041804 */
[C---:B-1----:R-:W-:Y:S04]  /*5480*/  HMMA.16816.F32.BF16 R8, R144.reuse, R140, R8 ;  /* 0x0000008c9008723c */ /* 0x042fe80000041808 */
[----:B-----5:R-:W-:Y:S04]  /*5490*/  IMAD.SHL.U32 R0, R246, 0x2000, RZ ;  /* 0x00002000f6007824 */ /* 0x020fe800078e00ff */
[-C--:B------:R-:W-:Y:S04]  /*54a0*/  HMMA.16816.F32.BF16 R12, R144, R142.reuse, R12 ;  /* 0x0000008e900c723c */ /* 0x080fe8000004180c */
[C---:B------:R-:W-:Y:S04]  /*54b0*/  IADD3 R3, P1, R0.reuse, R238, RZ ;  /* 0x000000ee00037210 */ /* 0x040fe80007f3e0ff */
[C---:B------:R-:W-:Y:S01]  /*54c0*/  HMMA.16816.F32.BF16 R16, R136.reuse, R142, R16 ;  /* 0x0000008e8810723c */ /* 0x040fe20000041810 */
[----:B------:R-:W-:Y:S03]  /*54d0*/  LDSM.16.MT88.4 R140, [R216+0x18080] ;  /* 0x01808000d88c783b */ /* 0x000fe60000004200 */
[----:B----4-:R-:W-:Y:S01]  /*54e0*/  LEA.HI.X.SX32 R0, R0, R237, 0x1, P1 ;  /* 0x000000ed00007211 */ /* 0x010fe200008f0eff */
[----:B---3--:R-:W-:Y:S01]  /*54f0*/  IMAD.MOV.U32 R237, RZ, RZ, R2 ;  /* 0x000000ffffed7224 */ /* 0x008fe200078e0002 */
[C---:B------:R-:W-:Y:S02]  /*5500*/  LEA R2, P1, R3.reuse, c[0x0][0x220], 0x2 ;  /* 0x0000880003027a11 */ /* 0x040fe400078210ff */
[-C--:B------:R-:W-:Y:S04]  /*5510*/  HMMA.16816.F32.BF16 R20, R136, R156.reuse, R20 ;  /* 0x0000009c8814723c */ /* 0x080fe80000041814 */
[----:B------:R-:W-:Y:S01]  /*5520*/  LEA.HI.X R3, R3, c[0x0][0x224], R0, 0x2, P1 ;  /* 0x0000890003037a11 */ /* 0x000fe200008f1400 */
[C---:B------:R-:W-:Y:S01]  /*5530*/  IMAD R0, R217.reuse, 0x2000, R228 ;  /* 0x00002000d9007824 */ /* 0x040fe200078e02e4 */
[----:B------:R-:W-:Y:S02]  /*5540*/  ISETP.GE.AND P1, PT, R234, R237, PT ;  /* 0x000000edea00720c */ /* 0x000fe40003f26270 */
[C---:B------:R-:W-:Y:S01]  /*5550*/  HMMA.16816.F32.BF16 R24, R144.reuse, R156, R24 ;  /* 0x0000009c9018723c */ /* 0x040fe20000041818 */
[----:B------:R-:W-:Y:S03]  /*5560*/  RED.E.ADD.F32.FTZ.RN.STRONG.GPU [R2.64], R4 ;  /* 0x000000040200798e */ /* 0x000fe6000c10e78a */
[----:B------:R-:W-:Y:S01]  /*5570*/  IMAD.SHL.U32 R0, R0, 0x2, RZ ;  /* 0x0000000200007824 */ /* 0x000fe200078e00ff */
[----:B------:R-:W-:Y:S01]  /*5580*/  RED.E.ADD.F32.FTZ.RN.STRONG.GPU [R2.64+0x400], R5 ;  /* 0x000400050200798e */ /* 0x000fe2000c10e78a */
[----:B------:R-:W-:Y:S02]  /*5590*/  IADD3 R217, R217, 0x1, RZ ;  /* 0x00000001d9d97810 */ /* 0x000fe40007ffe0ff */
[-C--:B------:R-:W-:Y:S01]  /*55a0*/  HMMA.16816.F32.BF16 R76, R144, R158.reuse, R76 ;  /* 0x0000009e904c723c */ /* 0x080fe2000004184c */
[----:B------:R-:W-:Y:S03]  /*55b0*/  RED.E.ADD.F32.FTZ.RN.STRONG.GPU [R2.64+0x800], R6 ;  /* 0x000800060200798e */ /* 0x000fe6000c10e78a */
[----:B------:R-:W-:Y:S01]  /*55c0*/  SEL R217, R217, RZ, !P5 ;  /* 0x000000ffd9d97207 */ /* 0x000fe20006800000 */
[----:B------:R-:W-:Y:S03]  /*55d0*/  RED.E.ADD.F32.FTZ.RN.STRONG.GPU [R2.64+0xc00], R7 ;  /* 0x000c00070200798e */ /* 0x000fe6000c10e78a */
[----:B------:R-:W-:Y:S01]  /*55e0*/  HMMA.16816.F32.BF16 R80, R136, R158, R80 ;  /* 0x0000009e8850723c */ /* 0x000fe20000041850 */
        /* <DEDUP_REMOVED lines=144> */
.L_x_902:
        /* <DEDUP_REMOVED lines=20> */
[----:B------:R-:W-:Y:S02]  /*6030*/  LEA.HI R2, R27, R77, RZ, 0x5 ;  /* 0x0000004d1b027211 */ /* 0x000fe400078f28ff */
[--C-:B------:R-:W-:Y:S02]  /*6040*/  SHF.R.S32.HI R6, RZ, 0x2, R4.reuse ;  /* 0x00000002ff067819 */ /* 0x100fe40000011404 */
[----:B------:R-:W-:Y:S02]  /*6050*/  SHF.R.S32.HI R0, RZ, 0x1f, R4 ;  /* 0x0000001fff007819 */ /* 0x000fe40000011404 */
[----:B------:R-:W-:-:S02]  /*6060*/  SHF.R.S32.HI R3, RZ, 0x5, R2 ;  /* 0x00000005ff037819 */ /* 0x000fc40000011402 */
[----:B------:R-:W-:Y:S02]  /*6070*/  LEA.HI R0, R0, R6, RZ, 0x3 ;  /* 0x0000000600007211 */ /* 0x000fe400078f18ff */
[----:B-1----:R-:W-:Y:S02]  /*6080*/  LEA.HI R5, R27, R77, RZ, 0x6 ;  /* 0x0000004d1b057211 */ /* 0x002fe400078f30ff */
        /* <DEDUP_REMOVED lines=120> */
.L_x_907:
        /* <DEDUP_REMOVED lines=63> */
.L_x_909:
[----:B-1--4-:R-:W-:Y:S05]  /*6c00*/  BSYNC B0 ;  /* 0x0000000000007941 */ /* 0x012fea0003800000 */
.L_x_908:
        /* <DEDUP_REMOVED lines=16> */
.L_x_911:
[----:B------:R-:W-:Y:S05]  /*6d10*/  BSYNC B0 ;  /* 0x0000000000007941 */ /* 0x000fea0003800000 */
.L_x_910:
        /* <DEDUP_REMOVED lines=16> */
.L_x_913:
[----:B------:R-:W-:Y:S05]  /*6e20*/  BSYNC B0 ;  /* 0x0000000000007941 */ /* 0x000fea0003800000 */
.L_x_912:
        /* <DEDUP_REMOVED lines=16> */
.L_x_915:
[----:B------:R-:W-:Y:S05]  /*6f30*/  BSYNC B0 ;  /* 0x0000000000007941 */ /* 0x000fea0003800000 */
.L_x_914:
        /* <DEDUP_REMOVED lines=16> */
.L_x_917:
[----:B------:R-:W-:Y:S05]  /*7040*/  BSYNC B0 ;  /* 0x0000000000007941 */ /* 0x000fea0003800000 */
.L_x_916:
        /* <DEDUP_REMOVED lines=16> */
.L_x_919:
[----:B------:R-:W-:Y:S05]  /*7150*/  BSYNC B0 ;  /* 0x0000000000007941 */ /* 0x000fea0003800000 */
.L_x_918:
        /* <DEDUP_REMOVED lines=19> */
.L_x_921:
[----:B------:R-:W-:Y:S05]  /*7290*/  BSYNC B0 ;  /* 0x0000000000007941 */ /* 0x000fea0003800000 */
.L_x_920:
        /* <DEDUP_REMOVED lines=14> */
.L_x_923:
[----:B------:R-:W-:Y:S05]  /*7380*/  BSYNC B0 ;  /* 0x0000000000007941 */ /* 0x000fea0003800000 */
.L_x_922:
        /* <DEDUP_REMOVED lines=14> */
.L_x_925:
[----:B------:R-:W-:Y:S05]  /*7470*/  BSYNC B0 ;  /* 0x0000000000007941 */ /* 0x000fea0003800000 */
.L_x_924:
        /* <DEDUP_REMOVED lines=14> */
.L_x_927:
[----:B------:R-:W-:Y:S05]  /*7560*/  BSYNC B0 ;  /* 0x0000000000007941 */ /* 0x000fea0003800000 */
.L_x_926:
        /* <DEDUP_REMOVED lines=14> */
.L_x_929:
[----:B------:R-:W-:Y:S05]  /*7650*/  BSYNC B0 ;  /* 0x0000000000007941 */ /* 0x000fea0003800000 */
.L_x_928:
        /* <DEDUP_REMOVED lines=14> */
.L_x_906:
[----:B------:R-:W2:Y:S01]  /*7740*/  LDL R8, [R1+0x40] ;  /* 0x0000400001087983 */ /* 0x000ea20000100800 */
[----:B------:R-:W-:Y:S01]  /*7750*/  ISETP.NE.U32.AND P1, PT, RZ, c[0x0][0x358], PT ;  /* 0x0000d600ff007a0c */ /* 0x000fe20003f25070 */
[----:B------:R-:W-:Y:S01]  /*7760*/  IMAD.MOV.U32 R2, RZ, RZ, 0x4 ;  /* 0x00000004ff027424 */ /* 0x000fe200078e00ff */
[----:B------:R-:W-:Y:S02]  /*7770*/  ISETP.NE.U32.AND P0, PT, RZ, c[0x0][0x360], PT ;  /* 0x0000d800ff007a0c */ /* 0x000fe40003f05070 */
[----:B------:R-:W-:Y:S02]  /*7780*/  ISETP.NE.AND.EX P1, PT, RZ, c[0x0][0x35c], PT, P1 ;  /* 0x0000d700ff007a0c */ /* 0x000fe40003f25310 */
[----:B------:R-:W-:Y:S01]  /*7790*/  ISETP.NE.AND.EX P0, PT, RZ, c[0x0][0x364], PT, P0 ;  /* 0x0000d900ff007a0c */ /* 0x000fe20003f05300 */
[----:B-12---:R-:W-:-:S10]  /*77a0*/  IMAD.WIDE R4, R8, R2, c[0x0][0x358] ;  /* 0x0000d60008047625 */ /* 0x006fd400078e0202 */
        /* <DEDUP_REMOVED lines=12> */
.L_x_930:
        /* <DEDUP_REMOVED lines=40> */
.L_x_932:
[----:B------:R-:W-:Y:S05]  /*7af0*/  BSYNC B0 ;  /* 0x0000000000007941 */ /* 0x000fea0003800000 */
.L_x_931:
        /* <DEDUP_REMOVED lines=16> */
.L_x_934:
[----:B------:R-:W-:Y:S05]  /*7c00*/  BSYNC B0 ;  /* 0x0000000000007941 */ /* 0x000fea0003800000 */
.L_x_933:
        /* <DEDUP_REMOVED lines=16> */
.L_x_936:
[----:B------:R-:W-:Y:S05]  /*7d10*/  BSYNC B0 ;  /* 0x0000000000007941 */ /* 0x000fea0003800000 */
.L_x_935:
        /* <DEDUP_REMOVED lines=16> */
.L_x_938:
[----:B------:R-:W-:Y:S05]  /*7e20*/  BSYNC B0 ;  /* 0x0000000000007941 */ /* 0x000fea0003800000 */
.L_x_937:
        /* <DEDUP_REMOVED lines=16> */
.L_x_940:
[----:B------:R-:W-:Y:S05]  /*7f30*/  BSYNC B0 ;  /* 0x0000000000007941 */ /* 0x000fea0003800000 */
.L_x_939:
        /* <DEDUP_REMOVED lines=16> */
.L_x_942:
[----:B------:R-:W-:Y:S05]  /*8040*/  BSYNC B0 ;  /* 0x0000000000007941 */ /* 0x000fea0003800000 */
.L_x_941:
        /* <DEDUP_REMOVED lines=19> */
.L_x_944:
[----:B------:R-:W-:Y:S05]  /*8180*/  BSYNC B0 ;  /* 0x0000000000007941 */ /* 0x000fea0003800000 */
.L_x_943:
        /* <DEDUP_REMOVED lines=14> */
.L_x_946:
[----:B------:R-:W-:Y:S05]  /*8270*/  BSYNC B0 ;  /* 0x0000000000007941 */ /* 0x000fea0003800000 */
.L_x_945:
        /* <DEDUP_REMOVED lines=14> */
.L_x_948:
[----:B------:R-:W-:Y:S05]  /*8360*/  BSYNC B0 ;  /* 0x0000000000007941 */ /* 0x000fea0003800000 */
.L_x_947:
        /* <DEDUP_REMOVED lines=14> */
.L_x_950:
[----:B------:R-:W-:Y:S05]  /*8450*/  BSYNC B0 ;  /* 0x0000000000007941 */ /* 0x000fea0003800000 */
.L_x_949:
        /* <DEDUP_REMOVED lines=14> */
.L_x_952:
[----:B------:R-:W-:Y:S05]  /*8540*/  BSYNC B0 ;  /* 0x0000000000007941 */ /* 0x000fea0003800000 */
.L_x_951:
        /* <DEDUP_REMOVED lines=14> */
.L_x_953:
        /* <DEDUP_REMOVED lines=13> */
.L_x_2311:


//--------------------- .text._ZN7cutlass13device_kernelIN5flash19enable_sm80_to_sm89INS1_16FlashAttnBwdSm80INS1_25CollectiveMainloopBwdSm80ILi2ELi1EN4cute5tupleIJNS5_1CILi64EEENS7_ILi96EEENS7_ILi128EEEEEENS_10bfloat16_tEfNS_4arch4Sm80ELb1ELb0ELb0ELb1ELb0ELb0ELb0ELb0ELi2ELi2ELi2ELi2ELb1EEENS1_24CollectiveEpilogueBwdGQAISB_fSE_Li256ELb1ELb0EEENS1_25SingleTileBwdLPTSchedulerILb1ELi96ELb0EEEEEEEEEvNT_6ParamsE --------------------------
	.section	.text._ZN7cutlass13device_kernelIN5flash19enable_sm80_to_sm89INS1_16FlashAttnBwdSm80INS1_25CollectiveMainloopBwdSm80ILi2ELi1EN4cute5tupleIJNS5_1CILi64EEENS7_ILi96EEENS7_ILi128EEEEEENS_10bfloat16_tEfNS_4arch4Sm80ELb1ELb0ELb0ELb1ELb0ELb0ELb0ELb0ELi2ELi2ELi2ELi2ELb1EEENS1_24CollectiveEpilogueBwdGQAISB_fSE_Li256ELb1ELb0EEENS1_25SingleTileBwdLPTSchedulerILb1ELi96ELb0EEEEEEEEEvNT_6ParamsE,"ax",@progbits
	.sectioninfo	@"SHI_REGISTERS=255"
	.align	128
.text._ZN7cutlass13device_kernelIN5flash19enable_sm80_to_sm89INS1_16FlashAttnBwdSm80INS1_25CollectiveMainloopBwdSm80ILi2ELi1EN4cute5tupleIJNS5_1CILi64EEENS7_ILi96EEENS7_ILi128EEEEEENS_10bfloat16_tEfNS_4arch4Sm80ELb1ELb0ELb0ELb1ELb0ELb0ELb0ELb0ELi2ELi2ELi2ELi2ELb1EEENS1_24CollectiveEpilogueBwdGQAISB_fSE_Li256ELb1ELb0EEENS1_25SingleTileBwdLPTSchedulerILb1ELi96ELb0EEEEEEEEEvNT_6ParamsE:
        .type           _ZN7cutlass13device_kernelIN5flash19enable_sm80_to_sm89INS1_16FlashAttnBwdSm80INS1_25CollectiveMainloopBwdSm80ILi2ELi1EN4cute5tupleIJNS5_1CILi64EEENS7_ILi96EEENS7_ILi128EEEEEENS_10bfloat16_tEfNS_4arch4Sm80ELb1ELb0ELb0ELb1ELb0ELb0ELb0ELb0ELi2ELi2ELi2ELi2ELb1EEENS1_24CollectiveEpilogueBwdGQAISB_fSE_Li256ELb1ELb0EEENS1_25SingleTileBwdLPTSchedulerILb1ELi96ELb0EEEEEEEEEvNT_6ParamsE,@function
        .size           _ZN7cutlass13device_kernelIN5flash19enable_sm80_to_sm89INS1_16FlashAttnBwdSm80INS1_25CollectiveMainloopBwdSm80ILi2ELi1EN4cute5tupleIJNS5_1CILi64EEENS7_ILi96EEENS7_ILi128EEEEEENS_10bfloat16_tEfNS_4arch4Sm80ELb1ELb0ELb0ELb1ELb0ELb0ELb0ELb0ELi2ELi2ELi2ELi2ELb1EEENS1_24CollectiveEpilogueBwdGQAISB_fSE_Li256ELb1ELb0EEENS1_25SingleTileBwdLPTSchedulerILb1ELi96ELb0EEEEEEEEEvNT_6ParamsE,(.L_x_2312 - _ZN7cutlass13device_kernelIN5flash19enable_sm80_to_sm89INS1_16FlashAttnBwdSm80INS1_25CollectiveMainloopBwdSm80ILi2ELi1EN4cute5tupleIJNS5_1CILi64EEENS7_ILi96EEENS7_ILi128EEEEEENS_10bfloat16_tEfNS_4arch4Sm80ELb1ELb0ELb0ELb1ELb0ELb0ELb0ELb0ELi2ELi2ELi2ELi2ELb1EEENS1_24CollectiveEpilogueBwdGQAISB_fSE_Li256ELb1ELb0EEENS1_25SingleTileBwdLPTSchedulerILb1ELi96ELb0EEEEEEEEEvNT_6ParamsE)
        .other          _ZN7cutlass13device_kernelIN5flash19enable_sm80_to_sm89INS1_16FlashAttnBwdSm80INS1_25CollectiveMainloopBwdSm80ILi2ELi1EN4cute5tupleIJNS5_1CILi64EEENS7_ILi96EEENS7_ILi128EEEEEENS_10bfloat16_tEfNS_4arch4Sm80ELb1ELb0ELb0ELb1ELb0ELb0ELb0ELb0ELi2ELi2ELi2ELi2ELb1EEENS1_24CollectiveEpilogueBwdGQAISB_fSE_Li256ELb1ELb0EEENS1_25SingleTileBwdLPTSchedulerILb1ELi96ELb0EEEEEEEEEvNT_6ParamsE,@"STO_CUDA_ENTRY STV_DEFAULT"
_ZN7cutlass13device_kernelIN5flash19enable_sm80_to_sm89INS1_16FlashAttnBwdSm80INS1_25CollectiveMainloopBwdSm80ILi2ELi1EN4cute5tupleIJNS5_1CILi64EEENS7_ILi96EEENS7_ILi128EEEEEENS_10bfloat16_tEfNS_4arch4Sm80ELb1ELb0ELb0ELb1ELb0ELb0ELb0ELb0ELi2ELi2ELi2ELi2ELb1EEENS1_24CollectiveEpilogueBwdGQAISB_fSE_Li256ELb1ELb0EEENS1_25SingleTileBwdLPTSchedulerILb1ELi96ELb0EEEEEEEEEvNT_6ParamsE:
        /* <DEDUP_REMOVED lines=26> */
.L_x_955:
[----:B------:R-:W-:Y:S02]  /*01a0*/  MOV R3, c[0x0][0x3b4] ;  /* 0x0000ed0000037a02 */ /* 0x000fe40000000f00 */
[----:B------:R-:W-:Y:S02]  /*01b0*/  MOV R4, R0 ;  /* 0x0000000000047202 */ /* 0x000fe40000000f00 */
[----:B------:R-:W-:-:S13]  /*01c0*/  ISETP.NE.AND P0, PT, R3, 0x1, PT ;  /* 0x000000010300780c */ /* 0x000fda0003f05270 */
[----:B------:R-:W-:-:S05]  /*01d0*/  @P0 IMAD.HI.U32 R3, R0, c[0x0][0x3b8], RZ ;  /* 0x0000ee0000030a27 */ /* 0x000fca00078e00ff */
[----:B------:R-:W-:-:S05]  /*01e0*/  @P0 SHF.R.U32.HI R4, RZ, c[0x0][0x3bc], R3 ;  /* 0x0000ef00ff040a19 */ /* 0x000fca0000011603 */
[----:B------:R1:W-:Y:S01]  /*01f0*/  STL [R1+0x20], R4 ;  /* 0x0000200401007387 */ /* 0x0003e20000100800 */
[----:B------:R-:W-:-:S03]  /*0200*/  IMAD R3, R4, c[0x0][0x3b4], RZ ;  /* 0x0000ed0004037a24 */ /* 0x000fc600078e02ff */
.L_x_956:
        /* <DEDUP_REMOVED lines=10> */
[----:B------:R-:W-:Y:S01]  /*02b0*/  IMAD R251, R2, c[0x0][0x3a8], R0 ;  /* 0x0000ea0002fb7a24 */ /* 0x000fe200078e0200 */
[----:B------:R-:W-:Y:S05]  /*02c0*/  @!P0 BRA `(.L_x_957) ;  /* 0x0000004000008947 */ /* 0x000fea0003800000 */
[----:B------:R-:W-:-:S05]  /*02d0*/  MOV R2, 0x4 ;  /* 0x0000000400027802 */ /* 0x000fca0000000f00 */
[----:B------:R-:W-:-:S05]  /*02e0*/  IMAD.WIDE R2, R4, R2, c[0x0][0x3e8] ;  /* 0x0000fa0004027625 */ /* 0x000fca00078e0202 */
[----:B------:R1:W5:Y:S01]  /*02f0*/  LDG.E R0, [R2.64] ;  /* 0x0000000e02007981 */ /* 0x000362000c1e1900 */
[----:B------:R-:W-:Y:S05]  /*0300*/  BRA `(.L_x_958) ;  /* 0x000000a000007947 */ /* 0x000fea0003800000 */
.L_x_957:
[----:B------:R-:W-:-:S04]  /*0310*/  ISETP.NE.U32.AND P0, PT, RZ, c[0x0][0x3e0], PT ;  /* 0x0000f800ff007a0c */ /* 0x000fc80003f05070 */
[----:B------:R-:W-:-:S13]  /*0320*/  ISETP.NE.AND.EX P0, PT, RZ, c[0x0][0x3e4], PT, P0 ;  /* 0x0000f900ff007a0c */ /* 0x000fda0003f05300 */
[----:B------:R-:W-:Y:S05]  /*0330*/  @!P0 BRA `(.L_x_959) ;  /* 0x0000006000008947 */ /* 0x000fea0003800000 */
[----:B------:R-:W-:-:S05]  /*0340*/  MOV R2, 0x4 ;  /* 0x0000000400027802 */ /* 0x000fca0000000f00 */
[----:B------:R-:W-:-:S05]  /*0350*/  IMAD.WIDE R2, R4, R2, c[0x0][0x3e0] ;  /* 0x0000f80004027625 */ /* 0x000fca00078e0202 */
[----:B------:R-:W2:Y:S04]  /*0360*/  LDG.E R5, [R2.64] ;  /* 0x0000000e02057981 */ /* 0x000ea8000c1e1900 */
[----:B------:R-:W2:Y:S02]  /*0370*/  LDG.E R0, [R2.64+0x4] ;  /* 0x0000040e02007981 */ /* 0x000ea4000c1e1900 */
[----:B--2---:R-:W-:Y:S01]  /*0380*/  IADD3 R0, -R5, R0, RZ ;  /* 0x0000000005007210 */ /* 0x004fe20007ffe1ff */
[----:B------:R-:W-:Y:S05]  /*0390*/  BRA `(.L_x_958) ;  /* 0x0000001000007947 */ /* 0x000fea0003800000 */
.L_x_959:
[----:B------:R-:W-:-:S03]  /*03a0*/  MOV R0, c[0x0][0x3dc] ;  /* 0x0000f70000007a02 */ /* 0x000fc60000000f00 */
.L_x_958:
        /* <DEDUP_REMOVED lines=9> */
.L_x_954:
        /* <DEDUP_REMOVED lines=17> */
.L_x_961:
[----:B------:R-:W-:Y:S02]  /*0550*/  MOV R3, c[0x0][0x3b4] ;  /* 0x0000ed0000037a02 */ /* 0x000fe40000000f00 */
[----:B------:R-:W-:Y:S02]  /*0560*/  MOV R4, R0 ;  /* 0x0000000000047202 */ /* 0x000fe40000000f00 */
[----:B------:R-:W-:-:S13]  /*0570*/  ISETP.NE.AND P0, PT, R3, 0x1, PT ;  /* 0x000000010300780c */ /* 0x000fda0003f05270 */
[----:B------:R-:W-:-:S05]  /*0580*/  @P0 IMAD.HI.U32 R3, R0, c[0x0][0x3b8], RZ ;  /* 0x0000ee0000030a27 */ /* 0x000fca00078e00ff */
[----:B------:R-:W-:-:S05]  /*0590*/  @P0 SHF.R.U32.HI R4, RZ, c[0x0][0x3bc], R3 ;  /* 0x0000ef00ff040a19 */ /* 0x000fca0000011603 */
[----:B------:R1:W-:Y:S01]  /*05a0*/  STL [R1+0x20], R4 ;  /* 0x0000200401007387 */ /* 0x0003e20000100800 */
[----:B------:R-:W-:-:S03]  /*05b0*/  IMAD R3, R4, c[0x0][0x3b4], RZ ;  /* 0x0000ed0004037a24 */ /* 0x000fc600078e02ff */
.L_x_962:
        /* <DEDUP_REMOVED lines=16> */
.L_x_963:
        /* <DEDUP_REMOVED lines=9> */
.L_x_965:
[----:B------:R-:W-:-:S03]  /*0750*/  MOV R0, c[0x0][0x3dc] ;  /* 0x0000f70000007a02 */ /* 0x000fc60000000f00 */
.L_x_964:
        /* <DEDUP_REMOVED lines=8> */
.L_x_960:
        /* <DEDUP_REMOVED lines=8> */
[----:B------:R-:W-:-:S03]  /*0860*/  ISETP.NE.AND.EX P3, PT, RZ, c[0x0][0x2d4], PT, P3 ;  /* 0x0000b500ff007a0c */ /* 0x000fc60003f65330 */
[----:B------:R-:W-:-:S08]  /*0870*/  IMAD.WIDE R2, R23, R14, c[0x0][0x2d0] ;  /* 0x0000b40017027625 */ /* 0x000fd000078e020e */
        /* <DEDUP_REMOVED lines=9> */
[----:B------:R-:W-:Y:S01]  /*0910*/  CS2R R12, SRZ ;  /* 0x00000000000c7805 */ /* 0x000fe2000001ff00 */
[----:B------:R-:W-:Y:S02]  /*0920*/  IMAD.MOV.U32 R22, RZ, RZ, RZ ;  /* 0x000000ffff167224 */ /* 0x000fe400078e00ff */
[----:B------:R-:W-:Y:S02]  /*0930*/  IMAD.MOV.U32 R239, RZ, RZ, c[0x0][0x198] ;  /* 0x00006600ffef7624 */ /* 0x000fe400078e00ff */
[----:B--2---:R-:W-:-:S05]  /*0940*/  @P4 IMAD R0, R23, 0x40, R0 ;  /* 0x0000004017004824 */ /* 0x004fca00078e0200 */
[----:B-1----:R-:W-:-:S04]  /*0950*/  @P4 SHF.R.S32.HI R6, RZ, 0x1f, R0 ;  /* 0x0000001fff064819 */ /* 0x002fc80000011400 */
[----:B------:R-:W-:Y:S01]  /*0960*/  @P4 LEA.HI R0, R6, R0, RZ, 0x6 ;  /* 0x0000000006004211 */ /* 0x000fe200078f30ff */
[--C-:B---3--:R-:W-:Y:S01]  /*0970*/  @P4 IMAD.MOV.U32 R10, RZ, RZ, R9.reuse ;  /* 0x000000ffff0a4224 */ /* 0x108fe200078e0009 */
[----:B------:R-:W-:Y:S01]  /*0980*/  @P4 SHF.R.S32.HI R11, RZ, 0x1f, R9 ;  /* 0x0000001fff0b4819 */ /* 0x000fe20000011409 */
[--C-:B----4-:R-:W-:Y:S01]  /*0990*/  @P3 IMAD.MOV.U32 R12, RZ, RZ, R8.reuse ;  /* 0x000000ffff0c3224 */ /* 0x110fe200078e0008 */
[----:B------:R-:W-:Y:S02]  /*09a0*/  @P3 SHF.R.S32.HI R13, RZ, 0x1f, R8 ;  /* 0x0000001fff0d3819 */ /* 0x000fe40000011408 */
[----:B------:R-:W-:Y:S01]  /*09b0*/  @P4 LOP3.LUT R22, R0, 0xffffffc0, RZ, 0xc0, !PT ;  /* 0xffffffc000164812 */ /* 0x000fe200078ec0ff */
[----:B------:R-:W-:Y:S05]  /*09c0*/  @P0 BRA `(.L_x_966) ;  /* 0x0000004000000947 */ /* 0x000fea0003800000 */
[----:B------:R-:W-:Y:S05]  /*09d0*/  @!P4 BRA `(.L_x_966) ;  /* 0x000000300000c947 */ /* 0x000fea0003800000 */
[----:B------:R1:W2:Y:S04]  /*09e0*/  LDG.E R0, [R4.64] ;  /* 0x0000000e04007981 */ /* 0x0002a8000c1e1900 */
[----:B-1----:R-:W2:Y:S02]  /*09f0*/  LDG.E R4, [R4.64+0x4] ;  /* 0x0000040e04047981 */ /* 0x002ea4000c1e1900 */
[----:B--2--5:R-:W-:-:S02]  /*0a00*/  IADD3 R238, -R0, R4, RZ ;  /* 0x0000000400ee7210 */ /* 0x024fc40007ffe1ff */
.L_x_966:
[----:B------:R-:W-:-:S04]  /*0a10*/  ISETP.NE.U32.AND P0, PT, RZ, c[0x0][0x2e0], PT ;  /* 0x0000b800ff007a0c */ /* 0x000fc80003f05070 */
[----:B------:R-:W-:-:S13]  /*0a20*/  ISETP.NE.AND.EX P0, PT, RZ, c[0x0][0x2e4], PT, P0 ;  /* 0x0000b900ff007a0c */ /* 0x000fda0003f05300 */
[----:B------:R-:W-:Y:S05]  /*0a30*/  @!P0 BRA `(.L_x_967) ;  /* 0x0000003000008947 */ /* 0x000fea0003800000 */
[----:B------:R-:W-:-:S05]  /*0a40*/  IMAD.WIDE R2, R23, R14, c[0x0][0x2e0] ;  /* 0x0000b80017027625 */ /* 0x000fca00078e020e */
[----:B------:R1:W5:Y:S01]  /*0a50*/  LDG.E R239, [R2.64] ;  /* 0x0000000e02ef7981 */ /* 0x000362000c1e1900 */
[----:B------:R-:W-:Y:S05]  /*0a60*/  BRA `(.L_x_968) ;  /* 0x0000004000007947 */ /* 0x000fea0003800000 */
.L_x_967:
[----:B------:R-:W-:Y:S05]  /*0a70*/  @!P3 BRA `(.L_x_968) ;  /* 0x000000300000b947 */ /* 0x000fea0003800000 */
[----:B------:R1:W2:Y:S04]  /*0a80*/  LDG.E R0, [R2.64] ;  /* 0x0000000e02007981 */ /* 0x0002a8000c1e1900 */
[----:B-1----:R-:W2:Y:S02]  /*0a90*/  LDG.E R2, [R2.64+0x4] ;  /* 0x0000040e02027981 */ /* 0x002ea4000c1e1900 */
[----:B--2---:R-:W-:-:S04]  /*0aa0*/  IADD3 R239, -R0, R2, RZ ;  /* 0x0000000200ef7210 */ /* 0x004fc80007ffe1ff */
.L_x_968:
[----:B------:R-:W2:Y:S01]  /*0ab0*/  LDL R80, [R1+0x20] ;  /* 0x0000200001507983 */ /* 0x000ea20000100800 */
[----:B-----5:R-:W-:Y:S01]  /*0ac0*/  IMAD.IADD R0, R238, 0x1, -R239 ;  /* 0x00000001ee007824 */ /* 0x020fe200078e0aef */
        /* <DEDUP_REMOVED lines=58> */
[----:B------:R-:W-:Y:S01]  /*0e70*/  SHF.R.S32.HI R250, RZ, 0x6, R2 ;  /* 0x00000006fffa7819 */ /* 0x000fe20000011402 */
[----:B-1----:R-:W-:-:S04]  /*0e80*/  UISETP.LT.AND UP0, UPT, URZ, UR4, UPT ;  /* 0x000000043f00728c */ /* 0x002fc8000bf01270 */
[----:B------:R-:W-:-:S06]  /*0e90*/  USEL UR10, URZ, UR4, !UP0 ;  /* 0x000000043f0a7287 */ /* 0x000fcc000c000000 */
[----:B------:R-:W-:-:S13]  /*0ea0*/  ISETP.GT.AND P0, PT, R250, UR10, PT ;  /* 0x0000000afa007c0c */ /* 0x000fda000bf04270 */
[----:B------:R-:W-:Y:S05]  /*0eb0*/  @!P0 BRA `(.L_x_969) ;  /* 0x0000500000008947 */ /* 0x000fea0003800000 */
[----:B------:R-:W-:Y:S01]  /*0ec0*/  IMAD.MOV.U32 R0, RZ, RZ, c[0x0][0x248] ;  /* 0x00009200ff007624 */ /* 0x000fe200078e00ff */
[----:B------:R-:W-:Y:S01]  /*0ed0*/  SHF.R.S32.HI R34, RZ, 0x1f, R81 ;  /* 0x0000001fff227819 */ /* 0x000fe20000011451 */
[----:B------:R-:W-:Y:S01]  /*0ee0*/  IMAD.SHL.U32 R6, R81, 0x4, RZ ;  /* 0x0000000451067824 */ /* 0x000fe200078e00ff */
[----:B------:R-:W-:Y:S01]  /*0ef0*/  SHF.R.S32.HI R5, RZ, 0x1f, R22 ;  /* 0x0000001fff057819 */ /* 0x000fe20000011416 */
[----:B------:R-:W-:Y:S01]  /*0f00*/  USHF.R.S32.HI UR13, URZ, 0x1f, UR10 ;  /* 0x0000001f3f0d7899 */ /* 0x000fe2000801140a */
[----:B------:R-:W-:Y:S01]  /*0f10*/  ISETP.NE.AND P0, PT, R0, 0x1, PT ;  /* 0x000000010000780c */ /* 0x000fe20003f05270 */
[----:B------:R-:W-:Y:S01]  /*0f20*/  IMAD.MOV.U32 R0, RZ, RZ, R251 ;  /* 0x000000ffff007224 */ /* 0x000fe200078e00fb */
[----:B------:R-:W-:Y:S01]  /*0f30*/  LEA.HI R33, R34, R81, RZ, 0x3 ;  /* 0x0000005122217211 */ /* 0x000fe200078f18ff */
[----:B------:R-:W-:Y:S01]  /*0f40*/  ULDC.64 UR4, c[0x0][0x178] ;  /* 0x00005e0000047ab9 */ /* 0x000fe20000000a00 */
[C---:B------:R-:W-:Y:S01]  /*0f50*/  IADD3 R28, P1, R6.reuse, R22, RZ ;  /* 0x00000016061c7210 */ /* 0x040fe20007f3e0ff */
[----:B------:R-:W-:Y:S01]  /*0f60*/  UIMAD UR6, UR13, UR4, URZ ;  /* 0x000000040d0672a4 */ /* 0x000fe2000f8e023f */
[----:B------:R-:W-:Y:S01]  /*0f70*/  SHF.R.S32.HI R249, RZ, 0x3, R33 ;  /* 0x00000003fff97819 */ /* 0x000fe20000011421 */
[----:B------:R-:W-:Y:S01]  /*0f80*/  UIMAD.WIDE.U32 UR18, UR10, UR4, URZ ;  /* 0x000000040a1272a5 */ /* 0x000fe2000f8e003f */
[----:B------:R-:W-:Y:S01]  /*0f90*/  LOP3.LUT R3, R33, 0xfffffff8, RZ, 0xc0, !PT ;  /* 0xfffffff821037812 */ /* 0x000fe200078ec0ff */
[----:B------:R-:W-:Y:S01]  /*0fa0*/  UIMAD UR6, UR10, UR5, UR6 ;  /* 0x000000050a0672a4 */ /* 0x000fe2000f8e0206 */
[----:B------:R-:W-:Y:S01]  /*0fb0*/  SHF.R.S32.HI R8, RZ, 0x1f, R249 ;  /* 0x0000001fff087819 */ /* 0x000fe200000114f9 */
[----:B------:R-:W-:Y:S01]  /*0fc0*/  ULDC.64 UR8, c[0x0][0x208] ;  /* 0x0000820000087ab9 */ /* 0x000fe20000000a00 */
[----:B------:R-:W-:Y:S01]  /*0fd0*/  IADD3 R7, P2, R249, R10, RZ ;  /* 0x0000000af9077210 */ /* 0x000fe20007f5e0ff */
[----:B------:R-:W-:Y:S01]  /*0fe0*/  @P0 IMAD.HI.U32 R2, R251, c[0x0][0x24c], RZ ;  /* 0x00009300fb020a27 */ /* 0x000fe200078e00ff */
[----:B------:R-:W-:Y:S01]  /*0ff0*/  LEA.HI.X.SX32 R29, R6, R5, 0x1, P1 ;  /* 0x00000005061d7211 */ /* 0x000fe200008f0eff */
[----:B------:R-:W-:Y:S01]  /*1000*/  UMOV UR11, 0x6 ;  /* 0x00000006000b7882 */ /* 0x000fe20000000000 */
[----:B------:R-:W-:Y:S01]  /*1010*/  SHF.R.S32.HI R20, RZ, 0x1f, R23 ;  /* 0x0000001fff147819 */ /* 0x000fe20000011417 */
[----:B------:R-:W-:Y:S01]  /*1020*/  IMAD.IADD R24, R81, 0x1, -R3 ;  /* 0x0000000151187824 */ /* 0x000fe200078e0a03 */
[----:B------:R-:W-:Y:S01]  /*1030*/  @P0 SHF.R.U32.HI R0, RZ, c[0x0][0x250], R2 ;  /* 0x00009400ff000a19 */ /* 0x000fe20000011602 */
[----:B------:R-:W-:Y:S01]  /*1040*/  IMAD.X R6, R8, 0x1, R11, P2 ;  /* 0x0000000108067824 */ /* 0x000fe200010e060b */
[----:B------:R-:W-:Y:S01]  /*1050*/  LEA.HI R2, R34, R81, RZ, 0x6 ;  /* 0x0000005122027211 */ /* 0x000fe200078f30ff */
[----:B------:R-:W-:Y:S01]  /*1060*/  IMAD.SHL.U32 R16, R24, 0x8, RZ ;  /* 0x0000000818107824 */ /* 0x000fe200078e00ff */
[----:B------:R-:W-:Y:S01]  /*1070*/  SHF.R.S32.HI R3, RZ, 0x1f, R0 ;  /* 0x0000001fff037819 */ /* 0x000fe20000011400 */
[----:B------:R-:W-:Y:S01]  /*1080*/  IMAD R9, R6, c[0x0][0x178], RZ ;  /* 0x00005e0006097a24 */ /* 0x000fe200078e02ff */
[----:B------:R-:W-:Y:S01]  /*1090*/  SHF.R.S32.HI R21, RZ, 0x6, R2 ;  /* 0x00000006ff157819 */ /* 0x000fe20000011402 */
[C---:B------:R-:W-:Y:S01]  /*10a0*/  IMAD.SHL.U32 R2, R249.reuse, 0x40, RZ ;  /* 0x00000040f9027824 */ /* 0x040fe200078e00ff */
[----:B------:R-:W-:Y:S01]  /*10b0*/  IADD3 R18, P0, R249, R12, RZ ;  /* 0x0000000cf9127210 */ /* 0x000fe20007f1e0ff */
[----:B------:R-:W-:Y:S01]  /*10c0*/  IMAD R11, R7, c[0x0][0x17c], R9 ;  /* 0x00005f00070b7a24 */ /* 0x000fe200078e0209 */
[--C-:B------:R-:W-:Y:S01]  /*10d0*/  SHF.R.S32.HI R17, RZ, 0x1f, R16.reuse ;  /* 0x0000001fff117819 */ /* 0x100fe20000011410 */
[----:B------:R-:W-:Y:S01]  /*10e0*/  IMAD.SHL.U32 R32, R21, 0x200, RZ ;  /* 0x0000020015207824 */ /* 0x000fe200078e00ff */
[----:B------:R-:W-:Y:S01]  /*10f0*/  LOP3.LUT R2, R2, 0x1c0, RZ, 0xc0, !PT ;  /* 0x000001c002027812 */ /* 0x000fe200078ec0ff */
[----:B------:R-:W-:Y:S01]  /*1100*/  IMAD.X R19, R8, 0x1, R13, P0 ;  /* 0x0000000108137824 */ /* 0x000fe200000e060d */
[----:B------:R-:W-:Y:S01]  /*1110*/  SHF.R.S32.HI R31, RZ, 0x1f, R251 ;  /* 0x0000001fff1f7819 */ /* 0x000fe200000114fb */
[----:B------:R-:W-:Y:S01]  /*1120*/  IMAD R6, R6, c[0x0][0x208], RZ ;  /* 0x0000820006067a24 */ /* 0x000fe200078e02ff */
[----:B------:R-:W-:Y:S01]  /*1130*/  LOP3.LUT R4, R2, 0x38, R16, 0xf8, !PT ;  /* 0x0000003802047812 */ /* 0x000fe200078ef810 */
[----:B------:R-:W-:Y:S01]  /*1140*/  USHF.L.U32 UR17, UR8, 0x6, URZ ;  /* 0x0000000608117899 */ /* 0x000fe2000800063f */
[----:B------:R-:W-:Y:S01]  /*1150*/  SHF.R.U32.HI R2, RZ, 0x3, R2 ;  /* 0x00000003ff027819 */ /* 0x000fe20000011602 */
[----:B------:R-:W-:Y:S01]  /*1160*/  IMAD R12, R7, c[0x0][0x20c], R6 ;  /* 0x00008300070c7a24 */ /* 0x000fe200078e0206 */
[----:B------:R-:W-:Y:S01]  /*1170*/  SEL R25, R23, RZ, !P4 ;  /* 0x000000ff17197207 */ /* 0x000fe20006000000 */
[----:B------:R-:W-:Y:S01]  /*1180*/  IMAD R13, R31, c[0x0][0x180], RZ ;  /* 0x000060001f0d7a24 */ /* 0x000fe200078e02ff */
[----:B------:R-:W-:Y:S01]  /*1190*/  LOP3.LUT R236, R32, R4, R2, 0xf6, !PT ;  /* 0x0000000420ec7212 */ /* 0x000fe200078ef602 */
[C---:B------:R-:W-:Y:S01]  /*11a0*/  IMAD R2, R3.reuse, c[0x0][0x1e0], RZ ;  /* 0x0000780003027a24 */ /* 0x040fe200078e02ff */
[----:B------:R-:W-:Y:S01]  /*11b0*/  USHF.L.U64.HI UR16, UR8, UR11, UR9 ;  /* 0x0000000b08107299 */ /* 0x000fe20008010209 */
[----:B------:R-:W-:Y:S01]  /*11c0*/  IMAD R3, R3, c[0x0][0x1b0], RZ ;  /* 0x00006c0003037a24 */ /* 0x000fe200078e02ff */
[----:B------:R-:W-:Y:S01]  /*11d0*/  IADD3 R30, R16, 0x40, RZ ;  /* 0x00000040101e7810 */ /* 0x000fe20007ffe0ff */
[C---:B------:R-:W-:Y:S01]  /*11e0*/  IMAD R8, R0.reuse, c[0x0][0x1e4], R2 ;  /* 0x0000790000087a24 */ /* 0x040fe200078e0202 */
[----:B------:R-:W-:Y:S01]  /*11f0*/  UIMAD UR16, UR16, UR10, URZ ;  /* 0x0000000a101072a4 */ /* 0x000fe2000f8e023f */
[----:B------:R-:W-:Y:S01]  /*1200*/  IMAD.WIDE.U32 R4, R0, c[0x0][0x1e0], R16 ;  /* 0x0000780000047a25 */ /* 0x000fe200078e0010 */
[----:B------:R-:W-:Y:S01]  /*1210*/  ISETP.GE.AND P5, PT, R16, c[0x0][0x1cc], PT ;  /* 0x0000730010007a0c */ /* 0x000fe20003fa6270 */
[----:B------:R-:W-:Y:S01]  /*1220*/  CS2R R130, SRZ ;  /* 0x0000000000827805 */ /* 0x000fe2000001ff00 */
[----:B------:R-:W-:Y:S01]  /*1230*/  UIMAD UR16, UR13, UR17, UR16 ;  /* 0x000000110d1072a4 */ /* 0x000fe2000f8e0210 */
[C---:B------:R-:W-:Y:S01]  /*1240*/  IMAD R10, R0.reuse, c[0x0][0x1b4], R3 ;  /* 0x00006d00000a7a24 */ /* 0x040fe200078e0203 */
[----:B------:R-:W-:Y:S01]  /*1250*/  USHF.L.U32 UR13, UR8, 0x5, URZ ;  /* 0x00000005080d7899 */ /* 0x000fe2000800063f */
[----:B------:R-:W-:Y:S01]  /*1260*/  IMAD.WIDE.U32 R2, R0, c[0x0][0x1b0], R16 ;  /* 0x00006c0000027a25 */ /* 0x000fe200078e0010 */
[C---:B------:R-:W-:Y:S01]  /*1270*/  SEL R0, R20.reuse, RZ, !P3 ;  /* 0x000000ff14007207 */ /* 0x040fe20005800000 */
[----:B------:R-:W-:Y:S01]  /*1280*/  CS2R R128, SRZ ;  /* 0x0000000000807805 */ /* 0x000fe2000001ff00 */
[----:B------:R-:W-:Y:S01]  /*1290*/  SEL R20, R20, RZ, !P4 ;  /* 0x000000ff14147207 */ /* 0x000fe20006000000 */
[----:B------:R-:W-:Y:S01]  /*12a0*/  IMAD.IADD R5, R5, 0x1, R8 ;  /* 0x0000000105057824 */ /* 0x000fe200078e0208 */
[----:B------:R-:W-:Y:S01]  /*12b0*/  CS2R R126, SRZ ;  /* 0x00000000007e7805 */ /* 0x000fe2000001ff00 */
[----:B------:R-:W-:Y:S01]  /*12c0*/  IMAD.WIDE.U32 R8, R7, c[0x0][0x178], R16 ;  /* 0x00005e0007087a25 */ /* 0x000fe200078e0010 */
[----:B------:R-:W-:Y:S01]  /*12d0*/  CS2R R124, SRZ ;  /* 0x00000000007c7805 */ /* 0x000fe2000001ff00 */
[----:B------:R-:W-:Y:S01]  /*12e0*/  CS2R R122, SRZ ;  /* 0x00000000007a7805 */ /* 0x000fe2000001ff00 */
[----:B------:R-:W-:Y:S01]  /*12f0*/  CS2R R120, SRZ ;  /* 0x0000000000787805 */ /* 0x000fe2000001ff00 */
[----:B------:R-:W-:Y:S01]  /*1300*/  IMAD.IADD R3, R3, 0x1, R10 ;  /* 0x0000000103037824 */ /* 0x000fe200078e020a */
[----:B------:R-:W-:Y:S01]  /*1310*/  SEL R10, R23, RZ, !P3 ;  /* 0x000000ff170a7207 */ /* 0x000fe20005800000 */
[----:B------:R-:W-:Y:S01]  /*1320*/  IMAD.IADD R9, R9, 0x1, R11 ;  /* 0x0000000109097824 */ /* 0x000fe200078e020b */
[----:B------:R-:W-:Y:S01]  /*1330*/  CS2R R118, SRZ ;  /* 0x0000000000767805 */ /* 0x000fe2000001ff00 */
[C---:B------:R-:W-:Y:S01]  /*1340*/  IMAD R11, R0.reuse, c[0x0][0x1e8], RZ ;  /* 0x00007a00000b7a24 */ /* 0x040fe200078e02ff */
[----:B------:R-:W-:Y:S01]  /*1350*/  CS2R R116, SRZ ;  /* 0x0000000000747805 */ /* 0x000fe2000001ff00 */
[----:B------:R-:W-:Y:S01]  /*1360*/  IMAD R0, R0, c[0x0][0x1b8], RZ ;  /* 0x00006e0000007a24 */ /* 0x000fe200078e02ff */
[----:B------:R-:W-:Y:S01]  /*1370*/  CS2R R114, SRZ ;  /* 0x0000000000727805 */ /* 0x000fe2000001ff00 */
[C---:B------:R-:W-:Y:S01]  /*1380*/  IMAD R11, R10.reuse, c[0x0][0x1ec], R11 ;  /* 0x00007b000a0b7a24 */ /* 0x040fe200078e020b */
[----:B------:R-:W-:Y:S01]  /*1390*/  CS2R R112, SRZ ;  /* 0x0000000000707805 */ /* 0x000fe2000001ff00 */
[C---:B------:R-:W-:Y:S01]  /*13a0*/  IMAD.WIDE.U32 R4, R10.reuse, c[0x0][0x1e8], R4 ;  /* 0x00007a000a047a25 */ /* 0x040fe200078e0004 */
[----:B------:R-:W-:Y:S01]  /*13b0*/  CS2R R110, SRZ ;  /* 0x00000000006e7805 */ /* 0x000fe2000001ff00 */
[----:B------:R-:W-:Y:S01]  /*13c0*/  CS2R R108, SRZ ;  /* 0x00000000006c7805 */ /* 0x000fe2000001ff00 */
        /* <DEDUP_REMOVED lines=15> */
[----:B------:R-:W-:Y:S01]  /*14c0*/  IMAD.IADD R7, R7, 0x1, R12 ;  /* 0x0000000107077824 */ /* 0x000fe200078e020c */
[----:B------:R-:W-:Y:S01]  /*14d0*/  CS2R R86, SRZ ;  /* 0x0000000000567805 */ /* 0x000fe2000001ff00 */
[----:B------:R-:W-:Y:S01]  /*14e0*/  IMAD R10, R31, c[0x0][0x210], RZ ;  /* 0x000084001f0a7a24 */ /* 0x000fe200078e02ff */
[----:B------:R-:W-:Y:S01]  /*14f0*/  CS2R R84, SRZ ;  /* 0x0000000000547805 */ /* 0x000fe2000001ff00 */
[----:B------:R-:W-:Y:S01]  /*1500*/  IMAD.IADD R5, R3, 0x1, R0 ;  /* 0x0000000103057824 */ /* 0x000fe200078e0200 */
[----:B------:R-:W-:Y:S01]  /*1510*/  CS2R R78, SRZ ;  /* 0x00000000004e7805 */ /* 0x000fe2000001ff00 */
[----:B------:R-:W-:Y:S01]  /*1520*/  IMAD.MOV.U32 R4, RZ, RZ, R2 ;  /* 0x000000ffff047224 */ /* 0x000fe200078e0002 */
[----:B------:R-:W-:Y:S01]  /*1530*/  CS2R R76, SRZ ;  /* 0x00000000004c7805 */ /* 0x000fe2000001ff00 */
[----:B------:R-:W-:Y:S01]  /*1540*/  IMAD.WIDE R2, R80, 0x60, R18 ;  /* 0x0000006050027825 */ /* 0x000fe200078e0212 */
        /* <DEDUP_REMOVED lines=15> */
[----:B------:R-:W-:Y:S01]  /*1640*/  IMAD R0, R3, c[0x0][0x1a8], RZ ;  /* 0x00006a0003007a24 */ /* 0x000fe200078e02ff */
[----:B------:R-:W-:Y:S01]  /*1650*/  CS2R R52, SRZ ;  /* 0x0000000000347805 */ /* 0x000fe2000001ff00 */
[----:B------:R-:W-:Y:S01]  /*1660*/  IMAD.IADD R11, R7, 0x1, R10 ;  /* 0x00000001070b7824 */ /* 0x000fe200078e020a */
[----:B------:R-:W-:Y:S01]  /*1670*/  CS2R R50, SRZ ;  /* 0x0000000000327805 */ /* 0x000fe2000001ff00 */
[----:B------:R-:W-:Y:S01]  /*1680*/  IMAD.IADD R13, R9, 0x1, R12 ;  /* 0x00000001090d7824 */ /* 0x000fe200078e020c */
[----:B------:R-:W-:Y:S01]  /*1690*/  CS2R R48, SRZ ;  /* 0x0000000000307805 */ /* 0x000fe2000001ff00 */
[----:B------:R-:W-:Y:S01]  /*16a0*/  IMAD.MOV.U32 R10, RZ, RZ, R6 ;  /* 0x000000ffff0a7224 */ /* 0x000fe200078e0006 */
[----:B------:R-:W-:Y:S01]  /*16b0*/  CS2R R46, SRZ ;  /* 0x00000000002e7805 */ /* 0x000fe2000001ff00 */
[----:B------:R-:W-:Y:S01]  /*16c0*/  IMAD R17, R2, c[0x0][0x1ac], R0 ;  /* 0x00006b0002117a24 */ /* 0x000fe200078e0200 */
[----:B------:R-:W-:Y:S01]  /*16d0*/  CS2R R44, SRZ ;  /* 0x00000000002c7805 */ /* 0x000fe2000001ff00 */
[----:B------:R-:W-:Y:S01]  /*16e0*/  IMAD.MOV.U32 R12, RZ, RZ, R8 ;  /* 0x000000ffff0c7224 */ /* 0x000fe200078e0008 */
[----:B------:R-:W-:Y:S01]  /*16f0*/  CS2R R42, SRZ ;  /* 0x00000000002a7805 */ /* 0x000fe2000001ff00 */
[----:B------:R-:W-:Y:S01]  /*1700*/  IMAD R6, R3, c[0x0][0x1d8], RZ ;  /* 0x0000760003067a24 */ /* 0x000fe200078e02ff */
[----:B------:R-:W-:Y:S01]  /*1710*/  CS2R R40, SRZ ;  /* 0x0000000000287805 */ /* 0x000fe2000001ff00 */
[----:B------:R-:W-:Y:S01]  /*1720*/  IMAD R0, R20, c[0x0][0x188], RZ ;  /* 0x0000620014007a24 */ /* 0x000fe200078e02ff */
[----:B------:R-:W-:Y:S01]  /*1730*/  CS2R R38, SRZ ;  /* 0x0000000000267805 */ /* 0x000fe2000001ff00 */
[----:B------:R-:W-:-:S02]  /*1740*/  IMAD.U32 R9, RZ, RZ, UR19 ;  /* 0x00000013ff097e24 */ /* 0x000fc4000f8e00ff */
[C---:B------:R-:W-:Y:S02]  /*1750*/  IMAD R3, R2.reuse, c[0x0][0x1dc], R6 ;  /* 0x0000770002037a24 */ /* 0x040fe400078e0206 */
[----:B------:R-:W-:-:S04]  /*1760*/  IMAD.WIDE.U32 R14, R2, c[0x0][0x1d8], R14 ;  /* 0x00007600020e7a25 */ /* 0x000fc800078e000e */
[----:B------:R-:W-:Y:S02]  /*1770*/  IMAD.U32 R8, RZ, RZ, UR18 ;  /* 0x00000012ff087e24 */ /* 0x000fe4000f8e00ff */
[----:B------:R-:W-:Y:S01]  /*1780*/  IMAD.U32 R9, RZ, RZ, UR6 ;  /* 0x00000006ff097e24 */ /* 0x000fe2000f8e00ff */
[----:B------:R-:W-:Y:S01]  /*1790*/  ULDC.64 UR6, c[0x0][0x1d8] ;  /* 0x0000760000067ab9 */ /* 0x000fe20000000a00 */
[C---:B------:R-:W-:Y:S01]  /*17a0*/  IMAD R0, R25.reuse, c[0x0][0x18c], R0 ;  /* 0x0000630019007a24 */ /* 0x040fe200078e0200 */
[----:B------:R-:W-:Y:S01]  /*17b0*/  USHF.L.U32 UR12, UR6, 0x6, URZ ;  /* 0x00000006060c7899 */ /* 0x000fe2000800063f */
[----:B------:R-:W-:Y:S01]  /*17c0*/  IMAD.WIDE.U32 R246, R25, c[0x0][0x188], R12 ;  /* 0x0000620019f67a25 */ /* 0x000fe200078e000c */
[----:B------:R-:W-:Y:S01]  /*17d0*/  IADD3 R9, R9, UR19, RZ ;  /* 0x0000001309097c10 */ /* 0x000fe2000fffe0ff */
[----:B------:R-:W-:Y:S02]  /*17e0*/  USHF.L.U64.HI UR18, UR6, UR11, UR7 ;  /* 0x0000000b06127299 */ /* 0x000fe40008010207 */
[----:B------:R-:W-:Y:S01]  /*17f0*/  IMAD.WIDE.U32 R6, R2, c[0x0][0x1a8], R4 ;  /* 0x00006a0002067a25 */ /* 0x000fe200078e0004 */
[----:B------:R-:W-:Y:S01]  /*1800*/  LEA R4, P2, R14, c[0x0][0x1c0], 0x1 ;  /* 0x000070000e047a11 */ /* 0x000fe200078408ff */
[----:B------:R-:W-:-:S02]  /*1810*/  UMOV UR6, 0x5 ;  /* 0x0000000500067882 */ /* 0x000fc40000000000 */
[----:B------:R-:W-:Y:S01]  /*1820*/  IMAD R2, R20, c[0x0][0x218], RZ ;  /* 0x0000860014027a24 */ /* 0x000fe200078e02ff */
[----:B------:R-:W-:Y:S01]  /*1830*/  USHF.L.U64.HI UR8, UR8, UR6, UR9 ;  /* 0x0000000608087299 */ /* 0x000fe20008010209 */
[----:B------:R-:W-:Y:S02]  /*1840*/  IMAD.IADD R3, R15, 0x1, R3 ;  /* 0x000000010f037824 */ /* 0x000fe400078e0203 */
        /* <DEDUP_REMOVED lines=8> */
[----:B------:R-:W-:Y:S01]  /*18d0*/  ULDC.64 UR6, c[0x0][0x1a8] ;  /* 0x00006a0000067ab9 */ /* 0x000fe20000000a00 */
        /* <DEDUP_REMOVED lines=8> */
[----:B------:R-:W-:Y:S01]  /*1960*/  LEA R18, P0, R6, R14, 0x6 ;  /* 0x0000000e06127211 */ /* 0x000fe200078030ff */
[----:B------:R-:W-:Y:S01]  /*1970*/  IMAD R0, R80, -0x60, R0 ;  /* 0xffffffa050007824 */ /* 0x000fe200078e0200 */
[----:B------:R-:W-:Y:S01]  /*1980*/  USHF.L.U32 UR9, UR6, 0x6, URZ ;  /* 0x0000000606097899 */ /* 0x000fe2000800063f */
[----:B------:R-:W-:Y:S01]  /*1990*/  IMAD.U32 R9, RZ, RZ, UR17 ;  /* 0x00000011ff097e24 */ /* 0x000fe2000f8e00ff */
[----:B------:R-:W-:Y:S01]  /*19a0*/  LEA.HI.X R19, R6, R15, R7, 0x6, P0 ;  /* 0x0000000f06137211 */ /* 0x000fe200000f3407 */
[----:B------:R-:W-:Y:S01]  /*19b0*/  IMAD.MOV.U32 R242, RZ, RZ, R244 ;  /* 0x000000fffff27224 */ /* 0x000fe200078e00f4 */
[----:B------:R-:W-:Y:S01]  /*19c0*/  ISETP.LT.OR P4, PT, R0, 0x1, P5 ;  /* 0x000000010000780c */ /* 0x000fe20002f81670 */
[----:B------:R-:W-:Y:S01]  /*19d0*/  IMAD.SHL.U32 R236, R236, 0x2, RZ ;  /* 0x00000002ecec7824 */ /* 0x000fe200078e00ff */
[----:B------:R-:W-:Y:S01]  /*19e0*/  IADD3 R6, P0, R4, UR12, RZ ;  /* 0x0000000c04067c10 */ /* 0x000fe2000ff1e0ff */
[----:B------:R-:W-:Y:S01]  /*19f0*/  IMAD.WIDE.U32 R8, R9, UR10, R242 ;  /* 0x0000000a09087c25 */ /* 0x000fe2000f8e00f2 */
[C---:B------:R-:W-:Y:S01]  /*1a00*/  ISETP.LT.OR P3, PT, R0.reuse, 0x1, P2 ;  /* 0x000000010000780c */ /* 0x040fe20001761670 */
[----:B------:R-:W-:Y:S01]  /*1a10*/  USHF.L.U64.HI UR7, UR6, UR11, UR7 ;  /* 0x0000000b06077299 */ /* 0x000fe20008010207 */
[----:B------:R-:W-:Y:S01]  /*1a20*/  ISETP.LT.OR P1, PT, R0, 0x21, P5 ;  /* 0x000000210000780c */ /* 0x000fe20002f21670 */
[----:B------:R-:W-:Y:S01]  /*1a30*/  IMAD.U32 R11, RZ, RZ, UR12 ;  /* 0x0000000cff0b7e24 */ /* 0x000fe2000f8e00ff */
[----:B------:R-:W-:Y:S01]  /*1a40*/  IADD3.X R7, R5, UR18, RZ, P0, !PT ;  /* 0x0000001205077c10 */ /* 0x000fe200087fe4ff */
[----:B------:R-:W-:Y:S01]  /*1a50*/  IMAD.U32 R10, RZ, RZ, UR13 ;  /* 0x0000000dff0a7e24 */ /* 0x000fe2000f8e00ff */
[----:B------:R-:W-:Y:S01]  /*1a60*/  IADD3 R9, R9, UR16, RZ ;  /* 0x0000001009097c10 */ /* 0x000fe2000fffe0ff */
[----:B------:R-:W-:Y:S01]  /*1a70*/  IMAD.MOV.U32 R221, RZ, RZ, 0x40 ;  /* 0x00000040ffdd7424 */ /* 0x000fe200078e00ff */
[----:B------:R-:W-:Y:S01]  /*1a80*/  LEA R12, P0, R8, c[0x0][0x1f0], 0x1 ;  /* 0x00007c00080c7a11 */ /* 0x000fe200078008ff */
[----:B------:R-:W-:Y:S01]  /*1a90*/  @!PT LDS RZ, [RZ] ;  /* 0x00000000fffff984 */ /* 0x000fe20000000800 */
[----:B------:R-:W-:Y:S01]  /*1aa0*/  @!PT LDS RZ, [RZ] ;  /* 0x00000000fffff984 */ /* 0x000fe20000000800 */
[----:B------:R-:W-:Y:S01]  /*1ab0*/  @!PT LDS RZ, [RZ] ;  /* 0x00000000fffff984 */ /* 0x000fe20000000800 */
[----:B------:R1:W-:Y:S01]  /*1ac0*/  LDGSTS.E.BYPASS.LTC128B.128 [R236+0x6080], [R4.64], !P4 ;  /* 0x0608000004ec7fae */ /* 0x0003e2000e101d4e */
[----:B------:R-:W-:Y:S01]  /*1ad0*/  LEA.HI R17, R34, R81, RZ, 0x5 ;  /* 0x0000005122117211 */ /* 0x000fe200078f28ff */
[----:B------:R-:W-:Y:S01]  /*1ae0*/  IMAD.MOV.U32 R226, RZ, RZ, 0x20 ;  /* 0x00000020ffe27424 */ /* 0x000fe200078e00ff */
[----:B------:R-:W-:Y:S01]  /*1af0*/  LEA.HI.X R13, R8, c[0x0][0x1f4], R9, 0x1, P0 ;  /* 0x00007d00080d7a11 */ /* 0x000fe200000f0c09 */
[----:B------:R-:W-:Y:S01]  /*1b00*/  IMAD.U32 R8, RZ, RZ, UR13 ;  /* 0x0000000dff087e24 */ /* 0x000fe2000f8e00ff */
[----:B------:R1:W-:Y:S01]  /*1b10*/  LDGSTS.E.BYPASS.LTC128B.128 [R236+0x9080], [R4.64+0x80], !P3 ;  /* 0x0908008004ec7fae */ /* 0x0003e2000d901d4e */
[----:B------:R-:W-:Y:S01]  /*1b20*/  IMAD.U32 R9, RZ, RZ, UR8 ;  /* 0x00000008ff097e24 */ /* 0x000fe2000f8e00ff */
[----:B------:R-:W-:Y:S01]  /*1b30*/  ISETP.LT.OR P3, PT, R0, 0x21, P2 ;  /* 0x000000210000780c */ /* 0x000fe20001761670 */
[----:B------:R-:W-:Y:S01]  /*1b40*/  IMAD.MOV.U32 R222, RZ, RZ, 0x10 ;  /* 0x00000010ffde7424 */ /* 0x000fe200078e00ff */
[----:B------:R2:W-:Y:S01]  /*1b50*/  LDGSTS.E.BYPASS.LTC128B.128 [R236+0x7080], [R6.64], !P1 ;  /* 0x0708000006ec7fae */ /* 0x0005e2000c901d4e */
[----:B------:R-:W-:Y:S01]  /*1b60*/  LEA R26, P4, R8, R12, 0x1 ;  /* 0x0000000c081a7211 */ /* 0x000fe200078808ff */
[----:B------:R-:W-:Y:S01]  /*1b70*/  IMAD.MOV.U32 R228, RZ, RZ, 0x10 ;  /* 0x00000010ffe47424 */ /* 0x000fe200078e00ff */
[----:B------:R-:W-:Y:S01]  /*1b80*/  USHF.L.U64.HI UR5, UR4, 0x5, UR5 ;  /* 0x0000000504057899 */ /* 0x000fe20008010205 */
[----:B------:R-:W-:Y:S01]  /*1b90*/  IMAD R239, R80, -0x60, R239 ;  /* 0xffffffa050ef7824 */ /* 0x000fe200078e02ef */
[----:B------:R-:W-:-:S02]  /*1ba0*/  LEA.HI.X R27, R10, R13, R9, 0x1, P4 ;  /* 0x0000000d0a1b7211 */ /* 0x000fc400020f0c09 */
        /* <DEDUP_REMOVED lines=8> */
[----:B------:R-:W-:Y:S01]  /*1c30*/  ISETP.GE.AND P2, PT, R30, c[0x0][0x19c], PT ;  /* 0x000067001e007a0c */ /* 0x000fe20003f46270 */
[----:B------:R-:W-:Y:S01]  /*1c40*/  UMOV UR12, 0x1 ;  /* 0x00000001000c7882 */ /* 0x000fe20000000000 */
        /* <DEDUP_REMOVED lines=33> */
[----:B------:R-:W-:Y:S01]  /*1e60*/  USHF.L.U32 UR9, UR4, 0x5, URZ ;  /* 0x0000000504097899 */ /* 0x000fe2000800063f */
[----:B------:R-:W-:Y:S01]  /*1e70*/  LEA.HI R32, R34, R81, RZ, 0x2 ;  /* 0x0000005122207211 */ /* 0x000fe200078f10ff */
[----:B------:R-:W-:Y:S01]  /*1e80*/  IMAD.SHL.U32 R217, R2, 0x2, RZ ;  /* 0x0000000202d97824 */ /* 0x000fe200078e00ff */
[----:B------:R-:W-:Y:S01]  /*1e90*/  IADD3.X R5, R5, UR7, RZ, P0, !PT ;  /* 0x0000000705057c10 */ /* 0x000fe200087fe4ff */
[----:B------:R-:W-:Y:S01]  /*1ea0*/  USHF.L.U32 UR7, UR10, 0x6, URZ ;  /* 0x000000060a077899 */ /* 0x000fe2000800063f */
[C---:B------:R-:W-:Y:S01]  /*1eb0*/  LOP3.LUT P1, RZ, R0.reuse, 0x1, RZ, 0xc0, !PT ;  /* 0x0000000100ff7812 */ /* 0x040fe2000782c0ff */
[----:B------:R-:W-:Y:S01]  /*1ec0*/  UMOV UR4, URZ ;  /* 0x0000003f00047c82 */ /* 0x000fe20008000000 */
[----:B------:R-:W-:Y:S01]  /*1ed0*/  LOP3.LUT P6, RZ, R0, 0x2, RZ, 0xc0, !PT ;  /* 0x0000000200ff7812 */ /* 0x000fe200078cc0ff */
[----:B------:R1:W-:Y:S01]  /*1ee0*/  LDGSTS.E.BYPASS.LTC128B.128 [R236+0x2080], [R4.64], !P5 ;  /* 0x0208000004ec7fae */ /* 0x0003e2000e901d4e */
[----:B------:R-:W-:Y:S01]  /*1ef0*/  IMAD R0, R31, c[0x0][0x270], RZ ;  /* 0x00009c001f007a24 */ /* 0x000fe200078e02ff */
[----:B------:R-:W-:Y:S01]  /*1f00*/  LOP3.LUT P0, RZ, R24, 0x4, RZ, 0xc0, !PT ;  /* 0x0000000418ff7812 */ /* 0x000fe2000780c0ff */
[----:B------:R-:W-:Y:S01]  /*1f10*/  USHF.R.S32.HI UR6, URZ, 0x1f, UR7 ;  /* 0x0000001f3f067899 */ /* 0x000fe20008011407 */
[----:B------:R1:W-:Y:S01]  /*1f20*/  LDGSTS.E.BYPASS.LTC128B.128 [R236+0x5080], [R4.64+0x80], !P2 ;  /* 0x0508008004ec7fae */ /* 0x0003e2000d101d4e */
[----:B------:R-:W-:Y:S01]  /*1f30*/  SHF.R.S32.HI R9, RZ, 0x2, R32 ;  /* 0x00000002ff097819 */ /* 0x000fe20000011420 */
[----:B--2---:R-:W-:-:S02]  /*1f40*/  IMAD R6, R251, c[0x0][0x274], R0 ;  /* 0x00009d00fb067a24 */ /* 0x004fc400078e0200 */
[----:B------:R-:W0:Y:S01]  /*1f50*/  LDGDEPBAR ;  /* 0x00000000000079af */ /* 0x000e220000000000 */
[----:B------:R-:W-:Y:S02]  /*1f60*/  SHF.R.S32.HI R0, RZ, 0x1f, R32 ;  /* 0x0000001fff007819 */ /* 0x000fe40000011420 */
[----:B------:R-:W-:Y:S02]  /*1f70*/  LOP3.LUT P2, RZ, R24, 0x2, RZ, 0xc0, !PT ;  /* 0x0000000218ff7812 */ /* 0x000fe4000784c0ff */
[----:B------:R-:W-:Y:S02]  /*1f80*/  SEL R221, R221, 0xffffffc0, !P0 ;  /* 0xffffffc0dddd7807 */ /* 0x000fe40004000000 */
[----:B------:R-:W-:Y:S02]  /*1f90*/  LEA.HI R7, R0, R9, RZ, 0x3 ;  /* 0x0000000900077211 */ /* 0x000fe400078f18ff */
[----:B------:R-:W-:Y:S01]  /*1fa0*/  IADD3 R3, R238, -UR7, -R249 ;  /* 0x80000007ee037c10 */ /* 0x000fe2000fffe8f9 */
[----:B------:R-:W-:Y:S01]  /*1fb0*/  IMAD.IADD R218, R217, 0x1, R221 ;  /* 0x00000001d9da7824 */ /* 0x000fe200078e02dd */
[----:B------:R-:W-:-:S02]  /*1fc0*/  SHF.R.S32.HI R8, RZ, 0x5, R17 ;  /* 0x00000005ff087819 */ /* 0x000fc40000011411 */
[----:B------:R-:W-:Y:S02]  /*1fd0*/  ISETP.LT.OR P0, PT, R3, 0x1, !P1 ;  /* 0x000000010300780c */ /* 0x000fe40004f01670 */
[----:B------:R-:W-:Y:S02]  /*1fe0*/  LEA.HI R10, R17, R8, RZ, 0x1 ;  /* 0x00000008110a7211 */ /* 0x000fe400078f08ff */
[----:B------:R-:W-:Y:S02]  /*1ff0*/  ISETP.LT.OR P1, PT, R3, 0x21, !P1 ;  /* 0x000000210300780c */ /* 0x000fe40004f21670 */
[----:B------:R-:W-:Y:S02]  /*2000*/  LOP3.LUT R10, R10, 0xfffffffe, RZ, 0xc0, !PT ;  /* 0xfffffffe0a0a7812 */ /* 0x000fe400078ec0ff */
[----:B------:R-:W-:Y:S01]  /*2010*/  ISETP.GE.AND P5, PT, R16, c[0x0][0x1fc], PT ;  /* 0x00007f0010007a0c */ /* 0x000fe20003fa6270 */
[----:B-1----:R-:W-:Y:S01]  /*2020*/  IMAD.MOV.U32 R4, RZ, RZ, 0x20 ;  /* 0x00000020ff047424 */ /* 0x002fe200078e00ff */
[----:B------:R-:W-:-:S04]  /*2030*/  DEPBAR.LE SB0, 0x1 ;  /* 0x000080400000791a */ /* 0x000fc80000000000 */
[----:B------:R-:W-:Y:S01]  /*2040*/  BAR.SYNC.DEFER_BLOCKING 0x0 ;  /* 0x0000000000007b1d */ /* 0x000fe20000010000 */
[----:B------:R-:W-:Y:S01]  /*2050*/  SEL R0, R4, 0xffffffe0, !P2 ;  /* 0xffffffe004007807 */ /* 0x000fe20005000000 */
[----:B------:R-:W-:Y:S01]  /*2060*/  IMAD.WIDE.U32 R4, R251, c[0x0][0x270], R28 ;  /* 0x00009c00fb047a25 */ /* 0x000fe200078e001c */
[----:B------:R-:W-:Y:S02]  /*2070*/  ISETP.LT.OR P2, PT, R3, 0x1, !P6 ;  /* 0x000000010300780c */ /* 0x000fe40007741670 */
[----:B------:R-:W-:Y:S01]  /*2080*/  LOP3.LUT R7, R7, 0xfffffff8, RZ, 0xc0, !PT ;  /* 0xfffffff807077812 */ /* 0x000fe200078ec0ff */
[----:B------:R-:W-:Y:S01]  /*2090*/  IMAD.IADD R219, R217, 0x1, R0 ;  /* 0x00000001d9db7824 */ /* 0x000fe200078e0200 */
[----:B------:R-:W-:Y:S01]  /*20a0*/  ISETP.LT.OR P6, PT, R3, 0x21, !P6 ;  /* 0x000000210300780c */ /* 0x000fe200077c1670 */
[----:B------:R-:W-:Y:S01]  /*20b0*/  IMAD.IADD R0, R0, 0x1, R218 ;  /* 0x0000000100007824 */ /* 0x000fe200078e02da */
[----:B------:R-:W-:Y:S01]  /*20c0*/  SEL R240, RZ, 0x1, P5 ;  /* 0x00000001fff07807 */ /* 0x000fe20002800000 */
[----:B------:R-:W-:-:S02]  /*20d0*/  IMAD.IADD R5, R5, 0x1, R6 ;  /* 0x0000000105057824 */ /* 0x000fc400078e0206 */
[----:B------:R-:W-:Y:S02]  /*20e0*/  IMAD.IADD R10, R8, 0x1, -R10 ;  /* 0x00000001080a7824 */ /* 0x000fe400078e0a0a */
[----:B------:R-:W-:-:S04]  /*20f0*/  IMAD.WIDE.U32 R36, R25, c[0x0][0x278], R4 ;  /* 0x00009e0019247a25 */ /* 0x000fc800078e0004 */
[----:B------:R-:W-:Y:S01]  /*2100*/  IMAD R8, R31, c[0x0][0x288], RZ ;  /* 0x0000a2001f087a24 */ /* 0x000fe200078e02ff */
[----:B------:R-:W-:Y:S01]  /*2110*/  STL.64 [R1+0x8], R36 ;  /* 0x0000082401007387 */ /* 0x000fe20000100a00 */
[----:B------:R-:W-:-:S03]  /*2120*/  IMAD.WIDE.U32 R4, R251, c[0x0][0x288], R28 ;  /* 0x0000a200fb047a25 */ /* 0x000fc600078e001c */
[----:B------:R-:W1:Y:S01]  /*2130*/  LDSM.16.M88.2 R174, [R0+0x6080] ;  /* 0x0060800000ae783b */ /* 0x000e620000000100 */
[----:B------:R-:W-:Y:S02]  /*2140*/  IMAD R8, R251, c[0x0][0x28c], R8 ;  /* 0x0000a300fb087a24 */ /* 0x000fe400078e0208 */
[----:B------:R-:W-:Y:S01]  /*2150*/  IMAD.IADD R7, R9, 0x1, -R7 ;  /* 0x0000000109077824 */ /* 0x000fe200078e0a07 */
        /* <DEDUP_REMOVED lines=38> */
[----:B------:R-:W-:Y:S04]  /*23c0*/  STL.64 [R1], R28 ;  /* 0x0000001c01007387 */ /* 0x000fe80000100a00 */
[----:B------:R-:W-:Y:S01]  /*23d0*/  @!PT LDS RZ, [RZ] ;  /* 0x00000000fffff984 */ /* 0x000fe20000000800 */
[----:B------:R-:W-:Y:S01]  /*23e0*/  @!PT LDS RZ, [RZ] ;  /* 0x00000000fffff984 */ /* 0x000fe20000000800 */
[----:B------:R-:W-:Y:S01]  /*23f0*/  @!PT LDS RZ, [RZ] ;  /* 0x00000000fffff984 */ /* 0x000fe20000000800 */
[----:B------:R1:W-:Y:S01]  /*2400*/  LDGSTS.E.BYPASS.LTC128B.128 [R236+0x6080], [R14.64], !P0 ;  /* 0x060800000eec7fae */ /* 0x0003e2000c101d4e */
[----:B------:R-:W-:-:S02]  /*2410*/  ISETP.GE.AND P0, PT, R16, c[0x0][0x1fc], PT ;  /* 0x00007f0010007a0c */ /* 0x000fc40003f06270 */
[----:B------:R-:W-:Y:S01]  /*2420*/  LEA.HI R16, R34, R81, RZ, 0x4 ;  /* 0x0000005122107211 */ /* 0x000fe200078f20ff */
        /* <DEDUP_REMOVED lines=8> */
[----:B------:R-:W-:Y:S02]  /*24b0*/  @!P2 IADD3.X R9, R35, UR6, RZ, P1, !PT ;  /* 0x000000062309ac10 */ /* 0x000fe40008ffe4ff */
[----:B------:R-:W-:Y:S01]  /*24c0*/  @!P2 LEA R8, P1, R0, c[0x0][0x258], 0x2 ;  /* 0x000096000008aa11 */ /* 0x000fe200078210ff */
[----:B-----5:R-:W-:-:S03]  /*24d0*/  CS2R R34, SRZ ;  /* 0x0000000000227805 */ /* 0x020fc6000001ff00 */
[----:B------:R-:W-:Y:S01]  /*24e0*/  @!P2 LEA.HI.X R9, R0, c[0x0][0x25c], R9, 0x2, P1 ;  /* 0x000097000009aa11 */ /* 0x000fe200008f1409 */
[----:B------:R-:W-:Y:S01]  /*24f0*/  IMAD R0, R20, c[0x0][0x290], RZ ;  /* 0x0000a40014007a24 */ /* 0x000fe200078e02ff */
[----:B------:R-:W-:Y:S01]  /*2500*/  ISETP.GE.AND P1, PT, R30, c[0x0][0x1fc], PT ;  /* 0x00007f001e007a0c */ /* 0x000fe20003f26270 */
[----:B------:R-:W-:Y:S01]  /*2510*/  IMAD R20, R20, c[0x0][0x240], RZ ;  /* 0x0000900014147a24 */ /* 0x000fe200078e02ff */
[----:B-1----:R-:W-:Y:S01]  /*2520*/  SHF.R.S32.HI R14, RZ, 0x4, R16 ;  /* 0x00000004ff0e7819 */ /* 0x002fe20000011410 */
[----:B------:R1:W-:Y:S01]  /*2530*/  @!P2 LDGSTS.E.BYPASS.LTC128B.128 [R4+0x12080], [R8.64] ;  /* 0x120800000804afae */ /* 0x0003e2000b901d4e */
[----:B------:R-:W-:Y:S01]  /*2540*/  SHF.R.S32.HI R15, RZ, 0x1f, R21 ;  /* 0x0000001fff0f7819 */ /* 0x000fe20000011415 */
[----:B------:R-:W-:Y:S01]  /*2550*/  IMAD R20, R25, c[0x0][0x244], R20 ;  /* 0x0000910019147a24 */ /* 0x000fe200078e0214 */
[----:B------:R-:W-:Y:S01]  /*2560*/  LEA.HI R11, R16, R14, RZ, 0x1 ;  /* 0x0000000e100b7211 */ /* 0x000fe200078f08ff */
[----:B------:R-:W0:Y:S03]  /*2570*/  LDGDEPBAR ;  /* 0x00000000000079af */ /* 0x000e260000000000 */
        /* <DEDUP_REMOVED lines=10> */
[----:B------:R-:W-:Y:S01]  /*2620*/  IADD3 R0, R238, -UR7, -R249 ;  /* 0x80000007ee007c10 */ /* 0x000fe2000fffe8f9 */
[----:B------:R-:W-:Y:S01]  /*2630*/  IMAD.IADD R252, R29, 0x1, R14 ;  /* 0x000000011dfc7824 */ /* 0x000fe200078e020e */
        /* <DEDUP_REMOVED lines=8> */
[----:B------:R-:W-:-:S02]  /*26c0*/  LOP3.LUT R3, R3, 0x18, RZ, 0xc0, !PT ;  /* 0x0000001803037812 */ /* 0x000fc400078ec0ff */
[----:B------:R-:W-:Y:S02]  /*26d0*/  LOP3.LUT R4, R237, 0x7ffffffc, RZ, 0xc0, !PT ;  /* 0x7ffffffced047812 */ /* 0x000fe400078ec0ff */
[----:B------:R-:W-:Y:S02]  /*26e0*/  LOP3.LUT P1, RZ, R7, 0x1, RZ, 0xc0, !PT ;  /* 0x0000000107ff7812 */ /* 0x000fe4000782c0ff */
        /* <DEDUP_REMOVED lines=33> */
[----:B------:R-:W-:Y:S01]  /*2900*/  IADD3 R2, P0, R28, UR7, RZ ;  /* 0x000000071c027c10 */ /* 0x000fe2000ff1e0ff */
[----:B------:R-:W-:Y:S01]  /*2910*/  IMAD.SHL.U32 R233, R233, 0x2, RZ ;  /* 0x00000002e9e97824 */ /* 0x000fe200078e00ff */
[----:B------:R-:W-:Y:S01]  /*2920*/  LOP3.LUT R5, R9, 0x100, R5, 0xf8, !PT ;  /* 0x0000010009057812 */ /* 0x000fe200078ef805 */
[----:B------:R-:W-:Y:S01]  /*2930*/  IMAD.IADD R4, R0, 0x1, -R4 ;  /* 0x0000000100047824 */ /* 0x000fe200078e0a04 */
[----:B------:R-:W-:-:S02]  /*2940*/  LOP3.LUT R7, R223, 0x1e0, R7, 0xf8, !PT ;  /* 0x000001e0df077812 */ /* 0x000fc400078ef807 */
[----:B------:R-:W-:Y:S01]  /*2950*/  IADD3.X R0, R252, UR6, RZ, P0, !PT ;  /* 0x00000006fc007c10 */ /* 0x000fe200087fe4ff */
[----:B------:R-:W-:Y:S01]  /*2960*/  IMAD.SHL.U32 R9, R4, 0x40, RZ ;  /* 0x0000004004097824 */ /* 0x000fe200078e00ff */
[C---:B------:R-:W-:Y:S02]  /*2970*/  LEA R6, P0, R2.reuse, c[0x0][0x280], 0x2 ;  /* 0x0000a00002067a11 */ /* 0x040fe400078010ff */
[----:B------:R-:W-:Y:S02]  /*2980*/  LOP3.LUT R8, R7, 0x38, R8, 0x78, !PT ;  /* 0x0000003807087812 */ /* 0x000fe400078e7808 */
[----:B------:R-:W-:Y:S01]  /*2990*/  LEA.HI.X R7, R2, c[0x0][0x284], R0, 0x2, P0 ;  /* 0x0000a10002077a11 */ /* 0x000fe200000f1400 */
[----:B------:R-:W-:Y:S01]  /*29a0*/  IMAD.SHL.U32 R0, R3, 0x40, RZ ;  /* 0x0000004003007824 */ /* 0x000fe200078e00ff */
[----:B------:R-:W-:Y:S02]  /*29b0*/  LOP3.LUT R3, R9, 0x1c0, RZ, 0xc0, !PT ;  /* 0x000001c009037812 */ /* 0x000fe400078ec0ff */
[----:B------:R-:W-:-:S02]  /*29c0*/  ISETP.GE.AND P0, PT, R81, 0x10, PT ;  /* 0x000000105100780c */ /* 0x000fc40003f06270 */
[----:B------:R-:W-:Y:S02]  /*29d0*/  SHF.R.U32.HI R2, RZ, 0x3, R3 ;  /* 0x00000003ff027819 */ /* 0x000fe40000011603 */
[----:B------:R-:W-:Y:S02]  /*29e0*/  LOP3.LUT R0, R0, 0xfffffe00, RZ, 0xc0, !PT ;  /* 0xfffffe0000007812 */ /* 0x000fe400078ec0ff */
[C---:B------:R-:W-:Y:S02]  /*29f0*/  LOP3.LUT R223, R2.reuse, R3, R223, 0x1e, !PT ;  /* 0x0000000302df7212 */ /* 0x040fe400078e1edf */
[----:B------:R-:W-:Y:S01]  /*2a00*/  LOP3.LUT R3, R2, R15, R3, 0x1e, !PT ;  /* 0x0000000f02037212 */ /* 0x000fe200078e1e03 */
[----:B------:R-:W-:Y:S01]  /*2a10*/  IMAD R2, R10, 0x400, R0 ;  /* 0x000004000a027824 */ /* 0x000fe200078e0200 */
[----:B------:R-:W-:Y:S02]  /*2a20*/  LOP3.LUT R220, R8, R220, RZ, 0xfc, !PT ;  /* 0x000000dc08dc7212 */ /* 0x000fe400078efcff */
[----:B------:R-:W-:Y:S01]  /*2a30*/  LOP3.LUT R227, R3, R0, RZ, 0xfc, !PT ;  /* 0x0000000003e37212 */ /* 0x000fe200078efcff */
[----:B------:R-:W-:Y:S01]  /*2a40*/  @!P0 IMAD.SHL.U32 R0, R81, 0x10, RZ ;  /* 0x0000001051008824 */ /* 0x000fe200078e00ff */
[C---:B------:R-:W-:Y:S01]  /*2a50*/  LOP3.LUT R8, R5.reuse, 0x8, R33, 0xf8, !PT ;  /* 0x0000000805087812 */ /* 0x040fe200078ef821 */
[----:B------:R-:W-:Y:S01]  /*2a60*/  IMAD.IADD R223, R2, 0x1, R223 ;  /* 0x0000000102df7824 */ /* 0x000fe200078e02df */
[----:B------:R-:W-:Y:S01]  /*2a70*/  LOP3.LUT R216, R5, 0x1c0, RZ, 0xc0, !PT ;  /* 0x000001c005d87812 */ /* 0x000fe200078ec0ff */
[----:B------:R-:W-:Y:S01]  /*2a80*/  CS2R R32, SRZ ;  /* 0x0000000000207805 */ /* 0x000fe2000001ff00 */
[----:B------:R5:W-:Y:S01]  /*2a90*/  @!P0 LDGSTS.E.BYPASS.LTC128B.128 [R0+0x12280], [R6.64] ;  /* 0x1228000006008fae */ /* 0x000be2000b901d4e */
[----:B------:R-:W-:Y:S01]  /*2aa0*/  IADD3 R5, R233, 0x12480, RZ ;  /* 0x00012480e9057810 */ /* 0x000fe20007ffe0ff */
        /* <DEDUP_REMOVED lines=17> */
[----:B-----5:R-:W-:Y:S02]  /*2bc0*/  IMAD.IADD R0, R23, 0x1, R20 ;  /* 0x0000000117007824 */ /* 0x020fe400078e0214 */
[C---:B------:R-:W-:Y:S02]  /*2bd0*/  IMAD.IADD R232, R228.reuse, 0x1, R226 ;  /* 0x00000001e4e87824 */ /* 0x040fe400078e02e2 */
[C---:B------:R-:W-:Y:S01]  /*2be0*/  IMAD.IADD R231, R223.reuse, 0x1, R228 ;  /* 0x00000001dfe77824 */ /* 0x040fe200078e02e4 */
[----:B------:R5:W-:Y:S01]  /*2bf0*/  STL [R1+0x1c], R0 ;  /* 0x00001c0001007387 */ /* 0x000be20000100800 */
[----:B------:R-:W-:Y:S02]  /*2c00*/  IMAD.IADD R230, R228, 0x1, R229 ;  /* 0x00000001e4e67824 */ /* 0x000fe400078e02e5 */
[----:B-----5:R-:W-:-:S04]  /*2c10*/  IMAD.SHL.U32 R0, R223, 0x2, RZ ;  /* 0x00000002df007824 */ /* 0x020fc800078e00ff */
[----:B-1234-:R-:W-:Y:S02]  /*2c20*/  IMAD.IADD R225, R0, 0x1, R225 ;  /* 0x0000000100e17824 */ /* 0x01efe400078e02e1 */
.L_x_972:
[----:B------:R-:W-:Y:S04]  /*2c30*/  DEPBAR.LE SB0, 0x1 ;  /* 0x000080400000791a */ /* 0x000fe80000000000 */
[----:B------:R-:W-:Y:S01]  /*2c40*/  BAR.SYNC.DEFER_BLOCKING 0x0 ;  /* 0x0000000000007b1d */ /* 0x000fe20000010000 */
[----:B------:R-:W-:Y:S01]  /*2c50*/  IMAD.U32 R0, RZ, RZ, UR4 ;  /* 0x00000004ff007e24 */ /* 0x000fe2000f8e00ff */
[----:B------:R-:W-:Y:S01]  /*2c60*/  MOV R146, UR4 ;  /* 0x0000000400927c02 */ /* 0x000fe20008000f00 */
[----:B------:R-:W-:Y:S01]  /*2c70*/  UIADD3 UR11, UR10, 0x1, URZ ;  /* 0x000000010a0b7890 */ /* 0x000fe2000fffe03f */
[----:B------:R-:W-:Y:S02]  /*2c80*/  MOV R147, UR4 ;  /* 0x0000000400937c02 */ /* 0x000fe40008000f00 */
[----:B------:R-:W-:Y:S01]  /*2c90*/  LEA R0, R0, R223, 0xd ;  /* 0x000000df00007211 */ /* 0x000fe200078e68ff */
[----:B------:R-:W-:Y:S02]  /*2ca0*/  IMAD R146, R146, 0x2000, R228 ;  /* 0x0000200092927824 */ /* 0x000fe400078e02e4 */
[----:B------:R-:W-:Y:S01]  /*2cb0*/  IMAD R147, R147, 0x2000, R232 ;  /* 0x0000200093937824 */ /* 0x000fe200078e02e8 */
[----:B------:R-:W-:Y:S01]  /*2cc0*/  ISETP.LE.AND P1, PT, R250, UR11, PT ;  /* 0x0000000bfa007c0c */ /* 0x000fe2000bf23270 */
[----:B------:R-:W-:Y:S01]  /*2cd0*/  IMAD.SHL.U32 R0, R0, 0x2, RZ ;  /* 0x0000000200007824 */ /* 0x000fe200078e00ff */
[CC--:B------:R-:W-:Y:S02]  /*2ce0*/  IADD3 R150, R223.reuse, R146.reuse, RZ ;  /* 0x00000092df967210 */ /* 0x0c0fe40007ffe0ff */
[C-C-:B------:R-:W-:Y:S03]  /*2cf0*/  IADD3 R146, R223.reuse, R146, R226.reuse ;  /* 0x00000092df927210 */ /* 0x140fe60007ffe0e2 */
        /* <DEDUP_REMOVED lines=14> */
[----:B------:R-:W-:Y:S01]  /*2de0*/  LDSM.16.M88.4 R152, [R0+0x8080] ;  /* 0x008080000098783b */ /* 0x000fe20000000200 */
[C---:B--2---:R-:W-:Y:S03]  /*2df0*/  HMMA.16816.F32.BF16 R8, R24.reuse, R2, RZ ;  /* 0x000000021808723c */ /* 0x044fe600000418ff */
[----:B------:R-:W1:Y:S05]  /*2e00*/  LDSM.16.M88.2 R2, [R219+0x2080] ;  /* 0x00208000db02783b */ /* 0x000e6a0000000100 */
        /* <DEDUP_REMOVED lines=13> */
[----:B------:R-:W3:Y:S03]  /*2ee0*/  LDSM.16.M88.4 R140, [R151+0x7080] ;  /* 0x00708000978c783b */ /* 0x000ee60000000200 */
[-C--:B-1----:R-:W-:Y:S01]  /*2ef0*/  HMMA.16816.F32.BF16 R20, R80, R2.reuse, R20 ;  /* 0x000000025014723c */ /* 0x082fe20000041814 */
[----:B------:R-:W1:Y:S06]  /*2f00*/  LDSM.16.M88.2 R136, [R218+0x2080] ;  /* 0x00208000da88783b */ /* 0x000e6c0000000100 */
[----:B------:R-:W-:Y:S01]  /*2f10*/  IADD3 R81, R223, R147, RZ ;  /* 0x00000093df517210 */ /* 0x000fe20007ffe0ff */
[----:B------:R-:W-:Y:S01]  /*2f20*/  HMMA.16816.F32.BF16 R24, R132, R2, R24 ;  /* 0x000000028418723c */ /* 0x000fe20000041818 */
[----:B------:R-:W-:Y:S03]  /*2f30*/  LDSM.16.M88.2 R2, [R221+0x1080] ;  /* 0x00108000dd02783b */ /* 0x000fe60000000100 */
[----:B------:R-:W-:Y:S01]  /*2f40*/  IMAD.SHL.U32 R80, R146, 0x2, RZ ;  /* 0x0000000292507824 */ /* 0x000fe200078e00ff */
[----:B------:R-:W-:Y:S01]  /*2f50*/  SHF.L.U32 R204, R81, 0x1, RZ ;  /* 0x0000000151cc7819 */ /* 0x000fe200000006ff */
[----:B------:R-:W-:Y:S04]  /*2f60*/  LDSM.16.M88.2 R146, [R221+0x80] ;  /* 0x00008000dd92783b */ /* 0x000fe80000000100 */
[----:B------:R-:W4:Y:S04]  /*2f70*/  LDSM.16.M88.4 R80, [R80+0x6080] ;  /* 0x006080005050783b */ /* 0x000f280000000200 */
[----:B------:R-:W5:Y:S01]  /*2f80*/  LDSM.16.M88.4 R132, [R204+0x7080] ;  /* 0x00708000cc84783b */ /* 0x000f620000000200 */
[-C--:B--2---:R-:W-:Y:S08]  /*2f90*/  HMMA.16816.F32.BF16 R4, R28, R138.reuse, R4 ;  /* 0x0000008a1c04723c */ /* 0x084ff00000041804 */
[C---:B---3--:R-:W-:Y:S01]  /*2fa0*/  HMMA.16816.F32.BF16 R8, R140.reuse, R138, R8 ;  /* 0x0000008a8c08723c */ /* 0x048fe20000041808 */
[----:B------:R-:W2:Y:S07]  /*2fb0*/  LDSM.16.M88.2 R138, [R217+0x3080] ;  /* 0x00308000d98a783b */ /* 0x000eae0000000100 */
[-C--:B------:R-:W-:Y:S08]  /*2fc0*/  HMMA.16816.F32.BF16 R12, R140, R144.reuse, R12 ;  /* 0x000000908c0c723c */ /* 0x080ff0000004180c */
[C---:B------:R-:W-:Y:S08]  /*2fd0*/  HMMA.16816.F32.BF16 R16, R28.reuse, R144, R16 ;  /* 0x000000901c10723c */ /* 0x040ff00000041810 */
[-C--:B-1----:R-:W-:Y:S01]  /*2fe0*/  HMMA.16816.F32.BF16 R20, R28, R136.reuse, R20 ;  /* 0x000000881c14723c */ /* 0x082fe20000041814 */
[----:B------:R1:W3:Y:S07]  /*2ff0*/  LDSM.16.M88.4 R28, [R0+0x9080] ;  /* 0x00908000001c783b */ /* 0x0002ee0000000200 */
[----:B------:R-:W-:Y:S01]  /*3000*/  HMMA.16816.F32.BF16 R24, R140, R136, R24 ;  /* 0x000000888c18723c */ /* 0x000fe20000041818 */
[----:B------:R-:W2:Y:S04]  /*3010*/  LDSM.16.M88.2 R136, [R217+0x4080] ;  /* 0x00408000d988783b */ /* 0x000ea80000000100 */
[----:B------:R-:W-:Y:S03]  /*3020*/  LDSM.16.M88.4 R140, [R150+0x9080] ;  /* 0x00908000968c783b */ /* 0x000fe60000000200 */
[-C--:B----4-:R-:W-:Y:S08]  /*3030*/  HMMA.16816.F32.BF16 R4, R80, R146.reuse, R4 ;  /* 0x000000925004723c */ /* 0x090ff00000041804 */
[C---:B-----5:R-:W-:Y:S01]  /*3040*/  HMMA.16816.F32.BF16 R8, R132.reuse, R146, R8 ;  /* 0x000000928408723c */ /* 0x060fe20000041808 */
[----:B-1----:R-:W-:Y:S05]  /*3050*/  IMAD.U32 R0, RZ, RZ, UR4 ;  /* 0x00000004ff007e24 */ /* 0x002fea000f8e00ff */
[----:B------:R-:W-:Y:S02]  /*3060*/  LEA R0, R0, R231, 0xd ;  /* 0x000000e700007211 */ /* 0x000fe400078e68ff */
[-C--:B------:R-:W-:Y:S04]  /*3070*/  HMMA.16816.F32.BF16 R12, R132, R2.reuse, R12 ;  /* 0x00000002840c723c */ /* 0x080fe8000004180c */
[----:B------:R-:W-:Y:S04]  /*3080*/  IMAD.SHL.U32 R0, R0, 0x2, RZ ;  /* 0x0000000200007824 */ /* 0x000fe800078e00ff */
[C---:B------:R-:W-:Y:S01]  /*3090*/  HMMA.16816.F32.BF16 R16, R80.reuse, R2, R16 ;  /* 0x000000025010723c */ /* 0x040fe20000041810 */
[----:B------:R-:W1:Y:S07]  /*30a0*/  LDSM.16.M88.2 R2, [R217+0x5080] ;  /* 0x00508000d902783b */ /* 0x000e6e0000000100 */
[-C--:B------:R-:W-:Y:S01]  /*30b0*/  HMMA.16816.F32.BF16 R20, R80, R148.reuse, R20 ;  /* 0x000000945014723c */ /* 0x080fe20000041814 */
[----:B------:R4:W-:Y:S07]  /*30c0*/  LDSM.16.M88.4 R80, [R0+0x8080] ;  /* 0x008080000050783b */ /* 0x0009ee0000000200 */
[----:B------:R-:W-:Y:S01]  /*30d0*/  HMMA.16816.F32.BF16 R24, R132, R148, R24 ;  /* 0x000000948418723c */ /* 0x000fe20000041818 */
[----:B------:R-:W5:Y:S04]  /*30e0*/  LDSM.16.M88.2 R132, [R219+0x3080] ;  /* 0x00308000db84783b */ /* 0x000f680000000100 */
[----:B------:R-:W5:Y:S03]  /*30f0*/  LDSM.16.M88.2 R134, [R219+0x4080] ;  /* 0x00408000db86783b */ /* 0x000f660000000100 */
[-C--:B--2---:R-:W-:Y:S01]  /*3100*/  HMMA.16816.F32.BF16 R4, R152, R138.reuse, R4 ;  /* 0x0000008a9804723c */ /* 0x084fe20000041804 */
[----:B------:R-:W-:Y:S07]  /*3110*/  LDSM.16.M88.4 R148, [R151+0x9080] ;  /* 0x009080009794783b */ /* 0x000fee0000000200 */
[C---:B---3--:R-:W-:Y:S01]  /*3120*/  HMMA.16816.F32.BF16 R8, R28.reuse, R138, R8 ;  /* 0x0000008a1c08723c */ /* 0x048fe20000041808 */
[----:B------:R-:W-:Y:S03]  /*3130*/  LDSM.16.M88.2 R138, [R218+0x3080] ;  /* 0x00308000da8a783b */ /* 0x000fe60000000100 */
[----:B----4-:R-:W-:Y:S04]  /*3140*/  MOV R0, UR4 ;  /* 0x0000000400007c02 */ /* 0x010fe80008000f00 */
[-C--:B------:R-:W-:Y:S04]  /*3150*/  HMMA.16816.F32.BF16 R12, R28, R136.reuse, R12 ;  /* 0x000000881c0c723c */ /* 0x080fe8000004180c */
[----:B------:R-:W-:Y:S04]  /*3160*/  IMAD R0, R0, 0x2000, R229 ;  /* 0x0000200000007824 */ /* 0x000fe800078e02e5 */
[C---:B------:R-:W-:Y:S01]  /*3170*/  HMMA.16816.F32.BF16 R16, R152.reuse, R136, R16 ;  /* 0x000000889810723c */ /* 0x040fe20000041810 */
[----:B------:R-:W2:Y:S03]  /*3180*/  LDSM.16.M88.2 R136, [R219+0x5080] ;  /* 0x00508000db88783b */ /* 0x000ea60000000100 */
[----:B------:R-:W-:Y:S04]  /*3190*/  SHF.L.U32 R0, R0, 0x1, RZ ;  /* 0x0000000100007819 */ /* 0x000fe800000006ff */
[-C--:B-1----:R-:W-:Y:S01]  /*31a0*/  HMMA.16816.F32.BF16 R20, R152, R2.reuse, R20 ;  /* 0x000000029814723c */ /* 0x082fe20000041814 */
[----:B------:R1:W3:Y:S04]  /*31b0*/  LDSM.16.M88.4 R144, [R0+0x8080] ;  /* 0x008080000090783b */ /* 0x0002e80000000200 */
[----:B------:R-:W4:Y:S03]  /*31c0*/  LDSM.16.M88.2 R152, [R218+0x4080] ;  /* 0x00408000da98783b */ /* 0x000f260000000100 */
[----:B------:R-:W-:Y:S01]  /*31d0*/  HMMA.16816.F32.BF16 R24, R28, R2, R24 ;  /* 0x000000021c18723c */ /* 0x000fe20000041818 */
[----:B------:R-:W3:Y:S07]  /*31e0*/  LDSM.16.M88.2 R2, [R218+0x5080] ;  /* 0x00508000da02783b */ /* 0x000eee0000000100 */
[-C--:B-----5:R-:W-:Y:S08]  /*31f0*/  HMMA.16816.F32.BF16 R4, R80, R132.reuse, R4 ;  /* 0x000000845004723c */ /* 0x0a0ff00000041804 */
[C---:B------:R-:W-:Y:S01]  /*3200*/  HMMA.16816.F32.BF16 R8, R140.reuse, R132, R8 ;  /* 0x000000848c08723c */ /* 0x040fe20000041808 */
[----:B-1----:R-:W-:Y:S05]  /*3210*/  IMAD.U32 R0, RZ, RZ, UR4 ;  /* 0x00000004ff007e24 */ /* 0x002fea000f8e00ff */
[----:B------:R-:W-:Y:S02]  /*3220*/  LEA R0, R0, R230, 0xd ;  /* 0x000000e600007211 */ /* 0x000fe400078e68ff */
[-C--:B------:R-:W-:Y:S04]  /*3230*/  HMMA.16816.F32.BF16 R12, R140, R134.reuse, R12 ;  /* 0x000000868c0c723c */ /* 0x080fe8000004180c */
[----:B------:R-:W-:Y:S04]  /*3240*/  IMAD.SHL.U32 R0, R0, 0x2, RZ ;  /* 0x0000000200007824 */ /* 0x000fe800078e00ff */
[C---:B------:R-:W-:Y:S01]  /*3250*/  HMMA.16816.F32.BF16 R16, R80.reuse, R134, R16 ;  /* 0x000000865010723c */ /* 0x040fe20000041810 */
[----:B------:R1:W-:Y:S04]  /*3260*/  LDSM.16.M88.4 R28, [R0+0x8080] ;  /* 0x00808000001c783b */ /* 0x0003e80000000200 */
[----:B------:R-:W-:Y:S03]  /*3270*/  LDSM.16.M88.4 R132, [R204+0x9080] ;  /* 0x00908000cc84783b */ /* 0x000fe60000000200 */
[-C--:B--2---:R-:W-:Y:S01]  /*3280*/  HMMA.16816.F32.BF16 R20, R80, R136.reuse, R20 ;  /* 0x000000885014723c */ /* 0x084fe20000041814 */
[----:B------:R-:W2:Y:S04]  /*3290*/  LDSM.16.M88.2 R80, [R221+0x3080] ;  /* 0x00308000dd50783b */ /* 0x000ea80000000100 */
[----:B------:R-:W5:Y:S03]  /*32a0*/  LDSM.16.M88.2 R82, [R221+0x4080] ;  /* 0x00408000dd52783b */ /* 0x000f660000000100 */
[----:B------:R-:W-:Y:S01]  /*32b0*/  HMMA.16816.F32.BF16 R24, R140, R136, R24 ;  /* 0x000000888c18723c */ /* 0x000fe20000041818 */
[----:B------:R-:W2:Y:S07]  /*32c0*/  LDSM.16.M88.2 R136, [R221+0x5080] ;  /* 0x00508000dd88783b */ /* 0x000eae0000000100 */
[-C--:B---3--:R-:W-:Y:S01]  /*32d0*/  HMMA.16816.F32.BF16 R4, R144, R138.reuse, R4 ;  /* 0x0000008a9004723c */ /* 0x088fe20000041804 */
[----:B-1----:R-:W-:Y:S05]  /*32e0*/  MOV R0, UR4 ;  /* 0x0000000400007c02 */ /* 0x002fea0008000f00 */
[----:B------:R-:W-:Y:S02]  /*32f0*/  IMAD R0, R0, 0x40, R237 ;  /* 0x0000004000007824 */ /* 0x000fe400078e02ed */
[C---:B------:R-:W-:Y:S03]  /*3300*/  HMMA.16816.F32.BF16 R8, R148.reuse, R138, R8 ;  /* 0x0000008a9408723c */ /* 0x040fe60000041808 */
[----:B------:R1:W3:Y:S04]  /*3310*/  LDS R138, [R0.X4+0x120a0] ;  /* 0x0120a000008a7984 */ /* 0x0002e80000004800 */
[----:B------:R1:W1:Y:S01]  /*3320*/  LDS R139, [R0.X4+0x12100] ;  /* 0x01210000008b7984 */ /* 0x0002620000004800 */
[-C--:B----4-:R-:W-:Y:S03]  /*3330*/  HMMA.16816.F32.BF16 R12, R148, R152.reuse, R12 ;  /* 0x00000098940c723c */ /* 0x090fe6000004180c */
[----:B------:R4:W1:Y:S05]  /*3340*/  LDS R204, [R0.X4+0x12120] ;  /* 0x0121200000cc7984 */ /* 0x00086a0000004800 */
[C---:B------:R-:W-:Y:S08]  /*3350*/  HMMA.16816.F32.BF16 R16, R144.reuse, R152, R16 ;  /* 0x000000989010723c */ /* 0x040ff00000041810 */
[-C--:B------:R-:W-:Y:S08]  /*3360*/  HMMA.16816.F32.BF16 R20, R144, R2.reuse, R20 ;  /* 0x000000029014723c */ /* 0x080ff00000041814 */
[----:B------:R-:W-:Y:S01]  /*3370*/  HMMA.16816.F32.BF16 R24, R148, R2, R24 ;  /* 0x000000029418723c */ /* 0x000fe20000041818 */
[----:B------:R4:W1:Y:S01]  /*3380*/  LDS R3, [R0.X4+0x12080] ;  /* 0x0120800000037984 */ /* 0x0008620000004800 */
[----:B------:R-:W-:Y:S04]  /*3390*/  DEPBAR.LE SB0, 0x0 ;  /* 0x000080000000791a */ /* 0x000fe80000000000 */
[----:B------:R-:W-:Y:S02]  /*33a0*/  BAR.SYNC.DEFER_BLOCKING 0x0 ;  /* 0x0000000000007b1d */ /* 0x000fe40000010000 */
[-C--:B--2---:R-:W-:Y:S08]  /*33b0*/  HMMA.16816.F32.BF16 R4, R28, R80.reuse, R4 ;  /* 0x000000501c04723c */ /* 0x084ff00000041804 */
[C---:B------:R-:W-:Y:S08]  /*33c0*/  HMMA.16816.F32.BF16 R8, R132.reuse, R80, R8 ;  /* 0x000000508408723c */ /* 0x040ff00000041808 */
[-C--:B-----5:R-:W-:Y:S01]  /*33d0*/  HMMA.16816.F32.BF16 R12, R132, R82.reuse, R12 ;  /* 0x00000052840c723c */ /* 0x0a0fe2000004180c */
[----:B------:R4:W2:Y:S07]  /*33e0*/  LDSM.16.M88.4 R140, [R224+0xe080] ;  /* 0x00e08000e08c783b */ /* 0x0008ae0000000200 */
[C---:B------:R-:W-:Y:S01]  /*33f0*/  HMMA.16816.F32.BF16 R16, R28.reuse, R82, R16 ;  /* 0x000000521c10723c */ /* 0x040fe20000041810 */
[----:B------:R4:W1:Y:S04]  /*3400*/  LDSM.16.M88.4 R144, [R224+0xf080] ;  /* 0x00f08000e090783b */ /* 0x0008680000000200 */
[----:B------:R4:W1:Y:S03]  /*3410*/  LDSM.16.M88.4 R148, [R225+0xe080] ;  /* 0x00e08000e194783b */ /* 0x0008660000000200 */
[-C--:B------:R-:W-:Y:S01]  /*3420*/  HMMA.16816.F32.BF16 R20, R28, R136.reuse, R20 ;  /* 0x000000881c14723c */ /* 0x080fe20000041814 */
[----:B------:R4:W1:Y:S07]  /*3430*/  LDSM.16.M88.4 R152, [R225+0xf080] ;  /* 0x00f08000e198783b */ /* 0x00086e0000000200 */
[----:B------:R-:W-:Y:S01]  /*3440*/  HMMA.16816.F32.BF16 R24, R132, R136, R24 ;  /* 0x000000888418723c */ /* 0x000fe20000041818 */
[----:B------:R-:W-:-:S07]  /*3450*/  @P1 BRA `(.L_x_970) ;  /* 0x0000031000001947 */ /* 0x000fce0003800000 */
[----:B---3--:R-:W3:Y:S01]  /*3460*/  LDL.64 R206, [R1+0x8] ;  /* 0x0000080001ce7983 */ /* 0x008ee20000100a00 */
[----:B------:R-:W-:Y:S01]  /*3470*/  USHF.R.S32.HI UR16, URZ, 0x1f, UR11 ;  /* 0x0000001f3f107899 */ /* 0x000fe2000801140b */
[----:B------:R-:W-:Y:S01]  /*3480*/  IMAD.U32 R2, RZ, RZ, UR10 ;  /* 0x0000000aff027e24 */ /* 0x000fe2000f8e00ff */
[----:B------:R-:W-:Y:S01]  /*3490*/  ULDC.64 UR6, c[0x0][0x178] ;  /* 0x00005e0000067ab9 */ /* 0x000fe20000000a00 */
[----:B------:R-:W5:Y:S01]  /*34a0*/  LDL R205, [R1+0x18] ;  /* 0x0000180001cd7983 */ /* 0x000f620000100800 */
        /* <DEDUP_REMOVED lines=9> */
[C---:B-1-34-:R-:W-:Y:S04]  /*3540*/  @!P2 IADD3 R0, P5, R2.reuse, R206, RZ ;  /* 0x000000ce0200a210 */ /* 0x05afe80007fbe0ff */
[----:B-----5:R-:W-:Y:S01]  /*3550*/  @!P2 LEA.HI.X.SX32 R28, R2, R205, 0x1, P5 ;  /* 0x000000cd021ca211 */ /* 0x020fe200028f0eff */
[----:B------:R-:W-:Y:S01]  /*3560*/  IMAD.U32 R2, RZ, RZ, UR11 ;  /* 0x0000000bff027e24 */ /* 0x000fe2000f8e00ff */
[----:B------:R-:W-:Y:S01]  /*3570*/  IADD3 R82, P6, P5, R246, UR6, R82 ;  /* 0x00000006f6527c10 */ /* 0x000fe2000fdde052 */
[----:B------:R-:W1:Y:S02]  /*3580*/  S2R R205, SR_TID.X ;  /* 0x0000000000cd7919 */ /* 0x000e640000002100 */
[----:B------:R-:W-:Y:S01]  /*3590*/  IMAD R2, R2, -0x40, R238 ;  /* 0xffffffc002027824 */ /* 0x000fe200078e02ee */
[----:B------:R-:W-:Y:S02]  /*35a0*/  IADD3.X R83, R248, UR16, R83, P6, P5 ;  /* 0x00000010f8537c10 */ /* 0x000fe4000b7ea453 */
[----:B------:R-:W-:Y:S01]  /*35b0*/  @!P2 LEA R80, P5, R0, c[0x0][0x258], 0x2 ;  /* 0x000096000050aa11 */ /* 0x000fe200078a10ff */
[----:B------:R-:W-:Y:S01]  /*35c0*/  IMAD.IADD R2, R2, 0x1, -R249 ;  /* 0x0000000102027824 */ /* 0x000fe200078e0af9 */
[----:B------:R-:W-:Y:S02]  /*35d0*/  IADD3 R29, P6, R246, UR6, RZ ;  /* 0x00000006f61d7c10 */ /* 0x000fe4000ffde0ff */
[----:B------:R-:W-:Y:S02]  /*35e0*/  @!P2 LEA.HI.X R81, R0, c[0x0][0x25c], R28, 0x2, P5 ;  /* 0x000097000051aa11 */ /* 0x000fe400028f141c */
[C---:B------:R-:W-:Y:S02]  /*35f0*/  LEA R30, P5, R29.reuse, c[0x0][0x160], 0x1 ;  /* 0x000058001d1e7a11 */ /* 0x040fe400078a08ff */
[----:B------:R-:W-:Y:S02]  /*3600*/  IADD3.X R0, R248, UR16, RZ, P6, !PT ;  /* 0x00000010f8007c10 */ /* 0x000fe4000b7fe4ff */
[C---:B------:R-:W-:Y:S02]  /*3610*/  LEA R28, P6, R82.reuse, c[0x0][0x160], 0x1 ;  /* 0x00005800521c7a11 */ /* 0x040fe400078c08ff */
[----:B------:R-:W-:Y:S01]  /*3620*/  LEA.HI.X R31, R29, c[0x0][0x164], R0, 0x1, P5 ;  /* 0x000059001d1f7a11 */ /* 0x000fe200028f0c00 */
[----:B------:R-:W-:Y:S01]  /*3630*/  IMAD.U32 R0, RZ, RZ, UR12 ;  /* 0x0000000cff007e24 */ /* 0x000fe2000f8e00ff */
[----:B------:R-:W-:Y:S02]  /*3640*/  LEA.HI.X R29, R82, c[0x0][0x164], R83, 0x1, P6 ;  /* 0x00005900521d7a11 */ /* 0x000fe400030f0c53 */
[----:B------:R-:W-:Y:S02]  /*3650*/  ISETP.LT.OR P6, PT, R2, 0x1, P4 ;  /* 0x000000010200780c */ /* 0x000fe400027c1670 */
        /* <DEDUP_REMOVED lines=9> */
[----:B------:R-:W-:Y:S01]  /*36f0*/  ISETP.LT.OR P5, PT, R2, 0x21, P3 ;  /* 0x000000210200780c */ /* 0x000fe20001fa1670 */
[----:B------:R-:W-:Y:S08]  /*3700*/  IMAD.U32 R2, RZ, RZ, UR12 ;  /* 0x0000000cff027e24 */ /* 0x000ff0000f8e00ff */
[----:B------:R3:W-:Y:S04]  /*3710*/  LDGSTS.E.BYPASS.LTC128B.128 [R0+0x1000], [R28.64], !P6 ;  /* 0x010000001c007fae */ /* 0x0007e8000f101d4e */
[----:B------:R3:W-:Y:S01]  /*3720*/  LDGSTS.E.BYPASS.LTC128B.128 [R0+0x3000], [R28.64+0x80], !P5 ;  /* 0x030000801c007fae */ /* 0x0007e2000e901d4e */
[----:B-1----:R-:W-:Y:S04]  /*3730*/  IMAD.SHL.U32 R30, R205, 0x4, RZ ;  /* 0x00000004cd1e7824 */ /* 0x002fe800078e00ff */
[----:B------:R-:W-:Y:S04]  /*3740*/  @!P2 IMAD R2, R2, 0x40, R30 ;  /* 0x000000400202a824 */ /* 0x000fe800078e021e */
[----:B------:R-:W-:Y:S05]  /*3750*/  @!P2 IMAD.SHL.U32 R2, R2, 0x4, RZ ;  /* 0x000000040202a824 */ /* 0x000fea00078e00ff */
[----:B------:R3:W-:Y:S02]  /*3760*/  @!P2 LDGSTS.E.BYPASS.LTC128B.128 [R2+0x12080], [R80.64] ;  /* 0x120800005002afae */ /* 0x0007e4000b901d4e */
.L_x_970:
[----:B-1-34-:R-:W-:Y:S01]  /*3770*/  IMAD.U32 R0, RZ, RZ, UR10 ;  /* 0x0000000aff007e24 */ /* 0x01afe2000f8e00ff */
[----:B------:R-:W0:Y:S01]  /*3780*/  LDGDEPBAR ;  /* 0x00000000000079af */ /* 0x000e220000000000 */
[----:B------:R-:W-:Y:S02]  /*3790*/  IMAD.IADD R29, R239, 0x1, -R241 ;  /* 0x00000001ef1d7824 */ /* 0x000fe400078e0af1 */
[----:B------:R-:W-:Y:S05]  /*37a0*/  IMAD R0, R0, 0x40, R239 ;  /* 0x0000004000007824 */ /* 0x000fea00078e02ef */
[----:B------:R-:W-:Y:S04]  /*37b0*/  IADD3 R0, -R238, 0x1, R0 ;  /* 0x00000001ee007810 */ /* 0x000fe80007ffe100 */
[----:B------:R-:W-:Y:S04]  /*37c0*/  IADD3 R28, -R241, R237, R0 ;  /* 0x000000edf11c7210 */ /* 0x000fe80007ffe100 */
[C---:B------:R-:W-:Y:S02]  /*37d0*/  IMNMX R0, R29.reuse, R28, PT ;  /* 0x0000001c1d007217 */ /* 0x040fe40003800200 */
[----:B------:R-:W-:Y:S02]  /*37e0*/  IADD3 R2, R28, 0x8, RZ ;  /* 0x000000081c027810 */ /* 0x000fe40007ffe0ff */
[C---:B------:R-:W-:Y:S02]  /*37f0*/  ISETP.GT.AND P6, PT, R0.reuse, RZ, PT ;  /* 0x000000ff0000720c */ /* 0x040fe40003fc4270 */
        /* <DEDUP_REMOVED lines=10> */
[C---:B------:R-:W-:Y:S02]  /*38a0*/  ISETP.GT.AND P6, PT, R0.reuse, 0x20, PT ;  /* 0x000000200000780c */ /* 0x040fe40003fc4270 */
[----:B------:R-:W-:Y:S02]  /*38b0*/  ISETP.GT.AND P5, PT, R0, 0x21, PT ;  /* 0x000000210000780c */ /* 0x000fe40003fa4270 */
        /* <DEDUP_REMOVED lines=8> */
[----:B------:R-:W-:Y:S02]  /*3940*/  IADD3 R4, R28, 0x20, RZ ;  /* 0x000000201c047810 */ /* 0x000fe40007ffe0ff */
[----:B------:R-:W-:Y:S01]  /*3950*/  ISETP.GT.AND P6, PT, R0, 0x40, PT ;  /* 0x000000400000780c */ /* 0x000fe20003fc4270 */
        /* <DEDUP_REMOVED lines=10> */
[-C--:B--2---:R-:W-:Y:S03]  /*3a00*/  HMMA.16816.F32.BF16 R4, R140, R156.reuse, RZ ;  /* 0x0000009c8c04723c */ /* 0x084fe600000418ff */
[----:B------:R-:W-:Y:S02]  /*3a10*/  FSEL R81, R22, -INF , P6 ;  /* 0xff80000016517808 */ /* 0x000fe40003000000 */
[----:B------:R-:W-:Y:S02]  /*3a20*/  FSEL R80, R23, -INF , P5 ;  /* 0xff80000017507808 */ /* 0x000fe40002800000 */
[----:B------:R-:W-:Y:S01]  /*3a30*/  IMNMX R2, R29, R28, PT ;  /* 0x0000001c1d027217 */ /* 0x000fe20003800200 */
[----:B------:R-:W-:Y:S01]  /*3a40*/  FFMA.FTZ R205, R81, c[0x0][0x29c], -R138 ;  /* 0x0000a70051cd7a23 */ /* 0x000fe2000001088a */
[C---:B------:R-:W-:Y:S02]  /*3a50*/  ISETP.GT.AND P6, PT, R0.reuse, RZ, PT ;  /* 0x000000ff0000720c */ /* 0x040fe40003fc4270 */
[----:B------:R-:W-:Y:S02]  /*3a60*/  ISETP.GT.AND P5, PT, R0, 0x1, PT ;  /* 0x000000010000780c */ /* 0x000fe40003fa4270 */
[----:B------:R-:W-:Y:S02]  /*3a70*/  FSEL R133, R8, -INF , P6 ;  /* 0xff80000008857808 */ /* 0x000fe40003000000 */
[----:B------:R-:W-:Y:S02]  /*3a80*/  FSEL R132, R9, -INF , P5 ;  /* 0xff80000009847808 */ /* 0x000fe40002800000 */
[C---:B------:R-:W-:Y:S02]  /*3a90*/  ISETP.GT.AND P6, PT, R2.reuse, RZ, PT ;  /* 0x000000ff0200720c */ /* 0x040fe40003fc4270 */
[----:B------:R-:W-:Y:S02]  /*3aa0*/  ISETP.GT.AND P5, PT, R2, 0x1, PT ;  /* 0x000000010200780c */ /* 0x000fe40003fa4270 */
[----:B------:R-:W-:Y:S02]  /*3ab0*/  FSEL R213, R10, -INF , P6 ;  /* 0xff8000000ad57808 */ /* 0x000fe40003000000 */
[C---:B------:R-:W-:Y:S02]  /*3ac0*/  ISETP.GT.AND P6, PT, R0.reuse, 0x20, PT ;  /* 0x000000200000780c */ /* 0x040fe40003fc4270 */
[----:B------:R-:W-:Y:S02]  /*3ad0*/  FSEL R235, R11, -INF , P5 ;  /* 0xff8000000beb7808 */ /* 0x000fe40002800000 */
[C---:B------:R-:W-:Y:S02]  /*3ae0*/  HMMA.16816.F32.BF16 R8, R144.reuse, R156, RZ ;  /* 0x0000009c9008723c */ /* 0x040fe400000418ff */
[----:B------:R-:W-:Y:S02]  /*3af0*/  ISETP.GT.AND P5, PT, R0, 0x21, PT ;  /* 0x000000210000780c */ /* 0x000fe40003fa4270 */
[----:B------:R-:W-:Y:S02]  /*3b00*/  FSEL R83, R12, -INF , P6 ;  /* 0xff8000000c537808 */ /* 0x000fe40003000000 */
[----:B------:R-:W-:Y:S02]  /*3b10*/  FSEL R82, R13, -INF , P5 ;  /* 0xff8000000d527808 */ /* 0x000fe40002800000 */
[C---:B------:R-:W-:Y:S02]  /*3b20*/  ISETP.GT.AND P6, PT, R2.reuse, 0x20, PT ;  /* 0x000000200200780c */ /* 0x040fe40003fc4270 */
[----:B------:R-:W-:Y:S02]  /*3b30*/  ISETP.GT.AND P5, PT, R2, 0x21, PT ;  /* 0x000000210200780c */ /* 0x000fe40003fa4270 */
[----:B------:R-:W-:Y:S02]  /*3b40*/  FSEL R215, R14, -INF , P6 ;  /* 0xff8000000ed77808 */ /* 0x000fe40003000000 */
[----:B------:R-:W-:Y:S02]  /*3b50*/  FSEL R214, R15, -INF , P5 ;  /* 0xff8000000fd67808 */ /* 0x000fe40002800000 */
[-C--:B------:R-:W-:Y:S01]  /*3b60*/  HMMA.16816.F32.BF16 R12, R144, R158.reuse, RZ ;  /* 0x0000009e900c723c */ /* 0x080fe200000418ff */
[C---:B------:R-:W-:Y:S02]  /*3b70*/  ISETP.GT.AND P6, PT, R0.reuse, 0x40, PT ;  /* 0x000000400000780c */ /* 0x040fe40003fc4270 */
[----:B------:R-:W-:Y:S01]  /*3b80*/  ISETP.GT.AND P5, PT, R0, 0x41, PT ;  /* 0x000000410000780c */ /* 0x000fe20003fa4270 */
[----:B------:R-:W-:Y:S01]  /*3b90*/  IMAD.MOV.U32 R0, RZ, RZ, 0x40 ;  /* 0x00000040ff007424 */ /* 0x000fe200078e00ff */
[----:B------:R-:W-:Y:S02]  /*3ba0*/  FSEL R24, R24, -INF , P6 ;  /* 0xff80000018187808 */ /* 0x000fe40003000000 */
[----:B------:R-:W-:Y:S01]  /*3bb0*/  ISETP.GT.AND P6, PT, R2, 0x40, PT ;  /* 0x000000400200780c */ /* 0x000fe20003fc4270 */
[C---:B------:R-:W-:Y:S04]  /*3bc0*/  HMMA.16816.F32.BF16 R16, R140.reuse, R158, RZ ;  /* 0x0000009e8c10723c */ /* 0x040fe800000418ff */
[----:B------:R-:W-:Y:S01]  /*3bd0*/  FFMA.FTZ R207, R24, c[0x0][0x29c], -R139 ;  /* 0x0000a70018cf7a23 */ /* 0x000fe2000001088b */
[----:B------:R-:W-:Y:S01]  /*3be0*/  SEL R0, R0, 0xffffffc0, !P0 ;  /* 0xffffffc000007807 */ /* 0x000fe20004000000 */
[----:B------:R-:W-:Y:S01]  /*3bf0*/  MUFU.EX2 R24, R212 ;  /* 0x000000d400187308 */ /* 0x000fe20000000800 */
[----:B------:R-:W-:Y:S01]  /*3c00*/  FSEL R25, R25, -INF , P5 ;  /* 0xff80000019197808 */ /* 0x000fe20002800000 */
[-C--:B------:R-:W-:Y:S01]  /*3c10*/  HMMA.16816.F32.BF16 R20, R140, R160.reuse, RZ ;  /* 0x000000a08c14723c */ /* 0x080fe200000418ff */
[----:B------:R-:W-:Y:S03]  /*3c20*/  ISETP.GT.AND P5, PT, R2, 0x41, PT ;  /* 0x000000410200780c */ /* 0x000fe60003fa4270 */
[----:B------:R-:W-:Y:S01]  /*3c30*/  IMAD.IADD R2, R224, 0x1, R0 ;  /* 0x00000001e0027824 */ /* 0x000fe200078e0200 */
[----:B------:R-:W-:Y:S01]  /*3c40*/  FSEL R26, R26, -INF , P6 ;  /* 0xff8000001a1a7808 */ /* 0x000fe20003000000 */
[----:B------:R-:W-:Y:S01]  /*3c50*/  IMAD.IADD R0, R0, 0x1, R225 ;  /* 0x0000000100007824 */ /* 0x000fe200078e02e1 */
[----:B------:R-:W-:Y:S01]  /*3c60*/  FSEL R27, R27, -INF , P5 ;  /* 0xff8000001b1b7808 */ /* 0x000fe20002800000 */
[----:B------:R-:W-:Y:S01]  /*3c70*/  HMMA.16816.F32.BF16 R28, R144, R160, RZ ;  /* 0x000000a0901c723c */ /* 0x000fe200000418ff */
[----:B------:R1:W-:Y:S03]  /*3c80*/  MUFU.EX2 R142, R3 ;  /* 0x00000003008e7308 */ /* 0x0003e60000000800 */
[--C-:B------:R-:W-:Y:S03]  /*3c90*/  FFMA.FTZ R143, R137, c[0x0][0x29c], -R138.reuse ;  /* 0x0000a700898f7a23 */ /* 0x100fe6000001088a */
[--C-:B------:R-:W-:Y:S01]  /*3ca0*/  FFMA.FTZ R147, R135, c[0x0][0x29c], -R138.reuse ;  /* 0x0000a70087937a23 */ /* 0x100fe2000001088a */
[-C--:B------:R-:W-:Y:S03]  /*3cb0*/  HMMA.16816.F32.BF16 R4, R148, R162.reuse, R4 ;  /* 0x000000a29404723c */ /* 0x080fe60000041804 */
[----:B------:R-:W-:Y:S02]  /*3cc0*/  MUFU.EX2 R140, R208 ;  /* 0x000000d0008c7308 */ /* 0x000fe40000000800 */
[--C-:B------:R-:W-:Y:S02]  /*3cd0*/  FFMA.FTZ R146, R82, c[0x0][0x29c], -R139.reuse ;  /* 0x0000a70052927a23 */ /* 0x100fe4000001088b */
[--C-:B------:R-:W-:Y:S01]  /*3ce0*/  FFMA.FTZ R144, R132, c[0x0][0x29c], -R139.reuse ;  /* 0x0000a70084907a23 */ /* 0x100fe2000001088b */
[C---:B------:R-:W-:Y:S04]  /*3cf0*/  HMMA.16816.F32.BF16 R8, R152.reuse, R162, R8 ;  /* 0x000000a29808723c */ /* 0x040fe80000041808 */
[--C-:B------:R-:W-:Y:S01]  /*3d00*/  FFMA.FTZ R145, R136, c[0x0][0x29c], -R138.reuse ;  /* 0x0000a70088917a23 */ /* 0x100fe2000001088a */
[----:B------:R-:W2:Y:S01]  /*3d10*/  MUFU.EX2 R143, R143 ;  /* 0x0000008f008f7308 */ /* 0x000ea20000000800 */
[----:B------:R-:W-:Y:S02]  /*3d20*/  FFMA.FTZ R138, R80, c[0x0][0x29c], -R138 ;  /* 0x0000a700508a7a23 */ /* 0x000fe4000001088a */
[-C--:B------:R-:W-:Y:S01]  /*3d30*/  HMMA.16816.F32.BF16 R12, R152, R164.reuse, R12 ;  /* 0x000000a4980c723c */ /* 0x080fe2000004180c */
[----:B-1----:R-:W-:Y:S03]  /*3d40*/  LDS R3, [R237.X4+0x12280] ;  /* 0x01228000ed037984 */ /* 0x002fe60000004800 */
[--C-:B------:R-:W-:Y:S02]  /*3d50*/  FFMA.FTZ R136, R83, c[0x0][0x29c], -R139.reuse ;  /* 0x0000a70053887a23 */ /* 0x100fe4000001088b */
[----:B------:R-:W1:Y:S01]  /*3d60*/  LDSM.16.M88.4 R80, [R2+0xe080] ;  /* 0x00e080000250783b */ /* 0x000e620000000200 */
[----:B------:R-:W-:Y:S01]  /*3d70*/  MUFU.EX2 R145, R145 ;  /* 0x0000009100917308 */ /* 0x000fe20000000800 */
[C---:B------:R-:W-:Y:S08]  /*3d80*/  HMMA.16816.F32.BF16 R16, R148.reuse, R164, R16 ;  /* 0x000000a49410723c */ /* 0x040ff00000041810 */
[-C--:B------:R-:W-:Y:S01]  /*3d90*/  HMMA.16816.F32.BF16 R20, R148, R166.reuse, R20 ;  /* 0x000000a69414723c */ /* 0x080fe20000041814 */
[----:B------:R3:W-:Y:S06]  /*3da0*/  MUFU.EX2 R150, R138 ;  /* 0x0000008a00967308 */ /* 0x0007ec0000000800 */
[--C-:B------:R-:W-:Y:S01]  /*3db0*/  FFMA.FTZ R151, R133, c[0x0][0x29c], -R139.reuse ;  /* 0x0000a70085977a23 */ /* 0x100fe2000001088b */
[----:B------:R-:W-:Y:S01]  /*3dc0*/  HMMA.16816.F32.BF16 R28, R152, R166, R28 ;  /* 0x000000a6981c723c */ /* 0x000fe2000004181c */
[----:B------:R-:W4:Y:S02]  /*3dd0*/  LDSM.16.M88.4 R132, [R2+0xf080] ;  /* 0x00f080000284783b */ /* 0x000f240000000200 */
[----:B------:R5:W-:Y:S01]  /*3de0*/  MUFU.EX2 R152, R136 ;  /* 0x0000008800987308 */ /* 0x000be20000000800 */
[----:B------:R-:W-:Y:S03]  /*3df0*/  FFMA.FTZ R139, R25, c[0x0][0x29c], -R139 ;  /* 0x0000a700198b7a23 */ /* 0x000fe6000001088b */
[--C-:B------:R-:W-:Y:S02]  /*3e00*/  FFMA.FTZ R154, R214, c[0x0][0x29c], -R204.reuse ;  /* 0x0000a700d69a7a23 */ /* 0x100fe400000108cc */
[--C-:B------:R-:W-:Y:S04]  /*3e10*/  FFMA.FTZ R155, R26, c[0x0][0x29c], -R204.reuse ;  /* 0x0000a7001a9b7a23 */ /* 0x100fe800000108cc */
[----:B------:R-:W2:Y:S01]  /*3e20*/  MUFU.EX2 R25, R211 ;  /* 0x000000d300197308 */ /* 0x000ea20000000800 */
[--C-:B---3--:R-:W-:Y:S01]  /*3e30*/  FFMA.FTZ R138, R213, c[0x0][0x29c], -R204.reuse ;  /* 0x0000a700d58a7a23 */ /* 0x108fe200000108cc */
[-C--:B-1----:R-:W-:Y:S08]  /*3e40*/  HMMA.16816.F32.BF16 R4, R80, R168.reuse, R4 ;  /* 0x000000a85004723c */ /* 0x082ff00000041804 */
[----:B------:R-:W-:Y:S01]  /*3e50*/  MUFU.EX2 R153, R144 ;  /* 0x0000009000997308 */ /* 0x000fe20000000800 */
[----:B-----5:R-:W-:Y:S09]  /*3e60*/  FFMA.FTZ R136, R235, c[0x0][0x29c], -R204 ;  /* 0x0000a700eb887a23 */ /* 0x020ff200000108cc */
[----:B------:R-:W-:Y:S01]  /*3e70*/  MUFU.EX2 R146, R146 ;  /* 0x0000009200927308 */ /* 0x000fe20000000800 */
[C---:B----4-:R-:W-:Y:S09]  /*3e80*/  HMMA.16816.F32.BF16 R8, R132.reuse, R168, R8 ;  /* 0x000000a88408723c */ /* 0x050ff20000041808 */
        /* <DEDUP_REMOVED lines=8> */
[----:B------:R-:W3:Y:S01]  /*3f10*/  LDSM.16.M88.4 R132, [R0+0xf080] ;  /* 0x00f080000084783b */ /* 0x000ee20000000200 */
[----:B------:R-:W-:Y:S10]  /*3f20*/  MUFU.EX2 R136, R136 ;  /* 0x0000008800887308 */ /* 0x000ff40000000800 */
[----:B------:R-:W-:Y:S10]  /*3f30*/  MUFU.EX2 R137, R210 ;  /* 0x000000d200897308 */ /* 0x000ff40000000800 */
[----:B------:R-:W4:Y:S10]  /*3f40*/  MUFU.EX2 R141, R209 ;  /* 0x000000d1008d7308 */ /* 0x000f340000000800 */
[----:B------:R-:W-:Y:S01]  /*3f50*/  MUFU.EX2 R147, R147 ;  /* 0x0000009300937308 */ /* 0x000fe20000000800 */
[-C--:B-1----:R-:W-:Y:S08]  /*3f60*/  HMMA.16816.F32.BF16 R4, R80, R174.reuse, R4 ;  /* 0x000000ae5004723c */ /* 0x082ff00000041804 */
[C---:B---3--:R-:W-:Y:S01]  /*3f70*/  HMMA.16816.F32.BF16 R8, R132.reuse, R174, R8 ;  /* 0x000000ae8408723c */ /* 0x048fe20000041808 */
[----:B------:R-:W-:Y:S07]  /*3f80*/  MUFU.EX2 R149, R206 ;  /* 0x000000ce00957308 */ /* 0x000fee0000000800 */
[-C--:B------:R-:W-:Y:S03]  /*3f90*/  HMMA.16816.F32.BF16 R12, R132, R176.reuse, R12 ;  /* 0x000000b0840c723c */ /* 0x080fe6000004180c */
[----:B------:R-:W-:Y:S05]  /*3fa0*/  MUFU.EX2 R144, R207 ;  /* 0x000000cf00907308 */ /* 0x000fea0000000800 */
[C---:B------:R-:W-:Y:S05]  /*3fb0*/  HMMA.16816.F32.BF16 R16, R80.reuse, R176, R16 ;  /* 0x000000b05010723c */ /* 0x040fea0000041810 */
[----:B------:R-:W1:Y:S03]  /*3fc0*/  MUFU.EX2 R139, R139 ;  /* 0x0000008b008b7308 */ /* 0x000e660000000800 */
        /* <DEDUP_REMOVED lines=29> */
[----:B------:R-:W1:Y:S01]  /*41a0*/  LDS R0, [R237.X4+0x122a0] ;  /* 0x0122a000ed007984 */ /* 0x000e620000004800 */
[-C--:B---3--:R-:W-:Y:S08]  /*41b0*/  HMMA.16816.F32.BF16 R4, R80, R198.reuse, R4 ;  /* 0x000000c65004723c */ /* 0x088ff00000041804 */
[C---:B-----5:R-:W-:Y:S08]  /*41c0*/  HMMA.16816.F32.BF16 R8, R132.reuse, R198, R8 ;  /* 0x000000c68408723c */ /* 0x060ff00000041808 */
[-C--:B------:R-:W-:Y:S08]  /*41d0*/  HMMA.16816.F32.BF16 R12, R132, R200.reuse, R12 ;  /* 0x000000c8840c723c */ /* 0x080ff0000004180c */
[C---:B------:R-:W-:Y:S04]  /*41e0*/  HMMA.16816.F32.BF16 R16, R80.reuse, R200, R16 ;  /* 0x000000c85010723c */ /* 0x040fe80000041810 */
[--C-:B-1----:R-:W-:Y:S02]  /*41f0*/  FADD.FTZ R6, R6, -R0.reuse ;  /* 0x8000000006067221 */ /* 0x102fe40000010000 */
[----:B------:R-:W-:Y:S02]  /*4200*/  FADD.FTZ R7, R7, -R0 ;  /* 0x8000000007077221 */ /* 0x000fe40000010000 */
[-C--:B------:R-:W-:Y:S04]  /*4210*/  HMMA.16816.F32.BF16 R20, R80, R202.reuse, R20 ;  /* 0x000000ca5014723c */ /* 0x080fe80000041814 */
[--C-:B------:R-:W-:Y:S02]  /*4220*/  FADD.FTZ R5, R5, -R3.reuse ;  /* 0x8000000305057221 */ /* 0x100fe40000010000 */
[----:B--2---:R-:W-:Y:S01]  /*4230*/  FMUL.FTZ R6, R143, R6 ;  /* 0x000000068f067220 */ /* 0x004fe20000410000 */
[C---:B------:R-:W-:Y:S01]  /*4240*/  F2FP.BF16.PACK_AB R83, R25.reuse, R24 ;  /* 0x000000181953723e */ /* 0x040fe200000010ff */
[----:B------:R-:W-:Y:S04]  /*4250*/  HMMA.16816.F32.BF16 R28, R132, R202, R28 ;  /* 0x000000ca841c723c */ /* 0x000fe8000004181c */
[----:B------:R-:W-:Y:S01]  /*4260*/  FMUL.FTZ R5, R25, R5 ;  /* 0x0000000519057220 */ /* 0x000fe20000410000 */
[----:B----4-:R-:W-:Y:S01]  /*4270*/  F2FP.BF16.PACK_AB R82, R141, R137 ;  /* 0x000000898d52723e */ /* 0x010fe200000010ff */
[----:B------:R-:W-:Y:S01]  /*4280*/  FFMA.FTZ R80, R215, c[0x0][0x29c], -R204 ;  /* 0x0000a700d7507a23 */ /* 0x000fe200000108cc */
[----:B------:R-:W-:Y:S01]  /*4290*/  F2FP.BF16.PACK_AB R81, R142, R140 ;  /* 0x0000008c8e51723e */ /* 0x000fe200000010ff */
[--C-:B------:R-:W-:Y:S04]  /*42a0*/  FADD.FTZ R18, R18, -R0.reuse ;  /* 0x8000000012127221 */ /* 0x100fe80000010000 */
[--C-:B------:R-:W-:Y:S01]  /*42b0*/  FADD.FTZ R19, R19, -R0.reuse ;  /* 0x8000000013137221 */ /* 0x100fe20000010000 */
[----:B------:R-:W-:Y:S01]  /*42c0*/  MUFU.EX2 R80, R80 ;  /* 0x0000005000507308 */ /* 0x000fe20000000800 */
[----:B------:R-:W-:Y:S02]  /*42d0*/  FMUL.FTZ R7, R145, R7 ;  /* 0x0000000791077220 */ /* 0x000fe40000410000 */
[--C-:B------:R-:W-:Y:S02]  /*42e0*/  FADD.FTZ R20, R20, -R3.reuse ;  /* 0x8000000314147221 */ /* 0x100fe40000010000 */
[--C-:B------:R-:W-:Y:S02]  /*42f0*/  FADD.FTZ R21, R21, -R3.reuse ;  /* 0x8000000315157221 */ /* 0x100fe40000010000 */
[----:B------:R-:W-:Y:S02]  /*4300*/  FMUL.FTZ R20, R140, R20 ;  /* 0x000000148c147220 */ /* 0x000fe40000410000 */
[----:B------:R-:W-:Y:S02]  /*4310*/  FMUL.FTZ R25, R142, R21 ;  /* 0x000000158e197220 */ /* 0x000fe40000410000 */
[--C-:B------:R-:W-:Y:S02]  /*4320*/  FADD.FTZ R22, R22, -R0.reuse ;  /* 0x8000000016167221 */ /* 0x100fe40000010000 */
[----:B------:R-:W-:Y:S01]  /*4330*/  FADD.FTZ R23, R23, -R0 ;  /* 0x8000000017177221 */ /* 0x000fe20000010000 */
[----:B------:R-:W-:Y:S01]  /*4340*/  F2FP.BF16.PACK_AB R25, R25, R20 ;  /* 0x000000141919723e */ /* 0x000fe200000010ff */
[----:B------:R-:W1:Y:S01]  /*4350*/  LDS R0, [R237.X4+0x12320] ;  /* 0x01232000ed007984 */ /* 0x000e620000004800 */
[--C-:B------:R-:W-:Y:S01]  /*4360*/  FADD.FTZ R4, R4, -R3.reuse ;  /* 0x8000000304047221 */ /* 0x100fe20000010000 */
[----:B------:R-:W2:Y:S01]  /*4370*/  MUFU.EX2 R20, R154 ;  /* 0x0000009a00147308 */ /* 0x000ea20000000800 */
[--C-:B------:R-:W-:Y:S01]  /*4380*/  FADD.FTZ R9, R9, -R2.reuse ;  /* 0x8000000209097221 */ /* 0x100fe20000010000 */
[----:B------:R-:W-:Y:S01]  /*4390*/  STS [R233+0x12480], R83 ;  /* 0x01248053e9007388 */ /* 0x000fe20000000800 */
[--C-:B------:R-:W-:Y:S02]  /*43a0*/  FADD.FTZ R12, R12, -R2.reuse ;  /* 0x800000020c0c7221 */ /* 0x100fe40000010000 */
[----:B------:R-:W-:Y:S02]  /*43b0*/  FADD.FTZ R13, R13, -R2 ;  /* 0x800000020d0d7221 */ /* 0x000fe40000010000 */
[----:B------:R-:W-:Y:S01]  /*43c0*/  FFMA.FTZ R204, R27, c[0x0][0x29c], -R204 ;  /* 0x0000a7001bcc7a23 */ /* 0x000fe200000108cc */
[----:B------:R-:W-:Y:S01]  /*43d0*/  F2FP.BF16.PACK_AB R27, R145, R143 ;  /* 0x0000008f911b723e */ /* 0x000fe200000010ff */
[--C-:B------:R-:W-:Y:S02]  /*43e0*/  FADD.FTZ R8, R8, -R2.reuse ;  /* 0x8000000208087221 */ /* 0x100fe40000010000 */
[----:B------:R-:W-:Y:S01]  /*43f0*/  FMUL.FTZ R4, R24, R4 ;  /* 0x0000000418047220 */ /* 0x000fe20000410000 */
[----:B------:R-:W-:Y:S01]  /*4400*/  F2FP.BF16.PACK_AB R24, R7, R6 ;  /* 0x000000060718723e */ /* 0x000fe200000010ff */
[----:B------:R-:W-:Y:S01]  /*4410*/  FMUL.FTZ R6, R153, R9 ;  /* 0x0000000999067220 */ /* 0x000fe20000410000 */
[----:B------:R-:W-:Y:S01]  /*4420*/  STS [R234], R27 ;  /* 0x0000001bea007388 */ /* 0x000fe20000000800 */
[C---:B------:R-:W-:Y:S01]  /*4430*/  FMUL.FTZ R9, R146.reuse, R13 ;  /* 0x0000000d92097220 */ /* 0x040fe20000410000 */
[----:B------:R-:W-:Y:S01]  /*4440*/  F2FP.BF16.PACK_AB R7, R146, R152 ;  /* 0x000000989207723e */ /* 0x000fe200000010ff */
[--C-:B------:R-:W-:Y:S01]  /*4450*/  FADD.FTZ R16, R16, -R3.reuse ;  /* 0x8000000310107221 */ /* 0x100fe20000010000 */
[----:B------:R-:W-:Y:S01]  /*4460*/  F2FP.BF16.PACK_AB R21, R5, R4 ;  /* 0x000000040515723e */ /* 0x000fe200000010ff */
[----:B------:R-:W-:Y:S01]  /*4470*/  FADD.FTZ R17, R17, -R3 ;  /* 0x8000000311117221 */ /* 0x000fe20000010000 */
[----:B------:R-:W-:Y:S01]  /*4480*/  MUFU.EX2 R5, R204 ;  /* 0x000000cc00057308 */ /* 0x000fe20000000800 */
[----:B------:R-:W-:Y:S01]  /*4490*/  FMUL.FTZ R3, R152, R12 ;  /* 0x0000000c98037220 */ /* 0x000fe20000410000 */
[----:B------:R-:W-:Y:S01]  /*44a0*/  F2FP.BF16.PACK_AB R4, R139, R144 ;  /* 0x000000908b04723e */ /* 0x000fe200000010ff */
[----:B------:R-:W-:Y:S02]  /*44b0*/  FMUL.FTZ R132, R148, R22 ;  /* 0x0000001694847220 */ /* 0x000fe40000410000 */
[----:B------:R-:W-:Y:S01]  /*44c0*/  FMUL.FTZ R22, R151, R8 ;  /* 0x0000000897167220 */ /* 0x000fe20000410000 */
[----:B------:R-:W-:Y:S01]  /*44d0*/  F2FP.BF16.PACK_AB R8, R153, R151 ;  /* 0x000000979908723e */ /* 0x000fe200000010ff */
[----:B------:R-:W-:Y:S01]  /*44e0*/  FMUL.FTZ R133, R147, R18 ;  /* 0x0000001293857220 */ /* 0x000fe20000410000 */
[----:B------:R-:W-:Y:S01]  /*44f0*/  F2FP.BF16.PACK_AB R9, R9, R3 ;  /* 0x000000030909723e */ /* 0x000fe200000010ff */
[--C-:B------:R-:W-:Y:S01]  /*4500*/  FADD.FTZ R29, R29, -R2.reuse ;  /* 0x800000021d1d7221 */ /* 0x100fe20000010000 */
[----:B------:R-:W-:Y:S01]  /*4510*/  F2FP.BF16.PACK_AB R3, R136, R138 ;  /* 0x0000008a8803723e */ /* 0x000fe200000010ff */
[----:B------:R-:W-:Y:S01]  /*4520*/  STS [R233+0x12c80], R8 ;  /* 0x012c8008e9007388 */ /* 0x000fe20000000800 */
[C---:B------:R-:W-:Y:S01]  /*4530*/  F2FP.BF16.PACK_AB R18, R149.reuse, R147 ;  /* 0x000000939512723e */ /* 0x040fe200000010ff */
[----:B------:R-:W-:Y:S01]  /*4540*/  FADD.FTZ R28, R28, -R2 ;  /* 0x800000021c1c7221 */ /* 0x000fe20000010000 */
[----:B--2---:R-:W-:Y:S01]  /*4550*/  F2FP.BF16.PACK_AB R2, R20, R80 ;  /* 0x000000501402723e */ /* 0x004fe200000010ff */
[----:B------:R-:W-:Y:S01]  /*4560*/  STS [R234+0x800], R3 ;  /* 0x00080003ea007388 */ /* 0x000fe20000000800 */
[----:B------:R-:W-:Y:S01]  /*4570*/  FMUL.FTZ R149, R149, R19 ;  /* 0x0000001395957220 */ /* 0x000fe20000410000 */
[----:B------:R-:W-:Y:S01]  /*4580*/  F2FP.BF16.PACK_AB R6, R6, R22 ;  /* 0x000000160606723e */ /* 0x000fe200000010ff */
[----:B------:R-:W2:Y:S01]  /*4590*/  MUFU.EX2 R19, R155 ;  /* 0x0000009b00137308 */ /* 0x000ea20000000800 */
[----:B------:R-:W-:Y:S01]  /*45a0*/  STS [R233+0x13480], R82 ;  /* 0x01348052e9007388 */ /* 0x000fe20000000800 */
[----:B------:R-:W-:Y:S01]  /*45b0*/  FMUL.FTZ R16, R137, R16 ;  /* 0x0000001089107220 */ /* 0x000fe20000410000 */
[----:B------:R-:W-:Y:S01]  /*45c0*/  F2FP.BF16.PACK_AB R12, R149, R133 ;  /* 0x00000085950c723e */ /* 0x000fe200000010ff */
[----:B------:R-:W-:Y:S01]  /*45d0*/  FMUL.FTZ R17, R141, R17 ;  /* 0x000000118d117220 */ /* 0x000fe20000410000 */
[----:B------:R-:W-:Y:S01]  /*45e0*/  STS [R234+0x1000], R18 ;  /* 0x00100012ea007388 */ /* 0x000fe20000000800 */
[--C-:B-1----:R-:W-:Y:S02]  /*45f0*/  FADD.FTZ R10, R10, -R0.reuse ;  /* 0x800000000a0a7221 */ /* 0x102fe40000010000 */
[--C-:B------:R-:W-:Y:S01]  /*4600*/  FADD.FTZ R11, R11, -R0.reuse ;  /* 0x800000000b0b7221 */ /* 0x100fe20000010000 */
[----:B------:R-:W-:Y:S01]  /*4610*/  STS [R233+0x13c80], R7 ;  /* 0x013c8007e9007388 */ /* 0x000fe20000000800 */
[----:B------:R-:W-:Y:S01]  /*4620*/  F2FP.BF16.PACK_AB R26, R17, R16 ;  /* 0x00000010111a723e */ /* 0x000fe200000010ff */
[----:B------:R-:W-:Y:S01]  /*4630*/  FMUL.FTZ R10, R138, R10 ;  /* 0x0000000a8a0a7220 */ /* 0x000fe20000410000 */
[----:B------:R-:W-:Y:S01]  /*4640*/  F2FP.BF16.PACK_AB R17, R150, R148 ;  /* 0x000000949611723e */ /* 0x000fe200000010ff */
[----:B------:R2:W-:Y:S01]  /*4650*/  STS [R234+0x1800], R2 ;  /* 0x00180002ea007388 */ /* 0x0005e20000000800 */
[----:B------:R-:W-:Y:S02]  /*4660*/  FMUL.FTZ R11, R136, R11 ;  /* 0x0000000b880b7220 */ /* 0x000fe40000410000 */
[--C-:B------:R-:W-:Y:S01]  /*4670*/  FADD.FTZ R14, R14, -R0.reuse ;  /* 0x800000000e0e7221 */ /* 0x100fe20000010000 */
[----:B------:R-:W-:Y:S01]  /*4680*/  STS [R233+0x14480], R81 ;  /* 0x01448051e9007388 */ /* 0x000fe20000000800 */
[--C-:B------:R-:W-:Y:S02]  /*4690*/  FADD.FTZ R15, R15, -R0.reuse ;  /* 0x800000000f0f7221 */ /* 0x100fe40000010000 */
[----:B------:R-:W-:Y:S01]  /*46a0*/  FMUL.FTZ R14, R80, R14 ;  /* 0x0000000e500e7220 */ /* 0x000fe20000410000 */
        /* <DEDUP_REMOVED lines=8> */
[----:B------:R-:W-:Y:S01]  /*4730*/  FMUL.FTZ R13, R139, R29 ;  /* 0x0000001d8b0d7220 */ /* 0x000fe20000410000 */
[----:B------:R-:W-:Y:S04]  /*4740*/  F2FP.BF16.PACK_AB R16, R16, R132 ;  /* 0x000000841010723e */ /* 0x000fe800000010ff */
[----:B------:R-:W-:Y:S02]  /*4750*/  F2FP.BF16.PACK_AB R13, R13, R28 ;  /* 0x0000001c0d0d723e */ /* 0x000fe400000010ff */
[----:B--2---:R-:W-:Y:S01]  /*4760*/  F2FP.BF16.PACK_AB R2, R5, R19 ;  /* 0x000000130502723e */ /* 0x004fe200000010ff */
        /* <DEDUP_REMOVED lines=109> */
[----:B------:R-:W-:Y:S02]  /*4e40*/  IMAD.U32 R6, RZ, RZ, UR17 ;  /* 0x00000011ff067e24 */ /* 0x000fe4000f8e00ff */
[C---:B------:R-:W-:Y:S01]  /*4e50*/  IADD3 R5, P6, P5, R244.reuse, UR6, R5 ;  /* 0x00000006f4057c10 */ /* 0x040fe2000fdde005 */
[----:B------:R-:W-:Y:S06]  /*4e60*/  USHF.L.U64.HI UR16, UR18, 0x6, UR16 ;  /* 0x0000000612107899 */ /* 0x000fec0008010210 */
[----:B------:R-:W-:Y:S02]  /*4e70*/  IADD3.X R10, R243, UR16, R10, P6, P5 ;  /* 0x00000010f30a7c10 */ /* 0x000fe4000b7ea40a */
[----:B------:R-:W-:Y:S02]  /*4e80*/  IADD3 R4, P6, R244, UR6, RZ ;  /* 0x00000006f4047c10 */ /* 0x000fe4000ffde0ff */
[----:B--2---:R-:W-:Y:S02]  /*4e90*/  IADD3 R3, P1, R2, UR17, RZ ;  /* 0x0000001102037c10 */ /* 0x004fe4000ff3e0ff */
[----:B------:R-:W-:Y:S02]  /*4ea0*/  IADD3 R2, R238, -UR17, -R249 ;  /* 0x80000011ee027c10 */ /* 0x000fe4000fffe8f9 */
[----:B------:R-:W-:Y:S02]  /*4eb0*/  LEA.HI.X.SX32 R6, R6, R252, 0x1, P1 ;  /* 0x000000fc06067211 */ /* 0x000fe400008f0eff */
[----:B------:R-:W-:Y:S02]  /*4ec0*/  LOP3.LUT P1, RZ, R240, 0x1, RZ, 0xc0, !PT ;  /* 0x00000001f0ff7812 */ /* 0x000fe4000782c0ff */
        /* <DEDUP_REMOVED lines=21> */
.L_x_971:
[-C--:B-1234-:R-:W-:Y:S01]  /*5020*/  HMMA.16816.F32.BF16 R4, R80, R16.reuse, RZ ;  /* 0x000000105004723c */ /* 0x09efe200000418ff */
[----:B------:R-:W2:Y:S01]  /*5030*/  LDL R2, [R1+0x1c] ;  /* 0x00001c0001027983 */ /* 0x000ea20000100800 */
[----:B------:R-:W-:Y:S02]  /*5040*/  USHF.L.U32 UR10, UR10, 0xd, URZ ;  /* 0x0000000d0a0a7899 */ /* 0x000fe4000800063f */
[----:B------:R-:W-:Y:S01]  /*5050*/  UIADD3 UR7, UR4, 0x1, URZ ;  /* 0x0000000104077890 */ /* 0x000fe2000fffe03f */
[----:B------:R-:W-:Y:S01]  /*5060*/  LDSM.16.M88.4 R140, [R220+0x1800] ;  /* 0x00180000dc8c783b */ /* 0x000fe20000000200 */
[----:B------:R-:W-:Y:S02]  /*5070*/  UISETP.GE.AND UP1, UPT, UR4, 0x1, UPT ;  /* 0x000000010400788c */ /* 0x000fe4000bf26270 */
[C---:B------:R-:W-:Y:S01]  /*5080*/  HMMA.16816.F32.BF16 R8, R132.reuse, R16, RZ ;  /* 0x000000108408723c */ /* 0x040fe200000418ff */
[----:B------:R-:W-:Y:S01]  /*5090*/  LDSM.16.MT88.4 R144, [R0+0x4080] ;  /* 0x004080000090783b */ /* 0x000fe20000004200 */
[----:B------:R-:W-:Y:S02]  /*50a0*/  UIADD3 UR6, UR12, 0x1, URZ ;  /* 0x000000010c067890 */ /* 0x000fe4000fffe03f */
[----:B------:R-:W-:Y:S01]  /*50b0*/  IMAD.U32 R3, RZ, RZ, UR10 ;  /* 0x0000000aff037e24 */ /* 0x000fe2000f8e00ff */
[----:B------:R-:W-:Y:S01]  /*50c0*/  LDSM.16.M88.4 R148, [R222+0x1000] ;  /* 0x00100000de94783b */ /* 0x000fe20000000200 */
[----:B------:R-:W-:Y:S02]  /*50d0*/  UISETP.GE.AND UP0, UPT, UR12, 0x1, UPT ;  /* 0x000000010c00788c */ /* 0x000fe4000bf06270 */
[-C--:B------:R-:W-:Y:S01]  /*50e0*/  HMMA.16816.F32.BF16 R12, R132, R18.reuse, RZ ;  /* 0x00000012840c723c */ /* 0x080fe200000418ff */
[----:B------:R-:W0:Y:S01]  /*50f0*/  LDGDEPBAR ;  /* 0x00000000000079af */ /* 0x000e220000000000 */
[----:B------:R-:W-:Y:S06]  /*5100*/  USEL UR12, UR6, URZ, !UP0 ;  /* 0x0000003f060c7287 */ /* 0x000fec000c000000 */
        /* <DEDUP_REMOVED lines=14> */
[----:B------:R-:W3:Y:S07]  /*51f0*/  LDL.64 R212, [R1+0x10] ;  /* 0x0000100001d47983 */ /* 0x000eee0000100a00 */
        /* <DEDUP_REMOVED lines=19> */
[----:B------:R-:W4:Y:S07]  /*5330*/  LDSM.16.MT88.4 R152, [R0+0x5080] ;  /* 0x005080000098783b */ /* 0x000f2e0000004200 */
[-C--:B-1----:R-:W-:Y:S08]  /*5340*/  HMMA.16816.F32.BF16 R20, R148, R136.reuse, R20 ;  /* 0x000000889414723c */ /* 0x082ff00000041814 */
[C---:B------:R-:W-:Y:S08]  /*5350*/  HMMA.16816.F32.BF16 R24, R204.reuse, R136, R24 ;  /* 0x00000088cc18723c */ /* 0x040ff00000041818 */
[-C--:B------:R-:W-:Y:S01]  /*5360*/  HMMA.16816.F32.BF16 R28, R204, R138.reuse, R28 ;  /* 0x0000008acc1c723c */ /* 0x080fe2000004181c */
[----:B------:R-:W-:Y:S07]  /*5370*/  LDSM.16.M88.4 R204, [R222+0x2800] ;  /* 0x00280000decc783b */ /* 0x000fee0000000200 */
[----:B------:R-:W-:Y:S01]  /*5380*/  HMMA.16816.F32.BF16 R80, R148, R138, R80 ;  /* 0x0000008a9450723c */ /* 0x000fe20000041850 */
[----:B------:R-:W-:Y:S04]  /*5390*/  LDSM.16.M88.4 R136, [R222+0x2000] ;  /* 0x00200000de88783b */ /* 0x000fe80000000200 */
[----:B------:R-:W1:Y:S03]  /*53a0*/  LDSM.16.MT88.4 R148, [R0+0x2880] ;  /* 0x002880000094783b */ /* 0x000e660000004200 */
[-C--:B-----5:R-:W-:Y:S08]  /*53b0*/  HMMA.16816.F32.BF16 R4, R132, R140.reuse, R4 ;  /* 0x0000008c8404723c */ /* 0x0a0ff00000041804 */
[C---:B------:R-:W-:Y:S08]  /*53c0*/  HMMA.16816.F32.BF16 R8, R144.reuse, R140, R8 ;  /* 0x0000008c9008723c */ /* 0x040ff00000041808 */
[-C--:B------:R-:W-:Y:S08]  /*53d0*/  HMMA.16816.F32.BF16 R12, R144, R142.reuse, R12 ;  /* 0x0000008e900c723c */ /* 0x080ff0000004180c */
[C---:B------:R-:W-:Y:S01]  /*53e0*/  HMMA.16816.F32.BF16 R16, R132.reuse, R142, R16 ;  /* 0x0000008e8410723c */ /* 0x040fe20000041810 */
[----:B------:R-:W5:Y:S07]  /*53f0*/  LDSM.16.MT88.4 R140, [R0+0x5880] ;  /* 0x00588000008c783b */ /* 0x000f6e0000004200 */
[-C--:B----4-:R-:W-:Y:S08]  /*5400*/  HMMA.16816.F32.BF16 R20, R132, R152.reuse, R20 ;  /* 0x000000988414723c */ /* 0x090ff00000041814 */
        /* <DEDUP_REMOVED lines=8> */
[-C--:B-----5:R-:W-:Y:S08]  /*5490*/  HMMA.16816.F32.BF16 R20, R136, R140.reuse, R20 ;  /* 0x0000008c8814723c */ /* 0x0a0ff00000041814 */
[C---:B------:R-:W-:Y:S08]  /*54a0*/  HMMA.16816.F32.BF16 R24, R204.reuse, R140, R24 ;  /* 0x0000008ccc18723c */ /* 0x040ff00000041818 */
[-C--:B------:R-:W-:Y:S08]  /*54b0*/  HMMA.16816.F32.BF16 R28, R204, R142.reuse, R28 ;  /* 0x0000008ecc1c723c */ /* 0x080ff0000004181c */
[----:B------:R-:W-:Y:S01]  /*54c0*/  HMMA.16816.F32.BF16 R80, R136, R142, R80 ;  /* 0x0000008e8850723c */ /* 0x000fe20000041850 */
[----:B------:R-:W-:Y:S03]  /*54d0*/  LDSM.16.MT88.4 R140, [R216+0x18080] ;  /* 0x01808000d88c783b */ /* 0x000fe60000004200 */
[----:B---3--:R-:W-:Y:S01]  /*54e0*/  IADD3 R0, P1, R212, UR10, RZ ;  /* 0x0000000ad4007c10 */ /* 0x008fe2000ff3e0ff */
[----:B------:R-:W-:Y:S03]  /*54f0*/  UMOV UR10, UR11 ;  /* 0x0000000b000a7c82 */ /* 0x000fe60008000000 */
[----:B--2---:R-:W-:Y:S04]  /*5500*/  LEA.HI.X.SX32 R3, R3, R2, 0x1, P1 ;  /* 0x0000000203037211 */ /* 0x004fe800008f0eff */
[C---:B------:R-:W-:Y:S04]  /*5510*/  LEA R2, P1, R0.reuse, c[0x0][0x220], 0x2 ;  /* 0x0000880000027a11 */ /* 0x040fe800078210ff */
[----:B------:R-:W-:Y:S01]  /*5520*/  LEA.HI.X R3, R0, c[0x0][0x224], R3, 0x2, P1 ;  /* 0x0000890000037a11 */ /* 0x000fe200008f1403 */
[----:B------:R-:W-:Y:S01]  /*5530*/  IMAD.U32 R0, RZ, RZ, UR4 ;  /* 0x00000004ff007e24 */ /* 0x000fe2000f8e00ff */
[----:B------:R-:W-:Y:S01]  /*5540*/  ISETP.LE.AND P1, PT, R250, UR11, PT ;  /* 0x0000000bfa007c0c */ /* 0x000fe2000bf23270 */
        /* <DEDUP_REMOVED lines=151> */
.L_x_969:
[----:B------:R-:W-:Y:S05]  /*5ec0*/  @P1 EXIT ;  /* 0x000000000000194d */ /* 0x000fea0003800000 */
[----:B------:R-:W2:Y:S04]  /*5ed0*/  LDL.LU R4, [R1+0x20] ;  /* 0x0000200001047983 */ /* 0x000ea80000300800 */
[----:B------:R-:W3:Y:S01]  /*5ee0*/  LDL.LU R9, [R1+0x24] ;  /* 0x0000240001097983 */ /* 0x000ee20000300800 */
[----:B------:R-:W-:-:S04]  /*5ef0*/  ISETP.NE.U32.AND P2, PT, RZ, c[0x0][0x360], PT ;  /* 0x0000d800ff007a0c */ /* 0x000fc80003f45070 */
[----:B------:R-:W-:-:S13]  /*5f00*/  ISETP.NE.AND.EX P2, PT, RZ, c[0x0][0x364], PT, P2 ;  /* 0x0000d900ff007a0c */ /* 0x000fda0003f45320 */
[----:B------:R-:W-:-:S04]  /*5f10*/  @P2 IMAD.MOV.U32 R2, RZ, RZ, 0x4 ;  /* 0x00000004ff022424 */ /* 0x000fc800078e00ff */
[----:B---3--:R-:W-:-:S05]  /*5f20*/  @P2 IMAD.WIDE R2, R9, R2, c[0x0][0x360] ;  /* 0x0000d80009022625 */ /* 0x008fca00078e0202 */
[----:B------:R1:W3:Y:S01]  /*5f30*/  @P2 LDG.E R0, [R2.64] ;  /* 0x0000000e02002981 */ /* 0x0002e2000c1e1900 */
[----:B--2---:R-:W-:-:S03]  /*5f40*/  IMAD R4, R4, 0x3000, RZ ;  /* 0x0000300004047824 */ /* 0x004fc600078e02ff */
[----:B------:R-:W2:Y:S01]  /*5f50*/  S2R R5, SR_TID.X ;  /* 0x0000000000057919 */ /* 0x000ea20000002100 */
[----:B-1----:R-:W-:Y:S01]  /*5f60*/  IMAD.MOV.U32 R2, RZ, RZ, c[0x0][0x338] ;  /* 0x0000ce00ff027624 */ /* 0x002fe200078e00ff */
[----:B--2---:R-:W-:Y:S02]  /*5f70*/  SHF.R.S32.HI R6, RZ, 0x1f, R5 ;  /* 0x0000001fff067819 */ /* 0x004fe40000011405 */
[----:B------:R-:W-:Y:S02]  /*5f80*/  BAR.SYNC.DEFER_BLOCKING 0x1, 0x100 ;  /* 0x0044000000007b1d */ /* 0x000fe40000010000 */
[----:B------:R-:W-:Y:S01]  /*5f90*/  ISETP.NE.AND P0, PT, R2, 0x1, PT ;  /* 0x000000010200780c */ /* 0x000fe20003f05270 */
[----:B---3--:R-:W-:-:S04]  /*5fa0*/  @P2 IMAD R0, R9, 0x60, R0 ;  /* 0x0000006009002824 */ /* 0x008fc800078e0200 */
[----:B------:R-:W-:-:S05]  /*5fb0*/  @P2 IMAD.HI R0, R0, 0x2aaaaaab, RZ ;  /* 0x2aaaaaab00002827 */ /* 0x000fca00078e02ff */
[----:B------:R-:W-:-:S04]  /*5fc0*/  @P2 SHF.R.U32.HI R2, RZ, 0x1f, R0 ;  /* 0x0000001fff022819 */ /* 0x000fc80000011600 */
[----:B------:R-:W-:Y:S01]  /*5fd0*/  @P2 LEA.HI.SX32 R2, R0, R2, 0x1c ;  /* 0x0000000200022211 */ /* 0x000fe200078fe2ff */
[----:B------:R-:W-:-:S04]  /*5fe0*/  @P0 IMAD.HI.U32 R0, R251, c[0x0][0x33c], RZ ;  /* 0x0000cf00fb000a27 */ /* 0x000fc800078e00ff */
[----:B------:R-:W-:Y:S01]  /*5ff0*/  @P2 IMAD R2, R2, 0x3000, RZ ;  /* 0x0000300002022824 */ /* 0x000fe200078e02ff */
[----:B------:R-:W-:-:S04]  /*6000*/  @P0 SHF.R.U32.HI R251, RZ, c[0x0][0x340], R0 ;  /* 0x0000d000fffb0a19 */ /* 0x000fc80000011600 */
[----:B------:R-:W-:Y:S02]  /*6010*/  @P2 SHF.R.S32.HI R3, RZ, 0x1f, R2 ;  /* 0x0000001fff032819 */ /* 0x000fe40000011402 */
[----:B------:R-:W-:Y:S01]  /*6020*/  @!P2 CS2R R2, SRZ ;  /* 0x000000000002a805 */ /* 0x000fe2000001ff00 */
[----:B------:R-:W-:-:S05]  /*6030*/  SHF.R.S32.HI R0, RZ, 0x1f, R251 ;  /* 0x0000001fff007819 */ /* 0x000fca00000114fb */
[----:B------:R-:W-:Y:S01]  /*6040*/  IADD3 R2, P1, P0, R2, R4, R5 ;  /* 0x0000000402027210 */ /* 0x000fe2000783e005 */
[C---:B------:R-:W-:Y:S01]  /*6050*/  IMAD R5, R0.reuse, c[0x0][0x328], RZ ;  /* 0x0000ca0000057a24 */ /* 0x040fe200078e02ff */
[----:B------:R-:W-:Y:S01]  /*6060*/  SHF.R.S32.HI R4, RZ, 0x1f, R4 ;  /* 0x0000001fff047819 */ /* 0x000fe20000011404 */
[----:B------:R-:W-:Y:S02]  /*6070*/  IMAD R0, R0, c[0x0][0x300], RZ ;  /* 0x0000c00000007a24 */ /* 0x000fe400078e02ff */
[----:B------:R-:W-:Y:S01]  /*6080*/  IMAD R7, R251, c[0x0][0x32c], R5 ;  /* 0x0000cb00fb077a24 */ /* 0x000fe200078e0205 */
[----:B------:R-:W-:Y:S01]  /*6090*/  IADD3.X R3, R3, R4, R6, P1, P0 ;  /* 0x0000000403037210 */ /* 0x000fe20000fe0406 */
[----:B------:R-:W-:Y:S01]  /*60a0*/  IMAD R8, R251, c[0x0][0x304], R0 ;  /* 0x0000c100fb087a24 */ /* 0x000fe200078e0200 */
[----:B------:R-:W-:-:S03]  /*60b0*/  SHF.R.S32.HI R6, RZ, 0x1f, R9 ;  /* 0x0000001fff067819 */ /* 0x000fc60000011409 */
[--C-:B------:R-:W-:Y:S01]  /*60c0*/  IMAD.WIDE.U32 R4, R251, c[0x0][0x328], R2.reuse ;  /* 0x0000ca00fb047a25 */ /* 0x100fe200078e0002 */
[----:B------:R-:W-:Y:S02]  /*60d0*/  SEL R0, R6, RZ, !P2 ;  /* 0x000000ff06007207 */ /* 0x000fe40005000000 */
[----:B------:R-:W-:Y:S01]  /*60e0*/  SEL R6, R9, RZ, !P2 ;  /* 0x000000ff09067207 */ /* 0x000fe20005000000 */
[----:B------:R-:W-:Y:S01]  /*60f0*/  IMAD.WIDE.U32 R2, R251, c[0x0][0x300], R2 ;  /* 0x0000c000fb027a25 */ /* 0x000fe200078e0002 */
[----:B------:R-:W-:-:S03]  /*6100*/  IADD3 R5, R5, R7, RZ ;  /* 0x0000000705057210 */ /* 0x000fc60007ffe0ff */
[C---:B------:R-:W-:Y:S02]  /*6110*/  IMAD R10, R0.reuse, c[0x0][0x330], RZ ;  /* 0x0000cc00000a7a24 */ /* 0x040fe400078e02ff */
[----:B------:R-:W-:Y:S02]  /*6120*/  IMAD.IADD R3, R3, 0x1, R8 ;  /* 0x0000000103037824 */ /* 0x000fe400078e0208 */
[----:B------:R-:W-:Y:S02]  /*6130*/  IMAD R0, R0, c[0x0][0x308], RZ ;  /* 0x0000c20000007a24 */ /* 0x000fe400078e02ff */
[C---:B------:R-:W-:Y:S02]  /*6140*/  IMAD R10, R6.reuse, c[0x0][0x334], R10 ;  /* 0x0000cd00060a7a24 */ /* 0x040fe400078e020a */
[----:B------:R-:W-:-:S04]  /*6150*/  IMAD.WIDE.U32 R8, R6, c[0x0][0x330], R4 ;  /* 0x0000cc0006087a25 */ /* 0x000fc800078e0004 */
[----:B------:R-:W-:Y:S01]  /*6160*/  IMAD R0, R6, c[0x0][0x30c], R0 ;  /* 0x0000c30006007a24 */ /* 0x000fe200078e0200 */
[----:B------:R-:W-:Y:S01]  /*6170*/  LEA R4, P1, R8, c[0x0][0x310], 0x2 ;  /* 0x0000c40008047a11 */ /* 0x000fe200078210ff */
[----:B------:R-:W-:Y:S01]  /*6180*/  IMAD.WIDE.U32 R6, R6, c[0x0][0x308], R2 ;  /* 0x0000c20006067a25 */ /* 0x000fe200078e0002 */
[----:B------:R-:W-:-:S04]  /*6190*/  IADD3 R3, R9, R10, RZ ;  /* 0x0000000a09037210 */ /* 0x000fc80007ffe0ff */
[----:B------:R-:W-:Y:S02]  /*61a0*/  LEA.HI.X R5, R8, c[0x0][0x314], R3, 0x2, P1 ;  /* 0x0000c50008057a11 */ /* 0x000fe400008f1403 */
[----:B------:R-:W-:Y:S02]  /*61b0*/  IADD3 R0, R7, R0, RZ ;  /* 0x0000000007007210 */ /* 0x000fe40007ffe0ff */
[C---:B------:R-:W-:Y:S01]  /*61c0*/  LEA R2, P0, R6.reuse, c[0x0][0x2e8], 0x2 ;  /* 0x0000ba0006027a11 */ /* 0x040fe200078010ff */
        /* <DEDUP_REMOVED lines=98> */
.L_x_973:
        /* <DEDUP_REMOVED lines=9> */
.L_x_2312:


//--------------------- .text._ZN7cutlass13device_kernelIN5flash32FlashAttnBwdPostprocessConvertdQIN4cute5tupleIJNS3_1CILi96EEENS5_ILi128EEEEEENS_10bfloat16_tEfNS_4arch4Sm80ELi256ENS3_8TiledMMAINS3_8MMA_AtomIJNS3_30SM80_16x8x16_F32BF16BF16F32_TNEEEENS3_6LayoutINS4_IJNS5_ILi2EEENS5_ILi4EEENS5_ILi1EEEEEENS4_IJSJ_SH_NS5_ILi0EEEEEEEENS4_IJNS5_ILi32EEENS5_ILi64EEENS5_ILi16EEEEEEEELb0EEEEEvNT_6ParamsE --------------------------
	.section	.text._ZN7cutlass13device_kernelIN5flash32FlashAttnBwdPostprocessConvertdQIN4cute5tupleIJNS3_1CILi96EEENS5_ILi128EEEEEENS_10bfloat16_tEfNS_4arch4Sm80ELi256ENS3_8TiledMMAINS3_8MMA_AtomIJNS3_30SM80_16x8x16_F32BF16BF16F32_TNEEEENS3_6LayoutINS4_IJNS5_ILi2EEENS5_ILi4EEENS5_ILi1EEEEEENS4_IJSJ_SH_NS5_ILi0EEEEEEEENS4_IJNS5_ILi32EEENS5_ILi64EEENS5_ILi16EEEEEEEELb0EEEEEvNT_6ParamsE,"ax",@progbits
	.sectioninfo	@"SHI_REGISTERS=69"
	.align	128
.text._ZN7cutlass13device_kernelIN5flash32FlashAttnBwdPostprocessConvertdQIN4cute5tupleIJNS3_1CILi96EEENS5_ILi128EEEEEENS_10bfloat16_tEfNS_4arch4Sm80ELi256ENS3_8TiledMMAINS3_8MMA_AtomIJNS3_30SM80_16x8x16_F32BF16BF16F32_TNEEEENS3_6LayoutINS4_IJNS5_ILi2EEENS5_ILi4EEENS5_ILi1EEEEEENS4_IJSJ_SH_NS5_ILi0EEEEEEEENS4_IJNS5_ILi32EEENS5_ILi64EEENS5_ILi16EEEEEEEELb0EEEEEvNT_6ParamsE:
        .type           _ZN7cutlass13device_kernelIN5flash32FlashAttnBwdPostprocessConvertdQIN4cute5tupleIJNS3_1CILi96EEENS5_ILi128EEEEEENS_10bfloat16_tEfNS_4arch4Sm80ELi256ENS3_8TiledMMAINS3_8MMA_AtomIJNS3_30SM80_16x8x16_F32BF16BF16F32_TNEEEENS3_6LayoutINS4_IJNS5_ILi2EEENS5_ILi4EEENS5_ILi1EEEEEENS4_IJSJ_SH_NS5_ILi0EEEEEEEENS4_IJNS5_ILi32EEENS5_ILi64EEENS5_ILi16EEEEEEEELb0EEEEEvNT_6ParamsE,@function
        .size           _ZN7cutlass13device_kernelIN5flash32FlashAttnBwdPostprocessConvertdQIN4cute5tupleIJNS3_1CILi96EEENS5_ILi128EEEEEENS_10bfloat16_tEfNS_4arch4Sm80ELi256ENS3_8TiledMMAINS3_8MMA_AtomIJNS3_30SM80_16x8x16_F32BF16BF16F32_TNEEEENS3_6LayoutINS4_IJNS5_ILi2EEENS5_ILi4EEENS5_ILi1EEEEEENS4_IJSJ_SH_NS5_ILi0EEEEEEEENS4_IJNS5_ILi32EEENS5_ILi64EEENS5_ILi16EEEEEEEELb0EEEEEvNT_6ParamsE,(.L_x_2313 - _ZN7cutlass13device_kernelIN5flash32FlashAttnBwdPostprocessConvertdQIN4cute5tupleIJNS3_1CILi96EEENS5_ILi128EEEEEENS_10bfloat16_tEfNS_4arch4Sm80ELi256ENS3_8TiledMMAINS3_8MMA_AtomIJNS3_30SM80_16x8x16_F32BF16BF16F32_TNEEEENS3_6LayoutINS4_IJNS5_ILi2EEENS5_ILi4EEENS5_ILi1EEEEEENS4_IJSJ_SH_NS5_ILi0EEEEEEEENS4_IJNS5_ILi32EEENS5_ILi64EEENS5_ILi16EEEEEEEELb0EEEEEvNT_6ParamsE)
        .other          _ZN7cutlass13device_kernelIN5flash32FlashAttnBwdPostprocessConvertdQIN4cute5tupleIJNS3_1CILi96EEENS5_ILi128EEEEEENS_10bfloat16_tEfNS_4arch4Sm80ELi256ENS3_8TiledMMAINS3_8MMA_AtomIJNS3_30SM80_16x8x16_F32BF16BF16F32_TNEEEENS3_6LayoutINS4_IJNS5_ILi2EEENS5_ILi4EEENS5_ILi1EEEEEENS4_IJSJ_SH_NS5_ILi0EEEEEEEENS4_IJNS5_ILi32EEENS5_ILi64EEENS5_ILi16EEEEEEEELb0EEEEEvNT_6ParamsE,@"STO_CUDA_ENTRY STV_DEFAULT"
_ZN7cutlass13device_kernelIN5flash32FlashAttnBwdPostprocessConvertdQIN4cute5tupleIJNS3_1CILi96EEENS5_ILi128EEEEEENS_10bfloat16_tEfNS_4arch4Sm80ELi256ENS3_8TiledMMAINS3_8MMA_AtomIJNS3_30SM80_16x8x16_F32BF16BF16F32_TNEEEENS3_6LayoutINS4_IJNS5_ILi2EEENS5_ILi4EEENS5_ILi1EEEEEENS4_IJSJ_SH_NS5_ILi0EEEEEEEENS4_IJNS5_ILi32EEENS5_ILi64EEENS5_ILi16EEEEEEEELb0EEEEEvNT_6ParamsE:
[----:B------:R-:W-:Y:S02]  /*0000*/  IMAD.MOV.U32 R1, RZ, RZ, c[0x0][0x28] ;  /* 0x00000a00ff017624 */ /* 0x000fe400078e00ff */
[----:B------:R-:W0:Y:S01]  /*0010*/  S2R R53, SR_CTAID.Z ;  /* 0x0000000000357919 */ /* 0x000e220000002700 */
[----:B------:R-:W-:Y:S01]  /*0020*/  ISETP.NE.U32.AND P1, PT, RZ, c[0x0][0x1c8], PT ;  /* 0x00007200ff007a0c */ /* 0x000fe20003f25070 */
[----:B------:R-:W-:Y:S01]  /*0030*/  IMAD.MOV.U32 R4, RZ, RZ, 0x4 ;  /* 0x00000004ff047424 */ /* 0x000fe200078e00ff */
[----:B------:R-:W-:Y:S01]  /*0040*/  ISETP.NE.U32.AND P0, PT, RZ, c[0x0][0x1c0], PT ;  /* 0x00007000ff007a0c */ /* 0x000fe20003f05070 */
[----:B------:R-:W-:Y:S01]  /*0050*/  ULDC.64 UR4, c[0x0][0x118] ;  /* 0x0000460000047ab9 */ /* 0x000fe20000000a00 */
[----:B------:R-:W-:Y:S02]  /*0060*/  ISETP.NE.AND.EX P1, PT, RZ, c[0x0][0x1cc], PT, P1 ;  /* 0x00007300ff007a0c */ /* 0x000fe40003f25310 */
[----:B------:R-:W-:Y:S01]  /*0070*/  ISETP.NE.AND.EX P0, PT, RZ, c[0x0][0x1c4], PT, P0 ;  /* 0x00007100ff007a0c */ /* 0x000fe20003f05300 */
[----:B------:R-:W-:Y:S02]  /*0080*/  IMAD.MOV.U32 R55, RZ, RZ, c[0x0][0x190] ;  /* 0x00006400ff377624 */ /* 0x000fe400078e00ff */
[----:B0-----:R-:W-:-:S08]  /*0090*/  IMAD.WIDE R2, R53, R4, c[0x0][0x1c0] ;  /* 0x0000700035027625 */ /* 0x001fd000078e0204 */
[----:B------:R-:W-:Y:S02]  /*00a0*/  @P1 IMAD.WIDE R4, R53, R4, c[0x0][0x1c8] ;  /* 0x0000720035041625 */ /* 0x000fe400078e0204 */
[----:B------:R0:W5:Y:S01]  /*00b0*/  @P0 LDG.E R54, [R2.64] ;  /* 0x0000000402360981 */ /* 0x000162000c1e1900 */
[----:B------:R-:W-:-:S03]  /*00c0*/  ISETP.NE.U32.AND P2, PT, RZ, c[0x0][0x1c0], PT ;  /* 0x00007000ff007a0c */ /* 0x000fc60003f45070 */
[----:B------:R0:W5:Y:S04]  /*00d0*/  @P1 LDG.E R55, [R4.64] ;  /* 0x0000000404371981 */ /* 0x000168000c1e1900 */
[----:B------:R-:W1:Y:S02]  /*00e0*/  S2R R52, SR_CTAID.X ;  /* 0x0000000000347919 */ /* 0x000e640000002500 */
[----:B-1----:R-:W-:Y:S01]  /*00f0*/  IMAD R0, R52, 0x60, RZ ;  /* 0x0000006034007824 */ /* 0x002fe200078e02ff */
[----:B------:R-:W-:Y:S05]  /*0100*/  @P1 BRA `(.L_x_974) ;  /* 0x0000004000001947 */ /* 0x000fea0003800000 */
[----:B0-----:R-:W-:Y:S05]  /*0110*/  @!P0 BRA `(.L_x_974) ;  /* 0x0000003000008947 */ /* 0x001fea0003800000 */
[----:B------:R-:W2:Y:S04]  /*0120*/  LDG.E R4, [R2.64] ;  /* 0x0000000402047981 */ /* 0x000ea8000c1e1900 */
[----:B-----5:R-:W2:Y:S02]  /*0130*/  LDG.E R55, [R2.64+0x4] ;  /* 0x0000040402377981 */ /* 0x020ea4000c1e1900 */
[----:B--2---:R-:W-:-:S02]  /*0140*/  IADD3 R55, -R4, R55, RZ ;  /* 0x0000003704377210 */ /* 0x004fc40007ffe1ff */
.L_x_974:
[----:B0-----:R-:W-:Y:S02]  /*0150*/  ISETP.NE.AND.EX P1, PT, RZ, c[0x0][0x1c4], PT, P2 ;  /* 0x00007100ff007a0c */ /* 0x001fe40003f25320 */
[----:B-----5:R-:W-:Y:S01]  /*0160*/  ISETP.GE.AND P2, PT, R0, R55, PT ;  /* 0x000000370000720c */ /* 0x020fe20003f46270 */
[----:B------:R-:W-:-:S12]  /*0170*/  @P0 IMAD R0, R53, 0x60, R54 ;  /* 0x0000006035000824 */ /* 0x000fd800078e0236 */
[----:B------:R-:W-:Y:S05]  /*0180*/  @P1 EXIT P2 ;  /* 0x000000000000194d */ /* 0x000fea0001000000 */
[----:B------:R-:W0:Y:S01]  /*0190*/  S2R R57, SR_TID.X ;  /* 0x0000000000397919 */ /* 0x000e220000002100 */
[----:B------:R-:W-:Y:S01]  /*01a0*/  @P0 IMAD.HI R0, R0, 0x2aaaaaab, RZ ;  /* 0x2aaaaaab00000827 */ /* 0x000fe200078e02ff */
[----:B------:R-:W-:Y:S02]  /*01b0*/  CS2R R4, SRZ ;  /* 0x0000000000047805 */ /* 0x000fe4000001ff00 */
[----:B------:R-:W1:Y:S01]  /*01c0*/  S2R R2, SR_CTAID.Y ;  /* 0x0000000000027919 */ /* 0x000e620000002600 */
[----:B------:R-:W-:Y:S01]  /*01d0*/  IMAD R7, R52, 0x3000, RZ ;  /* 0x0000300034077824 */ /* 0x000fe200078e02ff */
[----:B------:R-:W-:-:S04]  /*01e0*/  @P0 SHF.R.U32.HI R3, RZ, 0x1f, R0 ;  /* 0x0000001fff030819 */ /* 0x000fc80000011600 */
[----:B------:R-:W-:Y:S02]  /*01f0*/  @P0 LEA.HI.SX32 R3, R0, R3, 0x1c ;  /* 0x0000000300030211 */ /* 0x000fe400078fe2ff */
[----:B------:R-:W-:-:S03]  /*0200*/  SHF.R.S32.HI R9, RZ, 0x1f, R7 ;  /* 0x0000001fff097819 */ /* 0x000fc60000011407 */
[----:B------:R-:W-:-:S04]  /*0210*/  @P0 IMAD R3, R3, 0x3000, RZ ;  /* 0x0000300003030824 */ /* 0x000fc800078e02ff */
[--C-:B------:R-:W-:Y:S01]  /*0220*/  @P0 IMAD.MOV.U32 R4, RZ, RZ, R3.reuse ;  /* 0x000000ffff040224 */ /* 0x100fe200078e0003 */
[----:B------:R-:W-:Y:S02]  /*0230*/  @P0 SHF.R.S32.HI R5, RZ, 0x1f, R3 ;  /* 0x0000001fff050819 */ /* 0x000fe40000011403 */
[----:B------:R-:W-:Y:S01]  /*0240*/  SHF.R.S32.HI R3, RZ, 0x1f, R53 ;  /* 0x0000001fff037819 */ /* 0x000fe20000011435 */
[----:B0-----:R-:W-:Y:S01]  /*0250*/  IMAD.SHL.U32 R6, R57, 0x4, RZ ;  /* 0x0000000439067824 */ /* 0x001fe200078e00ff */
[----:B------:R-:W-:Y:S02]  /*0260*/  SEL R53, R53, RZ, !P1 ;  /* 0x000000ff35357207 */ /* 0x000fe40004800000 */
[----:B------:R-:W-:Y:S02]  /*0270*/  SEL R3, R3, RZ, !P1 ;  /* 0x000000ff03037207 */ /* 0x000fe40004800000 */
[----:B------:R-:W-:Y:S02]  /*0280*/  IADD3 R4, P2, P3, R4, R6, R7 ;  /* 0x0000000604047210 */ /* 0x000fe40007b5e007 */
[----:B-1----:R-:W-:-:S02]  /*0290*/  SHF.R.S32.HI R0, RZ, 0x1f, R2 ;  /* 0x0000001fff007819 */ /* 0x002fc40000011402 */
[----:B------:R-:W-:-:S03]  /*02a0*/  SHF.R.S32.HI R6, RZ, 0x1f, R6 ;  /* 0x0000001fff067819 */ /* 0x000fc60000011406 */
[----:B------:R-:W-:Y:S01]  /*02b0*/  IMAD R7, R0, c[0x0][0x178], RZ ;  /* 0x00005e0000077a24 */ /* 0x000fe200078e02ff */
[----:B------:R-:W-:Y:S01]  /*02c0*/  IADD3.X R5, R5, R6, R9, P2, P3 ;  /* 0x0000000605057210 */ /* 0x000fe200017e6409 */
[----:B------:R-:W-:Y:S02]  /*02d0*/  IMAD R6, R3, c[0x0][0x180], RZ ;  /* 0x0000600003067a24 */ /* 0x000fe400078e02ff */
[C---:B------:R-:W-:Y:S02]  /*02e0*/  IMAD R7, R2.reuse, c[0x0][0x17c], R7 ;  /* 0x00005f0002077a24 */ /* 0x040fe400078e0207 */
[----:B------:R-:W-:-:S04]  /*02f0*/  IMAD.WIDE.U32 R4, R2, c[0x0][0x178], R4 ;  /* 0x00005e0002047a25 */ /* 0x000fc800078e0004 */
[----:B------:R-:W-:Y:S02]  /*0300*/  IMAD.IADD R5, R5, 0x1, R7 ;  /* 0x0000000105057824 */ /* 0x000fe400078e0207 */
[C---:B------:R-:W-:Y:S02]  /*0310*/  IMAD R7, R53.reuse, c[0x0][0x184], R6 ;  /* 0x0000610035077a24 */ /* 0x040fe400078e0206 */
[----:B------:R-:W-:-:S05]  /*0320*/  IMAD.WIDE.U32 R4, R53, c[0x0][0x180], R4 ;  /* 0x0000600035047a25 */ /* 0x000fca00078e0004 */
[----:B------:R-:W-:Y:S02]  /*0330*/  IADD3 R5, R5, R7, RZ ;  /* 0x0000000705057210 */ /* 0x000fe40007ffe0ff */
[----:B------:R-:W-:-:S04]  /*0340*/  LEA R64, P1, R4, c[0x0][0x160], 0x2 ;  /* 0x0000580004407a11 */ /* 0x000fc800078210ff */
[----:B------:R-:W-:-:S05]  /*0350*/  LEA.HI.X R65, R4, c[0x0][0x164], R5, 0x2, P1 ;  /* 0x0000590004417a11 */ /* 0x000fca00008f1405 */
[----:B------:R-:W2:Y:S04]  /*0360*/  LDG.E.128 R4, [R64.64] ;  /* 0x0000000440047981 */ /* 0x000ea8000c1e1d00 */
[----:B------:R-:W3:Y:S04]  /*0370*/  LDG.E.128 R8, [R64.64+0x1000] ;  /* 0x0010000440087981 */ /* 0x000ee8000c1e1d00 */
[----:B------:R-:W4:Y:S04]  /*0380*/  LDG.E.128 R12, [R64.64+0x2000] ;  /* 0x00200004400c7981 */ /* 0x000f28000c1e1d00 */
[----:B------:R-:W5:Y:S04]  /*0390*/  LDG.E.128 R16, [R64.64+0x3000] ;  /* 0x0030000440107981 */ /* 0x000f68000c1e1d00 */
[----:B------:R-:W5:Y:S04]  /*03a0*/  LDG.E.128 R20, [R64.64+0x4000] ;  /* 0x0040000440147981 */ /* 0x000f68000c1e1d00 */
[----:B------:R-:W5:Y:S04]  /*03b0*/  LDG.E.128 R24, [R64.64+0x5000] ;  /* 0x0050000440187981 */ /* 0x000f68000c1e1d00 */
[----:B------:R-:W5:Y:S04]  /*03c0*/  LDG.E.128 R28, [R64.64+0x6000] ;  /* 0x00600004401c7981 */ /* 0x000f68000c1e1d00 */
[----:B------:R-:W5:Y:S04]  /*03d0*/  LDG.E.128 R32, [R64.64+0x7000] ;  /* 0x0070000440207981 */ /* 0x000f68000c1e1d00 */
[----:B------:R-:W5:Y:S04]  /*03e0*/  LDG.E.128 R36, [R64.64+0x8000] ;  /* 0x0080000440247981 */ /* 0x000f68000c1e1d00 */
[----:B------:R-:W5:Y:S04]  /*03f0*/  LDG.E.128 R40, [R64.64+0x9000] ;  /* 0x0090000440287981 */ /* 0x000f68000c1e1d00 */
[----:B------:R-:W5:Y:S04]  /*0400*/  LDG.E.128 R44, [R64.64+0xa000] ;  /* 0x00a00004402c7981 */ /* 0x000f68000c1e1d00 */
[----:B------:R-:W5:Y:S01]  /*0410*/  LDG.E.128 R48, [R64.64+0xb000] ;  /* 0x00b0000440307981 */ /* 0x000f62000c1e1d00 */
[----:B------:R-:W-:Y:S01]  /*0420*/  SHF.R.S32.HI R62, RZ, 0x1f, R57 ;  /* 0x0000001fff3e7819 */ /* 0x000fe20000011439 */
[----:B------:R-:W-:Y:S01]  /*0430*/  IMAD R55, R52, -0x60, R55 ;  /* 0xffffffa034377824 */ /* 0x000fe200078e0237 */
[----:B------:R-:W-:Y:S02]  /*0440*/  BSSY B0, `(.L_x_975) ;  /* 0x00000ff000007945 */ /* 0x000fe40003800000 */
[----:B------:R-:W-:-:S02]  /*0450*/  LEA.HI R58, R62, R57, RZ, 0x2 ;  /* 0x000000393e3a7211 */ /* 0x000fc400078f10ff */
[CC--:B------:R-:W-:Y:S02]  /*0460*/  LEA.HI R66, R62.reuse, R57.reuse, RZ, 0x5 ;  /* 0x000000393e427211 */ /* 0x0c0fe400078f28ff */
[--C-:B------:R-:W-:Y:S02]  /*0470*/  SHF.R.S32.HI R56, RZ, 0x2, R58.reuse ;  /* 0x00000002ff387819 */ /* 0x100fe4000001143a */
[----:B------:R-:W-:Y:S02]  /*0480*/  SHF.R.S32.HI R61, RZ, 0x1f, R58 ;  /* 0x0000001fff3d7819 */ /* 0x000fe4000001143a */
[----:B------:R-:W-:Y:S02]  /*0490*/  LEA.HI R60, R62, R57, RZ, 0x7 ;  /* 0x000000393e3c7211 */ /* 0x000fe400078f38ff */
[----:B------:R-:W-:Y:S02]  /*04a0*/  LEA.HI R61, R61, R56, RZ, 0x3 ;  /* 0x000000383d3d7211 */ /* 0x000fe400078f18ff */
[----:B------:R-:W-:-:S02]  /*04b0*/  SHF.R.S32.HI R59, RZ, 0x5, R66 ;  /* 0x00000005ff3b7819 */ /* 0x000fc40000011442 */
[----:B------:R-:W-:Y:S02]  /*04c0*/  LOP3.LUT R61, R61, 0xfffffff8, RZ, 0xc0, !PT ;  /* 0xfffffff83d3d7812 */ /* 0x000fe400078ec0ff */
[----:B------:R-:W-:Y:S02]  /*04d0*/  LOP3.LUT R58, R58, 0x7ffffffc, RZ, 0xc0, !PT ;  /* 0x7ffffffc3a3a7812 */ /* 0x000fe400078ec0ff */
[----:B------:R-:W-:Y:S01]  /*04e0*/  LEA.HI R66, R66, R59, RZ, 0x1 ;  /* 0x0000003b42427211 */ /* 0x000fe200078f08ff */
[----:B------:R-:W-:Y:S01]  /*04f0*/  IMAD.IADD R56, R56, 0x1, -R61 ;  /* 0x0000000138387824 */ /* 0x000fe200078e0a3d */
[CC--:B------:R-:W-:Y:S01]  /*0500*/  LEA.HI R61, R62.reuse, R57.reuse, RZ, 0x4 ;  /* 0x000000393e3d7211 */ /* 0x0c0fe200078f20ff */
[----:B------:R-:W-:Y:S01]  /*0510*/  IMAD.IADD R58, R57, 0x1, -R58 ;  /* 0x00000001393a7824 */ /* 0x000fe200078e0a3a */
[----:B------:R-:W-:Y:S02]  /*0520*/  LEA.HI R62, R62, R57, RZ, 0x6 ;  /* 0x000000393e3e7211 */ /* 0x000fe400078f30ff */
[----:B------:R-:W-:-:S02]  /*0530*/  SHF.R.S32.HI R63, RZ, 0x7, R60 ;  /* 0x00000007ff3f7819 */ /* 0x000fc4000001143c */
[----:B------:R-:W-:Y:S02]  /*0540*/  LOP3.LUT R66, R66, 0xfffffe, RZ, 0xc0, !PT ;  /* 0x00fffffe42427812 */ /* 0x000fe400078ec0ff */
[----:B------:R-:W-:Y:S01]  /*0550*/  IMNMX R55, R55, 0x60, PT ;  /* 0x0000006037377817 */ /* 0x000fe20003800200 */
[----:B------:R-:W-:Y:S02]  /*0560*/  IMAD R58, R63, 0x300, R58 ;  /* 0x000003003f3a7824 */ /* 0x000fe400078e023a */
[----:B------:R-:W-:-:S05]  /*0570*/  IMAD.IADD R59, R59, 0x1, -R66 ;  /* 0x000000013b3b7824 */ /* 0x000fca00078e0a42 */
[----:B------:R-:W-:Y:S01]  /*0580*/  LEA R58, R59, R58, 0x7 ;  /* 0x0000003a3b3a7211 */ /* 0x000fe200078e38ff */
[----:B--2---:R0:W-:Y:S04]  /*0590*/  STS.128 [R57.X16], R4 ;  /* 0x0000000439007388 */ /* 0x0041e8000000cc00 */
[----:B---3--:R-:W-:Y:S04]  /*05a0*/  STS.128 [R57.X16+0x1000], R8 ;  /* 0x0010000839007388 */ /* 0x008fe8000000cc00 */
[----:B----4-:R-:W-:Y:S04]  /*05b0*/  STS.128 [R57.X16+0x2000], R12 ;  /* 0x0020000c39007388 */ /* 0x010fe8000000cc00 */
[----:B-----5:R1:W-:Y:S04]  /*05c0*/  STS.128 [R57.X16+0x3000], R16 ;  /* 0x0030001039007388 */ /* 0x0203e8000000cc00 */
[----:B------:R-:W-:Y:S01]  /*05d0*/  STS.128 [R57.X16+0x4000], R20 ;  /* 0x0040001439007388 */ /* 0x000fe2000000cc00 */
[----:B0-----:R-:W-:-:S02]  /*05e0*/  SHF.R.S32.HI R6, RZ, 0x4, R61 ;  /* 0x00000004ff067819 */ /* 0x001fc4000001143d */
[----:B------:R-:W-:Y:S01]  /*05f0*/  SHF.R.S32.HI R5, RZ, 0x1f, R61 ;  /* 0x0000001fff057819 */ /* 0x000fe2000001143d */
[----:B------:R-:W-:Y:S01]  /*0600*/  STS.128 [R57.X16+0x5000], R24 ;  /* 0x0050001839007388 */ /* 0x000fe2000000cc00 */
[----:B------:R-:W-:Y:S02]  /*0610*/  SHF.R.S32.HI R7, RZ, 0x6, R62 ;  /* 0x00000006ff077819 */ /* 0x000fe4000001143e */
[----:B------:R-:W-:Y:S01]  /*0620*/  LEA.HI R5, R5, R6, RZ, 0x2 ;  /* 0x0000000605057211 */ /* 0x000fe200078f10ff */
[----:B------:R-:W-:Y:S01]  /*0630*/  STS.128 [R57.X16+0x6000], R28 ;  /* 0x0060001c39007388 */ /* 0x000fe2000000cc00 */
[----:B------:R-:W-:Y:S02]  /*0640*/  LOP3.LUT R4, R61, 0xfffffff0, RZ, 0xc0, !PT ;  /* 0xfffffff03d047812 */ /* 0x000fe400078ec0ff */
[----:B------:R-:W-:Y:S01]  /*0650*/  LOP3.LUT R5, R5, 0xffffffc, RZ, 0xc0, !PT ;  /* 0x0ffffffc05057812 */ /* 0x000fe200078ec0ff */
[----:B------:R-:W-:Y:S01]  /*0660*/  STS.128 [R57.X16+0x7000], R32 ;  /* 0x0070002039007388 */ /* 0x000fe2000000cc00 */
[----:B------:R-:W-:-:S02]  /*0670*/  LEA.HI R62, R62, R7, RZ, 0x1 ;  /* 0x000000073e3e7211 */ /* 0x000fc400078f08ff */
[----:B------:R-:W-:Y:S01]  /*0680*/  IADD3 R4, -R4, R57, RZ ;  /* 0x0000003904047210 */ /* 0x000fe20007ffe1ff */
[----:B------:R-:W-:Y:S01]  /*0690*/  STS.128 [R57.X16+0x8000], R36 ;  /* 0x0080002439007388 */ /* 0x000fe2000000cc00 */
[----:B-1----:R-:W-:Y:S01]  /*06a0*/  IMAD.IADD R16, R6, 0x1, -R5 ;  /* 0x0000000106107824 */ /* 0x002fe200078e0a05 */
[----:B------:R-:W-:Y:S02]  /*06b0*/  LOP3.LUT R62, R62, 0xfffffffe, RZ, 0xc0, !PT ;  /* 0xfffffffe3e3e7812 */ /* 0x000fe400078ec0ff */
[----:B------:R-:W-:Y:S01]  /*06c0*/  STS.128 [R57.X16+0x9000], R40 ;  /* 0x0090002839007388 */ /* 0x000fe2000000cc00 */
[----:B------:R-:W-:Y:S02]  /*06d0*/  LOP3.LUT R19, R60, 0xffffff80, RZ, 0xc0, !PT ;  /* 0xffffff803c137812 */ /* 0x000fe400078ec0ff */
[----:B------:R-:W-:Y:S01]  /*06e0*/  LEA.HI R8, R4, R4, RZ, 0x1 ;  /* 0x0000000404087211 */ /* 0x000fe200078f08ff */
[----:B------:R-:W-:Y:S01]  /*06f0*/  STS.128 [R57.X16+0xa000], R44 ;  /* 0x00a0002c39007388 */ /* 0x000fe2000000cc00 */
[----:B------:R-:W-:Y:S01]  /*0700*/  IMAD.IADD R62, R7, 0x1, -R62 ;  /* 0x00000001073e7824 */ /* 0x000fe200078e0a3e */
[----:B------:R-:W-:Y:S01]  /*0710*/  SHF.R.S32.HI R17, RZ, 0x1f, R56 ;  /* 0x0000001fff117819 */ /* 0x000fe20000011438 */
[----:B------:R-:W-:Y:S01]  /*0720*/  IMAD R19, R16, 0x10, R19 ;  /* 0x0000001010137824 */ /* 0x000fe200078e0213 */
[----:B------:R-:W-:Y:S01]  /*0730*/  STS.128 [R57.X16+0xb000], R48 ;  /* 0x00b0003039007388 */ /* 0x000fe2000000cc00 */
[----:B------:R-:W-:Y:S01]  /*0740*/  SHF.R.S32.HI R8, RZ, 0x1, R8 ;  /* 0x00000001ff087819 */ /* 0x000fe20000011408 */
[----:B------:R-:W-:Y:S01]  /*0750*/  IMAD.SHL.U32 R16, R62, 0x40, RZ ;  /* 0x000000403e107824 */ /* 0x000fe200078e00ff */
[----:B------:R-:W-:Y:S01]  /*0760*/  LEA.HI R17, R17, R56, RZ, 0x2 ;  /* 0x0000003811117211 */ /* 0x000fe200078f10ff */
[----:B------:R-:W-:Y:S01]  /*0770*/  BAR.SYNC.DEFER_BLOCKING 0x0 ;  /* 0x0000000000007b1d */ /* 0x000fe20000010000 */
[----:B------:R-:W-:-:S02]  /*0780*/  IMAD.SHL.U32 R4, R4, 0x8, RZ ;  /* 0x0000000804047824 */ /* 0x000fc400078e00ff */
[----:B------:R-:W-:Y:S01]  /*0790*/  IMAD R18, R8, 0x600, R19 ;  /* 0x0000060008127824 */ /* 0x000fe200078e0213 */
[C---:B------:R-:W-:Y:S01]  /*07a0*/  LOP3.LUT R7, R17.reuse, 0x7fffffc, RZ, 0xc0, !PT ;  /* 0x07fffffc11077812 */ /* 0x040fe200078ec0ff */
[----:B------:R-:W-:Y:S01]  /*07b0*/  IMAD.SHL.U32 R62, R62, 0x8, RZ ;  /* 0x000000083e3e7824 */ /* 0x000fe200078e00ff */
[----:B------:R-:W-:Y:S02]  /*07c0*/  LOP3.LUT R19, R16, 0x40, RZ, 0xc0, !PT ;  /* 0x0000004010137812 */ /* 0x000fe400078ec0ff */
[----:B------:R-:W-:Y:S01]  /*07d0*/  SHF.L.U32 R17, R17, 0x4, RZ ;  /* 0x0000000411117819 */ /* 0x000fe200000006ff */
[----:B------:R-:W-:Y:S01]  /*07e0*/  IMAD.IADD R7, R56, 0x1, -R7 ;  /* 0x0000000138077824 */ /* 0x000fe200078e0a07 */
[----:B------:R-:W-:Y:S02]  /*07f0*/  LOP3.LUT R8, R19, 0x8, R4, 0xf8, !PT ;  /* 0x0000000813087812 */ /* 0x000fe400078ef804 */
[----:B------:R-:W-:Y:S01]  /*0800*/  SHF.R.U32.HI R19, RZ, 0x3, R19 ;  /* 0x00000003ff137819 */ /* 0x000fe20000011613 */
[----:B------:R-:W-:Y:S01]  /*0810*/  IMAD R58, R7, 0x8, R58 ;  /* 0x00000008073a7824 */ /* 0x000fe200078e023a */
[----:B------:R-:W-:-:S02]  /*0820*/  LOP3.LUT R17, R17, 0x40, RZ, 0xc0, !PT ;  /* 0x0000004011117812 */ /* 0x000fc400078ec0ff */
[----:B------:R-:W-:Y:S02]  /*0830*/  LOP3.LUT R19, R8, R19, RZ, 0x3c, !PT ;  /* 0x0000001308137212 */ /* 0x000fe400078e3cff */
[----:B------:R-:W-:Y:S02]  /*0840*/  LOP3.LUT R62, R17, 0x8, R62, 0xf8, !PT ;  /* 0x00000008113e7812 */ /* 0x000fe400078ef83e */
[----:B------:R-:W-:Y:S01]  /*0850*/  SHF.R.U32.HI R17, RZ, 0x3, R17 ;  /* 0x00000003ff117819 */ /* 0x000fe20000011611 */
[----:B------:R-:W-:Y:S01]  /*0860*/  IMAD.IADD R7, R18, 0x1, R19 ;  /* 0x0000000112077824 */ /* 0x000fe200078e0213 */
[----:B------:R-:W-:Y:S01]  /*0870*/  ISETP.GE.AND P1, PT, R4, c[0x0][0x194], PT ;  /* 0x0000650004007a0c */ /* 0x000fe20003f26270 */
[----:B------:R-:W0:Y:S01]  /*0880*/  LDS R5, [R57.X4] ;  /* 0x0000000039057984 */ /* 0x000e220000004800 */
[----:B------:R-:W-:-:S03]  /*0890*/  LOP3.LUT R17, R62, R17, RZ, 0x3c, !PT ;  /* 0x000000113e117212 */ /* 0x000fc600078e3cff */
[----:B------:R-:W1:Y:S04]  /*08a0*/  LDS R9, [R57.X4+0x400] ;  /* 0x0004000039097984 */ /* 0x000e680000004800 */
[----:B------:R-:W2:Y:S04]  /*08b0*/  LDS R10, [R57.X4+0x800] ;  /* 0x00080000390a7984 */ /* 0x000ea80000004800 */
[----:B------:R-:W3:Y:S04]  /*08c0*/  LDS R11, [R57.X4+0xc00] ;  /* 0x000c0000390b7984 */ /* 0x000ee80000004800 */
[----:B------:R-:W4:Y:S04]  /*08d0*/  LDS R12, [R57.X4+0x1000] ;  /* 0x00100000390c7984 */ /* 0x000f280000004800 */
[----:B------:R-:W5:Y:S04]  /*08e0*/  LDS R13, [R57.X4+0x1400] ;  /* 0x00140000390d7984 */ /* 0x000f680000004800 */
[----:B------:R-:W5:Y:S04]  /*08f0*/  LDS R14, [R57.X4+0x1800] ;  /* 0x00180000390e7984 */ /* 0x000f680000004800 */
[----:B------:R-:W5:Y:S04]  /*0900*/  LDS R15, [R57.X4+0x1c00] ;  /* 0x001c0000390f7984 */ /* 0x000f680000004800 */
[----:B------:R-:W5:Y:S04]  /*0910*/  LDS R23, [R57.X4+0x2000] ;  /* 0x0020000039177984 */ /* 0x000f680000004800 */
[----:B------:R-:W5:Y:S04]  /*0920*/  LDS R24, [R57.X4+0x2400] ;  /* 0x0024000039187984 */ /* 0x000f680000004800 */
[----:B------:R-:W5:Y:S01]  /*0930*/  LDS R29, [R57.X4+0x3000] ;  /* 0x00300000391d7984 */ /* 0x000f620000004800 */
[----:B0-----:R-:W-:Y:S01]  /*0940*/  FMUL.FTZ R8, R5, c[0x0][0x1b8] ;  /* 0x00006e0005087a20 */ /* 0x001fe20000410000 */
[----:B------:R-:W-:-:S02]  /*0950*/  LEA R5, R58, R17, 0x1 ;  /* 0x000000113a057211 */ /* 0x000fc400078e08ff */
[----:B------:R-:W0:Y:S01]  /*0960*/  LDS R21, [R57.X4+0x3400] ;  /* 0x0034000039157984 */ /* 0x000e220000004800 */
[----:B-1----:R-:W-:-:S03]  /*0970*/  FMUL.FTZ R9, R9, c[0x0][0x1b8] ;  /* 0x00006e0009097a20 */ /* 0x002fc60000410000 */
[----:B------:R-:W1:Y:S01]  /*0980*/  LDS R20, [R57.X4+0x3c00] ;  /* 0x003c000039147984 */ /* 0x000e620000004800 */
[----:B--2---:R-:W-:Y:S01]  /*0990*/  FMUL.FTZ R10, R10, c[0x0][0x1b8] ;  /* 0x00006e000a0a7a20 */ /* 0x004fe20000410000 */
[----:B------:R-:W-:Y:S02]  /*09a0*/  F2FP.BF16.PACK_AB R8, R9, R8 ;  /* 0x000000080908723e */ /* 0x000fe400000010ff */
[----:B------:R-:W2:Y:S01]  /*09b0*/  LDS R25, [R57.X4+0x2800] ;  /* 0x0028000039197984 */ /* 0x000ea20000004800 */
[----:B---3--:R-:W-:-:S03]  /*09c0*/  FMUL.FTZ R11, R11, c[0x0][0x1b8] ;  /* 0x00006e000b0b7a20 */ /* 0x008fc60000410000 */
[----:B------:R-:W3:Y:S01]  /*09d0*/  LDS R28, [R57.X4+0x2c00] ;  /* 0x002c0000391c7984 */ /* 0x000ee20000004800 */
[----:B----4-:R-:W-:Y:S01]  /*09e0*/  FMUL.FTZ R12, R12, c[0x0][0x1b8] ;  /* 0x00006e000c0c7a20 */ /* 0x010fe20000410000 */
[----:B------:R-:W-:Y:S02]  /*09f0*/  F2FP.BF16.PACK_AB R9, R11, R10 ;  /* 0x0000000a0b09723e */ /* 0x000fe400000010ff */
[----:B------:R-:W4:Y:S01]  /*0a00*/  LDS R22, [R57.X4+0x3800] ;  /* 0x0038000039167984 */ /* 0x000f220000004800 */
[----:B-----5:R-:W-:-:S03]  /*0a10*/  FMUL.FTZ R13, R13, c[0x0][0x1b8] ;  /* 0x00006e000d0d7a20 */ /* 0x020fc60000410000 */
[----:B------:R-:W5:Y:S01]  /*0a20*/  LDS R41, [R57.X4+0x4000] ;  /* 0x0040000039297984 */ /* 0x000f620000004800 */
[----:B------:R-:W-:Y:S01]  /*0a30*/  FMUL.FTZ R14, R14, c[0x0][0x1b8] ;  /* 0x00006e000e0e7a20 */ /* 0x000fe20000410000 */
[----:B------:R-:W-:Y:S02]  /*0a40*/  F2FP.BF16.PACK_AB R10, R13, R12 ;  /* 0x0000000c0d0a723e */ /* 0x000fe400000010ff */
[----:B------:R-:W5:Y:S01]  /*0a50*/  LDS R42, [R57.X4+0x4400] ;  /* 0x00440000392a7984 */ /* 0x000f620000004800 */
[----:B------:R-:W-:-:S03]  /*0a60*/  FMUL.FTZ R15, R15, c[0x0][0x1b8] ;  /* 0x00006e000f0f7a20 */ /* 0x000fc60000410000 */
[----:B------:R-:W5:Y:S01]  /*0a70*/  LDS R43, [R57.X4+0x4800] ;  /* 0x00480000392b7984 */ /* 0x000f620000004800 */
[----:B------:R-:W-:Y:S01]  /*0a80*/  FMUL.FTZ R23, R23, c[0x0][0x1b8] ;  /* 0x00006e0017177a20 */ /* 0x000fe20000410000 */
[----:B------:R-:W-:Y:S02]  /*0a90*/  F2FP.BF16.PACK_AB R11, R15, R14 ;  /* 0x0000000e0f0b723e */ /* 0x000fe400000010ff */
[----:B------:R-:W5:Y:S01]  /*0aa0*/  LDS R12, [R57.X4+0x5000] ;  /* 0x00500000390c7984 */ /* 0x000f620000004800 */
[----:B------:R-:W-:-:S03]  /*0ab0*/  FMUL.FTZ R26, R24, c[0x0][0x1b8] ;  /* 0x00006e00181a7a20 */ /* 0x000fc60000410000 */
[----:B------:R-:W5:Y:S01]  /*0ac0*/  LDS R13, [R57.X4+0x5400] ;  /* 0x00540000390d7984 */ /* 0x000f620000004800 */
[----:B------:R-:W-:-:S03]  /*0ad0*/  FMUL.FTZ R29, R29, c[0x0][0x1b8] ;  /* 0x00006e001d1d7a20 */ /* 0x000fc60000410000 */
[----:B------:R-:W5:Y:S01]  /*0ae0*/  LDS R14, [R57.X4+0x5800] ;  /* 0x00580000390e7984 */ /* 0x000f620000004800 */
[----:B0-----:R-:W-:Y:S01]  /*0af0*/  FMUL.FTZ R30, R21, c[0x0][0x1b8] ;  /* 0x00006e00151e7a20 */ /* 0x001fe20000410000 */
[----:B------:R-:W-:Y:S02]  /*0b00*/  F2FP.BF16.PACK_AB R21, R26, R23 ;  /* 0x000000171a15723e */ /* 0x000fe400000010ff */
[----:B------:R-:W0:Y:S01]  /*0b10*/  LDS R15, [R57.X4+0x5c00] ;  /* 0x005c0000390f7984 */ /* 0x000e220000004800 */
[----:B-1----:R-:W-:Y:S01]  /*0b20*/  FMUL.FTZ R35, R20, c[0x0][0x1b8] ;  /* 0x00006e0014237a20 */ /* 0x002fe20000410000 */
[----:B------:R-:W-:Y:S02]  /*0b30*/  F2FP.BF16.PACK_AB R29, R30, R29 ;  /* 0x0000001d1e1d723e */ /* 0x000fe400000010ff */
[----:B------:R-:W1:Y:S01]  /*0b40*/  LDS R16, [R57.X4+0x6000] ;  /* 0x0060000039107984 */ /* 0x000e620000004800 */
[----:B--2---:R-:W-:-:S03]  /*0b50*/  FMUL.FTZ R27, R25, c[0x0][0x1b8] ;  /* 0x00006e00191b7a20 */ /* 0x004fc60000410000 */
[----:B------:R-:W2:Y:S01]  /*0b60*/  LDS R17, [R57.X4+0x6400] ;  /* 0x0064000039117984 */ /* 0x000ea20000004800 */
[----:B---3--:R-:W-:-:S03]  /*0b70*/  FMUL.FTZ R28, R28, c[0x0][0x1b8] ;  /* 0x00006e001c1c7a20 */ /* 0x008fc60000410000 */
[----:B------:R-:W3:Y:S01]  /*0b80*/  LDS R18, [R57.X4+0x6800] ;  /* 0x0068000039127984 */ /* 0x000ee20000004800 */
[----:B----4-:R-:W-:Y:S01]  /*0b90*/  FMUL.FTZ R38, R22, c[0x0][0x1b8] ;  /* 0x00006e0016267a20 */ /* 0x010fe20000410000 */
[----:B------:R-:W-:Y:S02]  /*0ba0*/  F2FP.BF16.PACK_AB R23, R28, R27 ;  /* 0x0000001b1c17723e */ /* 0x000fe400000010ff */
[----:B------:R-:W4:Y:S01]  /*0bb0*/  LDS R19, [R57.X4+0x6c00] ;  /* 0x006c000039137984 */ /* 0x000f220000004800 */
[----:B-----5:R-:W-:Y:S01]  /*0bc0*/  FMUL.FTZ R44, R41, c[0x0][0x1b8] ;  /* 0x00006e00292c7a20 */ /* 0x020fe20000410000 */
        /* <DEDUP_REMOVED lines=11> */
[----:B------:R-:W-:Y:S01]  /*0c80*/  FMUL.FTZ R14, R14, c[0x0][0x1b8] ;  /* 0x00006e000e0e7a20 */ /* 0x000fe20000410000 */
[----:B------:R-:W-:Y:S02]  /*0c90*/  F2FP.BF16.PACK_AB R12, R13, R12 ;  /* 0x0000000c0d0c723e */ /* 0x000fe400000010ff */
[----:B------:R-:W5:Y:S01]  /*0ca0*/  LDS R34, [R57.X4+0x9400] ;  /* 0x0094000039227984 */ /* 0x000f620000004800 */
[----:B0-----:R-:W-:-:S03]  /*0cb0*/  FMUL.FTZ R15, R15, c[0x0][0x1b8] ;  /* 0x00006e000f0f7a20 */ /* 0x001fc60000410000 */
[----:B------:R-:W0:Y:S01]  /*0cc0*/  LDS R47, [R57.X4+0x4c00] ;  /* 0x004c0000392f7984 */ /* 0x000e220000004800 */
[----:B-1----:R-:W-:Y:S01]  /*0cd0*/  FMUL.FTZ R16, R16, c[0x0][0x1b8] ;  /* 0x00006e0010107a20 */ /* 0x002fe20000410000 */
[----:B------:R-:W-:Y:S02]  /*0ce0*/  F2FP.BF16.PACK_AB R13, R15, R14 ;  /* 0x0000000e0f0d723e */ /* 0x000fe400000010ff */
[----:B------:R-:W1:Y:S01]  /*0cf0*/  LDS R24, [R57.X4+0x7000] ;  /* 0x0070000039187984 */ /* 0x000e620000004800 */
[----:B--2---:R-:W-:-:S03]  /*0d00*/  FMUL.FTZ R17, R17, c[0x0][0x1b8] ;  /* 0x00006e0011117a20 */ /* 0x004fc60000410000 */
[----:B------:R-:W2:Y:S01]  /*0d10*/  LDS R25, [R57.X4+0x7400] ;  /* 0x0074000039197984 */ /* 0x000ea20000004800 */
[----:B---3--:R-:W-:Y:S01]  /*0d20*/  FMUL.FTZ R18, R18, c[0x0][0x1b8] ;  /* 0x00006e0012127a20 */ /* 0x008fe20000410000 */
[----:B------:R-:W-:Y:S02]  /*0d30*/  F2FP.BF16.PACK_AB R14, R17, R16 ;  /* 0x00000010110e723e */ /* 0x000fe400000010ff */
[----:B------:R-:W3:Y:S01]  /*0d40*/  LDS R27, [R57.X4+0x7800] ;  /* 0x00780000391b7984 */ /* 0x000ee20000004800 */
[----:B----4-:R-:W-:-:S03]  /*0d50*/  FMUL.FTZ R19, R19, c[0x0][0x1b8] ;  /* 0x00006e0013137a20 */ /* 0x010fc60000410000 */
        /* <DEDUP_REMOVED lines=16> */
[----:B0-----:R-:W-:Y:S01]  /*0e60*/  FMUL.FTZ R47, R47, c[0x0][0x1b8] ;  /* 0x00006e002f2f7a20 */ /* 0x001fe20000410000 */
[----:B------:R-:W-:Y:S01]  /*0e70*/  F2FP.BF16.PACK_AB R19, R19, R22 ;  /* 0x000000161313723e */ /* 0x000fe200000010ff */
[----:B------:R-:W-:Y:S01]  /*0e80*/  IMAD.SHL.U32 R22, R5, 0x2, RZ ;  /* 0x0000000205167824 */ /* 0x000fe200078e00ff */
[----:B------:R-:W0:Y:S01]  /*0e90*/  LDS R36, [R57.X4+0xb000] ;  /* 0x00b0000039247984 */ /* 0x000e220000004800 */
[----:B-1----:R-:W-:Y:S01]  /*0ea0*/  FMUL.FTZ R24, R24, c[0x0][0x1b8] ;  /* 0x00006e0018187a20 */ /* 0x002fe20000410000 */
[----:B------:R-:W-:Y:S02]  /*0eb0*/  F2FP.BF16.PACK_AB R45, R47, R46 ;  /* 0x0000002e2f2d723e */ /* 0x000fe400000010ff */
[----:B------:R-:W1:Y:S01]  /*0ec0*/  LDS R42, [R57.X4+0xb400] ;  /* 0x00b40000392a7984 */ /* 0x000e620000004800 */
[----:B--2---:R-:W-:Y:S01]  /*0ed0*/  FMUL.FTZ R25, R25, c[0x0][0x1b8] ;  /* 0x00006e0019197a20 */ /* 0x004fe20000410000 */
[----:B------:R-:W-:-:S02]  /*0ee0*/  SHF.R.S32.HI R5, RZ, 0x1f, R4 ;  /* 0x0000001fff057819 */ /* 0x000fc40000011404 */
[----:B------:R-:W2:Y:S01]  /*0ef0*/  LDS R41, [R57.X4+0xb800] ;  /* 0x00b8000039297984 */ /* 0x000ea20000004800 */
[----:B---3--:R-:W-:Y:S01]  /*0f00*/  FMUL.FTZ R27, R27, c[0x0][0x1b8] ;  /* 0x00006e001b1b7a20 */ /* 0x008fe20000410000 */
[----:B------:R-:W-:Y:S02]  /*0f10*/  F2FP.BF16.PACK_AB R16, R25, R24 ;  /* 0x000000181910723e */ /* 0x000fe400000010ff */
[----:B------:R-:W3:Y:S01]  /*0f20*/  LDS R43, [R57.X4+0xbc00] ;  /* 0x00bc0000392b7984 */ /* 0x000ee20000004800 */
[----:B----4-:R-:W-:Y:S02]  /*0f30*/  FMUL.FTZ R32, R32, c[0x0][0x1b8] ;  /* 0x00006e0020207a20 */ /* 0x010fe40000410000 */
[----:B-----5:R-:W-:Y:S01]  /*0f40*/  FMUL.FTZ R28, R28, c[0x0][0x1b8] ;  /* 0x00006e001c1c7a20 */ /* 0x020fe20000410000 */
[----:B------:R-:W-:Y:S02]  /*0f50*/  STS [R22+0xc000], R8 ;  /* 0x00c0000816007388 */ /* 0x000fe40000000800 */
[----:B------:R-:W-:Y:S01]  /*0f60*/  F2FP.BF16.PACK_AB R27, R32, R27 ;  /* 0x0000001b201b723e */ /* 0x000fe200000010ff */
[----:B------:R-:W-:Y:S01]  /*0f70*/  FMUL.FTZ R31, R31, c[0x0][0x1b8] ;  /* 0x00006e001f1f7a20 */ /* 0x000fe20000410000 */
[----:B------:R-:W-:Y:S01]  /*0f80*/  STS [R22+0xc100], R9 ;  /* 0x00c1000916007388 */ /* 0x000fe20000000800 */
[----:B------:R-:W-:-:S03]  /*0f90*/  FMUL.FTZ R37, R37, c[0x0][0x1b8] ;  /* 0x00006e0025257a20 */ /* 0x000fc60000410000 */
[----:B------:R-:W-:Y:S01]  /*0fa0*/  F2FP.BF16.PACK_AB R28, R31, R28 ;  /* 0x0000001c1f1c723e */ /* 0x000fe200000010ff */
[----:B------:R-:W-:Y:S01]  /*0fb0*/  STS [R22+0xd800], R29 ;  /* 0x00d8001d16007388 */ /* 0x000fe20000000800 */
[----:B------:R-:W-:-:S03]  /*0fc0*/  FMUL.FTZ R40, R40, c[0x0][0x1b8] ;  /* 0x00006e0028287a20 */ /* 0x000fc60000410000 */
[----:B------:R-:W-:Y:S01]  /*0fd0*/  STS [R22+0xd900], R38 ;  /* 0x00d9002616007388 */ /* 0x000fe20000000800 */
[----:B------:R-:W-:Y:S01]  /*0fe0*/  FMUL.FTZ R35, R35, c[0x0][0x1b8] ;  /* 0x00006e0023237a20 */ /* 0x000fe20000410000 */
[----:B------:R-:W-:Y:S02]  /*0ff0*/  F2FP.BF16.PACK_AB R37, R40, R37 ;  /* 0x000000252825723e */ /* 0x000fe400000010ff */
[----:B------:R-:W-:Y:S01]  /*1000*/  STS [R22+0xc400], R10 ;  /* 0x00c4000a16007388 */ /* 0x000fe20000000800 */
[----:B------:R-:W-:-:S03]  /*1010*/  FMUL.FTZ R18, R39, c[0x0][0x1b8] ;  /* 0x00006e0027127a20 */ /* 0x000fc60000410000 */
[----:B------:R-:W-:Y:S01]  /*1020*/  STS [R22+0xc500], R11 ;  /* 0x00c5000b16007388 */ /* 0x000fe20000000800 */
[----:B0-----:R-:W-:Y:S01]  /*1030*/  FMUL.FTZ R36, R36, c[0x0][0x1b8] ;  /* 0x00006e0024247a20 */ /* 0x001fe20000410000 */
[----:B------:R-:W-:Y:S02]  /*1040*/  F2FP.BF16.PACK_AB R18, R18, R35 ;  /* 0x000000231212723e */ /* 0x000fe400000010ff */
[----:B------:R-:W-:Y:S01]  /*1050*/  STS [R22+0xdc00], R44 ;  /* 0x00dc002c16007388 */ /* 0x000fe20000000800 */
[----:B-1----:R-:W-:-:S03]  /*1060*/  FMUL.FTZ R17, R42, c[0x0][0x1b8] ;  /* 0x00006e002a117a20 */ /* 0x002fc60000410000 */
[----:B------:R-:W-:Y:S01]  /*1070*/  STS [R22+0xdd00], R45 ;  /* 0x00dd002d16007388 */ /* 0x000fe20000000800 */
[----:B--2---:R-:W-:Y:S01]  /*1080*/  FMUL.FTZ R41, R41, c[0x0][0x1b8] ;  /* 0x00006e0029297a20 */ /* 0x004fe20000410000 */
[----:B------:R-:W-:Y:S02]  /*1090*/  F2FP.BF16.PACK_AB R17, R17, R36 ;  /* 0x000000241111723e */ /* 0x000fe400000010ff */
[----:B------:R-:W-:Y:S01]  /*10a0*/  STS [R22+0xc800], R21 ;  /* 0x00c8001516007388 */ /* 0x000fe20000000800 */
[----:B---3--:R-:W-:-:S03]  /*10b0*/  FMUL.FTZ R20, R43, c[0x0][0x1b8] ;  /* 0x00006e002b147a20 */ /* 0x008fc60000410000 */
[----:B------:R-:W-:Y:S02]  /*10c0*/  STS [R22+0xc900], R23 ;  /* 0x00c9001716007388 */ /* 0x000fe40000000800 */
[----:B------:R-:W-:Y:S02]  /*10d0*/  F2FP.BF16.PACK_AB R20, R20, R41 ;  /* 0x000000291414723e */ /* 0x000fe400000010ff */
[----:B------:R0:W-:Y:S04]  /*10e0*/  STS [R22+0xe000], R12 ;  /* 0x00e0000c16007388 */ /* 0x0001e80000000800 */
[----:B------:R1:W-:Y:S04]  /*10f0*/  STS [R22+0xe100], R13 ;  /* 0x00e1000d16007388 */ /* 0x0003e80000000800 */
[----:B------:R-:W-:Y:S01]  /*1100*/  STS [R22+0xf000], R14 ;  /* 0x00f0000e16007388 */ /* 0x000fe20000000800 */
[----:B0-----:R-:W-:-:S03]  /*1110*/  IMAD.SHL.U32 R12, R7, 0x2, RZ ;  /* 0x00000002070c7824 */ /* 0x001fc600078e00ff */
[----:B------:R0:W-:Y:S01]  /*1120*/  STS [R22+0xf100], R15 ;  /* 0x00f1000f16007388 */ /* 0x0001e20000000800 */
[----:B-1----:R-:W-:-:S03]  /*1130*/  IADD3 R13, R6, 0x20, RZ ;  /* 0x00000020060d7810 */ /* 0x002fc60007ffe0ff */
[----:B------:R-:W-:Y:S01]  /*1140*/  STS [R22+0x10800], R19 ;  /* 0x0108001316007388 */ /* 0x000fe20000000800 */
[----:B------:R-:W-:-:S03]  /*1150*/  ISETP.GE.OR P3, PT, R13, R55, P1 ;  /* 0x000000370d00720c */ /* 0x000fc60000f66670 */
[----:B------:R-:W-:Y:S01]  /*1160*/  STS [R22+0x10900], R33 ;  /* 0x0109002116007388 */ /* 0x000fe20000000800 */
[----:B------:R-:W-:Y:S01]  /*1170*/  IADD3 R13, R6, 0x50, RZ ;  /* 0x00000050060d7810 */ /* 0x000fe20007ffe0ff */
[----:B0-----:R-:W-:Y:S01]  /*1180*/  IMAD R15, R0, c[0x0][0x1a8], RZ ;  /* 0x00006a00000f7a24 */ /* 0x001fe200078e02ff */
[----:B------:R-:W-:Y:S01]  /*1190*/  IADD3 R0, R6, 0x10, RZ ;  /* 0x0000001006007810 */ /* 0x000fe20007ffe0ff */
[----:B------:R0:W-:Y:S01]  /*11a0*/  STS [R22+0xf400], R16 ;  /* 0x00f4001016007388 */ /* 0x0001e20000000800 */
[-C--:B------:R-:W-:Y:S02]  /*11b0*/  ISETP.GE.OR P6, PT, R13, R55.reuse, P1 ;  /* 0x000000370d00720c */ /* 0x080fe40000fc6670 */
[----:B------:R-:W-:Y:S01]  /*11c0*/  ISETP.GE.OR P2, PT, R0, R55, P1 ;  /* 0x000000370000720c */ /* 0x000fe20000f46670 */
[----:B------:R-:W-:Y:S01]  /*11d0*/  STS [R22+0xf500], R27 ;  /* 0x00f5001b16007388 */ /* 0x000fe20000000800 */
[----:B------:R-:W-:-:S03]  /*11e0*/  IADD3 R0, R6, 0x30, RZ ;  /* 0x0000003006007810 */ /* 0x000fc60007ffe0ff */
[----:B------:R-:W-:Y:S01]  /*11f0*/  STS [R22+0x10c00], R37 ;  /* 0x010c002516007388 */ /* 0x000fe20000000800 */
[----:B------:R-:W-:Y:S01]  /*1200*/  ISETP.GE.OR P4, PT, R0, R55, P1 ;  /* 0x000000370000720c */ /* 0x000fe20000f86670 */
[----:B------:R-:W-:Y:S01]  /*1210*/  IMAD R0, R3, c[0x0][0x1b0], RZ ;  /* 0x00006c0003007a24 */ /* 0x000fe200078e02ff */
[----:B0-----:R-:W-:Y:S01]  /*1220*/  LEA R16, R7, 0xc000, 0x1 ;  /* 0x0000c00007107811 */ /* 0x001fe200078e08ff */
[----:B------:R-:W-:Y:S02]  /*1230*/  STS [R22+0x10d00], R18 ;  /* 0x010d001216007388 */ /* 0x000fe40000000800 */
[----:B------:R-:W-:Y:S02]  /*1240*/  IMAD R13, R53, c[0x0][0x1b4], R0 ;  /* 0x00006d00350d7a24 */ /* 0x000fe400078e0200 */
[----:B------:R-:W-:Y:S04]  /*1250*/  STS [R22+0xf800], R28 ;  /* 0x00f8001c16007388 */ /* 0x000fe80000000800 */
[----:B------:R-:W-:Y:S04]  /*1260*/  STS [R22+0xf900], R26 ;  /* 0x00f9001a16007388 */ /* 0x000fe80000000800 */
[----:B------:R0:W-:Y:S04]  /*1270*/  STS [R22+0x11000], R17 ;  /* 0x0110001116007388 */ /* 0x0001e80000000800 */
[----:B------:R1:W-:Y:S04]  /*1280*/  STS [R22+0x11100], R20 ;  /* 0x0111001416007388 */ /* 0x0003e80000000800 */
[----:B------:R-:W-:Y:S01]  /*1290*/  BAR.SYNC.DEFER_BLOCKING 0x0 ;  /* 0x0000000000007b1d */ /* 0x000fe20000010000 */
[----:B0-----:R-:W-:-:S02]  /*12a0*/  IMAD R17, R2, c[0x0][0x1ac], R15 ;  /* 0x00006b0002117a24 */ /* 0x001fc400078e020f */
[----:B------:R-:W-:Y:S01]  /*12b0*/  IMAD.WIDE.U32 R14, R2, c[0x0][0x1a8], R4 ;  /* 0x00006a00020e7a25 */ /* 0x000fe200078e0004 */
[----:B------:R-:W-:Y:S01]  /*12c0*/  IADD3 R2, R6, 0x40, RZ ;  /* 0x0000004006027810 */ /* 0x000fe20007ffe0ff */
[----:B------:R-:W-:Y:S02]  /*12d0*/  CS2R R4, SRZ ;  /* 0x0000000000047805 */ /* 0x000fe4000001ff00 */
[----:B------:R-:W-:Y:S01]  /*12e0*/  @P0 MOV R4, R54 ;  /* 0x0000003600040202 */ /* 0x000fe20000000f00 */
[----:B------:R-:W-:Y:S01]  /*12f0*/  IMAD.IADD R15, R15, 0x1, R17 ;  /* 0x000000010f0f7824 */ /* 0x000fe200078e0211 */
[-C--:B------:R-:W-:Y:S02]  /*1300*/  ISETP.GE.OR P5, PT, R2, R55.reuse, P1 ;  /* 0x000000370200720c */ /* 0x080fe40000fa6670 */
[----:B------:R-:W-:Y:S01]  /*1310*/  ISETP.GE.OR P1, PT, R6, R55, P1 ;  /* 0x000000370600720c */ /* 0x000fe20000f26670 */
[----:B------:R-:W-:Y:S01]  /*1320*/  IMAD.WIDE.U32 R2, R53, c[0x0][0x1b0], R14 ;  /* 0x00006c0035027a25 */ /* 0x000fe200078e000e */
[----:B------:R-:W-:-:S02]  /*1330*/  @P0 SHF.R.S32.HI R5, RZ, 0x1f, R54 ;  /* 0x0000001fff050819 */ /* 0x000fc40000011436 */
[----:B------:R-:W-:-:S04]  /*1340*/  IADD3 R4, P0, R6, R4, RZ ;  /* 0x0000000406047210 */ /* 0x000fc80007f1e0ff */
[----:B------:R-:W-:Y:S01]  /*1350*/  LEA.HI.X.SX32 R5, R6, R5, 0x1, P0 ;  /* 0x0000000506057211 */ /* 0x000fe200000f0eff */
[----:B------:R1:W0:Y:S04]  /*1360*/  LDS.128 R8, [R12+0xca00] ;  /* 0x00ca00000c087984 */ /* 0x0002280000000c00 */
[----:B------:R-:W-:-:S04]  /*1370*/  IMAD.WIDE R52, R52, 0x60, R4 ;  /* 0x0000006034347825 */ /* 0x000fc800078e0204 */
[----:B------:R-:W-:Y:S01]  /*1380*/  IMAD.IADD R5, R3, 0x1, R13 ;  /* 0x0000000103057824 */ /* 0x000fe200078e020d */
[----:B------:R-:W-:Y:S05]  /*1390*/  @P1 BRA `(.L_x_976) ;  /* 0x0000009000001947 */ /* 0x000fea0003800000 */
[----:B------:R-:W2:Y:S01]  /*13a0*/  LDS.128 R16, [R16] ;  /* 0x0000000010107984 */ /* 0x000ea20000000c00 */
[----:B------:R-:W-:Y:S02]  /*13b0*/  IMAD R13, R53, c[0x0][0x1a0], RZ ;  /* 0x00006800350d7a24 */ /* 0x000fe400078e02ff */
[----:B------:R-:W-:Y:S02]  /*13c0*/  IMAD.MOV.U32 R4, RZ, RZ, R2 ;  /* 0x000000ffff047224 */ /* 0x000fe400078e0002 */
[C---:B------:R-:W-:Y:S02]  /*13d0*/  IMAD R13, R52.reuse, c[0x0][0x1a4], R13 ;  /* 0x00006900340d7a24 */ /* 0x040fe400078e020d */
[----:B------:R-:W-:-:S04]  /*13e0*/  IMAD.WIDE.U32 R6, R52, c[0x0][0x1a0], R4 ;  /* 0x0000680034067a25 */ /* 0x000fc800078e0004 */
[----:B------:R-:W-:Y:S01]  /*13f0*/  IMAD.IADD R7, R7, 0x1, R13 ;  /* 0x0000000107077824 */ /* 0x000fe200078e020d */
[----:B------:R-:W-:-:S04]  /*1400*/  LEA R14, P0, R6, c[0x0][0x188], 0x1 ;  /* 0x00006200060e7a11 */ /* 0x000fc800078008ff */
[----:B------:R-:W-:-:S05]  /*1410*/  LEA.HI.X R15, R6, c[0x0][0x18c], R7, 0x1, P0 ;  /* 0x00006300060f7a11 */ /* 0x000fca00000f0c07 */
[----:B--2---:R2:W-:Y:S04]  /*1420*/  STG.E.128 [R14.64], R16 ;  /* 0x000000100e007986 */ /* 0x0045e8000c101d04 */
.L_x_976:
[----:B------:R-:W-:Y:S05]  /*1430*/  BSYNC B0 ;  /* 0x0000000000007941 */ /* 0x000fea0003800000 */
.L_x_975:
[----:B--2---:R2:W3:Y:S01]  /*1440*/  LDS.128 R16, [R12+0xc200] ;  /* 0x00c200000c107984 */ /* 0x0044e20000000c00 */
[----:B------:R-:W-:Y:S01]  /*1450*/  BSSY B0, `(.L_x_977) ;  /* 0x000000d000007945 */ /* 0x000fe20003800000 */
[----:B------:R-:W-:Y:S05]  /*1460*/  @P2 BRA `(.L_x_978) ;  /* 0x000000b000002947 */ /* 0x000fea0003800000 */
[----:B------:R-:W-:Y:S01]  /*1470*/  IADD3 R13, P0, R52, 0x10, RZ ;  /* 0x00000010340d7810 */ /* 0x000fe20007f1e0ff */
[----:B------:R-:W-:Y:S02]  /*1480*/  IMAD.MOV.U32 R6, RZ, RZ, R2 ;  /* 0x000000ffff067224 */ /* 0x000fe400078e0002 */
[----:B------:R-:W-:Y:S01]  /*1490*/  IMAD.MOV.U32 R7, RZ, RZ, R5 ;  /* 0x000000ffff077224 */ /* 0x000fe200078e0005 */
[----:B------:R-:W-:-:S03]  /*14a0*/  IADD3.X R0, RZ, R53, RZ, P0, !PT ;  /* 0x00000035ff007210 */ /* 0x000fc600007fe4ff */
[----:B------:R-:W-:-:S04]  /*14b0*/  IMAD.WIDE.U32 R6, R13, c[0x0][0x1a0], R6 ;  /* 0x000068000d067a25 */ /* 0x000fc800078e0006 */
[----:B------:R-:W-:Y:S01]  /*14c0*/  IMAD R0, R0, c[0x0][0x1a0], RZ ;  /* 0x0000680000007a24 */ /* 0x000fe200078e02ff */
[----:B------:R-:W-:-:S03]  /*14d0*/  LEA R14, P0, R6, c[0x0][0x188], 0x1 ;  /* 0x00006200060e7a11 */ /* 0x000fc600078008ff */
[----:B------:R-:W-:-:S04]  /*14e0*/  IMAD R13, R13, c[0x0][0x1a4], R0 ;  /* 0x000069000d0d7a24 */ /* 0x000fc800078e0200 */
[----:B------:R-:W-:-:S05]  /*14f0*/  IMAD.IADD R7, R7, 0x1, R13 ;  /* 0x0000000107077824 */ /* 0x000fca00078e020d */
[----:B------:R-:W-:-:S05]  /*1500*/  LEA.HI.X R15, R6, c[0x0][0x18c], R7, 0x1, P0 ;  /* 0x00006300060f7a11 */ /* 0x000fca00000f0c07 */
[----:B---3--:R3:W-:Y:S02]  /*1510*/  STG.E.128 [R14.64], R16 ;  /* 0x000000100e007986 */ /* 0x0087e4000c101d04 */
.L_x_978:
[----:B------:R-:W-:Y:S05]  /*1520*/  BSYNC B0 ;  /* 0x0000000000007941 */ /* 0x000fea0003800000 */
.L_x_977:
[----:B---3--:R3:W4:Y:S01]  /*1530*/  LDS.128 R16, [R12+0xc400] ;  /* 0x00c400000c107984 */ /* 0x0087220000000c00 */
        /* <DEDUP_REMOVED lines=12> */
[----:B----4-:R4:W-:Y:S02]  /*1600*/  STG.E.128 [R14.64], R16 ;  /* 0x000000100e007986 */ /* 0x0109e4000c101d04 */
.L_x_980:
[----:B------:R-:W-:Y:S05]  /*1610*/  BSYNC B0 ;  /* 0x0000000000007941 */ /* 0x000fea0003800000 */
.L_x_979:
[----:B----4-:R4:W1:Y:S01]  /*1620*/  LDS.128 R16, [R12+0xc600] ;  /* 0x00c600000c107984 */ /* 0x0108620000000c00 */
        /* <DEDUP_REMOVED lines=9> */
[----:B------:R-:W-:-:S05]  /*16c0*/  IMAD R13, R13, c[0x0][0x1a4], R0 ;  /* 0x000069000d0d7a24 */ /* 0x000fca00078e0200 */
[----:B------:R-:W-:-:S04]  /*16d0*/  IADD3 R7, R7, R13, RZ ;  /* 0x0000000d07077210 */ /* 0x000fc80007ffe0ff */
[----:B------:R-:W-:-:S05]  /*16e0*/  LEA.HI.X R15, R6, c[0x0][0x18c], R7, 0x1, P0 ;  /* 0x00006300060f7a11 */ /* 0x000fca00000f0c07 */
[----:B-1----:R1:W-:Y:S02]  /*16f0*/  STG.E.128 [R14.64], R16 ;  /* 0x000000100e007986 */ /* 0x0023e4000c101d04 */
.L_x_982:
[----:B------:R-:W-:Y:S05]  /*1700*/  BSYNC B0 ;  /* 0x0000000000007941 */ /* 0x000fea0003800000 */
.L_x_981:
[----:B-1234-:R-:W1:Y:S01]  /*1710*/  LDS.128 R12, [R12+0xc800] ;  /* 0x00c800000c0c7984 */ /* 0x01ee620000000c00 */
[----:B------:R-:W-:Y:S01]  /*1720*/  BSSY B0, `(.L_x_983) ;  /* 0x000000d000007945 */ /* 0x000fe20003800000 */
[----:B------:R-:W-:Y:S05]  /*1730*/  @P5 BRA `(.L_x_984) ;  /* 0x000000b000005947 */ /* 0x000fea0003800000 */
[----:B------:R-:W-:Y:S01]  /*1740*/  IADD3 R17, P0, R52, 0x40, RZ ;  /* 0x0000004034117810 */ /* 0x000fe20007f1e0ff */
[----:B------:R-:W-:Y:S01]  /*1750*/  IMAD.MOV.U32 R6, RZ, RZ, R2 ;  /* 0x000000ffff067224 */ /* 0x000fe200078e0002 */
[----:B------:R-:W-:-:S03]  /*1760*/  MOV R7, R5 ;  /* 0x0000000500077202 */ /* 0x000fc60000000f00 */
[----:B------:R-:W-:Y:S02]  /*1770*/  IMAD.X R0, RZ, RZ, R53, P0 ;  /* 0x000000ffff007224 */ /* 0x000fe400000e0635 */
[----:B------:R-:W-:-:S04]  /*1780*/  IMAD.WIDE.U32 R6, R17, c[0x0][0x1a0], R6 ;  /* 0x0000680011067a25 */ /* 0x000fc800078e0006 */
[----:B------:R-:W-:Y:S01]  /*1790*/  IMAD R0, R0, c[0x0][0x1a0], RZ ;  /* 0x0000680000007a24 */ /* 0x000fe200078e02ff */
[----:B------:R-:W-:-:S03]  /*17a0*/  LEA R16, P0, R6, c[0x0][0x188], 0x1 ;  /* 0x0000620006107a11 */ /* 0x000fc600078008ff */
[----:B------:R-:W-:-:S04]  /*17b0*/  IMAD R17, R17, c[0x0][0x1a4], R0 ;  /* 0x0000690011117a24 */ /* 0x000fc800078e0200 */
[----:B------:R-:W-:-:S05]  /*17c0*/  IMAD.IADD R7, R7, 0x1, R17 ;  /* 0x0000000107077824 */ /* 0x000fca00078e0211 */
[----:B------:R-:W-:-:S05]  /*17d0*/  LEA.HI.X R17, R6, c[0x0][0x18c], R7, 0x1, P0 ;  /* 0x0000630006117a11 */ /* 0x000fca00000f0c07 */
[----:B-1----:R1:W-:Y:S02]  /*17e0*/  STG.E.128 [R16.64], R12 ;  /* 0x0000000c10007986 */ /* 0x0023e4000c101d04 */
.L_x_984:
[----:B------:R-:W-:Y:S05]  /*17f0*/  BSYNC B0 ;  /* 0x0000000000007941 */ /* 0x000fea0003800000 */
.L_x_983:
[----:B------:R-:W-:Y:S05]  /*1800*/  @P6 EXIT ;  /* 0x000000000000694d */ /* 0x000fea0003800000 */
[----:B------:R-:W-:Y:S02]  /*1810*/  IADD3 R7, P0, R52, 0x50, RZ ;  /* 0x0000005034077810 */ /* 0x000fe40007f1e0ff */
        /* <DEDUP_REMOVED lines=8> */
[----:B0-----:R-:W-:Y:S01]  /*18a0*/  STG.E.128 [R4.64], R8 ;  /* 0x0000000804007986 */ /* 0x001fe2000c101d04 */
[----:B------:R-:W-:Y:S05]  /*18b0*/  EXIT ;  /* 0x000000000000794d */ /* 0x000fea0003800000 */
.L_x_985:
        /* <DEDUP_REMOVED lines=12> */
.L_x_2313:


//--------------------- .text._ZN7cutlass13device_kernelIN5flash19enable_sm80_to_sm89INS1_16FlashAttnBwdSm80INS1_25CollectiveMainloopBwdSm80ILi2ELi1EN4cute5tupleIJNS5_1CILi64EEENS7_ILi96EEENS7_ILi128EEEEEENS_10bfloat16_tEfNS_4arch4Sm80ELb1ELb0ELb0ELb1ELb1ELb0ELb0ELb0ELi2ELi2ELi2ELi2ELb1EEENS1_24CollectiveEpilogueBwdGQAISB_fSE_Li256ELb1ELb1EEENS1_25SingleTileBwdLPTSchedulerILb1ELi96ELb1EEEEEEEEEvNT_6ParamsE --------------------------
	.section	.text._ZN7cutlass13device_kernelIN5flash19enable_sm80_to_sm89INS1_16FlashAttnBwdSm80INS1_25CollectiveMainloopBwdSm80ILi2ELi1EN4cute5tupleIJNS5_1CILi64EEENS7_ILi96EEENS7_ILi128EEEEEENS_10bfloat16_tEfNS_4arch4Sm80ELb1ELb0ELb0ELb1ELb1ELb0ELb0ELb0ELi2ELi2ELi2ELi2ELb1EEENS1_24CollectiveEpilogueBwdGQAISB_fSE_Li256ELb1ELb1EEENS1_25SingleTileBwdLPTSchedulerILb1ELi96ELb1EEEEEEEEEvNT_6ParamsE,"ax",@progbits
	.sectioninfo	@"SHI_REGISTERS=255"
	.align	128
.text._ZN7cutlass13device_kernelIN5flash19enable_sm80_to_sm89INS1_16FlashAttnBwdSm80INS1_25CollectiveMainloopBwdSm80ILi2ELi1EN4cute5tupleIJNS5_1CILi64EEENS7_ILi96EEENS7_ILi128EEEEEENS_10bfloat16_tEfNS_4arch4Sm80ELb1ELb0ELb0ELb1ELb1ELb0ELb0ELb0ELi2ELi2ELi2ELi2ELb1EEENS1_24CollectiveEpilogueBwdGQAISB_fSE_Li256ELb1ELb1EEENS1_25SingleTileBwdLPTSchedulerILb1ELi96ELb1EEEEEEEEEvNT_6ParamsE:
        .type           _ZN7cutlass13device_kernelIN5flash19enable_sm80_to_sm89INS1_16FlashAttnBwdSm80INS1_25CollectiveMainloopBwdSm80ILi2ELi1EN4cute5tupleIJNS5_1CILi64EEENS7_ILi96EEENS7_ILi128EEEEEENS_10bfloat16_tEfNS_4arch4Sm80ELb1ELb0ELb0ELb1ELb1ELb0ELb0ELb0ELi2ELi2ELi2ELi2ELb1EEENS1_24CollectiveEpilogueBwdGQAISB_fSE_Li256ELb1ELb1EEENS1_25SingleTileBwdLPTSchedulerILb1ELi96ELb1EEEEEEEEEvNT_6ParamsE,@function
        .size           _ZN7cutlass13device_kernelIN5flash19enable_sm80_to_sm89INS1_16FlashAttnBwdSm80INS1_25CollectiveMainloopBwdSm80ILi2ELi1EN4cute5tupleIJNS5_1CILi64EEENS7_ILi96EEENS7_ILi128EEEEEENS_10bfloat16_tEfNS_4arch4Sm80ELb1ELb0ELb0ELb1ELb1ELb0ELb0ELb0ELi2ELi2ELi2ELi2ELb1EEENS1_24CollectiveEpilogueBwdGQAISB_fSE_Li256ELb1ELb1EEENS1_25SingleTileBwdLPTSchedulerILb1ELi96ELb1EEEEEEEEEvNT_6ParamsE,(.L_x_2314 - _ZN7cutlass13device_kernelIN5flash19enable_sm80_to_sm89INS1_16FlashAttnBwdSm80INS1_25CollectiveMainloopBwdSm80ILi2ELi1EN4cute5tupleIJNS5_1CILi64EEENS7_ILi96EEENS7_ILi128EEEEEENS_10bfloat16_tEfNS_4arch4Sm80ELb1ELb0ELb0ELb1ELb1ELb0ELb0ELb0ELi2ELi2ELi2ELi2ELb1EEENS1_24CollectiveEpilogueBwdGQAISB_fSE_Li256ELb1ELb1EEENS1_25SingleTileBwdLPTSchedulerILb1ELi96ELb1EEEEEEEEEvNT_6ParamsE)
        .other          _ZN7cutlass13device_kernelIN5flash19enable_sm80_to_sm89INS1_16FlashAttnBwdSm80INS1_25CollectiveMainloopBwdSm80ILi2ELi1EN4cute5tupleIJNS5_1CILi64EEENS7_ILi96EEENS7_ILi128EEEEEENS_10bfloat16_tEfNS_4arch4Sm80ELb1ELb0ELb0ELb1ELb1ELb0ELb0ELb0ELi2ELi2ELi2ELi2ELb1EEENS1_24CollectiveEpilogueBwdGQAISB_fSE_Li256ELb1ELb1EEENS1_25SingleTileBwdLPTSchedulerILb1ELi96ELb1EEEEEEEEEvNT_6ParamsE,@"STO_CUDA_ENTRY STV_DEFAULT"
_ZN7cutlass13device_kernelIN5flash19enable_sm80_to_sm89INS1_16FlashAttnBwdSm80INS1_25CollectiveMainloopBwdSm80ILi2ELi1EN4cute5tupleIJNS5_1CILi64EEENS7_ILi96EEENS7_ILi128EEEEEENS_10bfloat16_tEfNS_4arch4Sm80ELb1ELb0ELb0ELb1ELb1ELb0ELb0ELb0ELi2ELi2ELi2ELi2ELb1EEENS1_24CollectiveEpilogueBwdGQAISB_fSE_Li256ELb1ELb1EEENS1_25SingleTileBwdLPTSchedulerILb1ELi96ELb1EEEEEEEEEvNT_6ParamsE:
        /* <DEDUP_REMOVED lines=25> */
.L_x_987:
[----:B------:R-:W-:Y:S02]  /*0190*/  MOV R3, c[0x0][0x3b4] ;  /* 0x0000ed0000037a02 */ /* 0x000fe40000000f00 */
[----:B------:R-:W-:Y:S02]  /*01a0*/  MOV R5, R0 ;  /* 0x0000000000057202 */ /* 0x000fe40000000f00 */
[----:B------:R-:W-:-:S13]  /*01b0*/  ISETP.NE.AND P0, PT, R3, 0x1, PT ;  /* 0x000000010300780c */ /* 0x000fda0003f05270 */
[----:B------:R-:W-:-:S05]  /*01c0*/  @P0 IMAD.HI.U32 R3, R0, c[0x0][0x3b8], RZ ;  /* 0x0000ee0000030a27 */ /* 0x000fca00078e00ff */
[----:B------:R-:W-:-:S05]  /*01d0*/  @P0 SHF.R.U32.HI R5, RZ, c[0x0][0x3bc], R3 ;  /* 0x0000ef00ff050a19 */ /* 0x000fca0000011603 */
[----:B------:R-:W-:Y:S02]  /*01e0*/  IMAD R3, R5, c[0x0][0x3b4], RZ ;  /* 0x0000ed0005037a24 */ /* 0x000fe400078e02ff */
.L_x_988:
        /* <DEDUP_REMOVED lines=17> */
.L_x_989:
        /* <DEDUP_REMOVED lines=9> */
.L_x_991:
[----:B-1----:R-:W-:-:S04]  /*0390*/  MOV R0, c[0x0][0x3dc] ;  /* 0x0000f70000007a02 */ /* 0x002fc80000000f00 */
.L_x_990:
        /* <DEDUP_REMOVED lines=11> */
.L_x_986:
        /* <DEDUP_REMOVED lines=16> */
.L_x_993:
[----:B------:R-:W-:Y:S02]  /*0550*/  MOV R3, c[0x0][0x3b4] ;  /* 0x0000ed0000037a02 */ /* 0x000fe40000000f00 */
[----:B------:R-:W-:Y:S02]  /*0560*/  MOV R5, R0 ;  /* 0x0000000000057202 */ /* 0x000fe40000000f00 */
[----:B------:R-:W-:-:S13]  /*0570*/  ISETP.NE.AND P0, PT, R3, 0x1, PT ;  /* 0x000000010300780c */ /* 0x000fda0003f05270 */
[----:B------:R-:W-:-:S05]  /*0580*/  @P0 IMAD.HI.U32 R3, R0, c[0x0][0x3b8], RZ ;  /* 0x0000ee0000030a27 */ /* 0x000fca00078e00ff */
[----:B------:R-:W-:-:S05]  /*0590*/  @P0 SHF.R.U32.HI R5, RZ, c[0x0][0x3bc], R3 ;  /* 0x0000ef00ff050a19 */ /* 0x000fca0000011603 */
[----:B------:R-:W-:Y:S02]  /*05a0*/  IMAD R3, R5, c[0x0][0x3b4], RZ ;  /* 0x0000ed0005037a24 */ /* 0x000fe400078e02ff */
.L_x_994:
        /* <DEDUP_REMOVED lines=17> */
.L_x_995:
        /* <DEDUP_REMOVED lines=9> */
.L_x_997:
[----:B-1----:R-:W-:-:S04]  /*0750*/  MOV R0, c[0x0][0x3dc] ;  /* 0x0000f70000007a02 */ /* 0x002fc80000000f00 */
.L_x_996:
        /* <DEDUP_REMOVED lines=10> */
.L_x_992:
        /* <DEDUP_REMOVED lines=9> */
[----:B-1----:R-:W-:-:S08]  /*0890*/  IMAD.WIDE R2, R22, R12, c[0x0][0x2d0] ;  /* 0x0000b40016027625 */ /* 0x002fd000078e020c */
[----:B------:R-:W2:Y:S01]  /*08a0*/  @P4 LDG.E R0, [R4.64] ;  /* 0x0000000a04004981 */ /* 0x000ea2000c1e1900 */
        /* <DEDUP_REMOVED lines=24> */
.L_x_998:
[----:B------:R-:W-:-:S04]  /*0a30*/  ISETP.NE.U32.AND P0, PT, RZ, c[0x0][0x2e0], PT ;  /* 0x0000b800ff007a0c */ /* 0x000fc80003f05070 */
[----:B------:R-:W-:-:S13]  /*0a40*/  ISETP.NE.AND.EX P0, PT, RZ, c[0x0][0x2e4], PT, P0 ;  /* 0x0000b900ff007a0c */ /* 0x000fda0003f05300 */
[----:B------:R-:W-:Y:S05]  /*0a50*/  @!P0 BRA `(.L_x_999) ;  /* 0x0000003000008947 */ /* 0x000fea0003800000 */
[----:B------:R-:W-:-:S05]  /*0a60*/  IMAD.WIDE R2, R22, R12, c[0x0][0x2e0] ;  /* 0x0000b80016027625 */ /* 0x000fca00078e020c */
[----:B------:R1:W5:Y:S01]  /*0a70*/  LDG.E R243, [R2.64] ;  /* 0x0000000a02f37981 */ /* 0x000362000c1e1900 */
[----:B------:R-:W-:Y:S05]  /*0a80*/  BRA `(.L_x_1000) ;  /* 0x0000004000007947 */ /* 0x000fea0003800000 */
.L_x_999:
[----:B------:R-:W-:Y:S05]  /*0a90*/  @!P3 BRA `(.L_x_1000) ;  /* 0x000000300000b947 */ /* 0x000fea0003800000 */
[----:B------:R1:W2:Y:S04]  /*0aa0*/  LDG.E R0, [R2.64] ;  /* 0x0000000a02007981 */ /* 0x0002a8000c1e1900 */
[----:B-1----:R-:W2:Y:S02]  /*0ab0*/  LDG.E R2, [R2.64+0x4] ;  /* 0x0000040a02027981 */ /* 0x002ea4000c1e1900 */
[----:B--2---:R-:W-:-:S04]  /*0ac0*/  IADD3 R243, -R0, R2, RZ ;  /* 0x0000000200f37210 */ /* 0x004fc80007ffe1ff */
.L_x_1000:
[----:B------:R-:W2:Y:S01]  /*0ad0*/  LDL R80, [R1+0x34] ;  /* 0x0000340001507983 */ /* 0x000ea20000100800 */
[C---:B-----5:R-:W-:Y:S01]  /*0ae0*/  IMAD.IADD R0, R242.reuse, 0x1, -R243 ;  /* 0x00000001f2007824 */ /* 0x060fe200078e0af3 */
[----:B-1----:R-:W-:Y:S01]  /*0af0*/  IADD3 R2, R242, 0x3f, RZ ;  /* 0x0000003ff2027810 */ /* 0x002fe20007ffe0ff */
        /* <DEDUP_REMOVED lines=90> */
[----:B------:R-:W-:Y:S01]  /*10a0*/  CS2R R130, SRZ ;  /* 0x0000000000827805 */ /* 0x000fe2000001ff00 */
        /* <DEDUP_REMOVED lines=53> */
[----:B------:R-:W-:Y:S01]  /*1400*/  LEA.HI.X.SX32 R31, R5, R2, 0x1, P1 ;  /* 0x00000002051f7211 */ /* 0x000fe200008f0eff */
[----:B------:R-:W-:-:S02]  /*1410*/  IMAD.X R2, R4, 0x1, R7, P2 ;  /* 0x0000000104027824 */ /* 0x000fc400010e0607 */
[----:B------:R-:W-:Y:S02]  /*1420*/  IMAD.X R19, R4, 0x1, R11, P0 ;  /* 0x0000000104137824 */ /* 0x000fe400000e060b */
[C---:B------:R-:W-:Y:S02]  /*1430*/  IMAD R4, R3.reuse, c[0x0][0x1e0], RZ ;  /* 0x0000780003047a24 */ /* 0x040fe400078e02ff */
[----:B------:R-:W-:Y:S02]  /*1440*/  IMAD R3, R3, c[0x0][0x1b0], RZ ;  /* 0x00006c0003037a24 */ /* 0x000fe400078e02ff */
[C---:B------:R-:W-:Y:S02]  /*1450*/  IMAD R7, R2.reuse, c[0x0][0x178], RZ ;  /* 0x00005e0002077a24 */ /* 0x040fe400078e02ff */
[----:B------:R-:W-:Y:S02]  /*1460*/  IMAD R6, R2, c[0x0][0x208], RZ ;  /* 0x0000820002067a24 */ /* 0x000fe400078e02ff */
[----:B------:R-:W-:-:S02]  /*1470*/  IMAD R10, R0, c[0x0][0x1b4], R3 ;  /* 0x00006d00000a7a24 */ /* 0x000fc400078e0203 */
        /* <DEDUP_REMOVED lines=9> */
[----:B------:R-:W-:Y:S01]  /*1510*/  SEL R0, R22, RZ, !P3 ;  /* 0x000000ff16007207 */ /* 0x000fe20005800000 */
        /* <DEDUP_REMOVED lines=34> */
[----:B------:R-:W-:Y:S02]  /*1740*/  IMAD R15, R27, c[0x0][0x18c], R11 ;  /* 0x000063001b0f7a24 */ /* 0x000fe400078e020b */
[----:B------:R-:W-:Y:S02]  /*1750*/  IMAD R0, R237, c[0x0][0x17c], R0 ;  /* 0x00005f00ed007a24 */ /* 0x000fe400078e0200 */
[----:B------:R-:W-:-:S04]  /*1760*/  IMAD.WIDE.U32 R250, R27, c[0x0][0x188], R2 ;  /* 0x000062001bfa7a25 */ /* 0x000fc800078e0002 */
[----:B------:R-:W-:-:S04]  /*1770*/  IMAD.WIDE R2, R80, 0x60, R18 ;  /* 0x0000006050027825 */ /* 0x000fc800078e0212 */
[----:B------:R-:W-:Y:S02]  /*1780*/  IMAD.IADD R11, R9, 0x1, R10 ;  /* 0x00000001090b7824 */ /* 0x000fe400078e020a */
[----:B------:R-:W-:Y:S01]  /*1790*/  IMAD.IADD R9, R13, 0x1, R0 ;  /* 0x000000010d097824 */ /* 0x000fe200078e0200 */
[C---:B------:R-:W-:Y:S01]  /*17a0*/  LEA R0, P0, R12.reuse, R250, 0x6 ;  /* 0x000000fa0c007211 */ /* 0x040fe200078030ff */
[----:B------:R-:W-:Y:S02]  /*17b0*/  IMAD.IADD R252, R251, 0x1, R15 ;  /* 0x00000001fbfc7824 */ /* 0x000fe400078e020f */
[C---:B------:R-:W-:Y:S02]  /*17c0*/  IMAD R15, R3.reuse, c[0x0][0x1d8], RZ ;  /* 0x00007600030f7a24 */ /* 0x040fe400078e02ff */
[----:B------:R-:W-:Y:S01]  /*17d0*/  IMAD R13, R3, c[0x0][0x1a8], RZ ;  /* 0x00006a00030d7a24 */ /* 0x000fe200078e02ff */
[----:B------:R-:W-:Y:S01]  /*17e0*/  LEA.HI.X R12, R12, R252, R9, 0x6, P0 ;  /* 0x000000fc0c0c7211 */ /* 0x000fe200000f3409 */
[----:B------:R-:W-:Y:S01]  /*17f0*/  IMAD.MOV.U32 R10, RZ, RZ, R8 ;  /* 0x000000ffff0a7224 */ /* 0x000fe200078e0008 */
[----:B------:R-:W-:Y:S01]  /*1800*/  LEA R16, P0, R0, c[0x0][0x160], 0x1 ;  /* 0x0000580000107a11 */ /* 0x000fe200078008ff */
[----:B------:R-:W-:-:S02]  /*1810*/  IMAD R3, R2, c[0x0][0x1dc], R15 ;  /* 0x0000770002037a24 */ /* 0x000fc400078e020f */
        /* <DEDUP_REMOVED lines=15> */
[----:B------:R-:W-:Y:S01]  /*1910*/  LEA R20, P0, R12, R16, 0x6 ;  /* 0x000000100c147211 */ /* 0x000fe200078030ff */
[----:B------:R-:W-:-:S04]  /*1920*/  IMAD.WIDE.U32 R248, R27, c[0x0][0x218], R10 ;  /* 0x000086001bf87a25 */ /* 0x000fc800078e000a */
[----:B------:R-:W-:Y:S02]  /*1930*/  IMAD.MOV.U32 R15, RZ, RZ, c[0x0][0x17c] ;  /* 0x00005f00ff0f7624 */ /* 0x000fe400078e00ff */
        /* <DEDUP_REMOVED lines=44> */
[----:B------:R-:W-:Y:S01]  /*1c00*/  IADD3.X R7, R7, UR13, RZ, P0, !PT ;  /* 0x0000000d07077c10 */ /* 0x000fe200087fe4ff */
[----:B------:R-:W-:Y:S01]  /*1c10*/  UMOV UR13, 0x1 ;  /* 0x00000001000d7882 */ /* 0x000fe20000000000 */
        /* <DEDUP_REMOVED lines=27> */
[-C--:B------:R-:W-:Y:S02]  /*1dd0*/  IADD3 R18, P1, R2, R81.reuse, RZ ;  /* 0x0000005102127210 */ /* 0x080fe40007f3e0ff */
[----:B------:R-:W-:-:S02]  /*1de0*/  LEA.HI R26, R36, R81, RZ, 0x2 ;  /* 0x00000051241a7211 */ /* 0x000fc400078f10ff */
[----:B------:R-:W-:Y:S02]  /*1df0*/  LEA.HI.X.SX32 R19, R2, R10, 0x1, P1 ;  /* 0x0000000a02137211 */ /* 0x000fe400008f0eff */
[----:B------:R-:W-:Y:S01]  /*1e00*/  LOP3.LUT R2, R34, R9, R0, 0xf6, !PT ;  /* 0x0000000922027212 */ /* 0x000fe200078ef600 */
[----:B------:R-:W-:Y:S01]  /*1e10*/  IMAD.IADD R0, R8, 0x1, R3 ;  /* 0x0000000108007824 */ /* 0x000fe200078e0203 */
[----:B-1----:R-:W-:Y:S02]  /*1e20*/  IADD3 R4, P0, R4, UR7, RZ ;  /* 0x0000000704047c10 */ /* 0x002fe4000ff1e0ff */
        /* <DEDUP_REMOVED lines=13> */
[----:B------:R-:W-:Y:S01]  /*1f00*/  UMOV UR4, URZ ;  /* 0x0000003f00047c82 */ /* 0x000fe20008000000 */
[----:B--2---:R-:W-:Y:S01]  /*1f10*/  IMAD R6, R82, c[0x0][0x274], R0 ;  /* 0x00009d0052067a24 */ /* 0x004fe200078e0200 */
[----:B------:R-:W0:Y:S01]  /*1f20*/  LDGDEPBAR ;  /* 0x00000000000079af */ /* 0x000e220000000000 */
[----:B------:R-:W-:-:S02]  /*1f30*/  SHF.R.S32.HI R0, RZ, 0x1f, R26 ;  /* 0x0000001fff007819 */ /* 0x000fc4000001141a */
[----:B------:R-:W-:Y:S02]  /*1f40*/  SEL R223, R223, 0xffffffc0, !P0 ;  /* 0xffffffc0dfdf7807 */ /* 0x000fe40004000000 */
[----:B------:R-:W-:Y:S02]  /*1f50*/  LEA.HI R7, R0, R9, RZ, 0x3 ;  /* 0x0000000900077211 */ /* 0x000fe400078f18ff */
[----:B------:R-:W-:Y:S01]  /*1f60*/  IADD3 R3, -R37, R242, -R24 ;  /* 0x000000f225037210 */ /* 0x000fe20007ffe918 */
[----:B------:R-:W-:Y:S01]  /*1f70*/  IMAD.IADD R220, R207, 0x1, R223 ;  /* 0x00000001cfdc7824 */ /* 0x000fe200078e02df */
[----:B------:R-:W-:Y:S02]  /*1f80*/  SHF.R.S32.HI R8, RZ, 0x5, R15 ;  /* 0x00000005ff087819 */ /* 0x000fe4000001140f */
[C---:B------:R-:W-:Y:S02]  /*1f90*/  ISETP.LT.OR P0, PT, R3.reuse, 0x1, !P1 ;  /* 0x000000010300780c */ /* 0x040fe40004f01670 */
[----:B------:R-:W-:-:S02]  /*1fa0*/  ISETP.LT.OR P1, PT, R3, 0x21, !P1 ;  /* 0x000000210300780c */ /* 0x000fc40004f21670 */
        /* <DEDUP_REMOVED lines=159> */
[----:B------:R-:W-:-:S02]  /*29a0*/  LOP3.LUT R3, R9, 0x1c0, RZ, 0xc0, !PT ;  /* 0x000001c009037812 */ /* 0x000fc400078ec0ff */
[----:B------:R-:W-:Y:S02]  /*29b0*/  ISETP.GE.AND P0, PT, R81, 0x10, PT ;  /* 0x000000105100780c */ /* 0x000fe40003f06270 */
[----:B------:R-:W-:Y:S02]  /*29c0*/  SHF.R.U32.HI R2, RZ, 0x3, R3 ;  /* 0x00000003ff027819 */ /* 0x000fe40000011603 */
[----:B------:R-:W-:Y:S02]  /*29d0*/  LOP3.LUT R0, R0, 0xfffffe00, RZ, 0xc0, !PT ;  /* 0xfffffe0000007812 */ /* 0x000fe400078ec0ff */
[C---:B------:R-:W-:Y:S02]  /*29e0*/  LOP3.LUT R225, R2.reuse, R3, R225, 0x1e, !PT ;  /* 0x0000000302e17212 */ /* 0x040fe400078e1ee1 */
[----:B------:R-:W-:Y:S01]  /*29f0*/  LOP3.LUT R3, R2, R15, R3, 0x1e, !PT ;  /* 0x0000000f02037212 */ /* 0x000fe200078e1e03 */
[----:B------:R-:W-:Y:S01]  /*2a00*/  IMAD R2, R10, 0x400, R0 ;  /* 0x000004000a027824 */ /* 0x000fe200078e0200 */
[----:B------:R-:W-:-:S02]  /*2a10*/  LOP3.LUT R222, R8, R222, RZ, 0xfc, !PT ;  /* 0x000000de08de7212 */ /* 0x000fc400078efcff */
        /* <DEDUP_REMOVED lines=32> */
.L_x_1004:
[----:B------:R-:W-:Y:S04]  /*2c20*/  DEPBAR.LE SB0, 0x1 ;  /* 0x000080400000791a */ /* 0x000fe80000000000 */
[----:B------:R-:W-:Y:S01]  /*2c30*/  BAR.SYNC.DEFER_BLOCKING 0x0 ;  /* 0x0000000000007b1d */ /* 0x000fe20000010000 */
[----:B------:R-:W-:Y:S02]  /*2c40*/  IMAD.U32 R0, RZ, RZ, UR4 ;  /* 0x00000004ff007e24 */ /* 0x000fe4000f8e00ff */
[----:B------:R-:W-:Y:S02]  /*2c50*/  IMAD.U32 R138, RZ, RZ, UR4 ;  /* 0x00000004ff8a7e24 */ /* 0x000fe4000f8e00ff */
[----:B------:R-:W-:Y:S03]  /*2c60*/  IMAD R0, R0, 0x2000, R225 ;  /* 0x0000200000007824 */ /* 0x000fe600078e02e1 */
[----:B------:R-:W-:Y:S02]  /*2c70*/  LEA R138, R138, R228, 0xd ;  /* 0x000000e48a8a7211 */ /* 0x000fe400078e68ff */
[----:B------:R-:W-:Y:S01]  /*2c80*/  SHF.L.U32 R148, R0, 0x1, RZ ;  /* 0x0000000100947819 */ /* 0x000fe200000006ff */
[----:B------:R-:W-:Y:S02]  /*2c90*/  IMAD.U32 R0, RZ, RZ, UR4 ;  /* 0x00000004ff007e24 */ /* 0x000fe4000f8e00ff */
[----:B------:R-:W-:Y:S03]  /*2ca0*/  IMAD.IADD R153, R225, 0x1, R138 ;  /* 0x00000001e1997824 */ /* 0x000fe600078e028a */
[----:B------:R-:W-:Y:S02]  /*2cb0*/  LEA R0, R0, R230, 0xd ;  /* 0x000000e600007211 */ /* 0x000fe400078e68ff */
[----:B------:R-:W-:Y:S03]  /*2cc0*/  SHF.L.U32 R153, R153, 0x1, RZ ;  /* 0x0000000199997819 */ /* 0x000fe600000006ff */
[C---:B------:R-:W-:Y:S01]  /*2cd0*/  IMAD.IADD R152, R225.reuse, 0x1, R0 ;  /* 0x00000001e1987824 */ /* 0x040fe200078e0200 */
[----:B------:R-:W-:Y:S04]  /*2ce0*/  LDSM.16.M88.2 R2, [R207+0x80] ;  /* 0x00008000cf02783b */ /* 0x000fe80000000100 */
[----:B------:R-:W-:Y:S01]  /*2cf0*/  SHF.L.U32 R152, R152, 0x1, RZ ;  /* 0x0000000198987819 */ /* 0x000fe200000006ff */
        /* <DEDUP_REMOVED lines=19> */
[-C--:B------:R-:W-:Y:S08]  /*2e30*/  HMMA.16816.F32.BF16 R4, R80, R30.reuse, R4 ;  /* 0x0000001e5004723c */ /* 0x080ff00000041804 */
[C---:B------:R-:W-:Y:S01]  /*2e40*/  HMMA.16816.F32.BF16 R8, R132.reuse, R30, R8 ;  /* 0x0000001e8408723c */ /* 0x040fe20000041808 */
[----:B------:R-:W-:Y:S07]  /*2e50*/  LDSM.16.M88.2 R30, [R220+0x2080] ;  /* 0x00208000dc1e783b */ /* 0x000fee0000000100 */
[-C--:B-1----:R-:W-:Y:S08]  /*2e60*/  HMMA.16816.F32.BF16 R12, R132, R2.reuse, R12 ;  /* 0x00000002840c723c */ /* 0x082ff0000004180c */
[C---:B------:R-:W-:Y:S01]  /*2e70*/  HMMA.16816.F32.BF16 R16, R80.reuse, R2, R16 ;  /* 0x000000025010723c */ /* 0x040fe20000041810 */
[----:B------:R-:W1:Y:S07]  /*2e80*/  LDSM.16.M88.2 R2, [R220+0x1080] ;  /* 0x00108000dc02783b */ /* 0x000e6e0000000100 */
[-C--:B------:R-:W-:Y:S07]  /*2e90*/  HMMA.16816.F32.BF16 R20, R80, R136.reuse, R20 ;  /* 0x000000885014723c */ /* 0x080fee0000041814 */
[C---:B------:R-:W-:Y:S01]  /*2ea0*/  IADD3 R81, R225.reuse, R0, R228 ;  /* 0x00000000e1517210 */ /* 0x040fe20007ffe0e4 */
[----:B------:R-:W-:Y:S01]  /*2eb0*/  HMMA.16816.F32.BF16 R24, R132, R136, R24 ;  /* 0x000000888418723c */ /* 0x000fe20000041818 */
[----:B------:R-:W-:Y:S01]  /*2ec0*/  IMAD.U32 R80, RZ, RZ, UR4 ;  /* 0x00000004ff507e24 */ /* 0x000fe2000f8e00ff */
[----:B------:R-:W-:Y:S04]  /*2ed0*/  LDSM.16.M88.2 R132, [R223+0x80] ;  /* 0x00008000df84783b */ /* 0x000fe80000000100 */
[----:B------:R-:W-:Y:S01]  /*2ee0*/  LEA R80, R80, R234, 0xd ;  /* 0x000000ea50507211 */ /* 0x000fe200078e68ff */
[----:B------:R-:W-:Y:S01]  /*2ef0*/  LDSM.16.M88.2 R134, [R223+0x1080] ;  /* 0x00108000df86783b */ /* 0x000fe20000000100 */
[-C--:B--2---:R-:W-:Y:S05]  /*2f00*/  HMMA.16816.F32.BF16 R4, R140, R28.reuse, R4 ;  /* 0x0000001c8c04723c */ /* 0x084fea0000041804 */
[----:B------:R-:W-:Y:S01]  /*2f10*/  IMAD.IADD R0, R225, 0x1, R80 ;  /* 0x00000001e1007824 */ /* 0x000fe200078e0250 */
[----:B------:R-:W-:Y:S02]  /*2f20*/  SHF.L.U32 R80, R81, 0x1, RZ ;  /* 0x0000000151507819 */ /* 0x000fe400000006ff */
[C---:B------:R-:W-:Y:S01]  /*2f30*/  HMMA.16816.F32.BF16 R8, R144.reuse, R28, R8 ;  /* 0x0000001c9008723c */ /* 0x040fe20000041808 */
[----:B------:R-:W-:Y:S03]  /*2f40*/  LDSM.16.M88.2 R28, [R223+0x2080] ;  /* 0x00208000df1c783b */ /* 0x000fe60000000100 */
[----:B------:R-:W-:Y:S01]  /*2f50*/  IMAD.SHL.U32 R164, R0, 0x2, RZ ;  /* 0x0000000200a47824 */ /* 0x000fe200078e00ff */
[----:B------:R-:W2:Y:S01]  /*2f60*/  LDSM.16.M88.4 R80, [R80+0x6080] ;  /* 0x006080005050783b */ /* 0x000ea20000000200 */
[----:B------:R-:W-:Y:S02]  /*2f70*/  MOV R0, UR4 ;  /* 0x0000000400007c02 */ /* 0x000fe40008000f00 */
[-C--:B-1----:R-:W-:Y:S01]  /*2f80*/  HMMA.16816.F32.BF16 R12, R144, R2.reuse, R12 ;  /* 0x00000002900c723c */ /* 0x082fe2000004180c */
[----:B------:R-:W1:Y:S03]  /*2f90*/  LDSM.16.M88.4 R136, [R164+0x7080] ;  /* 0x00708000a488783b */ /* 0x000e660000000200 */
[----:B------:R-:W-:Y:S04]  /*2fa0*/  IMAD R0, R0, 0x2000, R233 ;  /* 0x0000200000007824 */ /* 0x000fe800078e02e9 */
[C---:B------:R-:W-:Y:S01]  /*2fb0*/  HMMA.16816.F32.BF16 R16, R140.reuse, R2, R16 ;  /* 0x000000028c10723c */ /* 0x040fe20000041810 */
[----:B------:R-:W-:Y:S03]  /*2fc0*/  LDSM.16.M88.2 R2, [R207+0x3080] ;  /* 0x00308000cf02783b */ /* 0x000fe60000000100 */
[----:B------:R-:W-:Y:S04]  /*2fd0*/  SHF.L.U32 R0, R0, 0x1, RZ ;  /* 0x0000000100007819 */ /* 0x000fe800000006ff */
[-C--:B------:R-:W-:Y:S01]  /*2fe0*/  HMMA.16816.F32.BF16 R20, R140, R30.reuse, R20 ;  /* 0x0000001e8c14723c */ /* 0x080fe20000041814 */
[----:B------:R-:W3:Y:S04]  /*2ff0*/  LDSM.16.M88.4 R140, [R148+0x8080] ;  /* 0x00808000948c783b */ /* 0x000ee80000000200 */
[----:B------:R-:W4:Y:S03]  /*3000*/  LDSM.16.M88.4 R148, [R148+0x9080] ;  /* 0x009080009494783b */ /* 0x000f260000000200 */
[----:B------:R-:W-:Y:S01]  /*3010*/  HMMA.16816.F32.BF16 R24, R144, R30, R24 ;  /* 0x0000001e9018723c */ /* 0x000fe20000041818 */
[----:B------:R-:W3:Y:S04]  /*3020*/  LDSM.16.M88.2 R30, [R207+0x4080] ;  /* 0x00408000cf1e783b */ /* 0x000ee80000000100 */
[----:B------:R-:W-:Y:S03]  /*3030*/  LDSM.16.M88.4 R144, [R153+0x9080] ;  /* 0x009080009990783b */ /* 0x000fe60000000200 */
[-C--:B--2---:R-:W-:Y:S08]  /*3040*/  HMMA.16816.F32.BF16 R4, R80, R132.reuse, R4 ;  /* 0x000000845004723c */ /* 0x084ff00000041804 */
[C---:B-1----:R-:W-:Y:S01]  /*3050*/  HMMA.16816.F32.BF16 R8, R136.reuse, R132, R8 ;  /* 0x000000848808723c */ /* 0x042fe20000041808 */
[----:B------:R-:W1:Y:S07]  /*3060*/  LDSM.16.M88.2 R132, [R207+0x5080] ;  /* 0x00508000cf84783b */ /* 0x000e6e0000000100 */
[-C--:B------:R-:W-:Y:S08]  /*3070*/  HMMA.16816.F32.BF16 R12, R136, R134.reuse, R12 ;  /* 0x00000086880c723c */ /* 0x080ff0000004180c */
[C---:B------:R-:W-:Y:S01]  /*3080*/  HMMA.16816.F32.BF16 R16, R80.reuse, R134, R16 ;  /* 0x000000865010723c */ /* 0x040fe20000041810 */
[----:B------:R-:W-:Y:S07]  /*3090*/  LDSM.16.M88.2 R134, [R220+0x3080] ;  /* 0x00308000dc86783b */ /* 0x000fee0000000100 */
[-C--:B------:R-:W-:Y:S01]  /*30a0*/  HMMA.16816.F32.BF16 R20, R80, R28.reuse, R20 ;  /* 0x0000001c5014723c */ /* 0x080fe20000041814 */
[----:B------:R2:W-:Y:S07]  /*30b0*/  LDSM.16.M88.4 R80, [R0+0x8080] ;  /* 0x008080000050783b */ /* 0x0005ee0000000200 */
[----:B------:R-:W-:Y:S01]  /*30c0*/  HMMA.16816.F32.BF16 R24, R136, R28, R24 ;  /* 0x0000001c8818723c */ /* 0x000fe20000041818 */
[----:B------:R-:W1:Y:S04]  /*30d0*/  LDSM.16.M88.2 R28, [R221+0x3080] ;  /* 0x00308000dd1c783b */ /* 0x000e680000000100 */
[----:B------:R-:W1:Y:S03]  /*30e0*/  LDSM.16.M88.4 R136, [R152+0x9080] ;  /* 0x009080009888783b */ /* 0x000e660000000200 */
[-C--:B---3--:R-:W-:Y:S01]  /*30f0*/  HMMA.16816.F32.BF16 R4, R140, R2.reuse, R4 ;  /* 0x000000028c04723c */ /* 0x088fe20000041804 */
[----:B------:R-:W-:Y:S07]  /*3100*/  LDSM.16.M88.2 R152, [R220+0x4080] ;  /* 0x00408000dc98783b */ /* 0x000fee0000000100 */
[C---:B----4-:R-:W-:Y:S01]  /*3110*/  HMMA.16816.F32.BF16 R8, R148.reuse, R2, R8 ;  /* 0x000000029408723c */ /* 0x050fe20000041808 */
[----:B------:R-:W3:Y:S03]  /*3120*/  LDSM.16.M88.2 R2, [R221+0x4080] ;  /* 0x00408000dd02783b */ /* 0x000ee60000000100 */
[----:B--2---:R-:W-:Y:S04]  /*3130*/  IMAD.U32 R0, RZ, RZ, UR4 ;  /* 0x00000004ff007e24 */ /* 0x004fe8000f8e00ff */
[-C--:B------:R-:W-:Y:S04]  /*3140*/  HMMA.16816.F32.BF16 R12, R148, R30.reuse, R12 ;  /* 0x0000001e940c723c */ /* 0x080fe8000004180c */
[----:B------:R-:W-:Y:S04]  /*3150*/  LEA R0, R0, R231, 0xd ;  /* 0x000000e700007211 */ /* 0x000fe800078e68ff */
[C---:B------:R-:W-:Y:S01]  /*3160*/  HMMA.16816.F32.BF16 R16, R140.reuse, R30, R16 ;  /* 0x0000001e8c10723c */ /* 0x040fe20000041810 */
[----:B------:R-:W2:Y:S03]  /*3170*/  LDSM.16.M88.2 R30, [R221+0x5080] ;  /* 0x00508000dd1e783b */ /* 0x000ea60000000100 */
[----:B------:R-:W-:Y:S04]  /*3180*/  IMAD.SHL.U32 R0, R0, 0x2, RZ ;  /* 0x0000000200007824 */ /* 0x000fe800078e00ff */
[-C--:B-1----:R-:W-:Y:S01]  /*3190*/  HMMA.16816.F32.BF16 R20, R140, R132.reuse, R20 ;  /* 0x000000848c14723c */ /* 0x082fe20000041814 */
[----:B------:R1:W4:Y:S07]  /*31a0*/  LDSM.16.M88.4 R140, [R0+0x8080] ;  /* 0x00808000008c783b */ /* 0x00032e0000000200 */
[----:B------:R-:W-:Y:S08]  /*31b0*/  HMMA.16816.F32.BF16 R24, R148, R132, R24 ;  /* 0x000000849418723c */ /* 0x000ff00000041818 */
[-C--:B------:R-:W-:Y:S08]  /*31c0*/  HMMA.16816.F32.BF16 R4, R80, R28.reuse, R4 ;  /* 0x0000001c5004723c */ /* 0x080ff00000041804 */
[C---:B------:R-:W-:Y:S01]  /*31d0*/  HMMA.16816.F32.BF16 R8, R136.reuse, R28, R8 ;  /* 0x0000001c8808723c */ /* 0x040fe20000041808 */
[----:B------:R-:W5:Y:S03]  /*31e0*/  LDSM.16.M88.2 R28, [R220+0x5080] ;  /* 0x00508000dc1c783b */ /* 0x000f660000000100 */
[----:B-1----:R-:W-:Y:S04]  /*31f0*/  MOV R0, UR4 ;  /* 0x0000000400007c02 */ /* 0x002fe80008000f00 */
[-C--:B---3--:R-:W-:Y:S04]  /*3200*/  HMMA.16816.F32.BF16 R12, R136, R2.reuse, R12 ;  /* 0x00000002880c723c */ /* 0x088fe8000004180c */
[----:B------:R-:W-:Y:S04]  /*3210*/  IMAD R0, R0, 0x2000, R232 ;  /* 0x0000200000007824 */ /* 0x000fe800078e02e8 */
[C---:B------:R-:W-:Y:S01]  /*3220*/  HMMA.16816.F32.BF16 R16, R80.reuse, R2, R16 ;  /* 0x000000025010723c */ /* 0x040fe20000041810 */
[----:B------:R-:W-:Y:S03]  /*3230*/  LDSM.16.M88.2 R2, [R223+0x3080] ;  /* 0x00308000df02783b */ /* 0x000fe60000000100 */
[----:B------:R-:W-:Y:S04]  /*3240*/  SHF.L.U32 R0, R0, 0x1, RZ ;  /* 0x0000000100007819 */ /* 0x000fe800000006ff */
[-C--:B--2---:R-:W-:Y:S01]  /*3250*/  HMMA.16816.F32.BF16 R20, R80, R30.reuse, R20 ;  /* 0x0000001e5014723c */ /* 0x084fe20000041814 */
[----:B------:R-:W1:Y:S07]  /*3260*/  LDSM.16.M88.4 R80, [R0+0x8080] ;  /* 0x008080000050783b */ /* 0x000e6e0000000200 */
[----:B------:R-:W-:Y:S01]  /*3270*/  HMMA.16816.F32.BF16 R24, R136, R30, R24 ;  /* 0x0000001e8818723c */ /* 0x000fe20000041818 */
[----:B------:R-:W-:Y:S04]  /*3280*/  LDSM.16.M88.2 R30, [R223+0x4080] ;  /* 0x00408000df1e783b */ /* 0x000fe80000000100 */
[----:B------:R-:W-:Y:S02]  /*3290*/  LDSM.16.M88.2 R136, [R223+0x5080] ;  /* 0x00508000df88783b */ /* 0x000fe40000000100 */
[----:B------:R-:W-:Y:S01]  /*32a0*/  IMAD.U32 R139, RZ, RZ, UR4 ;  /* 0x00000004ff8b7e24 */ /* 0x000fe2000f8e00ff */
[-C--:B----4-:R-:W-:Y:S05]  /*32b0*/  HMMA.16816.F32.BF16 R4, R140, R134.reuse, R4 ;  /* 0x000000868c04723c */ /* 0x090fea0000041804 */
[----:B------:R-:W-:Y:S03]  /*32c0*/  LEA R139, R139, R241, 0x6 ;  /* 0x000000f18b8b7211 */ /* 0x000fe600078e30ff */
[C---:B------:R-:W-:Y:S01]  /*32d0*/  HMMA.16816.F32.BF16 R8, R144.reuse, R134, R8 ;  /* 0x000000869008723c */ /* 0x040fe20000041808 */
[----:B------:R-:W2:Y:S04]  /*32e0*/  LDSM.16.M88.4 R132, [R164+0x9080] ;  /* 0x00908000a484783b */ /* 0x000ea80000000200 */
[----:B------:R3:W4:Y:S03]  /*32f0*/  LDS R138, [R139.X4+0x120a0] ;  /* 0x0120a0008b8a7984 */ /* 0x0007260000004800 */
[-C--:B------:R-:W-:Y:S08]  /*3300*/  HMMA.16816.F32.BF16 R12, R144, R152.reuse, R12 ;  /* 0x00000098900c723c */ /* 0x080ff0000004180c */
[C---:B------:R-:W-:Y:S08]  /*3310*/  HMMA.16816.F32.BF16 R16, R140.reuse, R152, R16 ;  /* 0x000000988c10723c */ /* 0x040ff00000041810 */
[-C--:B-----5:R-:W-:Y:S08]  /*3320*/  HMMA.16816.F32.BF16 R20, R140, R28.reuse, R20 ;  /* 0x0000001c8c14723c */ /* 0x0a0ff00000041814 */
[----:B------:R-:W-:Y:S01]  /*3330*/  HMMA.16816.F32.BF16 R24, R144, R28, R24 ;  /* 0x0000001c9018723c */ /* 0x000fe20000041818 */
[----:B------:R3:W3:Y:S04]  /*3340*/  LDS R28, [R139.X4+0x12080] ;  /* 0x012080008b1c7984 */ /* 0x0006e80000004800 */
[----:B------:R3:W3:Y:S03]  /*3350*/  LDS R29, [R139.X4+0x12100] ;  /* 0x012100008b1d7984 */ /* 0x0006e60000004800 */
[-C--:B-1----:R-:W-:Y:S01]  /*3360*/  HMMA.16816.F32.BF16 R4, R80, R2.reuse, R4 ;  /* 0x000000025004723c */ /* 0x082fe20000041804 */
[----:B------:R-:W1:Y:S01]  /*3370*/  LDS R139, [R139.X4+0x12120] ;  /* 0x012120008b8b7984 */ /* 0x000e620000004800 */
[----:B------:R-:W-:Y:S04]  /*3380*/  DEPBAR.LE SB0, 0x0 ;  /* 0x000080000000791a */ /* 0x000fe80000000000 */
[----:B------:R-:W-:Y:S02]  /*3390*/  BAR.SYNC.DEFER_BLOCKING 0x0 ;  /* 0x0000000000007b1d */ /* 0x000fe40000010000 */
[C---:B--2---:R-:W-:Y:S08]  /*33a0*/  HMMA.16816.F32.BF16 R8, R132.reuse, R2, R8 ;  /* 0x000000028408723c */ /* 0x044ff00000041808 */
[-C--:B------:R-:W-:Y:S08]  /*33b0*/  HMMA.16816.F32.BF16 R12, R132, R30.reuse, R12 ;  /* 0x0000001e840c723c */ /* 0x080ff0000004180c */
[C---:B------:R-:W-:Y:S01]  /*33c0*/  HMMA.16816.F32.BF16 R16, R80.reuse, R30, R16 ;  /* 0x0000001e5010723c */ /* 0x040fe20000041810 */
[----:B------:R2:W1:Y:S06]  /*33d0*/  LDSM.16.M88.4 R140, [R226+0xe080] ;  /* 0x00e08000e28c783b */ /* 0x00046c0000000200 */
[----:B------:R-:W-:Y:S01]  /*33e0*/  IADD3 R30, R237, 0x1, RZ ;  /* 0x00000001ed1e7810 */ /* 0x000fe20007ffe0ff */
[-C--:B------:R-:W-:Y:S01]  /*33f0*/  HMMA.16816.F32.BF16 R20, R80, R136.reuse, R20 ;  /* 0x000000885014723c */ /* 0x080fe20000041814 */
[----:B------:R2:W1:Y:S02]  /*3400*/  LDSM.16.M88.4 R144, [R226+0xf080] ;  /* 0x00f08000e290783b */ /* 0x0004640000000200 */
[----:B------:R-:W-:Y:S02]  /*3410*/  ISETP.GE.AND P1, PT, R30, R208, PT ;  /* 0x000000d01e00720c */ /* 0x000fe40003f26270 */
[----:B------:R2:W1:Y:S03]  /*3420*/  LDSM.16.M88.4 R148, [R227+0xe080] ;  /* 0x00e08000e394783b */ /* 0x0004660000000200 */
[----:B------:R-:W-:Y:S01]  /*3430*/  HMMA.16816.F32.BF16 R24, R132, R136, R24 ;  /* 0x000000888418723c */ /* 0x000fe20000041818 */
[----:B------:R2:W1:Y:S07]  /*3440*/  LDSM.16.M88.4 R164, [R227+0xf080] ;  /* 0x00f08000e3a4783b */ /* 0x00046e0000000200 */
[----:B------:R-:W-:-:S05]  /*3450*/  @P1 BRA `(.L_x_1002) ;  /* 0x0000030000001947 */ /* 0x000fca0003800000 */
[----:B---34-:R-:W-:Y:S01]  /*3460*/  SHF.R.S32.HI R3, RZ, 0x1f, R30 ;  /* 0x0000001fff037819 */ /* 0x018fe2000001141e */
[----:B------:R-:W3:Y:S01]  /*3470*/  LDL.64 R210, [R1+0x10] ;  /* 0x0000100001d27983 */ /* 0x000ee20000100a00 */
[----:B------:R-:W-:Y:S01]  /*3480*/  @!P2 LEA R2, R237, 0x40, 0x6 ;  /* 0x00000040ed02a811 */ /* 0x000fe200078e30ff */
[----:B------:R-:W-:Y:S02]  /*3490*/  IMAD.WIDE.U32 R80, R30, c[0x0][0x178], RZ ;  /* 0x00005e001e507a25 */ /* 0x000fe400078e00ff */
[----:B------:R-:W4:Y:S02]  /*34a0*/  LDL R208, [R1+0x1c] ;  /* 0x00001c0001d07983 */ /* 0x000f240000100800 */
[----:B------:R-:W-:Y:S02]  /*34b0*/  IMAD R3, R3, c[0x0][0x178], RZ ;  /* 0x00005e0003037a24 */ /* 0x000fe400078e02ff */
[----:B------:R-:W5:Y:S01]  /*34c0*/  S2R R209, SR_TID.X ;  /* 0x0000000000d17919 */ /* 0x000f620000002100 */
[----:B------:R-:W-:Y:S02]  /*34d0*/  IMAD.SHL.U32 R83, R80, 0x40, RZ ;  /* 0x0000004050537824 */ /* 0x000fe400078e00ff */
[----:B------:R-:W-:Y:S01]  /*34e0*/  IMAD R3, R30, c[0x0][0x17c], R3 ;  /* 0x00005f001e037a24 */ /* 0x000fe200078e0203 */
[----:B------:R-:W2:Y:S03]  /*34f0*/  S2R R133, SR_TID.X ;  /* 0x0000000000857919 */ /* 0x000ea60000002100 */
[----:B------:R-:W-:Y:S01]  /*3500*/  IMAD.IADD R3, R81, 0x1, R3 ;  /* 0x0000000151037824 */ /* 0x000fe200078e0203 */
[C---:B---3--:R-:W-:Y:S04]  /*3510*/  @!P2 IADD3 R0, P5, R2.reuse, R210, RZ ;  /* 0x000000d20200a210 */ /* 0x048fe80007fbe0ff */
[----:B----4-:R-:W-:Y:S02]  /*3520*/  @!P2 LEA.HI.X.SX32 R31, R2, R208, 0x1, P5 ;  /* 0x000000d0021fa211 */ /* 0x010fe400028f0eff */
[----:B-----5:R-:W-:Y:S02]  /*3530*/  SHF.R.S32.HI R208, RZ, 0x1f, R209 ;  /* 0x0000001fffd07819 */ /* 0x020fe400000114d1 */
[----:B------:R-:W-:Y:S02]  /*3540*/  IADD3 R81, P6, P5, R250, UR7, R83 ;  /* 0x00000007fa517c10 */ /* 0x000fe4000fdde053 */
        /* <DEDUP_REMOVED lines=33> */
.L_x_1002:
[----:B---34-:R-:W-:Y:S01]  /*3760*/  IMAD R0, R237, 0x40, R243 ;  /* 0x00000040ed007824 */ /* 0x018fe200078e02f3 */
[----:B------:R-:W0:Y:S01]  /*3770*/  LDGDEPBAR ;  /* 0x00000000000079af */ /* 0x000e220000000000 */
[----:B------:R-:W-:Y:S03]  /*3780*/  IMAD.IADD R30, R243, 0x1, -R245 ;  /* 0x00000001f31e7824 */ /* 0x000fe600078e0af5 */
[----:B------:R-:W-:Y:S04]  /*3790*/  IADD3 R0, -R242, 0x1, R0 ;  /* 0x00000001f2007810 */ /* 0x000fe80007ffe100 */
[----:B------:R-:W-:Y:S04]  /*37a0*/  IADD3 R3, -R245, R241, R0 ;  /* 0x000000f1f5037210 */ /* 0x000fe80007ffe100 */
        /* <DEDUP_REMOVED lines=10> */
[----:B------:R-:W-:Y:S01]  /*3850*/  FFMA.FTZ R152, R82, c[0x0][0x29c], -R28 ;  /* 0x0000a70052987a23 */ /* 0x000fe2000001081c */
[----:B------:R-:W-:Y:S02]  /*3860*/  FSEL R133, R6, -INF , P6 ;  /* 0xff80000006857808 */ /* 0x000fe40003000000 */
[C---:B------:R-:W-:Y:S02]  /*3870*/  ISETP.GT.AND P6, PT, R0.reuse, 0x20, PT ;  /* 0x000000200000780c */ /* 0x040fe40003fc4270 */
[----:B------:R-:W-:Y:S01]  /*3880*/  FSEL R132, R7, -INF , P5 ;  /* 0xff80000007847808 */ /* 0x000fe20002800000 */
[--C-:B------:R-:W-:Y:S01]  /*3890*/  FFMA.FTZ R218, R133, c[0x0][0x29c], -R138.reuse ;  /* 0x0000a70085da7a23 */ /* 0x100fe2000001088a */
[----:B------:R-:W-:Y:S02]  /*38a0*/  ISETP.GT.AND P5, PT, R0, 0x21, PT ;  /* 0x000000210000780c */ /* 0x000fe40003fa4270 */
[----:B------:R-:W-:Y:S01]  /*38b0*/  FSEL R80, R16, -INF , P6 ;  /* 0xff80000010507808 */ /* 0x000fe20003000000 */
[----:B------:R-:W-:Y:S01]  /*38c0*/  FFMA.FTZ R217, R132, c[0x0][0x29c], -R138 ;  /* 0x0000a70084d97a23 */ /* 0x000fe2000001088a */
[----:B------:R-:W-:Y:S02]  /*38d0*/  ISETP.GT.AND P6, PT, R2, 0x20, PT ;  /* 0x000000200200780c */ /* 0x000fe40003fc4270 */
[----:B------:R-:W-:Y:S01]  /*38e0*/  FSEL R31, R17, -INF , P5 ;  /* 0xff800000111f7808 */ /* 0x000fe20002800000 */
[--C-:B------:R-:W-:Y:S01]  /*38f0*/  FFMA.FTZ R208, R80, c[0x0][0x29c], -R28.reuse ;  /* 0x0000a70050d07a23 */ /* 0x100fe2000001081c */
[----:B------:R-:W-:Y:S02]  /*3900*/  ISETP.GT.AND P5, PT, R2, 0x21, PT ;  /* 0x000000210200780c */ /* 0x000fe40003fa4270 */
[----:B------:R-:W-:Y:S01]  /*3910*/  FSEL R81, R18, -INF , P6 ;  /* 0xff80000012517808 */ /* 0x000fe20003000000 */
[----:B------:R-:W-:Y:S01]  /*3920*/  FFMA.FTZ R209, R31, c[0x0][0x29c], -R28 ;  /* 0x0000a7001fd17a23 */ /* 0x000fe2000001081c */
[----:B------:R-:W-:Y:S02]  /*3930*/  FSEL R19, R19, -INF , P5 ;  /* 0xff80000013137808 */ /* 0x000fe40002800000 */
[----:B------:R-:W-:Y:S01]  /*3940*/  IADD3 R4, R3, 0x20, RZ ;  /* 0x0000002003047810 */ /* 0x000fe20007ffe0ff */
[--C-:B------:R-:W-:Y:S01]  /*3950*/  FFMA.FTZ R132, R81, c[0x0][0x29c], -R138.reuse ;  /* 0x0000a70051847a23 */ /* 0x100fe2000001088a */
[C---:B------:R-:W-:Y:S01]  /*3960*/  ISETP.GT.AND P5, PT, R0.reuse, 0x41, PT ;  /* 0x000000410000780c */ /* 0x040fe20003fa4270 */
[----:B------:R-:W-:Y:S01]  /*3970*/  FFMA.FTZ R216, R19, c[0x0][0x29c], -R138 ;  /* 0x0000a70013d87a23 */ /* 0x000fe2000001088a */
[----:B------:R-:W-:Y:S02]  /*3980*/  ISETP.GT.AND P6, PT, R0, 0x40, PT ;  /* 0x000000400000780c */ /* 0x000fe40003fc4270 */
[----:B------:R-:W-:Y:S01]  /*3990*/  IADD3 R3, R3, 0x28, RZ ;  /* 0x0000002803037810 */ /* 0x000fe20007ffe0ff */
[----:B------:R-:W-:Y:S01]  /*39a0*/  MUFU.EX2 R132, R132 ;  /* 0x0000008400847308 */ /* 0x000fe20000000800 */
[----:B------:R-:W-:Y:S02]  /*39b0*/  FSEL R21, R21, -INF , P5 ;  /* 0xff80000015157808 */ /* 0x000fe40002800000 */
[----:B------:R-:W-:Y:S02]  /*39c0*/  IMNMX R0, R30, R4, PT ;  /* 0x000000041e007217 */ /* 0x000fe40003800200 */
[-C--:B-1----:R-:W-:Y:S03]  /*39d0*/  HMMA.16816.F32.BF16 R4, R140, R154.reuse, RZ ;  /* 0x0000009a8c04723c */ /* 0x082fe600000418ff */
[----:B------:R-:W-:Y:S01]  /*39e0*/  FSEL R20, R20, -INF , P6 ;  /* 0xff80000014147808 */ /* 0x000fe20003000000 */
[--C-:B------:R-:W-:Y:S01]  /*39f0*/  FFMA.FTZ R219, R21, c[0x0][0x29c], -R28.reuse ;  /* 0x0000a70015db7a23 */ /* 0x100fe2000001081c */
[C---:B------:R-:W-:Y:S02]  /*3a00*/  ISETP.GT.AND P6, PT, R2.reuse, 0x40, PT ;  /* 0x000000400200780c */ /* 0x040fe40003fc4270 */
[----:B------:R-:W-:Y:S01]  /*3a10*/  ISETP.GT.AND P5, PT, R2, 0x41, PT ;  /* 0x000000410200780c */ /* 0x000fe20003fa4270 */
[----:B------:R-:W-:Y:S01]  /*3a20*/  FFMA.FTZ R238, R20, c[0x0][0x29c], -R28 ;  /* 0x0000a70014ee7a23 */ /* 0x000fe2000001081c */
[----:B------:R-:W-:Y:S03]  /*3a30*/  IMNMX R2, R30, R3, PT ;  /* 0x000000031e027217 */ /* 0x000fe60003800200 */
[----:B------:R-:W-:Y:S02]  /*3a40*/  FSEL R22, R22, -INF , P6 ;  /* 0xff80000016167808 */ /* 0x000fe40003000000 */
[----:B------:R-:W-:Y:S02]  /*3a50*/  ISETP.GT.AND P6, PT, R0, RZ, PT ;  /* 0x000000ff0000720c */ /* 0x000fe40003fc4270 */
[----:B------:R-:W-:Y:S01]  /*3a60*/  FSEL R23, R23, -INF , P5 ;  /* 0xff80000017177808 */ /* 0x000fe20002800000 */
[--C-:B------:R-:W-:Y:S01]  /*3a70*/  FFMA.FTZ R133, R22, c[0x0][0x29c], -R138.reuse ;  /* 0x0000a70016857a23 */ /* 0x100fe2000001088a */
[----:B------:R-:W-:Y:S02]  /*3a80*/  ISETP.GT.AND P5, PT, R0, 0x1, PT ;  /* 0x000000010000780c */ /* 0x000fe40003fa4270 */
[----:B------:R-:W-:Y:S01]  /*3a90*/  FSEL R18, R8, -INF , P6 ;  /* 0xff80000008127808 */ /* 0x000fe20003000000 */
[----:B------:R-:W-:Y:S01]  /*3aa0*/  FFMA.FTZ R138, R23, c[0x0][0x29c], -R138 ;  /* 0x0000a700178a7a23 */ /* 0x000fe2000001088a */
[----:B------:R-:W-:Y:S01]  /*3ab0*/  ISETP.GT.AND P6, PT, R2, RZ, PT ;  /* 0x000000ff0200720c */ /* 0x000fe20003fc4270 */
[----:B------:R-:W-:Y:S01]  /*3ac0*/  MUFU.EX2 R133, R133 ;  /* 0x0000008500857308 */ /* 0x000fe20000000800 */
[----:B------:R-:W-:Y:S01]  /*3ad0*/  FSEL R17, R9, -INF , P5 ;  /* 0xff80000009117808 */ /* 0x000fe20002800000 */
[--C-:B------:R-:W-:Y:S01]  /*3ae0*/  FFMA.FTZ R215, R18, c[0x0][0x29c], -R29.reuse ;  /* 0x0000a70012d77a23 */ /* 0x100fe2000001081d */
[----:B------:R-:W-:Y:S02]  /*3af0*/  ISETP.GT.AND P5, PT, R2, 0x1, PT ;  /* 0x000000010200780c */ /* 0x000fe40003fa4270 */
[----:B------:R-:W-:Y:S01]  /*3b00*/  FSEL R137, R10, -INF , P6 ;  /* 0xff8000000a897808 */ /* 0x000fe20003000000 */
[--C-:B------:R-:W-:Y:S01]  /*3b10*/  FFMA.FTZ R214, R17, c[0x0][0x29c], -R29.reuse ;  /* 0x0000a70011d67a23 */ /* 0x100fe2000001081d */
[----:B------:R-:W-:Y:S02]  /*3b20*/  FSEL R136, R11, -INF , P5 ;  /* 0xff8000000b887808 */ /* 0x000fe40002800000 */
[C---:B------:R-:W-:Y:S01]  /*3b30*/  HMMA.16816.F32.BF16 R8, R144.reuse, R154, RZ ;  /* 0x0000009a9008723c */ /* 0x040fe200000418ff */
[----:B------:R-:W-:Y:S01]  /*3b40*/  MUFU.EX2 R138, R138 ;  /* 0x0000008a008a7308 */ /* 0x000fe20000000800 */
[C---:B------:R-:W-:Y:S02]  /*3b50*/  ISETP.GT.AND P5, PT, R0.reuse, 0x21, PT ;  /* 0x000000210000780c */ /* 0x040fe40003fa4270 */
[----:B------:R-:W-:Y:S02]  /*3b60*/  ISETP.GT.AND P6, PT, R0, 0x20, PT ;  /* 0x000000200000780c */ /* 0x000fe40003fc4270 */
[----:B------:R-:W-:Y:S02]  /*3b70*/  FSEL R3, R13, -INF , P5 ;  /* 0xff8000000d037808 */ /* 0x000fe40002800000 */
[----:B------:R-:W-:Y:S02]  /*3b80*/  FSEL R16, R12, -INF , P6 ;  /* 0xff8000000c107808 */ /* 0x000fe40003000000 */
[C---:B------:R-:W-:Y:S02]  /*3b90*/  ISETP.GT.AND P6, PT, R2.reuse, 0x20, PT ;  /* 0x000000200200780c */ /* 0x040fe40003fc4270 */
[----:B------:R-:W-:Y:S01]  /*3ba0*/  ISETP.GT.AND P5, PT, R2, 0x21, PT ;  /* 0x000000210200780c */ /* 0x000fe20003fa4270 */
[--C-:B------:R-:W-:Y:S01]  /*3bb0*/  FFMA.FTZ R213, R16, c[0x0][0x29c], -R29.reuse ;  /* 0x0000a70010d57a23 */ /* 0x100fe2000001081d */
[----:B------:R-:W-:Y:S01]  /*3bc0*/  FSEL R135, R14, -INF , P6 ;  /* 0xff8000000e877808 */ /* 0x000fe20003000000 */
[--C-:B------:R-:W-:Y:S01]  /*3bd0*/  FFMA.FTZ R212, R3, c[0x0][0x29c], -R29.reuse ;  /* 0x0000a70003d47a23 */ /* 0x100fe2000001081d */
[----:B------:R-:W-:Y:S01]  /*3be0*/  FSEL R134, R15, -INF , P5 ;  /* 0xff8000000f867808 */ /* 0x000fe20002800000 */
[----:B------:R-:W-:Y:S01]  /*3bf0*/  LDS R3, [R241.X4+0x12280] ;  /* 0x01228000f1037984 */ /* 0x000fe20000004800 */
[-C--:B------:R-:W-:Y:S01]  /*3c00*/  HMMA.16816.F32.BF16 R12, R144, R156.reuse, RZ ;  /* 0x0000009c900c723c */ /* 0x080fe200000418ff */
[C---:B------:R-:W-:Y:S02]  /*3c10*/  ISETP.GT.AND P6, PT, R0.reuse, 0x40, PT ;  /* 0x000000400000780c */ /* 0x040fe40003fc4270 */
[----:B------:R-:W-:Y:S01]  /*3c20*/  ISETP.GT.AND P5, PT, R0, 0x41, PT ;  /* 0x000000410000780c */ /* 0x000fe20003fa4270 */
[----:B------:R-:W-:Y:S01]  /*3c30*/  IMAD.MOV.U32 R0, RZ, RZ, 0x40 ;  /* 0x00000040ff007424 */ /* 0x000fe200078e00ff */
[----:B------:R-:W-:Y:S02]  /*3c40*/  FSEL R24, R24, -INF , P6 ;  /* 0xff80000018187808 */ /* 0x000fe40003000000 */
[----:B------:R-:W-:Y:S01]  /*3c50*/  FSEL R25, R25, -INF , P5 ;  /* 0xff80000019197808 */ /* 0x000fe20002800000 */
[C---:B------:R-:W-:Y:S02]  /*3c60*/  HMMA.16816.F32.BF16 R16, R140.reuse, R156, RZ ;  /* 0x0000009c8c10723c */ /* 0x040fe400000418ff */
[----:B------:R-:W-:Y:S02]  /*3c70*/  ISETP.GT.AND P6, PT, R2, 0x40, PT ;  /* 0x000000400200780c */ /* 0x000fe40003fc4270 */
[--C-:B------:R-:W-:Y:S01]  /*3c80*/  FFMA.FTZ R211, R24, c[0x0][0x29c], -R29.reuse ;  /* 0x0000a70018d37a23 */ /* 0x100fe2000001081d */
[----:B------:R-:W-:Y:S01]  /*3c90*/  ISETP.GT.AND P5, PT, R2, 0x41, PT ;  /* 0x000000410200780c */ /* 0x000fe20003fa4270 */
[----:B------:R-:W-:Y:S01]  /*3ca0*/  FFMA.FTZ R210, R25, c[0x0][0x29c], -R29 ;  /* 0x0000a70019d27a23 */ /* 0x000fe2000001081d */
[----:B------:R-:W-:Y:S01]  /*3cb0*/  FSEL R26, R26, -INF , P6 ;  /* 0xff8000001a1a7808 */ /* 0x000fe20003000000 */
[-C--:B------:R-:W-:Y:S01]  /*3cc0*/  HMMA.16816.F32.BF16 R20, R140, R158.reuse, RZ ;  /* 0x0000009e8c14723c */ /* 0x080fe200000418ff */
[----:B------:R-:W-:Y:S01]  /*3cd0*/  FSEL R27, R27, -INF , P5 ;  /* 0xff8000001b1b7808 */ /* 0x000fe20002800000 */
[----:B------:R-:W-:Y:S02]  /*3ce0*/  MUFU.EX2 R140, R209 ;  /* 0x000000d1008c7308 */ /* 0x000fe40000000800 */
[----:B------:R-:W-:Y:S01]  /*3cf0*/  FFMA.FTZ R239, R26, c[0x0][0x29c], -R139 ;  /* 0x0000a7001aef7a23 */ /* 0x000fe2000001088b */
[----:B------:R-:W-:Y:S03]  /*3d00*/  SEL R0, R0, 0xffffffc0, !P0 ;  /* 0xffffffc000007807 */ /* 0x000fe60004000000 */
[----:B------:R-:W-:Y:S04]  /*3d10*/  HMMA.16816.F32.BF16 R28, R144, R158, RZ ;  /* 0x0000009e901c723c */ /* 0x000fe800000418ff */
[----:B------:R-:W-:Y:S01]  /*3d20*/  IMAD.IADD R2, R226, 0x1, R0 ;  /* 0x00000001e2027824 */ /* 0x000fe200078e0200 */
[----:B------:R-:W-:Y:S01]  /*3d30*/  MUFU.EX2 R146, R208 ;  /* 0x000000d000927308 */ /* 0x000fe20000000800 */
[----:B------:R-:W-:Y:S02]  /*3d40*/  IMAD.IADD R0, R0, 0x1, R227 ;  /* 0x0000000100007824 */ /* 0x000fe400078e02e3 */
[-C--:B------:R-:W-:Y:S01]  /*3d50*/  HMMA.16816.F32.BF16 R4, R148, R160.reuse, R4 ;  /* 0x000000a09404723c */ /* 0x080fe20000041804 */
[----:B------:R-:W-:Y:S06]  /*3d60*/  LDSM.16.M88.4 R80, [R2+0xf080] ;  /* 0x00f080000250783b */ /* 0x000fec0000000200 */
[----:B------:R-:W-:Y:S01]  /*3d70*/  MUFU.EX2 R141, R212 ;  /* 0x000000d4008d7308 */ /* 0x000fe20000000800 */
[C---:B------:R-:W-:Y:S08]  /*3d80*/  HMMA.16816.F32.BF16 R8, R164.reuse, R160, R8 ;  /* 0x000000a0a408723c */ /* 0x040ff00000041808 */
[-C--:B------:R-:W-:Y:S01]  /*3d90*/  HMMA.16816.F32.BF16 R12, R164, R162.reuse, R12 ;  /* 0x000000a2a40c723c */ /* 0x080fe2000004180c */
[----:B------:R-:W-:Y:S07]  /*3da0*/  MUFU.EX2 R142, R211 ;  /* 0x000000d3008e7308 */ /* 0x000fee0000000800 */
[C---:B------:R-:W-:Y:S03]  /*3db0*/  HMMA.16816.F32.BF16 R16, R148.reuse, R162, R16 ;  /* 0x000000a29410723c */ /* 0x040fe60000041810 */
[----:B------:R-:W-:Y:S05]  /*3dc0*/  MUFU.EX2 R144, R210 ;  /* 0x000000d200907308 */ /* 0x000fea0000000800 */
[-C--:B------:R-:W-:Y:S05]  /*3dd0*/  HMMA.16816.F32.BF16 R20, R148, R168.reuse, R20 ;  /* 0x000000a89414723c */ /* 0x080fea0000041814 */
[----:B------:R-:W-:Y:S02]  /*3de0*/  MUFU.EX2 R143, R153 ;  /* 0x00000099008f7308 */ /* 0x000fe40000000800 */
[--C-:B------:R-:W-:Y:S01]  /*3df0*/  FFMA.FTZ R149, R136, c[0x0][0x29c], -R139.reuse ;  /* 0x0000a70088957a23 */ /* 0x100fe2000001088b */
[----:B------:R-:W-:Y:S04]  /*3e00*/  HMMA.16816.F32.BF16 R28, R164, R168, R28 ;  /* 0x000000a8a41c723c */ /* 0x000fe8000004181c */
[--C-:B------:R-:W-:Y:S02]  /*3e10*/  FFMA.FTZ R150, R135, c[0x0][0x29c], -R139.reuse ;  /* 0x0000a70087967a23 */ /* 0x100fe4000001088b */
[--C-:B------:R-:W-:Y:S01]  /*3e20*/  FFMA.FTZ R151, R134, c[0x0][0x29c], -R139.reuse ;  /* 0x0000a70086977a23 */ /* 0x100fe2000001088b */
[----:B------:R-:W-:Y:S01]  /*3e30*/  MUFU.EX2 R135, R215 ;  /* 0x000000d700877308 */ /* 0x000fe20000000800 */
[--C-:B------:R-:W-:Y:S04]  /*3e40*/  FFMA.FTZ R148, R137, c[0x0][0x29c], -R139.reuse ;  /* 0x0000a70089947a23 */ /* 0x100fe8000001088b */
[----:B------:R-:W-:Y:S02]  /*3e50*/  FFMA.FTZ R139, R27, c[0x0][0x29c], -R139 ;  /* 0x0000a7001b8b7a23 */ /* 0x000fe4000001088b */
[----:B------:R-:W1:Y:S03]  /*3e60*/  LDSM.16.M88.4 R24, [R2+0xe080] ;  /* 0x00e080000218783b */ /* 0x000e660000000200 */
[----:B------:R-:W-:Y:S10]  /*3e70*/  MUFU.EX2 R134, R216 ;  /* 0x000000d800867308 */ /* 0x000ff40000000800 */
[----:B------:R-:W-:Y:S10]  /*3e80*/  MUFU.EX2 R136, R213 ;  /* 0x000000d500887308 */ /* 0x000ff40000000800 */
[----:B------:R-:W-:Y:S10]  /*3e90*/  MUFU.EX2 R137, R214 ;  /* 0x000000d600897308 */ /* 0x000ff40000000800 */
[----:B------:R-:W-:Y:S01]  /*3ea0*/  MUFU.EX2 R148, R148 ;  /* 0x0000009400947308 */ /* 0x000fe20000000800 */
[-C--:B-1----:R-:W-:Y:S09]  /*3eb0*/  HMMA.16816.F32.BF16 R4, R24, R170.reuse, R4 ;  /* 0x000000aa1804723c */ /* 0x082ff20000041804 */
[----:B------:R-:W1:Y:S01]  /*3ec0*/  MUFU.EX2 R147, R152 ;  /* 0x0000009800937308 */ /* 0x000e620000000800 */
[C---:B------:R-:W-:Y:S09]  /*3ed0*/  HMMA.16816.F32.BF16 R8, R80.reuse, R170, R8 ;  /* 0x000000aa5008723c */ /* 0x040ff20000041808 */
[----:B------:R-:W-:Y:S01]  /*3ee0*/  MUFU.EX2 R139, R139 ;  /* 0x0000008b008b7308 */ /* 0x000fe20000000800 */
[-C--:B------:R-:W-:Y:S08]  /*3ef0*/  HMMA.16816.F32.BF16 R12, R80, R172.reuse, R12 ;  /* 0x000000ac500c723c */ /* 0x080ff0000004180c */
[C---:B------:R-:W-:Y:S04]  /*3f00*/  HMMA.16816.F32.BF16 R16, R24.reuse, R172, R16 ;  /* 0x000000ac1810723c */ /* 0x040fe80000041810 */
[----:B-1----:R-:W-:Y:S02]  /*3f10*/  F2FP.BF16.PACK_AB R145, R147, R143 ;  /* 0x0000008f9391723e */ /* 0x002fe400000010ff */
[----:B------:R-:W-:Y:S02]  /*3f20*/  IADD3 R152, R237, 0x1, RZ ;  /* 0x00000001ed987810 */ /* 0x000fe40007ffe0ff */
        /* <DEDUP_REMOVED lines=47> */
[--C-:B------:R-:W-:Y:S02]  /*4220*/  FADD.FTZ R4, R4, -R3.reuse ;  /* 0x8000000304047221 */ /* 0x100fe40000010000 */
[----:B------:R-:W-:Y:S03]  /*4230*/  HMMA.16816.F32.BF16 R28, R80, R204, R28 ;  /* 0x000000cc501c723c */ /* 0x000fe6000004181c */
[----:B------:R-:W3:Y:S01]  /*4240*/  MUFU.EX2 R27, R238 ;  /* 0x000000ee001b7308 */ /* 0x000ee20000000800 */
[----:B------:R-:W-:Y:S02]  /*4250*/  FMUL.FTZ R5, R147, R5 ;  /* 0x0000000593057220 */ /* 0x000fe40000410000 */
[----:B------:R-:W-:Y:S01]  /*4260*/  FMUL.FTZ R4, R143, R4 ;  /* 0x000000048f047220 */ /* 0x000fe20000410000 */
[----:B------:R-:W-:Y:S01]  /*4270*/  F2FP.BF16.PACK_AB R143, R140, R146 ;  /* 0x000000928c8f723e */ /* 0x000fe200000010ff */
[--C-:B------:R-:W-:Y:S04]  /*4280*/  FADD.FTZ R16, R16, -R3.reuse ;  /* 0x8000000310107221 */ /* 0x100fe80000010000 */
[--C-:B------:R-:W-:Y:S01]  /*4290*/  FADD.FTZ R17, R17, -R3.reuse ;  /* 0x8000000311117221 */ /* 0x100fe20000010000 */
[----:B------:R-:W4:Y:S01]  /*42a0*/  MUFU.EX2 R25, R218 ;  /* 0x000000da00197308 */ /* 0x000f220000000800 */
[--C-:B------:R-:W-:Y:S02]  /*42b0*/  FADD.FTZ R18, R18, -R0.reuse ;  /* 0x8000000012127221 */ /* 0x100fe40000010000 */
[--C-:B------:R-:W-:Y:S02]  /*42c0*/  FADD.FTZ R20, R20, -R3.reuse ;  /* 0x8000000314147221 */ /* 0x100fe40000010000 */
[----:B------:R-:W-:Y:S02]  /*42d0*/  FADD.FTZ R21, R21, -R3 ;  /* 0x8000000315157221 */ /* 0x000fe40000010000 */
[--C-:B------:R-:W-:Y:S02]  /*42e0*/  FADD.FTZ R22, R22, -R0.reuse ;  /* 0x8000000016167221 */ /* 0x100fe40000010000 */
[----:B-1----:R-:W-:Y:S01]  /*42f0*/  FMUL.FTZ R21, R26, R21 ;  /* 0x000000151a157220 */ /* 0x002fe20000410000 */
[----:B------:R-:W1:Y:S01]  /*4300*/  MUFU.EX2 R24, R217 ;  /* 0x000000d900187308 */ /* 0x000e620000000800 */
[----:B------:R-:W-:Y:S02]  /*4310*/  FADD.FTZ R23, R23, -R0 ;  /* 0x8000000017177221 */ /* 0x000fe40000010000 */
[----:B------:R-:W-:Y:S01]  /*4320*/  FMUL.FTZ R17, R140, R17 ;  /* 0x000000118c117220 */ /* 0x000fe20000410000 */
[----:B---3--:R-:W-:Y:S01]  /*4330*/  F2FP.BF16.PACK_AB R140, R26, R27 ;  /* 0x0000001b1a8c723e */ /* 0x008fe200000010ff */
[----:B------:R-:W-:Y:S01]  /*4340*/  FMUL.FTZ R3, R27, R20 ;  /* 0x000000141b037220 */ /* 0x000fe20000410000 */
[----:B------:R-:W-:Y:S01]  /*4350*/  F2FP.BF16.PACK_AB R20, R5, R4 ;  /* 0x000000040514723e */ /* 0x000fe200000010ff */
[----:B------:R-:W-:Y:S01]  /*4360*/  FMUL.FTZ R16, R146, R16 ;  /* 0x0000001092107220 */ /* 0x000fe20000410000 */
[----:B------:R-:W-:Y:S01]  /*4370*/  F2FP.BF16.PACK_AB R4, R144, R142 ;  /* 0x0000008e9004723e */ /* 0x000fe200000010ff */
[--C-:B------:R-:W-:Y:S01]  /*4380*/  FADD.FTZ R8, R8, -R2.reuse ;  /* 0x8000000208087221 */ /* 0x100fe20000010000 */
[----:B------:R-:W3:Y:S01]  /*4390*/  MUFU.EX2 R147, R149 ;  /* 0x0000009500937308 */ /* 0x000ee20000000800 */
[--C-:B------:R-:W-:Y:S02]  /*43a0*/  FADD.FTZ R12, R12, -R2.reuse ;  /* 0x800000020c0c7221 */ /* 0x100fe40000010000 */
[--C-:B------:R-:W-:Y:S02]  /*43b0*/  FADD.FTZ R13, R13, -R2.reuse ;  /* 0x800000020d0d7221 */ /* 0x100fe40000010000 */
[----:B----4-:R-:W-:Y:S02]  /*43c0*/  FMUL.FTZ R6, R25, R6 ;  /* 0x0000000619067220 */ /* 0x010fe40000410000 */
[----:B------:R-:W-:Y:S02]  /*43d0*/  FMUL.FTZ R80, R133, R22 ;  /* 0x0000001685507220 */ /* 0x000fe40000410000 */
[----:B------:R-:W-:Y:S01]  /*43e0*/  FMUL.FTZ R22, R135, R8 ;  /* 0x0000000887167220 */ /* 0x000fe20000410000 */
[----:B------:R-:W-:Y:S01]  /*43f0*/  MUFU.EX2 R27, R150 ;  /* 0x00000096001b7308 */ /* 0x000fe20000000800 */
[----:B------:R-:W-:Y:S02]  /*4400*/  FMUL.FTZ R8, R141, R13 ;  /* 0x0000000d8d087220 */ /* 0x000fe40000410000 */
[----:B------:R-:W-:Y:S01]  /*4410*/  FADD.FTZ R29, R29, -R2 ;  /* 0x800000021d1d7221 */ /* 0x000fe20000010000 */
[C---:B-1----:R-:W-:Y:S01]  /*4420*/  F2FP.BF16.PACK_AB R26, R24.reuse, R25 ;  /* 0x00000019181a723e */ /* 0x042fe200000010ff */
[----:B------:R-:W-:Y:S01]  /*4430*/  FMUL.FTZ R7, R24, R7 ;  /* 0x0000000718077220 */ /* 0x000fe20000410000 */
[----:B------:R-:W-:Y:S01]  /*4440*/  F2FP.BF16.PACK_AB R24, R21, R3 ;  /* 0x000000031518723e */ /* 0x000fe200000010ff */
[----:B------:R-:W-:Y:S01]  /*4450*/  FADD.FTZ R3, R19, -R0 ;  /* 0x8000000013037221 */ /* 0x000fe20000010000 */
[----:B------:R-:W-:Y:S01]  /*4460*/  F2FP.BF16.PACK_AB R25, R17, R16 ;  /* 0x000000101119723e */ /* 0x000fe200000010ff */
[----:B------:R-:W1:Y:S01]  /*4470*/  LDS R0, [R241.X4+0x12320] ;  /* 0x01232000f1007984 */ /* 0x000e620000004800 */
[----:B------:R-:W4:Y:S01]  /*4480*/  MUFU.EX2 R19, R151 ;  /* 0x0000009700137308 */ /* 0x000f220000000800 */
[C---:B------:R-:W-:Y:S01]  /*4490*/  F2FP.BF16.PACK_AB R17, R134.reuse, R132 ;  /* 0x000000848611723e */ /* 0x040fe200000010ff */
[----:B------:R-:W-:Y:S01]  /*44a0*/  FMUL.FTZ R134, R134, R3 ;  /* 0x0000000386867220 */ /* 0x000fe20000410000 */
[----:B------:R-:W-:Y:S01]  /*44b0*/  STS [R235+0x12480], R145 ;  /* 0x01248091eb007388 */ /* 0x000fe20000000800 */
[----:B------:R-:W-:Y:S01]  /*44c0*/  FMUL.FTZ R3, R136, R12 ;  /* 0x0000000c88037220 */ /* 0x000fe20000410000 */
[----:B------:R-:W-:Y:S01]  /*44d0*/  F2FP.BF16.PACK_AB R21, R7, R6 ;  /* 0x000000060715723e */ /* 0x000fe200000010ff */
[--C-:B------:R-:W-:Y:S01]  /*44e0*/  FADD.FTZ R9, R9, -R2.reuse ;  /* 0x8000000209097221 */ /* 0x100fe20000010000 */
[----:B------:R-:W-:Y:S01]  /*44f0*/  F2FP.BF16.PACK_AB R7, R137, R135 ;  /* 0x000000878907723e */ /* 0x000fe200000010ff */
[----:B------:R-:W-:Y:S01]  /*4500*/  STS [R236], R26 ;  /* 0x0000001aec007388 */ /* 0x000fe20000000800 */
[----:B------:R-:W-:Y:S01]  /*4510*/  F2FP.BF16.PACK_AB R8, R8, R3 ;  /* 0x000000030808723e */ /* 0x000fe200000010ff */
[----:B------:R-:W-:Y:S01]  /*4520*/  FADD.FTZ R28, R28, -R2 ;  /* 0x800000021c1c7221 */ /* 0x000fe20000010000 */
[----:B---3--:R-:W-:Y:S01]  /*4530*/  F2FP.BF16.PACK_AB R3, R147, R148 ;  /* 0x000000949303723e */ /* 0x008fe200000010ff */
[----:B------:R-:W-:Y:S01]  /*4540*/  STS [R235+0x12c80], R7 ;  /* 0x012c8007eb007388 */ /* 0x000fe20000000800 */
[----:B------:R-:W-:Y:S01]  /*4550*/  F2FP.BF16.PACK_AB R6, R141, R136 ;  /* 0x000000888d06723e */ /* 0x000fe200000010ff */
[----:B------:R-:W-:Y:S01]  /*4560*/  FMUL.FTZ R81, R132, R18 ;  /* 0x0000001284517220 */ /* 0x000fe20000410000 */
[----:B------:R-:W-:Y:S01]  /*4570*/  F2FP.BF16.PACK_AB R16, R138, R133 ;  /* 0x000000858a10723e */ /* 0x000fe200000010ff */
[----:B------:R-:W-:Y:S01]  /*4580*/  STS [R236+0x800], R3 ;  /* 0x00080003ec007388 */ /* 0x000fe20000000800 */
[----:B------:R-:W3:Y:S01]  /*4590*/  MUFU.EX2 R18, R239 ;  /* 0x000000ef00127308 */ /* 0x000ee20000000800 */
[----:B------:R-:W-:Y:S01]  /*45a0*/  FMUL.FTZ R5, R137, R9 ;  /* 0x0000000989057220 */ /* 0x000fe20000410000 */
[----:B------:R-:W-:Y:S01]  /*45b0*/  F2FP.BF16.PACK_AB R9, R134, R81 ;  /* 0x000000518609723e */ /* 0x000fe200000010ff */
[----:B------:R-:W-:Y:S01]  /*45c0*/  STS [R235+0x13480], R143 ;  /* 0x0134808feb007388 */ /* 0x000fe20000000800 */
[----:B------:R-:W-:Y:S02]  /*45d0*/  FMUL.FTZ R23, R138, R23 ;  /* 0x000000178a177220 */ /* 0x000fe40000410000 */
[----:B------:R-:W-:Y:S01]  /*45e0*/  F2FP.BF16.PACK_AB R5, R5, R22 ;  /* 0x000000160505723e */ /* 0x000fe200000010ff */
[----:B------:R-:W-:Y:S01]  /*45f0*/  STS [R236+0x1000], R17 ;  /* 0x00100011ec007388 */ /* 0x000fe20000000800 */
[----:B----4-:R-:W-:Y:S01]  /*4600*/  F2FP.BF16.PACK_AB R2, R19, R27 ;  /* 0x0000001b1302723e */ /* 0x010fe200000010ff */
[----:B------:R-:W-:Y:S01]  /*4610*/  FMUL.FTZ R28, R142, R28 ;  /* 0x0000001c8e1c7220 */ /* 0x000fe20000410000 */
[----:B------:R-:W-:Y:S01]  /*4620*/  F2FP.BF16.PACK_AB R13, R23, R80 ;  /* 0x00000050170d723e */ /* 0x000fe200000010ff */
[----:B------:R-:W-:Y:S01]  /*4630*/  STS [R235+0x13c80], R6 ;  /* 0x013c8006eb007388 */ /* 0x000fe20000000800 */
[----:B------:R-:W-:Y:S03]  /*4640*/  FMUL.FTZ R12, R144, R29 ;  /* 0x0000001d900c7220 */ /* 0x000fe60000410000 */
[----:B------:R3:W-:Y:S02]  /*4650*/  STS [R236+0x1800], R2 ;  /* 0x00180002ec007388 */ /* 0x0007e40000000800 */
[----:B------:R-:W-:Y:S02]  /*4660*/  F2FP.BF16.PACK_AB R12, R12, R28 ;  /* 0x0000001c0c0c723e */ /* 0x000fe400000010ff */
[----:B------:R-:W-:Y:S01]  /*4670*/  STS [R235+0x14480], R140 ;  /* 0x0144808ceb007388 */ /* 0x000fe20000000800 */
[--C-:B-1----:R-:W-:Y:S03]  /*4680*/  FADD.FTZ R10, R10, -R0.reuse ;  /* 0x800000000a0a7221 */ /* 0x102fe60000010000 */
[----:B------:R-:W-:Y:S01]  /*4690*/  STS [R236+0x2000], R16 ;  /* 0x00200010ec007388 */ /* 0x000fe20000000800 */
[--C-:B------:R-:W-:Y:S02]  /*46a0*/  FADD.FTZ R11, R11, -R0.reuse ;  /* 0x800000000b0b7221 */ /* 0x100fe40000010000 */
[----:B------:R-:W-:Y:S01]  /*46b0*/  FMUL.FTZ R10, R148, R10 ;  /* 0x0000000a940a7220 */ /* 0x000fe20000410000 */
[----:B------:R-:W-:Y:S01]  /*46c0*/  STS [R235+0x14c80], R4 ;  /* 0x014c8004eb007388 */ /* 0x000fe20000000800 */
[----:B------:R-:W-:Y:S02]  /*46d0*/  FMUL.FTZ R11, R147, R11 ;  /* 0x0000000b930b7220 */ /* 0x000fe40000410000 */
[--C-:B------:R-:W-:Y:S02]  /*46e0*/  FADD.FTZ R14, R14, -R0.reuse ;  /* 0x800000000e0e7221 */ /* 0x100fe40000010000 */
[--C-:B------:R-:W-:Y:S02]  /*46f0*/  FADD.FTZ R15, R15, -R0.reuse ;  /* 0x800000000f0f7221 */ /* 0x100fe40000010000 */
[----:B------:R-:W-:Y:S02]  /*4700*/  FMUL.FTZ R14, R27, R14 ;  /* 0x0000000e1b0e7220 */ /* 0x000fe40000410000 */
[----:B------:R-:W-:Y:S02]  /*4710*/  FMUL.FTZ R15, R19, R15 ;  /* 0x0000000f130f7220 */ /* 0x000fe40000410000 */
[--C-:B------:R-:W-:Y:S01]  /*4720*/  FADD.FTZ R30, R30, -R0.reuse ;  /* 0x800000001e1e7221 */ /* 0x100fe20000010000 */
[----:B---3--:R-:W-:Y:S01]  /*4730*/  F2FP.BF16.PACK_AB R2, R139, R18 ;  /* 0x000000128b02723e */ /* 0x008fe200000010ff */
[----:B------:R-:W-:Y:S01]  /*4740*/  FADD.FTZ R31, R31, -R0 ;  /* 0x800000001f1f7221 */ /* 0x000fe20000010000 */
[----:B------:R-:W-:Y:S01]  /*4750*/  F2FP.BF16.PACK_AB R0, R15, R14 ;  /* 0x0000000e0f00723e */ /* 0x000fe200000010ff */
[----:B------:R-:W-:Y:S02]  /*4760*/  FMUL.FTZ R18, R18, R30 ;  /* 0x0000001e12127220 */ /* 0x000fe40000410000 */
[----:B------:R1:W-:Y:S01]  /*4770*/  STS [R236+0x2800], R2 ;  /* 0x00280002ec007388 */ /* 0x0003e20000000800 */
[----:B------:R-:W-:Y:S03]  /*4780*/  FMUL.FTZ R139, R139, R31 ;  /* 0x0000001f8b8b7220 */ /* 0x000fe60000410000 */
        /* <DEDUP_REMOVED lines=99> */
[C---:B------:R-:W-:Y:S04]  /*4dc0*/  IMAD.WIDE.U32 R2, R152.reuse, c[0x0][0x208], RZ ;  /* 0x0000820098027a25 */ /* 0x040fe800078e00ff */
[----:B------:R-:W-:Y:S02]  /*4dd0*/  IMAD R4, R152, c[0x0][0x20c], R4 ;  /* 0x0000830098047a24 */ /* 0x000fe400078e0204 */
[----:B------:R-:W-:Y:S02]  /*4de0*/  IMAD.SHL.U32 R6, R2, 0x40, RZ ;  /* 0x0000004002067824 */ /* 0x000fe400078e00ff */
[----:B------:R-:W-:Y:S03]  /*4df0*/  IMAD.IADD R3, R3, 0x1, R4 ;  /* 0x0000000103037824 */ /* 0x000fe600078e0204 */
[----:B------:R-:W-:Y:S02]  /*4e00*/  IADD3 R10, P6, P5, R248, UR12, R6 ;  /* 0x0000000cf80a7c10 */ /* 0x000fe4000fdde006 */
[----:B------:R-:W-:Y:S04]  /*4e10*/  SHF.L.U64.HI R3, R2, 0x6, R3 ;  /* 0x0000000602037819 */ /* 0x000fe80000010203 */
[----:B------:R-:W-:Y:S02]  /*4e20*/  IADD3.X R11, R247, UR6, R3, P6, P5 ;  /* 0x00000006f70b7c10 */ /* 0x000fe4000b7ea403 */
[C---:B--2---:R-:W-:Y:S02]  /*4e30*/  IADD3 R4, P1, R5.reuse, R238, RZ ;  /* 0x000000ee05047210 */ /* 0x044fe40007f3e0ff */
[----:B------:R-:W1:Y:S02]  /*4e40*/  S2R R238, SR_TID.X ;  /* 0x0000000000ee7919 */ /* 0x000e640000002100 */
[----:B---3--:R-:W-:Y:S02]  /*4e50*/  LEA.HI.X.SX32 R7, R5, R153, 0x1, P1 ;  /* 0x0000009905077211 */ /* 0x008fe400008f0eff */
[----:B------:R-:W-:Y:S02]  /*4e60*/  LOP3.LUT P1, RZ, R244, 0x1, RZ, 0xc0, !PT ;  /* 0x00000001f4ff7812 */ /* 0x000fe4000782c0ff */
[C---:B------:R-:W-:Y:S04]  /*4e70*/  LEA R8, P5, R4.reuse, c[0x0][0x280], 0x2 ;  /* 0x0000a00004087a11 */ /* 0x040fe800078a10ff */
[----:B------:R-:W-:Y:S02]  /*4e80*/  LEA.HI.X R9, R4, c[0x0][0x284], R7, 0x2, P5 ;  /* 0x0000a10004097a11 */ /* 0x000fe400028f1407 */
[----:B-1----:R-:W-:Y:S04]  /*4e90*/  SHF.R.S32.HI R153, RZ, 0x1f, R238 ;  /* 0x0000001fff997819 */ /* 0x002fe800000114ee */
[----:B------:R-:W-:Y:S04]  /*4ea0*/  LEA.HI R153, R153, R238, RZ, 0x3 ;  /* 0x000000ee99997211 */ /* 0x000fe800078f18ff */
[----:B------:R-:W-:Y:S04]  /*4eb0*/  SHF.R.S32.HI R153, RZ, 0x3, R153 ;  /* 0x00000003ff997819 */ /* 0x000fe80000011499 */
[----:B------:R-:W-:Y:S02]  /*4ec0*/  IADD3 R2, -R153, R242, -R5 ;  /* 0x000000f299027210 */ /* 0x000fe40007ffe905 */
[----:B------:R-:W1:Y:S01]  /*4ed0*/  S2R R153, SR_TID.X ;  /* 0x0000000000997919 */ /* 0x000e620000002100 */
[----:B------:R-:W-:Y:S02]  /*4ee0*/  IADD3 R5, P6, R6, R248, RZ ;  /* 0x000000f806057210 */ /* 0x000fe40007fde0ff */
[C---:B------:R-:W-:Y:S02]  /*4ef0*/  ISETP.LT.OR P5, PT, R2.reuse, 0x1, !P1 ;  /* 0x000000010200780c */ /* 0x040fe40004fa1670 */
[----:B------:R-:W-:Y:S01]  /*4f00*/  ISETP.LT.OR P1, PT, R2, 0x21, !P1 ;  /* 0x000000210200780c */ /* 0x000fe20004f21670 */
[----:B------:R-:W-:Y:S01]  /*4f10*/  IMAD.X R3, R3, 0x1, R247, P6 ;  /* 0x0000000103037824 */ /* 0x000fe200030e06f7 */
[C---:B------:R-:W-:Y:S04]  /*4f20*/  LEA R6, P6, R5.reuse, c[0x0][0x1f0], 0x1 ;  /* 0x00007c0005067a11 */ /* 0x040fe800078c08ff */
        /* <DEDUP_REMOVED lines=15> */
.L_x_1003:
[-C--:B-1234-:R-:W-:Y:S01]  /*5020*/  HMMA.16816.F32.BF16 R4, R80, R16.reuse, RZ ;  /* 0x000000105004723c */ /* 0x09efe200000418ff */
[----:B------:R-:W2:Y:S01]  /*5030*/  LDL.64 R238, [R1+0x20] ;  /* 0x0000200001ee7983 */ /* 0x000ea20000100a00 */
[----:B------:R-:W-:Y:S02]  /*5040*/  UIADD3 UR9, UR4, 0x1, URZ ;  /* 0x0000000104097890 */ /* 0x000fe4000fffe03f */
[----:B------:R-:W-:Y:S01]  /*5050*/  UISETP.GE.AND UP1, UPT, UR4, 0x1, UPT ;  /* 0x000000010400788c */ /* 0x000fe2000bf26270 */
[----:B------:R-:W3:Y:S01]  /*5060*/  LDL R2, [R1+0x4] ;  /* 0x0000040001027983 */ /* 0x000ee20000100800 */
[----:B------:R-:W-:Y:S02]  /*5070*/  UIADD3 UR8, UR13, 0x1, URZ ;  /* 0x000000010d087890 */ /* 0x000fe4000fffe03f */
[C---:B------:R-:W-:Y:S01]  /*5080*/  HMMA.16816.F32.BF16 R8, R132.reuse, R16, RZ ;  /* 0x000000108408723c */ /* 0x040fe200000418ff */
[----:B------:R-:W4:Y:S01]  /*5090*/  LDL R153, [R1+0x28] ;  /* 0x0000280001997983 */ /* 0x000f220000100800 */
[----:B------:R-:W-:Y:S03]  /*50a0*/  UISETP.GE.AND UP0, UPT, UR13, 0x1, UPT ;  /* 0x000000010d00788c */ /* 0x000fe6000bf06270 */
[----:B------:R-:W-:Y:S01]  /*50b0*/  LDSM.16.M88.4 R140, [R222+0x1800] ;  /* 0x00180000de8c783b */ /* 0x000fe20000000200 */
[----:B------:R-:W-:Y:S02]  /*50c0*/  USEL UR13, UR8, URZ, !UP0 ;  /* 0x0000003f080d7287 */ /* 0x000fe4000c000000 */
        /* <DEDUP_REMOVED lines=52> */
[----:B------:R5:W3:Y:S07]  /*5410*/  LDSM.16.MT88.4 R144, [R0+0x5880] ;  /* 0x005880000090783b */ /* 0x000aee0000004200 */
[----:B------:R-:W-:Y:S01]  /*5420*/  HMMA.16816.F32.BF16 R80, R132, R166, R80 ;  /* 0x000000a68450723c */ /* 0x000fe20000041850 */
[----:B------:R-:W-:Y:S07]  /*5430*/  LDSM.16.MT88.4 R132, [R206+0x17880] ;  /* 0x01788000ce84783b */ /* 0x000fee0000004200 */
[-C--:B-1----:R-:W-:Y:S05]  /*5440*/  HMMA.16816.F32.BF16 R4, R140, R136.reuse, R4 ;  /* 0x000000888c04723c */ /* 0x082fea0000041804 */
[----:B-----5:R-:W-:Y:S03]  /*5450*/  IMAD.SHL.U32 R0, R237, 0x2000, RZ ;  /* 0x00002000ed007824 */ /* 0x020fe600078e00ff */
[C---:B------:R-:W-:Y:S04]  /*5460*/  HMMA.16816.F32.BF16 R8, R148.reuse, R136, R8 ;  /* 0x000000889408723c */ /* 0x040fe80000041808 */
[C---:B--2---:R-:W-:Y:S02]  /*5470*/  IADD3 R3, P1, R0.reuse, R238, RZ ;  /* 0x000000ee00037210 */ /* 0x044fe40007f3e0ff */
[----:B------:R-:W-:Y:S02]  /*5480*/  MOV R237, R152 ;  /* 0x0000009800ed7202 */ /* 0x000fe40000000f00 */
[-C--:B------:R-:W-:Y:S04]  /*5490*/  HMMA.16816.F32.BF16 R12, R148, R138.reuse, R12 ;  /* 0x0000008a940c723c */ /* 0x080fe8000004180c */
[----:B----4-:R-:W-:Y:S01]  /*54a0*/  LEA.HI.X.SX32 R0, R0, R153, 0x1, P1 ;  /* 0x0000009900007211 */ /* 0x010fe200008f0eff */
[----:B---3--:R-:W-:Y:S01]  /*54b0*/  IMAD.MOV.U32 R153, RZ, RZ, R2 ;  /* 0x000000ffff997224 */ /* 0x008fe200078e0002 */
[C---:B------:R-:W-:Y:S02]  /*54c0*/  LEA R2, P1, R3.reuse, c[0x0][0x220], 0x2 ;  /* 0x0000880003027a11 */ /* 0x040fe400078210ff */
[C---:B------:R-:W-:Y:S04]  /*54d0*/  HMMA.16816.F32.BF16 R16, R140.reuse, R138, R16 ;  /* 0x0000008a8c10723c */ /* 0x040fe80000041810 */
[----:B------:R-:W-:Y:S01]  /*54e0*/  LEA.HI.X R3, R3, c[0x0][0x224], R0, 0x2, P1 ;  /* 0x0000890003037a11 */ /* 0x000fe200008f1400 */
[----:B------:R-:W-:Y:S01]  /*54f0*/  IMAD.U32 R0, RZ, RZ, UR4 ;  /* 0x00000004ff007e24 */ /* 0x000fe2000f8e00ff */
[----:B------:R-:W-:Y:S01]  /*5500*/  ISETP.GE.AND P1, PT, R152, R153, PT ;  /* 0x000000999800720c */ /* 0x000fe20003f26270 */
[----:B------:R-:W-:Y:S01]  /*5510*/  USEL UR4, UR9, URZ, !UP1 ;  /* 0x0000003f09047287 */ /* 0x000fe2000c800000 */
[-C--:B------:R-:W-:Y:S01]  /*5520*/  HMMA.16816.F32.BF16 R20, R140, R144.reuse, R20 ;  /* 0x000000908c14723c */ /* 0x080fe20000041814 */
[----:B------:R-:W-:Y:S03]  /*5530*/  RED.E.ADD.F32.FTZ.RN.STRONG.GPU [R2.64], R4 ;  /* 0x000000040200798e */ /* 0x000fe6000c10e78a */
[----:B------:R-:W-:Y:S01]  /*5540*/  LEA R0, R0, R229, 0xd ;  /* 0x000000e500007211 */ /* 0x000fe200078e68ff */
[----:B------:R-:W-:Y:S03]  /*5550*/  RED.E.ADD.F32.FTZ.RN.STRONG.GPU [R2.64+0x400], R5 ;  /* 0x000400050200798e */ /* 0x000fe6000c10e78a */
[C---:B------:R-:W-:Y:S01]  /*5560*/  HMMA.16816.F32.BF16 R24, R148.reuse, R144, R24 ;  /* 0x000000909418723c */ /* 0x040fe20000041818 */
[----:B------:R-:W-:Y:S03]  /*5570*/  RED.E.ADD.F32.FTZ.RN.STRONG.GPU [R2.64+0x800], R6 ;  /* 0x000800060200798e */ /* 0x000fe6000c10e78a */
[----:B------:R-:W-:Y:S01]  /*5580*/  IMAD.SHL.U32 R0, R0, 0x2, RZ ;  /* 0x0000000200007824 */ /* 0x000fe200078e00ff */
[----:B------:R-:W-:Y:S03]  /*5590*/  RED.E.ADD.F32.FTZ.RN.STRONG.GPU [R2.64+0xc00], R7 ;  /* 0x000c00070200798e */ /* 0x000fe6000c10e78a */
[-C--:B------:R-:W-:Y:S01]  /*55a0*/  HMMA.16816.F32.BF16 R28, R148, R146.reuse, R28 ;  /* 0x00000092941c723c */ /* 0x080fe2000004181c */
[----:B------:R-:W-:Y:S04]  /*55b0*/  RED.E.ADD.F32.FTZ.RN.STRONG.GPU [R2.64+0x1000], R8 ;  /* 0x001000080200798e */ /* 0x000fe8000c10e78a */
        /* <DEDUP_REMOVED lines=145> */
.L_x_1001:
[----:B------:R-:W-:Y:S05]  /*5ed0*/  @P1 EXIT ;  /* 0x000000000000194d */ /* 0x000fea0003800000 */
[----:B------:R-:W2:Y:S04]  /*5ee0*/  LDL R4, [R1+0x34] ;  /* 0x0000340001047983 */ /* 0x000ea80000100800 */
[----:B------:R-:W3:Y:S04]  /*5ef0*/  LDL.LU R9, [R1+0x2c] ;  /* 0x00002c0001097983 */ /* 0x000ee80000300800 */
[----:B------:R-:W4:Y:S01]  /*5f00*/  LDL.LU R8, [R1+0x30] ;  /* 0x0000300001087983 */ /* 0x000f220000300800 */
[----:B------:R-:W-:-:S04]  /*5f10*/  ISETP.NE.U32.AND P1, PT, RZ, c[0x0][0x360], PT ;  /* 0x0000d800ff007a0c */ /* 0x000fc80003f25070 */
[----:B------:R-:W-:-:S13]  /*5f20*/  ISETP.NE.AND.EX P1, PT, RZ, c[0x0][0x364], PT, P1 ;  /* 0x0000d900ff007a0c */ /* 0x000fda0003f25310 */
[----:B------:R-:W-:-:S04]  /*5f30*/  @P1 IMAD.MOV.U32 R2, RZ, RZ, 0x4 ;  /* 0x00000004ff021424 */ /* 0x000fc800078e00ff */
[----:B----4-:R-:W-:-:S06]  /*5f40*/  @P1 IMAD.WIDE R2, R8, R2, c[0x0][0x360] ;  /* 0x0000d80008021625 */ /* 0x010fcc00078e0202 */
[----:B------:R2:W4:Y:S01]  /*5f50*/  @P1 LDG.E R3, [R2.64] ;  /* 0x0000000a02031981 */ /* 0x000522000c1e1900 */
[----:B------:R-:W-:Y:S01]  /*5f60*/  IMAD.MOV.U32 R0, RZ, RZ, c[0x0][0x338] ;  /* 0x0000ce00ff007624 */ /* 0x000fe200078e00ff */
[----:B------:R-:W-:Y:S01]  /*5f70*/  SHF.R.S32.HI R16, RZ, 0x1f, R8 ;  /* 0x0000001fff107819 */ /* 0x000fe20000011408 */
[----:B---3--:R-:W-:Y:S01]  /*5f80*/  IMAD.MOV.U32 R7, RZ, RZ, R9 ;  /* 0x000000ffff077224 */ /* 0x008fe200078e0009 */
[----:B-1----:R-:W1:Y:S01]  /*5f90*/  S2R R5, SR_TID.X ;  /* 0x0000000000057919 */ /* 0x002e620000002100 */
[----:B------:R-:W-:Y:S03]  /*5fa0*/  BSSY B0, `(.L_x_1005) ;  /* 0x0000023000007945 */ /* 0x000fe60003800000 */
[----:B------:R-:W-:Y:S01]  /*5fb0*/  BAR.SYNC.DEFER_BLOCKING 0x1, 0x100 ;  /* 0x0044000000007b1d */ /* 0x000fe20000010000 */
[----:B------:R-:W-:Y:S01]  /*5fc0*/  ISETP.NE.AND P0, PT, R0, 0x1, PT ;  /* 0x000000010000780c */ /* 0x000fe20003f05270 */
[----:B------:R-:W-:Y:S01]  /*5fd0*/  IMAD R0, R8, c[0x0][0x2f4], RZ ;  /* 0x0000bd0008007a24 */ /* 0x000fe200078e02ff */
[----:B------:R-:W-:-:S02]  /*5fe0*/  SEL R16, R16, RZ, !P1 ;  /* 0x000000ff10107207 */ /* 0x000fc40004800000 */
[----:B------:R-:W-:Y:S01]  /*5ff0*/  SEL R12, R8, RZ, !P1 ;  /* 0x000000ff080c7207 */ /* 0x000fe20004800000 */
[----:B--2---:R-:W-:-:S08]  /*6000*/  IMAD R2, R4, c[0x0][0x358], RZ ;  /* 0x0000d60004027a24 */ /* 0x004fd000078e02ff */
[----:B------:R-:W-:-:S04]  /*6010*/  @P0 IMAD.HI.U32 R4, R9, c[0x0][0x33c], RZ ;  /* 0x0000cf0009040a27 */ /* 0x000fc800078e00ff */
[----:B------:R-:W-:Y:S01]  /*6020*/  IMAD R2, R2, c[0x0][0x2f4], RZ ;  /* 0x0000bd0002027a24 */ /* 0x000fe200078e02ff */
[----:B------:R-:W-:Y:S02]  /*6030*/  @P0 SHF.R.U32.HI R7, RZ, c[0x0][0x340], R4 ;  /* 0x0000d000ff070a19 */ /* 0x000fe40000011604 */
[----:B------:R-:W-:Y:S02]  /*6040*/  SHF.R.S32.HI R4, RZ, 0x1f, R0 ;  /* 0x0000001fff047819 */ /* 0x000fe40000011400 */
[--C-:B------:R-:W-:Y:S01]  /*6050*/  IADD3 R0, P2, P0, R2, R0, R7.reuse ;  /* 0x0000000002007210 */ /* 0x100fe2000785e007 */
[--C-:B------:R-:W-:Y:S01]  /*6060*/  IMAD.MOV R6, RZ, RZ, -R7.reuse ;  /* 0x000000ffff067224 */ /* 0x100fe200078e0a07 */
[----:B------:R-:W-:Y:S02]  /*6070*/  SHF.R.S32.HI R15, RZ, 0x1f, R2 ;  /* 0x0000001fff0f7819 */ /* 0x000fe40000011402 */
[----:B------:R-:W-:Y:S01]  /*6080*/  SHF.R.S32.HI R13, RZ, 0x1f, R7 ;  /* 0x0000001fff0d7819 */ /* 0x000fe20000011407 */
[----:B------:R-:W-:-:S02]  /*6090*/  IMAD.SHL.U32 R14, R0, 0x4, RZ ;  /* 0x00000004000e7824 */ /* 0x000fc400078e00ff */
[----:B------:R-:W-:Y:S01]  /*60a0*/  IMAD R6, R6, c[0x0][0x338], R9 ;  /* 0x0000ce0006067a24 */ /* 0x000fe200078e0209 */
[----:B------:R-:W-:Y:S02]  /*60b0*/  IADD3.X R15, R15, R4, R13, P2, P0 ;  /* 0x000000040f0f7210 */ /* 0x000fe400017e040d */
[----:B-1----:R-:W-:Y:S02]  /*60c0*/  ISETP.NE.AND P2, PT, R5, RZ, PT ;  /* 0x000000ff0500720c */ /* 0x002fe40003f45270 */
        /* <DEDUP_REMOVED lines=11> */
.L_x_1007:
[----:B------:R-:W2:Y:S01]  /*6180*/  LDG.E.STRONG.GPU R0, [R4.64] ;  /* 0x0000000a04007981 */ /* 0x000ea2000c1ef900 */
[----:B------:R-:W-:Y:S01]  /*6190*/  YIELD ;  /* 0x0000000000007946 */ /* 0x000fe20003800000 */
[----:B--2---:R-:W-:Y:S01]  /*61a0*/  ISETP.NE.AND P0, PT, R0, R6, PT ;  /* 0x000000060000720c */ /* 0x004fe20003f05270 */
[----:B------:R-:W-:-:S12]  /*61b0*/  CCTL.IVALL ;  /* 0x00000000ff00798f */ /* 0x000fd80002000000 */
[----:B------:R-:W-:Y:S05]  /*61c0*/  @P0 BRA `(.L_x_1007) ;  /* 0xffffffb000000947 */ /* 0x000fea000383ffff */
.L_x_1006:
[----:B------:R-:W-:Y:S05]  /*61d0*/  BSYNC B0 ;  /* 0x0000000000007941 */ /* 0x000fea0003800000 */
.L_x_1005:
[----:B------:R-:W-:Y:S01]  /*61e0*/  MOV R17, 0xffffffff ;  /* 0xffffffff00117802 */ /* 0x000fe20000000f00 */
[----:B------:R-:W-:Y:S05]  /*61f0*/  BRA.CONV ~URZ, `(.L_x_1008) ;  /* 0x000000237f007947 */ /* 0x000fea000b800000 */
[----:B------:R-:W-:Y:S02]  /*6200*/  MOV R8, 0x6220 ;  /* 0x0000622000087802 */ /* 0x000fe40000000f00 */
[----:B------:R-:W-:Y:S05]  /*6210*/  CALL.REL.NOINC `($__internal_5_$__cuda_sm70_warpsync) ;  /* 0x00000ab000007944 */ /* 0x000fea0003c00000 */
.L_x_1008:
[----:B------:R-:W2:Y:S04]  /*6220*/  LDL.LU R0, [R1+0x34] ;  /* 0x0000340001007983 */ /* 0x000ea80000300800 */
[----:B------:R-:W1:Y:S02]  /*6230*/  S2R R9, SR_TID.X ;  /* 0x0000000000097919 */ /* 0x000e640000002100 */
[----:B-1----:R-:W-:Y:S01]  /*6240*/  SHF.R.S32.HI R8, RZ, 0x1f, R9 ;  /* 0x0000001fff087819 */ /* 0x002fe20000011409 */
[----:B------:R-:W-:-:S06]  /*6250*/  NOP ;  /* 0x0000000000007918 */ /* 0x000fcc0000000000 */
[----:B--2---:R-:W-:-:S05]  /*6260*/  IMAD R0, R0, 0x3000, RZ ;  /* 0x0000300000007824 */ /* 0x004fca00078e02ff */
[----:B------:R-:W-:Y:S02]  /*6270*/  IADD3 R10, P1, P0, R2, R0, R9 ;  /* 0x00000000020a7210 */ /* 0x000fe4000783e009 */
[----:B------:R-:W-:Y:S01]  /*6280*/  SHF.R.S32.HI R2, RZ, 0x1f, R0 ;  /* 0x0000001fff027819 */ /* 0x000fe20000011400 */
[----:B------:R-:W-:-:S03]  /*6290*/  IMAD R0, R13, c[0x0][0x328], RZ ;  /* 0x0000ca000d007a24 */ /* 0x000fc600078e02ff */
[----:B------:R-:W-:Y:S01]  /*62a0*/  IADD3.X R11, R3, R2, R8, P1, P0 ;  /* 0x00000002030b7210 */ /* 0x000fe20000fe0408 */
        /* <DEDUP_REMOVED lines=59> */
[----:B-1----:R-:W-:Y:S05]  /*6660*/  CALL.REL.NOINC `($__internal_5_$__cuda_sm70_warpsync) ;  /* 0x0000066000007944 */ /* 0x002fea0003c00000 */
.L_x_1009:
        /* <DEDUP_REMOVED lines=12> */
.L_x_1011:
[----:B------:R-:W-:Y:S05]  /*6730*/  BSYNC B0 ;  /* 0x0000000000007941 */ /* 0x000fea0003800000 */
.L_x_1010:
[----:B--2---:R-:W-:Y:S01]  /*6740*/  IADD3 R4, P0, R14, c[0x0][0x348], RZ ;  /* 0x0000d2000e047a10 */ /* 0x004fe20007f1e0ff */
[----:B------:R-:W-:Y:S03]  /*6750*/  BSSY B0, `(.L_x_1012) ;  /* 0x0000008000007945 */ /* 0x000fe60003800000 */
[----:B------:R-:W-:Y:S01]  /*6760*/  IADD3.X R5, R15, c[0x0][0x34c], RZ, P0, !PT ;  /* 0x0000d3000f057a10 */ /* 0x000fe200007fe4ff */
[----:B------:R-:W-:Y:S05]  /*6770*/  @P2 BRA `(.L_x_1013) ;  /* 0x0000005000002947 */ /* 0x000fea0003800000 */
.L_x_1014:
[----:B------:R-:W2:Y:S01]  /*6780*/  LDG.E.STRONG.GPU R0, [R4.64] ;  /* 0x0000000a04007981 */ /* 0x000ea2000c1ef900 */
[----:B------:R-:W-:Y:S01]  /*6790*/  YIELD ;  /* 0x0000000000007946 */ /* 0x000fe20003800000 */
[----:B--2---:R-:W-:Y:S01]  /*67a0*/  ISETP.NE.AND P0, PT, R0, R6, PT ;  /* 0x000000060000720c */ /* 0x004fe20003f05270 */
[----:B------:R-:W-:-:S12]  /*67b0*/  CCTL.IVALL ;  /* 0x00000000ff00798f */ /* 0x000fd80002000000 */
[----:B------:R-:W-:Y:S05]  /*67c0*/  @P0 BRA `(.L_x_1014) ;  /* 0xffffffb000000947 */ /* 0x000fea000383ffff */
.L_x_1013:
[----:B------:R-:W-:Y:S05]  /*67d0*/  BSYNC B0 ;  /* 0x0000000000007941 */ /* 0x000fea0003800000 */
.L_x_1012:
[----:B------:R-:W-:Y:S05]  /*67e0*/  BRA.CONV ~URZ, `(.L_x_1015) ;  /* 0x000000237f007947 */ /* 0x000fea000b800000 */
[----:B------:R-:W-:Y:S02]  /*67f0*/  MOV R8, 0x6810 ;  /* 0x0000681000087802 */ /* 0x000fe40000000f00 */
[----:B-1----:R-:W-:Y:S05]  /*6800*/  CALL.REL.NOINC `($__internal_5_$__cuda_sm70_warpsync) ;  /* 0x000004c000007944 */ /* 0x002fea0003c00000 */
.L_x_1015:
        /* <DEDUP_REMOVED lines=64> */
.L_x_1016:
        /* <DEDUP_REMOVED lines=12> */
        .weak           $__internal_5_$__cuda_sm70_warpsync
        .type           $__internal_5_$__cuda_sm70_warpsync,@function
        .size           $__internal_5_$__cuda_sm70_warpsync,(.L_x_2314 - $__internal_5_$__cuda_sm70_warpsync)
$__internal_5_$__cuda_sm70_warpsync:
[----:B------:R-:W-:Y:S01]  /*6cd0*/  MOV R9, 0x0 ;  /* 0x0000000000097802 */ /* 0x000fe20000000f00 */
[----:B------:R-:W-:Y:S04]  /*6ce0*/  WARPSYNC R17 ;  /* 0x0000001100007348 */ /* 0x000fe80003800000 */
[----:B------:R-:W-:Y:S05]  /*6cf0*/  RET.REL.NODEC R8 `(_ZN7cutlass13device_kernelIN5flash19enable_sm80_to_sm89INS1_16FlashAttnBwdSm80INS1_25CollectiveMainloopBwdSm80ILi2ELi1EN4cute5tupleIJNS5_1CILi64EEENS7_ILi96EEENS7_ILi128EEEEEENS_10bfloat16_tEfNS_4arch4Sm80ELb1ELb0ELb0ELb1ELb1ELb0ELb0ELb0ELi2ELi2ELi2ELi2ELb1EEENS1_24CollectiveEpilogueBwdGQAISB_fSE_Li256ELb1ELb1EEENS1_25SingleTileBwdLPTSchedulerILb1ELi96ELb1EEEEEEEEEvNT_6ParamsE) ;  /* 0xffff930008007950 */ /* 0x000fea0003c3ffff */
.L_x_1017:
        /* <DEDUP_REMOVED lines=16> */
.L_x_2314:


//--------------------- .text._ZN7cutlass13device_kernelIN5flash19enable_sm80_to_sm89INS1_16FlashAttnBwdSm80INS1_25CollectiveMainloopBwdSm80ILi2ELi2EN4cute5tupleIJNS5_1CILi64EEENS7_ILi128EEES9_EEENS_10bfloat16_tEfNS_4arch4Sm80ELb0ELb0ELb0ELb0ELb0ELb0ELb0ELb0ELi2ELi2ELi2ELi2ELb0EEENS1_21CollectiveEpilogueBwdISA_SB_SD_Li256ELb0ELb0ELi4EEENS1_19SingleTileSchedulerILb0ELb0ELb0ELi128EEEEEEEEEvNT_6ParamsE --------------------------
	.section	.text._ZN7cutlass13device_kernelIN5flash19enable_sm80_to_sm89INS1_16FlashAttnBwdSm80INS1_25CollectiveMainloopBwdSm80ILi2ELi2EN4cute5tupleIJNS5_1CILi64EEENS7_ILi128EEES9_EEENS_10bfloat16_tEfNS_4arch4Sm80ELb0ELb0ELb0ELb0ELb0ELb0ELb0ELb0ELi2ELi2ELi2ELi2ELb0EEENS1_21CollectiveEpilogueBwdISA_SB_SD_Li256ELb0ELb0ELi4EEENS1_19SingleTileSchedulerILb0ELb0ELb0ELi128EEEEEEEEEvNT_6ParamsE,"ax",@progbits
	.sectioninfo	@"SHI_REGISTERS=255"
	.align	128
.text._ZN7cutlass13device_kernelIN5flash19enable_sm80_to_sm89INS1_16FlashAttnBwdSm80INS1_25CollectiveMainloopBwdSm80ILi2ELi2EN4cute5tupleIJNS5_1CILi64EEENS7_ILi128EEES9_EEENS_10bfloat16_tEfNS_4arch4Sm80ELb0ELb0ELb0ELb0ELb0ELb0ELb0ELb0ELi2ELi2ELi2ELi2ELb0EEENS1_21CollectiveEpilogueBwdISA_SB_SD_Li256ELb0ELb0ELi4EEENS1_19SingleTileSchedulerILb0ELb0ELb0ELi128EEEEEEEEEvNT_6ParamsE:
        .type           _ZN7cutlass13device_kernelIN5flash19enable_sm80_to_sm89INS1_16FlashAttnBwdSm80INS1_25CollectiveMainloopBwdSm80ILi2ELi2EN4cute5tupleIJNS5_1CILi64EEENS7_ILi128EEES9_EEENS_10bfloat16_tEfNS_4arch4Sm80ELb0ELb0ELb0ELb0ELb0ELb0ELb0ELb0ELi2ELi2ELi2ELi2ELb0EEENS1_21CollectiveEpilogueBwdISA_SB_SD_Li256ELb0ELb0ELi4EEENS1_19SingleTileSchedulerILb0ELb0ELb0ELi128EEEEEEEEEvNT_6ParamsE,@function
        .size           _ZN7cutlass13device_kernelIN5flash19enable_sm80_to_sm89INS1_16FlashAttnBwdSm80INS1_25CollectiveMainloopBwdSm80ILi2ELi2EN4cute5tupleIJNS5_1CILi64EEENS7_ILi128EEES9_EEENS_10bfloat16_tEfNS_4arch4Sm80ELb0ELb0ELb0ELb0ELb0ELb0ELb0ELb0ELi2ELi2ELi2ELi2ELb0EEENS1_21CollectiveEpilogueBwdISA_SB_SD_Li256ELb0ELb0ELi4EEENS1_19SingleTileSchedulerILb0ELb0ELb0ELi128EEEEEEEEEvNT_6ParamsE,(.L_x_2316 - _ZN7cutlass13device_kernelIN5flash19enable_sm80_to_sm89INS1_16FlashAttnBwdSm80INS1_25CollectiveMainloopBwdSm80ILi2ELi2EN4cute5tupleIJNS5_1CILi64EEENS7_ILi128EEES9_EEENS_10bfloat16_tEfNS_4arch4Sm80ELb0ELb0ELb0ELb0ELb0ELb0ELb0ELb0ELi2ELi2ELi2ELi2ELb0EEENS1_21CollectiveEpilogueBwdISA_SB_SD_Li256ELb0ELb0ELi4EEENS1_19SingleTileSchedulerILb0ELb0ELb0ELi128EEEEEEEEEvNT_6ParamsE)
        .other          _ZN7cutlass13device_kernelIN5flash19enable_sm80_to_sm89INS1_16FlashAttnBwdSm80INS1_25CollectiveMainloopBwdSm80ILi2ELi2EN4cute5tupleIJNS5_1CILi64EEENS7_ILi128EEES9_EEENS_10bfloat16_tEfNS_4arch4Sm80ELb0ELb0ELb0ELb0ELb0ELb0ELb0ELb0ELi2ELi2ELi2ELi2ELb0EEENS1_21CollectiveEpilogueBwdISA_SB_SD_Li256ELb0ELb0ELi4EEENS1_19SingleTileSchedulerILb0ELb0ELb0ELi128EEEEEEEEEvNT_6ParamsE,@"STO_CUDA_ENTRY STV_DEFAULT"
_ZN7cutlass13device_kernelIN5flash19enable_sm80_to_sm89INS1_16FlashAttnBwdSm80INS1_25CollectiveMainloopBwdSm80ILi2ELi2EN4cute5tupleIJNS5_1CILi64EEENS7_ILi128EEES9_EEENS_10bfloat16_tEfNS_4arch4Sm80ELb0ELb0ELb0ELb0ELb0ELb0ELb0ELb0ELi2ELi2ELi2ELi2ELb0EEENS1_21CollectiveEpilogueBwdISA_SB_SD_Li256ELb0ELb0ELi4EEENS1_19SingleTileSchedulerILb0ELb0ELb0ELi128EEEEEEEEEvNT_6ParamsE:
[----:B------:R-:W-:Y:S02]  /*0000*/  MOV R1, c[0x0][0x28] ;  /* 0x00000a0000017a02 */ /* 0x000fe40000000f00 */
[----:B------:R-:W1:Y:S02]  /*0010*/  S2UR UR17, SR_CTAID.Z ;  /* 0x00000000001179c3 */ /* 0x000e640000002700 */
[----:B-1----:R-:W-:-:S13]  /*0020*/  ISETP.LE.AND P0, PT, RZ, UR17, PT ;  /* 0x00000011ff007c0c */ /* 0x002fda000bf03270 */
[----:B------:R-:W-:Y:S05]  /*0030*/  @!P0 EXIT ;  /* 0x000000000000894d */ /* 0x000fea0003800000 */
[----:B------:R-:W1:Y:S01]  /*0040*/  S2UR UR9, SR_CTAID.Y ;  /* 0x00000000000979c3 */ /* 0x000e620000002600 */
[----:B------:R-:W2:Y:S01]  /*0050*/  S2R R234, SR_TID.X ;  /* 0x0000000000ea7919 */ /* 0x000ea20000002100 */
[----:B------:R-:W-:Y:S01]  /*0060*/  ULDC.64 UR4, c[0x0][0x248] ;  /* 0x0000920000047ab9 */ /* 0x000fe20000000a00 */
[----:B------:R-:W-:Y:S01]  /*0070*/  IMAD.MOV.U32 R4, RZ, RZ, -0x80 ;  /* 0xffffff80ff047424 */ /* 0x000fe200078e00ff */
[----:B------:R-:W-:Y:S01]  /*0080*/  UISETP.NE.AND UP0, UPT, UR4, 0x1, UPT ;  /* 0x000000010400788c */ /* 0x000fe2000bf05270 */
[----:B------:R-:W3:Y:S01]  /*0090*/  S2R R22, SR_CTAID.X ;  /* 0x0000000000167919 */ /* 0x000ee20000002500 */
[----:B------:R-:W-:Y:S02]  /*00a0*/  USHF.R.S32.HI UR15, URZ, 0x1f, UR17 ;  /* 0x0000001f3f0f7899 */ /* 0x000fe40008011411 */
[----:B------:R-:W-:Y:S02]  /*00b0*/  ULDC UR4, c[0x0][0x250] ;  /* 0x0000940000047ab9 */ /* 0x000fe40000000800 */
[----:B------:R-:W-:-:S02]  /*00c0*/  ULDC.64 UR22, c[0x0][0x118] ;  /* 0x0000460000167ab9 */ /* 0x000fc40000000a00 */
[----:B------:R-:W-:Y:S02]  /*00d0*/  ULDC.64 UR12, c[0x0][0x178] ;  /* 0x00005e00000c7ab9 */ /* 0x000fe40000000a00 */
[----:B------:R-:W-:Y:S02]  /*00e0*/  USHF.L.U32 UR14, UR12, 0x6, URZ ;  /* 0x000000060c0e7899 */ /* 0x000fe4000800063f */
[----:B-1----:R-:W-:Y:S01]  /*00f0*/  UIMAD.WIDE.U32 UR10, UR9, UR5, URZ ;  /* 0x00000005090a72a5 */ /* 0x002fe2000f8e003f */
[----:B--2---:R-:W-:Y:S01]  /*0100*/  SHF.R.S32.HI R2, RZ, 0x1f, R234 ;  /* 0x0000001fff027819 */ /* 0x004fe200000114ea */
[----:B------:R-:W-:Y:S01]  /*0110*/  UMOV UR6, UR9 ;  /* 0x0000000900067c82 */ /* 0x000fe20008000000 */
[----:B------:R-:W-:Y:S01]  /*0120*/  IMAD.U32 R3, RZ, RZ, UR9 ;  /* 0x00000009ff037e24 */ /* 0x000fe2000f8e00ff */
[----:B------:R-:W-:Y:S01]  /*0130*/  @UP0 USHF.R.U32.HI UR6, URZ, UR4, UR11 ;  /* 0x000000043f060299 */ /* 0x000fe2000801160b */
[CC--:B------:R-:W-:Y:S01]  /*0140*/  LEA.HI R9, R2.reuse, R234.reuse, RZ, 0x3 ;  /* 0x000000ea02097211 */ /* 0x0c0fe200078f18ff */
[----:B------:R-:W-:Y:S01]  /*0150*/  USHF.R.S32.HI UR24, URZ, 0x1f, UR9 ;  /* 0x0000001f3f187899 */ /* 0x000fe20008011409 */
[----:B------:R-:W-:Y:S01]  /*0160*/  LEA.HI R8, R2, R234, RZ, 0x6 ;  /* 0x000000ea02087211 */ /* 0x000fe200078f30ff */
[----:B------:R-:W-:Y:S01]  /*0170*/  USHF.R.S32.HI UR7, URZ, 0x1f, UR6 ;  /* 0x0000001f3f077899 */ /* 0x000fe20008011406 */
[----:B------:R-:W-:Y:S01]  /*0180*/  SHF.R.S32.HI R240, RZ, 0x3, R9 ;  /* 0x00000003fff07819 */ /* 0x000fe20000011409 */
[----:B------:R-:W-:Y:S01]  /*0190*/  ULDC.64 UR4, c[0x0][0x1e0] ;  /* 0x0000780000047ab9 */ /* 0x000fe20000000a00 */
[----:B------:R-:W-:Y:S01]  /*01a0*/  LOP3.LUT R9, R9, 0xfffffff8, RZ, 0xc0, !PT ;  /* 0xfffffff809097812 */ /* 0x000fe200078ec0ff */
[----:B------:R-:W-:Y:S01]  /*01b0*/  UIMAD UR4, UR7, UR4, URZ ;  /* 0x00000004070472a4 */ /* 0x000fe2000f8e023f */
[----:B------:R-:W-:Y:S01]  /*01c0*/  SHF.R.S32.HI R241, RZ, 0x1f, R240 ;  /* 0x0000001ffff17819 */ /* 0x000fe200000114f0 */
[----:B------:R-:W-:Y:S01]  /*01d0*/  IMAD.SHL.U32 R10, R240, 0x40, RZ ;  /* 0x00000040f00a7824 */ /* 0x000fe200078e00ff */
[----:B------:R-:W-:Y:S01]  /*01e0*/  SHF.R.S32.HI R8, RZ, 0x6, R8 ;  /* 0x00000006ff087819 */ /* 0x000fe20000011408 */
[----:B------:R-:W-:Y:S01]  /*01f0*/  IMAD.IADD R9, R234, 0x1, -R9 ;  /* 0x00000001ea097824 */ /* 0x000fe200078e0a09 */
[----:B------:R-:W-:Y:S01]  /*0200*/  UIMAD UR8, UR6, UR5, UR4 ;  /* 0x00000005060872a4 */ /* 0x000fe2000f8e0204 */
[----:B------:R-:W-:Y:S01]  /*0210*/  IMAD.U32 R12, RZ, RZ, UR6 ;  /* 0x00000006ff0c7e24 */ /* 0x000fe2000f8e00ff */
[----:B------:R-:W-:Y:S01]  /*0220*/  LOP3.LUT R10, R10, 0x1c0, RZ, 0xc0, !PT ;  /* 0x000001c00a0a7812 */ /* 0x000fe200078ec0ff */
[----:B------:R-:W-:Y:S01]  /*0230*/  IMAD.SHL.U32 R18, R9, 0x8, RZ ;  /* 0x0000000809127824 */ /* 0x000fe200078e00ff */
[----:B------:R-:W-:Y:S01]  /*0240*/  ULDC.64 UR4, c[0x0][0x1b0] ;  /* 0x00006c0000047ab9 */ /* 0x000fe20000000a00 */
[C---:B------:R-:W-:Y:S01]  /*0250*/  IMAD R24, R241.reuse, c[0x0][0x208], RZ ;  /* 0x00008200f1187a24 */ /* 0x040fe200078e02ff */
[----:B------:R-:W-:Y:S01]  /*0260*/  UIMAD UR4, UR7, UR4, URZ ;  /* 0x00000004070472a4 */ /* 0x000fe2000f8e023f */
[----:B------:R-:W-:Y:S01]  /*0270*/  IMAD R26, R241, c[0x0][0x178], RZ ;  /* 0x00005e00f11a7a24 */ /* 0x000fe200078e02ff */
[--C-:B------:R-:W-:Y:S01]  /*0280*/  SHF.R.S32.HI R19, RZ, 0x1f, R18.reuse ;  /* 0x0000001fff137819 */ /* 0x100fe20000011412 */
[----:B------:R-:W-:Y:S01]  /*0290*/  IMAD.SHL.U32 R7, R8, 0x200, RZ ;  /* 0x0000020008077824 */ /* 0x000fe200078e00ff */
[----:B------:R-:W-:Y:S01]  /*02a0*/  UIMAD UR10, UR6, UR5, UR4 ;  /* 0x00000005060a72a4 */ /* 0x000fe2000f8e0204 */
[----:B------:R-:W-:Y:S01]  /*02b0*/  LOP3.LUT R0, R10, 0x38, R18, 0xf8, !PT ;  /* 0x000000380a007812 */ /* 0x000fe200078ef812 */
[----:B------:R-:W-:Y:S01]  /*02c0*/  IMAD R24, R240, c[0x0][0x20c], R24 ;  /* 0x00008300f0187a24 */ /* 0x000fe200078e0218 */
[----:B------:R-:W-:Y:S01]  /*02d0*/  ULDC.64 UR4, c[0x0][0x210] ;  /* 0x0000840000047ab9 */ /* 0x000fe20000000a00 */
[C---:B------:R-:W-:Y:S01]  /*02e0*/  IMAD.WIDE.U32 R14, R12.reuse, c[0x0][0x1e0], R18 ;  /* 0x000078000c0e7a25 */ /* 0x040fe200078e0012 */
[----:B------:R-:W-:Y:S01]  /*02f0*/  ULDC.64 UR6, c[0x0][0x180] ;  /* 0x0000600000067ab9 */ /* 0x000fe20000000a00 */
[----:B------:R-:W-:Y:S01]  /*0300*/  SHF.R.U32.HI R10, RZ, 0x3, R10 ;  /* 0x00000003ff0a7819 */ /* 0x000fe2000001160a */
[----:B------:R-:W-:Y:S01]  /*0310*/  UIMAD UR4, UR24, UR4, URZ ;  /* 0x00000004180472a4 */ /* 0x000fe2000f8e023f */
[----:B------:R-:W-:Y:S01]  /*0320*/  IMAD.WIDE.U32 R12, R12, c[0x0][0x1b0], R18 ;  /* 0x00006c000c0c7a25 */ /* 0x000fe200078e0012 */
[----:B------:R-:W-:Y:S01]  /*0330*/  UIMAD UR6, UR24, UR6, URZ ;  /* 0x00000006180672a4 */ /* 0x000fe2000f8e023f */
[----:B------:R-:W-:Y:S01]  /*0340*/  LOP3.LUT R10, R7, R0, R10, 0xf6, !PT ;  /* 0x00000000070a7212 */ /* 0x000fe200078ef60a */
[----:B------:R-:W-:Y:S01]  /*0350*/  UMOV UR11, 0x6 ;  /* 0x00000006000b7882 */ /* 0x000fe20000000000 */
[C---:B------:R-:W-:Y:S01]  /*0360*/  IMAD.WIDE.U32 R16, R240.reuse, c[0x0][0x208], R18 ;  /* 0x00008200f0107a25 */ /* 0x040fe200078e0012 */
[----:B------:R-:W-:Y:S01]  /*0370*/  IADD3 R13, R13, UR10, RZ ;  /* 0x0000000a0d0d7c10 */ /* 0x000fe2000fffe0ff */
[----:B------:R-:W-:Y:S01]  /*0380*/  UIMAD UR10, UR9, UR5, UR4 ;  /* 0x00000005090a72a4 */ /* 0x000fe2000f8e0204 */
[----:B------:R-:W-:Y:S01]  /*0390*/  IADD3 R15, R15, UR8, RZ ;  /* 0x000000080f0f7c10 */ /* 0x000fe2000fffe0ff */
[C---:B------:R-:W-:Y:S01]  /*03a0*/  IMAD R26, R240.reuse, c[0x0][0x17c], R26 ;  /* 0x00005f00f01a7a24 */ /* 0x040fe200078e021a */
[----:B------:R-:W-:Y:S01]  /*03b0*/  UIMAD UR8, UR9, UR7, UR6 ;  /* 0x00000007090872a4 */ /* 0x000fe2000f8e0206 */
[----:B------:R-:W-:Y:S01]  /*03c0*/  IMAD.WIDE.U32 R20, R240, c[0x0][0x178], R18 ;  /* 0x00005e00f0147a25 */ /* 0x000fe200078e0012 */
[----:B------:R-:W-:Y:S01]  /*03d0*/  ULDC.64 UR4, c[0x0][0x1b8] ;  /* 0x00006e0000047ab9 */ /* 0x000fe20000000a00 */
[C---:B------:R-:W-:Y:S01]  /*03e0*/  ISETP.GE.AND P6, PT, R18.reuse, c[0x0][0x1cc], PT ;  /* 0x0000730012007a0c */ /* 0x040fe20003fc6270 */
[----:B------:R-:W-:Y:S01]  /*03f0*/  ULDC.64 UR6, c[0x0][0x1e8] ;  /* 0x00007a0000067ab9 */ /* 0x000fe20000000a00 */
[----:B------:R-:W-:Y:S01]  /*0400*/  IMAD.IADD R25, R17, 0x1, R24 ;  /* 0x0000000111197824 */ /* 0x000fe200078e0218 */
[----:B------:R-:W-:Y:S01]  /*0410*/  UIMAD UR4, UR15, UR4, URZ ;  /* 0x000000040f0472a4 */ /* 0x000fe2000f8e023f */
[----:B------:R-:W-:Y:S01]  /*0420*/  IMAD.MOV.U32 R24, RZ, RZ, R16 ;  /* 0x000000ffff187224 */ /* 0x000fe200078e0010 */
[----:B------:R-:W-:Y:S01]  /*0430*/  UIMAD UR6, UR15, UR6, URZ ;  /* 0x000000060f0672a4 */ /* 0x000fe2000f8e023f */
[----:B------:R-:W-:Y:S01]  /*0440*/  IMAD.U32 R0, RZ, RZ, UR9 ;  /* 0x00000009ff007e24 */ /* 0x000fe2000f8e00ff */
[----:B------:R-:W-:Y:S01]  /*0450*/  IADD3 R11, R18, 0x40, RZ ;  /* 0x00000040120b7810 */ /* 0x000fe20007ffe0ff */
[----:B------:R-:W-:Y:S01]  /*0460*/  IMAD.IADD R27, R21, 0x1, R26 ;  /* 0x00000001151b7824 */ /* 0x000fe200078e021a */
[----:B------:R-:W-:Y:S01]  /*0470*/  UIMAD UR6, UR17, UR7, UR6 ;  /* 0x00000007110672a4 */ /* 0x000fe2000f8e0206 */
[----:B------:R-:W-:Y:S01]  /*0480*/  IMAD.MOV.U32 R26, RZ, RZ, R20 ;  /* 0x000000ffff1a7224 */ /* 0x000fe200078e0014 */
[----:B------:R-:W-:Y:S01]  /*0490*/  UIMAD UR7, UR17, UR5, UR4 ;  /* 0x00000005110772a4 */ /* 0x000fe2000f8e0204 */
[----:B------:R-:W-:Y:S01]  /*04a0*/  IMAD.WIDE.U32 R24, R0, c[0x0][0x210], R24 ;  /* 0x0000840000187a25 */ /* 0x000fe200078e0018 */
[----:B------:R-:W-:Y:S01]  /*04b0*/  ISETP.GE.AND P5, PT, R11, c[0x0][0x1cc], PT ;  /* 0x000073000b007a0c */ /* 0x000fe20003fa6270 */
[----:B------:R-:W-:-:S02]  /*04c0*/  ULDC.64 UR4, c[0x0][0x188] ;  /* 0x0000620000047ab9 */ /* 0x000fc40000000a00 */
[----:B------:R-:W-:Y:S01]  /*04d0*/  IMAD.U32 R0, RZ, RZ, UR17 ;  /* 0x00000011ff007e24 */ /* 0x000fe2000f8e00ff */
[----:B------:R-:W-:Y:S01]  /*04e0*/  UIMAD UR4, UR15, UR4, URZ ;  /* 0x000000040f0472a4 */ /* 0x000fe2000f8e023f */
[----:B------:R-:W-:Y:S01]  /*04f0*/  IMAD.WIDE.U32 R26, R3, c[0x0][0x180], R26 ;  /* 0x00006000031a7a25 */ /* 0x000fe200078e001a */
[----:B------:R-:W-:Y:S01]  /*0500*/  IADD3 R25, R25, UR10, RZ ;  /* 0x0000000a19197c10 */ /* 0x000fe2000fffe0ff */
[----:B------:R-:W-:Y:S02]  /*0510*/  USHF.L.U64.HI UR13, UR12, UR11, UR13 ;  /* 0x0000000b0c0d7299 */ /* 0x000fe4000801020d */
[----:B------:R-:W-:Y:S01]  /*0520*/  IMAD.WIDE.U32 R12, R0, c[0x0][0x1b8], R12 ;  /* 0x00006e00000c7a25 */ /* 0x000fe200078e000c */
[----:B------:R-:W-:-:S03]  /*0530*/  IADD3 R27, R27, UR8, RZ ;  /* 0x000000081b1b7c10 */ /* 0x000fc6000fffe0ff */
[----:B------:R-:W-:Y:S01]  /*0540*/  IMAD.U32 R20, RZ, RZ, UR17 ;  /* 0x00000011ff147e24 */ /* 0x000fe2000f8e00ff */
[----:B------:R-:W-:Y:S01]  /*0550*/  IADD3 R13, R13, UR7, RZ ;  /* 0x000000070d0d7c10 */ /* 0x000fe2000fffe0ff */
[----:B------:R-:W-:Y:S01]  /*0560*/  IMAD.U32 R3, RZ, RZ, UR17 ;  /* 0x00000011ff037e24 */ /* 0x000fe2000f8e00ff */
[----:B------:R-:W-:Y:S01]  /*0570*/  UIMAD UR7, UR17, UR5, UR4 ;  /* 0x00000005110772a4 */ /* 0x000fe2000f8e0204 */
[----:B------:R-:W-:Y:S02]  /*0580*/  IMAD.WIDE.U32 R20, R20, c[0x0][0x188], R26 ;  /* 0x0000620014147a25 */ /* 0x000fe400078e001a */
[----:B------:R-:W-:Y:S02]  /*0590*/  ULDC.64 UR4, c[0x0][0x218] ;  /* 0x0000860000047ab9 */ /* 0x000fe40000000a00 */
[----:B------:R-:W-:Y:S01]  /*05a0*/  IMAD.WIDE.U32 R14, R3, c[0x0][0x1e8], R14 ;  /* 0x00007a00030e7a25 */ /* 0x000fe200078e000e */
[----:B------:R-:W-:Y:S01]  /*05b0*/  UIMAD UR4, UR15, UR4, URZ ;  /* 0x000000040f0472a4 */ /* 0x000fe2000f8e023f */
[----:B------:R-:W-:-:S02]  /*05c0*/  IADD3 R3, R21, UR7, RZ ;  /* 0x0000000715037c10 */ /* 0x000fc4000fffe0ff */
[----:B---3--:R-:W-:Y:S01]  /*05d0*/  IMAD R4, R22, R4, c[0x0][0x198] ;  /* 0x0000660016047624 */ /* 0x008fe200078e0204 */
[----:B------:R-:W-:Y:S01]  /*05e0*/  LEA R238, P0, R20, c[0x0][0x160], 0x1 ;  /* 0x0000580014ee7a11 */ /* 0x000fe200078008ff */
[----:B------:R-:W-:Y:S01]  /*05f0*/  IMAD.U32 R16, RZ, RZ, UR17 ;  /* 0x00000011ff107e24 */ /* 0x000fe2000f8e00ff */
[----:B------:R-:W-:Y:S01]  /*0600*/  IADD3 R15, R15, UR6, RZ ;  /* 0x000000060f0f7c10 */ /* 0x000fe2000fffe0ff */
[----:B------:R-:W-:Y:S01]  /*0610*/  IMAD.WIDE R22, R22, 0x80, R240 ;  /* 0x0000008016167825 */ /* 0x000fe200078e02f0 */
[----:B------:R-:W-:Y:S01]  /*0620*/  UIMAD UR6, UR17, UR5, UR4 ;  /* 0x00000005110672a4 */ /* 0x000fe2000f8e0204 */
[----:B------:R-:W-:Y:S02]  /*0630*/  LEA.HI.X R239, R20, c[0x0][0x164], R3, 0x1, P0 ;  /* 0x0000590014ef7a11 */ /* 0x000fe400000f0c03 */
[----:B------:R-:W-:Y:S01]  /*0640*/  IMAD.WIDE.U32 R16, R16, c[0x0][0x218], R24 ;  /* 0x0000860010107a25 */ /* 0x000fe200078e0018 */
[----:B------:R-:W-:Y:S02]  /*0650*/  ULDC.64 UR4, c[0x0][0x1d8] ;  /* 0x0000760000047ab9 */ /* 0x000fe40000000a00 */
[----:B------:R-:W-:Y:S01]  /*0660*/  USHF.L.U64.HI UR7, UR4, UR11, UR5 ;  /* 0x0000000b04077299 */ /* 0x000fe20008010205 */
[----:B------:R-:W-:Y:S01]  /*0670*/  IMAD R5, R23, c[0x0][0x1d8], RZ ;  /* 0x0000760017057a24 */ /* 0x000fe200078e02ff */
[----:B------:R-:W-:Y:S01]  /*0680*/  IADD3 R6, R17, UR6, RZ ;  /* 0x0000000611067c10 */ /* 0x000fe2000fffe0ff */
[----:B------:R-:W-:Y:S01]  /*0690*/  IMAD.IADD R3, R4, 0x1, -R240 ;  /* 0x0000000104037824 */ /* 0x000fe200078e0af0 */
[----:B------:R-:W-:Y:S01]  /*06a0*/  LEA R236, P0, R16, c[0x0][0x1f0], 0x1 ;  /* 0x00007c0010ec7a11 */ /* 0x000fe200078008ff */
[C---:B------:R-:W-:Y:S01]  /*06b0*/  IMAD R5, R22.reuse, c[0x0][0x1dc], R5 ;  /* 0x0000770016057a24 */ /* 0x040fe200078e0205 */
[----:B------:R-:W-:Y:S01]  /*06c0*/  USHF.L.U32 UR6, UR4, 0x6, URZ ;  /* 0x0000000604067899 */ /* 0x000fe2000800063f */
[----:B------:R-:W-:Y:S01]  /*06d0*/  IMAD.WIDE.U32 R14, R22, c[0x0][0x1d8], R14 ;  /* 0x00007600160e7a25 */ /* 0x000fe200078e000e */
[----:B------:R-:W-:Y:S01]  /*06e0*/  ISETP.LT.OR P1, PT, R3, 0x1, P6 ;  /* 0x000000010300780c */ /* 0x000fe20003721670 */
[----:B------:R-:W-:Y:S01]  /*06f0*/  ULDC.64 UR4, c[0x0][0x1a8] ;  /* 0x00006a0000047ab9 */ /* 0x000fe20000000a00 */
[----:B------:R-:W-:Y:S01]  /*0700*/  LEA.HI.X R237, R16, c[0x0][0x1f4], R6, 0x1, P0 ;  /* 0x00007d0010ed7a11 */ /* 0x000fe200000f0c06 */
[----:B------:R-:W-:Y:S01]  /*0710*/  IMAD.IADD R5, R15, 0x1, R5 ;  /* 0x000000010f057824 */ /* 0x000fe200078e0205 */
[----:B------:R-:W-:Y:S01]  /*0720*/  LEA R16, P0, R14, c[0x0][0x1c0], 0x1 ;  /* 0x000070000e107a11 */ /* 0x000fe200078008ff */
[----:B------:R-:W-:Y:S01]  /*0730*/  IMAD.SHL.U32 R10, R10, 0x2, RZ ;  /* 0x000000020a0a7824 */ /* 0x000fe200078e00ff */
[----:B------:R-:W-:Y:S01]  /*0740*/  ISETP.LT.OR P3, PT, R3, 0x1, P5 ;  /* 0x000000010300780c */ /* 0x000fe20002f61670 */
[----:B------:R-:W-:Y:S01]  /*0750*/  IMAD R0, R23, c[0x0][0x1a8], RZ ;  /* 0x00006a0017007a24 */ /* 0x000fe200078e02ff */
[C---:B------:R-:W-:Y:S01]  /*0760*/  ISETP.LT.OR P2, PT, R3.reuse, 0x21, P6 ;  /* 0x000000210300780c */ /* 0x040fe20003741670 */
[----:B------:R-:W-:Y:S01]  /*0770*/  IMAD.WIDE.U32 R12, R22, c[0x0][0x1a8], R12 ;  /* 0x00006a00160c7a25 */ /* 0x000fe200078e000c */
[----:B------:R-:W-:Y:S01]  /*0780*/  LEA.HI.X R17, R14, c[0x0][0x1c4], R5, 0x1, P0 ;  /* 0x000071000e117a11 */ /* 0x000fe200000f0c05 */
[----:B------:R-:W-:Y:S01]  /*0790*/  UIADD3 UR10, UP0, UR6, 0x80, URZ ;  /* 0x00000080060a7890 */ /* 0x000fe2000ff1e03f */
[----:B------:R-:W-:Y:S01]  /*07a0*/  IADD3 R14, P0, R16, UR6, RZ ;  /* 0x00000006100e7c10 */ /* 0x000fe2000ff1e0ff */
[----:B------:R-:W-:Y:S01]  /*07b0*/  IMAD.U32 R5, RZ, RZ, UR6 ;  /* 0x00000006ff057e24 */ /* 0x000fe2000f8e00ff */
[----:B------:R-:W-:Y:S01]  /*07c0*/  ISETP.LT.OR P4, PT, R3, 0x21, P5 ;  /* 0x000000210300780c */ /* 0x000fe20002f81670 */
[----:B------:R1:W-:Y:S01]  /*07d0*/  LDGSTS.E.BYPASS.LTC128B.128 [R10+0x8080], [R16.64], !P1 ;  /* 0x08080000100a7fae */ /* 0x0003e2000c901d56 */
[----:B------:R-:W-:Y:S01]  /*07e0*/  IADD3.X R15, R17, UR7, RZ, P0, !PT ;  /* 0x00000007110f7c10 */ /* 0x000fe200087fe4ff */
[----:B------:R-:W-:Y:S01]  /*07f0*/  IMAD R0, R22, c[0x0][0x1ac], R0 ;  /* 0x00006b0016007a24 */ /* 0x000fe200078e0200 */
[----:B------:R-:W-:Y:S01]  /*0800*/  IADD3 R20, P1, P0, R5, 0x80, R16 ;  /* 0x0000008005147810 */ /* 0x000fe2000783e010 */
[----:B------:R1:W-:Y:S01]  /*0810*/  LDGSTS.E.BYPASS.LTC128B.128 [R10+0xc080], [R16.64+0x80], !P3 ;  /* 0x0c080080100a7fae */ /* 0x0003e2000d901d56 */
[----:B------:R-:W-:Y:S01]  /*0820*/  ISETP.LT.OR P3, PT, R3, 0x41, P6 ;  /* 0x000000410300780c */ /* 0x000fe20003761670 */
[----:B------:R-:W-:Y:S01]  /*0830*/  UIADD3.X UR8, URZ, UR7, URZ, UP0, !UPT ;  /* 0x000000073f087290 */ /* 0x000fe200087fe43f */
[----:B------:R-:W-:Y:S01]  /*0840*/  IADD3.X R21, RZ, UR7, R17, P1, P0 ;  /* 0x00000007ff157c10 */ /* 0x000fe20008fe0411 */
[----:B------:R2:W-:Y:S01]  /*0850*/  LDGSTS.E.BYPASS.LTC128B.128 [R10+0x9080], [R14.64], !P2 ;  /* 0x090800000e0a7fae */ /* 0x0005e2000d101d56 */
[----:B------:R-:W-:Y:S01]  /*0860*/  IADD3 R22, P1, R14, UR6, RZ ;  /* 0x000000060e167c10 */ /* 0x000fe2000ff3e0ff */
[----:B------:R-:W-:Y:S01]  /*0870*/  IMAD.IADD R0, R13, 0x1, R0 ;  /* 0x000000010d007824 */ /* 0x000fe200078e0200 */
[----:B------:R-:W-:Y:S01]  /*0880*/  ISETP.LT.OR P2, PT, R3, 0x41, P5 ;  /* 0x000000410300780c */ /* 0x000fe20002f41670 */
[----:B------:R3:W-:Y:S01]  /*0890*/  LDGSTS.E.BYPASS.LTC128B.128 [R10+0xd080], [R20.64], !P4 ;  /* 0x0d080000140a7fae */ /* 0x0007e2000e101d56 */
[----:B------:R-:W-:Y:S01]  /*08a0*/  IADD3.X R23, R15, UR7, RZ, P1, !PT ;  /* 0x000000070f177c10 */ /* 0x000fe20008ffe4ff */
[----:B------:R-:W-:Y:S01]  /*08b0*/  IMAD.SHL.U32 R246, R234, 0x4, RZ ;  /* 0x00000004eaf67824 */ /* 0x000fe200078e00ff */
[----:B------:R-:W-:-:S02]  /*08c0*/  ISETP.LT.OR P5, PT, R3, 0x61, P5 ;  /* 0x000000610300780c */ /* 0x000fc40002fa1670 */
[C---:B------:R-:W-:Y:S01]  /*08d0*/  IADD3 R245, R10.reuse, 0x10080, RZ ;  /* 0x000100800af57810 */ /* 0x040fe20007ffe0ff */
[----:B------:R4:W-:Y:S01]  /*08e0*/  LDGSTS.E.BYPASS.LTC128B.128 [R10+0xa080], [R22.64], !P3 ;  /* 0x0a080000160a7fae */ /* 0x0009e2000d901d56 */
[----:B------:R-:W-:Y:S02]  /*08f0*/  SHF.R.S32.HI R247, RZ, 0x1f, R246 ;  /* 0x0000001ffff77819 */ /* 0x000fe400000114f6 */
[----:B------:R-:W-:Y:S02]  /*0900*/  IADD3 R244, R10, 0x18080, RZ ;  /* 0x000180800af47810 */ /* 0x000fe40007ffe0ff */
[----:B-1----:R-:W-:Y:S02]  /*0910*/  LEA R16, P0, R12, c[0x0][0x190], 0x1 ;  /* 0x000064000c107a11 */ /* 0x002fe400078008ff */
[----:B--2---:R-:W-:Y:S02]  /*0920*/  IADD3 R14, P1, R14, UR10, RZ ;  /* 0x0000000a0e0e7c10 */ /* 0x004fe4000ff3e0ff */
[----:B------:R-:W-:-:S02]  /*0930*/  LEA.HI.X R17, R12, c[0x0][0x194], R0, 0x1, P0 ;  /* 0x000065000c117a11 */ /* 0x000fc400000f0c00 */
[----:B------:R-:W-:Y:S02]  /*0940*/  IADD3.X R15, R15, UR8, RZ, P1, !PT ;  /* 0x000000080f0f7c10 */ /* 0x000fe40008ffe4ff */
[----:B------:R-:W-:Y:S02]  /*0950*/  ISETP.LT.OR P0, PT, R3, 0x61, P6 ;  /* 0x000000610300780c */ /* 0x000fe40003701670 */
[----:B------:R-:W-:Y:S01]  /*0960*/  ISETP.GE.AND P1, PT, R11, c[0x0][0x19c], PT ;  /* 0x000067000b007a0c */ /* 0x000fe20003f26270 */
[----:B------:R1:W-:Y:S01]  /*0970*/  LDGSTS.E.BYPASS.LTC128B.128 [R10+0xe080], [R14.64], !P2 ;  /* 0x0e0800000e0a7fae */ /* 0x0003e2000d101d56 */
[----:B------:R-:W-:Y:S02]  /*0980*/  ISETP.GE.AND P2, PT, R18, c[0x0][0x19c], PT ;  /* 0x0000670012007a0c */ /* 0x000fe40003f46270 */
[----:B------:R-:W-:Y:S01]  /*0990*/  IADD3 R12, P4, R22, UR6, RZ ;  /* 0x00000006160c7c10 */ /* 0x000fe2000ff9e0ff */
[----:B------:R-:W-:Y:S01]  /*09a0*/  USHF.L.U32 UR6, UR4, 0x6, URZ ;  /* 0x0000000604067899 */ /* 0x000fe2000800063f */
[----:B------:R-:W-:-:S02]  /*09b0*/  ISETP.LT.OR P6, PT, R3, 0x1, P2 ;  /* 0x000000010300780c */ /* 0x000fc400017c1670 */
[----:B------:R-:W-:-:S03]  /*09c0*/  IADD3.X R13, R23, UR7, RZ, P4, !PT ;  /* 0x00000007170d7c10 */ /* 0x000fc6000a7fe4ff */
[----:B------:R-:W-:Y:S02]  /*09d0*/  IMAD.U32 R0, RZ, RZ, UR6 ;  /* 0x00000006ff007e24 */ /* 0x000fe4000f8e00ff */
[----:B------:R2:W-:Y:S01]  /*09e0*/  LDGSTS.E.BYPASS.LTC128B.128 [R10+0xb080], [R12.64], !P0 ;  /* 0x0b0800000c0a7fae */ /* 0x0005e2000c101d56 */
[----:B------:R-:W-:Y:S02]  /*09f0*/  ISETP.LT.OR P0, PT, R3, 0x21, P1 ;  /* 0x000000210300780c */ /* 0x000fe40000f01670 */
[----:B-1----:R-:W-:Y:S01]  /*0a00*/  IADD3 R14, P3, R22, UR10, RZ ;  /* 0x0000000a160e7c10 */ /* 0x002fe2000ff7e0ff */
[----:B------:R-:W-:-:S03]  /*0a10*/  UIADD3 UR10, UP0, UR6, 0x80, URZ ;  /* 0x00000080060a7890 */ /* 0x000fc6000ff1e03f */
[----:B------:R-:W-:Y:S01]  /*0a20*/  IADD3.X R15, R23, UR8, RZ, P3, !PT ;  /* 0x00000008170f7c10 */ /* 0x000fe20009ffe4ff */
[----:B------:R-:W-:Y:S01]  /*0a30*/  USHF.L.U64.HI UR8, UR4, UR11, UR5 ;  /* 0x0000000b04087299 */ /* 0x000fe20008010205 */
[C---:B------:R-:W-:Y:S02]  /*0a40*/  ISETP.LT.OR P3, PT, R3.reuse, 0x1, P1 ;  /* 0x000000010300780c */ /* 0x040fe40000f61670 */
[----:B------:R-:W-:Y:S01]  /*0a50*/  ULDC.64 UR4, c[0x0][0x278] ;  /* 0x00009e0000047ab9 */ /* 0x000fe20000000a00 */
[----:B------:R1:W-:Y:S01]  /*0a60*/  LDGSTS.E.BYPASS.LTC128B.128 [R10+0xf080], [R14.64], !P5 ;  /* 0x0f0800000e0a7fae */ /* 0x0003e2000e901d56 */
[----:B------:R-:W-:Y:S01]  /*0a70*/  ISETP.LT.OR P5, PT, R3, 0x21, P2 ;  /* 0x000000210300780c */ /* 0x000fe200017a1670 */
[----:B------:R-:W-:Y:S01]  /*0a80*/  UIADD3.X UR7, URZ, UR8, URZ, UP0, !UPT ;  /* 0x000000083f077290 */ /* 0x000fe200087fe43f */
[----:B--2---:R-:W-:Y:S01]  /*0a90*/  IADD3 R12, P4, R16, UR6, RZ ;  /* 0x00000006100c7c10 */ /* 0x004fe2000ff9e0ff */
[----:B------:R2:W-:Y:S01]  /*0aa0*/  LDGSTS.E.BYPASS.LTC128B.128 [R10+0x80], [R16.64], !P6 ;  /* 0x00080000100a7fae */ /* 0x0005e2000f101d56 */
[----:B------:R-:W-:-:S02]  /*0ab0*/  UIMAD UR11, UR15, UR4, URZ ;  /* 0x000000040f0b72a4 */ /* 0x000fc4000f8e023f */
[----:B------:R-:W-:Y:S01]  /*0ac0*/  IADD3.X R13, R17, UR8, RZ, P4, !PT ;  /* 0x00000008110d7c10 */ /* 0x000fe2000a7fe4ff */
[----:B------:R-:W-:Y:S01]  /*0ad0*/  UIMAD.WIDE.U32 UR18, UR17, UR4, URZ ;  /* 0x00000004111272a5 */ /* 0x000fe2000f8e003f */
[C---:B------:R-:W-:Y:S01]  /*0ae0*/  ISETP.LT.OR P4, PT, R3.reuse, 0x41, P2 ;  /* 0x000000410300780c */ /* 0x040fe20001781670 */
[----:B------:R2:W-:Y:S01]  /*0af0*/  LDGSTS.E.BYPASS.LTC128B.128 [R10+0x4080], [R16.64+0x80], !P3 ;  /* 0x04080080100a7fae */ /* 0x0005e2000d901d56 */
[----:B------:R-:W-:Y:S01]  /*0b00*/  ISETP.LT.OR P2, PT, R3, 0x61, P2 ;  /* 0x000000610300780c */ /* 0x000fe20001741670 */
[----:B------:R-:W-:Y:S02]  /*0b10*/  UIMAD UR11, UR17, UR5, UR11 ;  /* 0x00000005110b72a4 */ /* 0x000fe4000f8e020b */
[----:B------:R5:W-:Y:S01]  /*0b20*/  LDGSTS.E.BYPASS.LTC128B.128 [R10+0x1080], [R12.64], !P5 ;  /* 0x010800000c0a7fae */ /* 0x000be2000e901d56 */
[----:B------:R-:W-:Y:S01]  /*0b30*/  ISETP.GE.AND P5, PT, R11, c[0x0][0x16c], PT ;  /* 0x00005b000b007a0c */ /* 0x000fe20003fa6270 */
[----:B------:R-:W-:Y:S02]  /*0b40*/  ULDC.64 UR4, c[0x0][0x270] ;  /* 0x00009c0000047ab9 */ /* 0x000fe40000000a00 */
[----:B------:R-:W-:-:S02]  /*0b50*/  UIMAD UR4, UR24, UR4, URZ ;  /* 0x00000004180472a4 */ /* 0x000fc4000f8e023f */
[----:B------:R-:W-:Y:S02]  /*0b60*/  UIADD3 UR11, UR19, UR11, URZ ;  /* 0x0000000b130b7290 */ /* 0x000fe4000fffe03f */
[----:B------:R-:W-:Y:S01]  /*0b70*/  UIMAD UR5, UR9, UR5, UR4 ;  /* 0x00000005090572a4 */ /* 0x000fe2000f8e0204 */
[----:B-1----:R-:W-:-:S04]  /*0b80*/  IADD3 R14, P6, P3, R0, 0x80, R16 ;  /* 0x00000080000e7810 */ /* 0x002fc80007bde010 */
[----:B------:R-:W-:Y:S02]  /*0b90*/  IADD3.X R15, RZ, UR8, R17, P6, P3 ;  /* 0x00000008ff0f7c10 */ /* 0x000fe4000b7e6411 */
[C---:B------:R-:W-:Y:S02]  /*0ba0*/  ISETP.LT.OR P3, PT, R3.reuse, 0x41, P1 ;  /* 0x000000410300780c */ /* 0x040fe40000f61670 */
[----:B------:R-:W-:Y:S01]  /*0bb0*/  ISETP.GE.AND P6, PT, R18, c[0x0][0x16c], PT ;  /* 0x00005b0012007a0c */ /* 0x000fe20003fc6270 */
[----:B------:R1:W-:Y:S01]  /*0bc0*/  LDGSTS.E.BYPASS.LTC128B.128 [R10+0x5080], [R14.64], !P0 ;  /* 0x050800000e0a7fae */ /* 0x0003e2000c101d56 */
[----:B------:R-:W-:Y:S02]  /*0bd0*/  ISETP.LT.OR P1, PT, R3, 0x61, P1 ;  /* 0x000000610300780c */ /* 0x000fe40000f21670 */
[----:B------:R-:W-:Y:S02]  /*0be0*/  SEL R0, RZ, 0x1, P6 ;  /* 0x00000001ff007807 */ /* 0x000fe40003000000 */
[----:B------:R-:W-:-:S02]  /*0bf0*/  SEL R3, RZ, 0x2, P5 ;  /* 0x00000002ff037807 */ /* 0x000fc40002800000 */
[----:B------:R-:W-:-:S03]  /*0c00*/  P2R R5, PR, RZ, 0x40 ;  /* 0x00000040ff057803 */ /* 0x000fc60000000000 */
[----:B------:R-:W-:Y:S02]  /*0c10*/  IMAD.IADD R0, R3, 0x1, R0 ;  /* 0x0000000103007824 */ /* 0x000fe400078e0200 */
[----:B------:R-:W-:Y:S01]  /*0c20*/  IMAD.U32 R3, RZ, RZ, UR5 ;  /* 0x00000005ff037e24 */ /* 0x000fe2000f8e00ff */
[----:B------:R-:W-:Y:S01]  /*0c30*/  ULDC.64 UR4, c[0x0][0x208] ;  /* 0x0000820000047ab9 */ /* 0x000fe20000000a00 */
[----:B-1----:R-:W-:-:S04]  /*0c40*/  IADD3 R14, P0, R12, UR6, RZ ;  /* 0x000000060c0e7c10 */ /* 0x002fc8000ff1e0ff */
[----:B------:R-:W-:Y:S02]  /*0c50*/  IADD3.X R15, R13, UR8, RZ, P0, !PT ;  /* 0x000000080d0f7c10 */ /* 0x000fe400087fe4ff */
[----:B-----5:R-:W-:-:S03]  /*0c60*/  IADD3 R12, P0, R12, UR10, RZ ;  /* 0x0000000a0c0c7c10 */ /* 0x020fc6000ff1e0ff */
[----:B------:R1:W-:Y:S01]  /*0c70*/  LDGSTS.E.BYPASS.LTC128B.128 [R10+0x2080], [R14.64], !P4 ;  /* 0x020800000e0a7fae */ /* 0x0003e2000e101d56 */
[----:B------:R-:W-:Y:S02]  /*0c80*/  IADD3.X R13, R13, UR7, RZ, P0, !PT ;  /* 0x000000070d0d7c10 */ /* 0x000fe400087fe4ff */
[----:B------:R-:W-:-:S03]  /*0c90*/  LOP3.LUT P4, RZ, R0, 0x1, RZ, 0xc0, !PT ;  /* 0x0000000100ff7812 */ /* 0x000fc6000788c0ff */
[----:B------:R5:W-:Y:S01]  /*0ca0*/  LDGSTS.E.BYPASS.LTC128B.128 [R10+0x6080], [R12.64], !P3 ;  /* 0x060800000c0a7fae */ /* 0x000be2000d901d56 */
[----:B--2---:R-:W-:-:S04]  /*0cb0*/  IADD3 R16, P3, R14, UR6, RZ ;  /* 0x000000060e107c10 */ /* 0x004fc8000ff7e0ff */
[----:B------:R-:W-:Y:S01]  /*0cc0*/  IADD3.X R17, R15, UR8, RZ, P3, !PT ;  /* 0x000000080f117c10 */ /* 0x000fe20009ffe4ff */
[----:B------:R-:W-:Y:S01]  /*0cd0*/  UMOV UR8, 0x5 ;  /* 0x0000000500087882 */ /* 0x000fe20000000000 */
[----:B------:R-:W-:Y:S01]  /*0ce0*/  LOP3.LUT P3, RZ, R0, 0x2, RZ, 0xc0, !PT ;  /* 0x0000000200ff7812 */ /* 0x000fe2000786c0ff */
[----:B------:R-:W-:Y:S01]  /*0cf0*/  IMAD.U32 R0, RZ, RZ, UR9 ;  /* 0x00000009ff007e24 */ /* 0x000fe2000f8e00ff */
[----:B------:R-:W-:Y:S01]  /*0d00*/  USHF.L.U64.HI UR8, UR4, UR8, UR5 ;  /* 0x0000000804087299 */ /* 0x000fe20008010205 */
[----:B------:R2:W-:Y:S01]  /*0d10*/  LDGSTS.E.BYPASS.LTC128B.128 [R10+0x3080], [R16.64], !P2 ;  /* 0x03080000100a7fae */ /* 0x0005e2000d101d56 */
[----:B-----5:R-:W-:Y:S01]  /*0d20*/  IADD3 R12, P0, R14, UR10, RZ ;  /* 0x0000000a0e0c7c10 */ /* 0x020fe2000ff1e0ff */
[----:B------:R-:W-:-:S03]  /*0d30*/  USHF.L.U32 UR10, UR4, 0x5, URZ ;  /* 0x00000005040a7899 */ /* 0x000fc6000800063f */
[----:B------:R-:W-:Y:S01]  /*0d40*/  IADD3.X R13, R15, UR7, RZ, P0, !PT ;  /* 0x000000070f0d7c10 */ /* 0x000fe200087fe4ff */
[----:B-1----:R-:W-:Y:S01]  /*0d50*/  IMAD.WIDE.U32 R14, R0, c[0x0][0x270], R246 ;  /* 0x00009c00000e7a25 */ /* 0x002fe200078e00f6 */
[----:B------:R-:W-:Y:S01]  /*0d60*/  IADD3 R0, -R240, c[0x0][0x168], RZ ;  /* 0x00005a00f0007a10 */ /* 0x000fe20007ffe1ff */
[----:B------:R-:W-:Y:S02]  /*0d70*/  ULDC.64 UR4, c[0x0][0x288] ;  /* 0x0000a20000047ab9 */ /* 0x000fe40000000a00 */
[----:B------:R1:W-:Y:S01]  /*0d80*/  LDGSTS.E.BYPASS.LTC128B.128 [R10+0x7080], [R12.64], !P1 ;  /* 0x070800000c0a7fae */ /* 0x0003e2000c901d56 */
[C---:B------:R-:W-:Y:S01]  /*0d90*/  ISETP.LT.OR P2, PT, R0.reuse, 0x1, !P4 ;  /* 0x000000010000780c */ /* 0x040fe20006741670 */
[----:B------:R-:W-:Y:S01]  /*0da0*/  ULDC.64 UR6, c[0x0][0x290] ;  /* 0x0000a40000067ab9 */ /* 0x000fe20000000a00 */
[----:B------:R-:W-:Y:S01]  /*0db0*/  ISETP.LT.OR P4, PT, R0, 0x21, !P4 ;  /* 0x000000210000780c */ /* 0x000fe20006781670 */
[----:B------:R-:W0:Y:S01]  /*0dc0*/  LDGDEPBAR ;  /* 0x00000000000079af */ /* 0x000e220000000000 */
[----:B------:R-:W-:Y:S01]  /*0dd0*/  IADD3 R6, P1, R14, UR18, RZ ;  /* 0x000000120e067c10 */ /* 0x000fe2000ff3e0ff */
[----:B------:R-:W-:-:S02]  /*0de0*/  UIMAD UR4, UR24, UR4, URZ ;  /* 0x00000004180472a4 */ /* 0x000fc4000f8e023f */
[----:B------:R-:W-:Y:S01]  /*0df0*/  UIMAD UR12, UR15, UR6, URZ ;  /* 0x000000060f0c72a4 */ /* 0x000fe2000f8e023f */
[----:B------:R-:W-:Y:S01]  /*0e00*/  IADD3.X R3, R15, UR11, R3, P1, !PT ;  /* 0x0000000b0f037c10 */ /* 0x000fe20008ffe403 */
[----:B------:R-:W-:Y:S01]  /*0e10*/  UIMAD UR4, UR9, UR5, UR4 ;  /* 0x00000005090472a4 */ /* 0x000fe2000f8e0204 */
[C---:B------:R-:W-:Y:S01]  /*0e20*/  LEA R14, P1, R6.reuse, c[0x0][0x258], 0x2 ;  /* 0x00009600060e7a11 */ /* 0x040fe200078210ff */
[----:B------:R-:W-:Y:S02]  /*0e30*/  UIMAD.WIDE.U32 UR18, UR17, UR6, URZ ;  /* 0x00000006111272a5 */ /* 0x000fe4000f8e003f */
[----:B------:R5:W-:Y:S01]  /*0e40*/  LDGSTS.E.BYPASS.LTC128B.128 [R10+0x10080], [R238.64], !P2 ;  /* 0x10080000ee0a7fae */ /* 0x000be2000d101d56 */
[----:B------:R-:W-:Y:S01]  /*0e50*/  LEA.HI.X R15, R6, c[0x0][0x25c], R3, 0x2, P1 ;  /* 0x00009700060f7a11 */ /* 0x000fe200008f1403 */
[----:B------:R-:W-:Y:S01]  /*0e60*/  IMAD.U32 R3, RZ, RZ, UR14 ;  /* 0x0000000eff037e24 */ /* 0x000fe2000f8e00ff */
[----:B------:R-:W-:Y:S02]  /*0e70*/  UIMAD UR12, UR17, UR7, UR12 ;  /* 0x00000007110c72a4 */ /* 0x000fe4000f8e020c */
[----:B------:R-:W-:-:S02]  /*0e80*/  USHF.L.U32 UR5, UR10, 0x1, URZ ;  /* 0x000000010a057899 */ /* 0x000fc4000800063f */
[----:B------:R-:W-:Y:S02]  /*0e90*/  UIADD3 UR12, UR19, UR12, URZ ;  /* 0x0000000c130c7290 */ /* 0x000fe4000fffe03f */
[----:B------:R-:W-:Y:S02]  /*0ea0*/  USHF.L.U64.HI UR8, UR10, 0x1, UR8 ;  /* 0x000000010a087899 */ /* 0x000fe40008010208 */
[----:B------:R-:W-:Y:S01]  /*0eb0*/  ULDC UR7, c[0x0][0x168] ;  /* 0x00005a0000077ab9 */ /* 0x000fe20000000800 */
[----:B-1----:R-:W-:Y:S01]  /*0ec0*/  IADD3 R12, P0, R238, UR14, RZ ;  /* 0x0000000eee0c7c10 */ /* 0x002fe2000ff1e0ff */
[----:B------:R-:W-:-:S03]  /*0ed0*/  UISETP.GE.AND UP0, UPT, UR7, 0x41, UPT ;  /* 0x000000410700788c */ /* 0x000fc6000bf06270 */
[----:B------:R-:W-:Y:S02]  /*0ee0*/  IADD3.X R13, R239, UR13, RZ, P0, !PT ;  /* 0x0000000def0d7c10 */ /* 0x000fe400087fe4ff */
[----:B------:R-:W-:-:S13]  /*0ef0*/  ISETP.LT.OR P0, PT, R0, 0x1, !P3 ;  /* 0x000000010000780c */ /* 0x000fda0005f01670 */
[----:B------:R5:W-:Y:S01]  /*0f00*/  LDGSTS.E.BYPASS.LTC128B.128 [R10+0x12080], [R238.64+0x80], !P0 ;  /* 0x12080080ee0a7fae */ /* 0x000be2000c101d56 */
[----:B------:R-:W-:Y:S02]  /*0f10*/  ISETP.LT.OR P0, PT, R0, 0x21, !P3 ;  /* 0x000000210000780c */ /* 0x000fe40005f01670 */
[----:B------:R-:W-:Y:S01]  /*0f20*/  ISETP.GE.AND P3, PT, R18, c[0x0][0x1fc], PT ;  /* 0x00007f0012007a0c */ /* 0x000fe20003f66270 */
[----:B------:R1:W-:Y:S01]  /*0f30*/  LDGSTS.E.BYPASS.LTC128B.128 [R10+0x11080], [R12.64], !P4 ;  /* 0x110800000c0a7fae */ /* 0x0003e2000e101d56 */
[----:B------:R-:W-:-:S04]  /*0f40*/  ISETP.GE.AND P4, PT, R11, c[0x0][0x1fc], PT ;  /* 0x00007f000b007a0c */ /* 0x000fc80003f86270 */
[----:B------:R-:W-:Y:S02]  /*0f50*/  SEL R6, RZ, 0x2, P4 ;  /* 0x00000002ff067807 */ /* 0x000fe40002000000 */
[----:B-1----:R-:W-:Y:S02]  /*0f60*/  IADD3 R12, P2, P1, R3, 0x80, R238 ;  /* 0x00000080030c7810 */ /* 0x002fe4000795e0ee */
[----:B------:R-:W-:Y:S02]  /*0f70*/  SEL R3, RZ, 0x1, P3 ;  /* 0x00000001ff037807 */ /* 0x000fe40001800000 */
[----:B------:R-:W-:Y:S02]  /*0f80*/  IADD3.X R13, RZ, UR13, R239, P2, P1 ;  /* 0x0000000dff0d7c10 */ /* 0x000fe400097e24ef */
[----:B------:R-:W-:Y:S01]  /*0f90*/  ISETP.GT.AND P2, PT, R234, 0xf, PT ;  /* 0x0000000fea00780c */ /* 0x000fe20003f44270 */
[----:B------:R-:W-:Y:S02]  /*0fa0*/  IMAD.IADD R3, R6, 0x1, R3 ;  /* 0x0000000106037824 */ /* 0x000fe400078e0203 */
[----:B------:R1:W-:Y:S01]  /*0fb0*/  LDGSTS.E.BYPASS.LTC128B.128 [R10+0x13080], [R12.64], !P0 ;  /* 0x130800000c0a7fae */ /* 0x0003e2000c101d56 */
[----:B------:R-:W-:-:S02]  /*0fc0*/  IMAD.U32 R6, RZ, RZ, UR9 ;  /* 0x00000009ff067e24 */ /* 0x000fc4000f8e00ff */
[----:B------:R-:W-:Y:S02]  /*0fd0*/  LOP3.LUT P1, RZ, R3, 0x1, RZ, 0xc0, !PT ;  /* 0x0000000103ff7812 */ /* 0x000fe4000782c0ff */
[----:B--2---:R-:W-:Y:S01]  /*0fe0*/  IMAD.WIDE.U32 R16, R6, c[0x0][0x288], R246 ;  /* 0x0000a20006107a25 */ /* 0x004fe200078e00f6 */
[----:B------:R-:W-:Y:S02]  /*0ff0*/  LEA.HI R6, R2, R234, RZ, 0x5 ;  /* 0x000000ea02067211 */ /* 0x000fe400078f28ff */
[C---:B------:R-:W-:Y:S02]  /*1000*/  ISETP.LT.OR P0, PT, R0.reuse, 0x1, !P1 ;  /* 0x000000010000780c */ /* 0x040fe40004f01670 */
[----:B------:R-:W-:Y:S02]  /*1010*/  ISETP.LT.OR P1, PT, R0, 0x21, !P1 ;  /* 0x000000210000780c */ /* 0x000fe40004f21670 */
[----:B---3--:R-:W-:Y:S01]  /*1020*/  SHF.R.S32.HI R20, RZ, 0x5, R6 ;  /* 0x00000005ff147819 */ /* 0x008fe20000011406 */
[----:B-1----:R-:W-:-:S02]  /*1030*/  @!P2 IMAD.SHL.U32 R12, R234, 0x10, RZ ;  /* 0x00000010ea0ca824 */ /* 0x002fc400078e00ff */
[----:B------:R-:W-:-:S03]  /*1040*/  IMAD.U32 R13, RZ, RZ, UR4 ;  /* 0x00000004ff0d7e24 */ /* 0x000fc6000f8e00ff */
[----:B------:R1:W-:Y:S04]  /*1050*/  @!P2 LDGSTS.E.BYPASS.LTC128B.128 [R12+0x20080], [R14.64] ;  /* 0x200800000e0cafae */ /* 0x0003e8000b901d56 */
[----:B------:R-:W0:Y:S04]  /*1060*/  LDGDEPBAR ;  /* 0x00000000000079af */ /* 0x000e280000000000 */
[----:B------:R5:W-:Y:S01]  /*1070*/  LDGSTS.E.BYPASS.LTC128B.128 [R10+0x18080], [R236.64], !P0 ;  /* 0x18080000ec0a7fae */ /* 0x000be2000c101d56 */
[----:B------:R-:W-:-:S04]  /*1080*/  IADD3 R16, P0, R16, UR18, RZ ;  /* 0x0000001210107c10 */ /* 0x000fc8000ff1e0ff */
[----:B------:R-:W-:Y:S02]  /*1090*/  IADD3.X R13, R17, UR12, R13, P0, !PT ;  /* 0x0000000c110d7c10 */ /* 0x000fe400087fe40d */
[----:B-1----:R-:W-:-:S04]  /*10a0*/  IADD3 R14, P0, R236, UR5, RZ ;  /* 0x00000005ec0e7c10 */ /* 0x002fc8000ff1e0ff */
[----:B------:R-:W-:Y:S02]  /*10b0*/  IADD3.X R15, R237, UR8, RZ, P0, !PT ;  /* 0x00000008ed0f7c10 */ /* 0x000fe400087fe4ff */
[----:B------:R-:W-:Y:S02]  /*10c0*/  LOP3.LUT P0, RZ, R3, 0x2, RZ, 0xc0, !PT ;  /* 0x0000000203ff7812 */ /* 0x000fe4000780c0ff */
[----:B------:R-:W-:Y:S02]  /*10d0*/  LEA.HI R3, R6, R20, RZ, 0x1 ;  /* 0x0000001406037211 */ /* 0x000fe400078f08ff */
[C---:B------:R-:W-:Y:S02]  /*10e0*/  ISETP.LT.OR P6, PT, R0.reuse, 0x1, !P0 ;  /* 0x000000010000780c */ /* 0x040fe400047c1670 */
[----:B------:R-:W-:Y:S02]  /*10f0*/  ISETP.LT.OR P0, PT, R0, 0x21, !P0 ;  /* 0x000000210000780c */ /* 0x000fe40004701670 */
[----:B------:R-:W-:-:S05]  /*1100*/  LOP3.LUT R3, R3, 0xfffffffe, RZ, 0xc0, !PT ;  /* 0xfffffffe03037812 */ /* 0x000fca00078ec0ff */
[----:B------:R-:W-:-:S04]  /*1110*/  IMAD.IADD R3, R20, 0x1, -R3 ;  /* 0x0000000114037824 */ /* 0x000fc800078e0a03 */
[----:B------:R5:W-:Y:S01]  /*1120*/  LDGSTS.E.BYPASS.LTC128B.128 [R10+0x1a080], [R236.64+0x80], !P6 ;  /* 0x1a080080ec0a7fae */ /* 0x000be2000f101d56 */
[----:B------:R-:W-:Y:S02]  /*1130*/  ISETP.NE.AND P6, PT, R5, RZ, PT ;  /* 0x000000ff0500720c */ /* 0x000fe40003fc5270 */
[CC--:B------:R-:W-:Y:S01]  /*1140*/  LEA.HI R5, R2.reuse, R234.reuse, RZ, 0x4 ;  /* 0x000000ea02057211 */ /* 0x0c0fe200078f20ff */
[----:B------:R5:W-:Y:S01]  /*1150*/  LDGSTS.E.BYPASS.LTC128B.128 [R10+0x19080], [R14.64], !P1 ;  /* 0x190800000e0a7fae */ /* 0x000be2000c901d56 */
[----:B------:R-:W-:Y:S02]  /*1160*/  LEA.HI R2, R2, R234, RZ, 0x2 ;  /* 0x000000ea02027211 */ /* 0x000fe400078f10ff */
[----:B------:R-:W-:Y:S01]  /*1170*/  LOP3.LUT R17, R5, 0xfffffff0, RZ, 0xc0, !PT ;  /* 0xfffffff005117812 */ /* 0x000fe200078ec0ff */
[----:B------:R5:W-:Y:S01]  /*1180*/  LDGSTS.E.BYPASS.LTC128B.128 [R10+0x1b080], [R14.64+0x80], !P0 ;  /* 0x1b0800800e0a7fae */ /* 0x000be2000c101d56 */
[--C-:B------:R-:W-:Y:S02]  /*1190*/  SHF.R.S32.HI R21, RZ, 0x2, R2.reuse ;  /* 0x00000002ff157819 */ /* 0x100fe40000011402 */
[----:B------:R-:W-:Y:S01]  /*11a0*/  SHF.R.S32.HI R12, RZ, 0x1f, R2 ;  /* 0x0000001fff0c7819 */ /* 0x000fe20000011402 */
[----:B------:R-:W-:Y:S01]  /*11b0*/  IMAD.IADD R17, R234, 0x1, -R17 ;  /* 0x00000001ea117824 */ /* 0x000fe200078e0a11 */
[----:B----4-:R-:W-:-:S02]  /*11c0*/  SHF.R.S32.HI R22, RZ, 0x4, R5 ;  /* 0x00000004ff167819 */ /* 0x010fc40000011405 */
[----:B------:R-:W-:Y:S02]  /*11d0*/  LEA.HI R12, R12, R21, RZ, 0x3 ;  /* 0x000000150c0c7211 */ /* 0x000fe400078f18ff */
[----:B------:R-:W-:Y:S02]  /*11e0*/  SHF.R.S32.HI R0, RZ, 0x1f, R17 ;  /* 0x0000001fff007819 */ /* 0x000fe40000011411 */
[----:B------:R-:W-:Y:S02]  /*11f0*/  LEA.HI R5, R5, R22, RZ, 0x1 ;  /* 0x0000001605057211 */ /* 0x000fe400078f08ff */
[----:B------:R-:W-:Y:S02]  /*1200*/  LEA.HI R0, R0, R17, RZ, 0x3 ;  /* 0x0000001100007211 */ /* 0x000fe400078f18ff */
[----:B------:R-:W-:Y:S02]  /*1210*/  LOP3.LUT R12, R12, 0xfffffff8, RZ, 0xc0, !PT ;  /* 0xfffffff80c0c7812 */ /* 0x000fe400078ec0ff */
[----:B------:R-:W-:-:S02]  /*1220*/  LOP3.LUT R232, R0, 0xfffffff8, RZ, 0xc0, !PT ;  /* 0xfffffff800e87812 */ /* 0x000fc400078ec0ff */
[----:B------:R-:W-:Y:S01]  /*1230*/  LOP3.LUT R5, R5, 0xfffffffe, RZ, 0xc0, !PT ;  /* 0xfffffffe05057812 */ /* 0x000fe200078ec0ff */
[----:B------:R-:W-:Y:S01]  /*1240*/  IMAD.IADD R12, R21, 0x1, -R12 ;  /* 0x00000001150c7824 */ /* 0x000fe200078e0a0c */
[----:B------:R-:W-:Y:S01]  /*1250*/  LEA R20, P1, R16, c[0x0][0x280], 0x2 ;  /* 0x0000a00010147a11 */ /* 0x000fe200078210ff */
[----:B------:R-:W-:Y:S01]  /*1260*/  IMAD.IADD R232, R17, 0x1, -R232 ;  /* 0x0000000111e87824 */ /* 0x000fe200078e0ae8 */
[----:B------:R-:W-:Y:S01]  /*1270*/  PLOP3.LUT P0, PT, PT, PT, UP0, 0x80, 0x0 ;  /* 0x000000000000781c */ /* 0x000fe20003f0f008 */
[----:B------:R-:W-:Y:S01]  /*1280*/  IMAD.IADD R5, R22, 0x1, -R5 ;  /* 0x0000000116057824 */ /* 0x000fe200078e0a05 */
[----:B------:R-:W-:Y:S01]  /*1290*/  LEA.HI.X R21, R16, c[0x0][0x284], R13, 0x2, P1 ;  /* 0x0000a10010157a11 */ /* 0x000fe200008f140d */
[----:B------:R-:W-:Y:S01]  /*12a0*/  IMAD.SHL.U32 R23, R12, 0x40, RZ ;  /* 0x000000400c177824 */ /* 0x000fe200078e00ff */
[----:B------:R-:W-:Y:S01]  /*12b0*/  LOP3.LUT R2, R2, 0x7ffffffc, RZ, 0xc0, !PT ;  /* 0x7ffffffc02027812 */ /* 0x000fe200078ec0ff */
[----:B------:R-:W-:Y:S01]  /*12c0*/  IMAD.SHL.U32 R22, R8, 0x8, RZ ;  /* 0x0000000808167824 */ /* 0x000fe200078e00ff */
[----:B------:R-:W-:Y:S01]  /*12d0*/  SHF.R.S32.HI R0, RZ, 0x3, R0 ;  /* 0x00000003ff007819 */ /* 0x000fe20000011400 */
[----:B------:R-:W-:Y:S01]  /*12e0*/  IMAD.SHL.U32 R17, R232, 0x40, RZ ;  /* 0x00000040e8117824 */ /* 0x000fe200078e00ff */
[----:B------:R-:W-:Y:S01]  /*12f0*/  LOP3.LUT R23, R23, 0x1c0, RZ, 0xc0, !PT ;  /* 0x000001c017177812 */ /* 0x000fe200078ec0ff */
[----:B------:R-:W-:Y:S01]  /*1300*/  @!P2 IMAD.SHL.U32 R13, R234, 0x10, RZ ;  /* 0x00000010ea0da824 */ /* 0x000fe200078e00ff */
[----:B------:R-:W-:Y:S01]  /*1310*/  LOP3.LUT R22, R22, 0x18, RZ, 0xc0, !PT ;  /* 0x0000001816167812 */ /* 0x000fe200078ec0ff */
[----:B------:R-:W-:Y:S01]  /*1320*/  IMAD.SHL.U32 R226, R5, 0x8, RZ ;  /* 0x0000000805e27824 */ /* 0x000fe200078e00ff */
[----:B------:R-:W-:Y:S01]  /*1330*/  LOP3.LUT R17, R17, 0x1c0, RZ, 0xc0, !PT ;  /* 0x000001c011117812 */ /* 0x000fe200078ec0ff */
[----:B------:R-:W-:Y:S01]  /*1340*/  IMAD.SHL.U32 R225, R5, 0x20, RZ ;  /* 0x0000002005e17824 */ /* 0x000fe200078e00ff */
[----:B------:R1:W-:Y:S01]  /*1350*/  @!P2 LDGSTS.E.BYPASS.LTC128B.128 [R13+0x20280], [R20.64] ;  /* 0x20280000140dafae */ /* 0x0003e2000b901d56 */
[----:B------:R-:W-:Y:S01]  /*1360*/  SHF.R.U32.HI R231, RZ, 0x3, R23 ;  /* 0x00000003ffe77819 */ /* 0x000fe20000011617 */
[----:B------:R-:W-:Y:S01]  /*1370*/  IMAD.SHL.U32 R0, R0, 0x200, RZ ;  /* 0x0000020000007824 */ /* 0x000fe200078e00ff */
[----:B------:R-:W-:Y:S01]  /*1380*/  LOP3.LUT R226, R17, 0x8, R226, 0xf8, !PT ;  /* 0x0000000811e27812 */ /* 0x000fe200078ef8e2 */
[----:B------:R-:W0:Y:S01]  /*1390*/  LDGDEPBAR ;  /* 0x00000000000079af */ /* 0x000e220000000000 */
[----:B------:R-:W-:-:S02]  /*13a0*/  LOP3.LUT R225, R22, 0x20, R225, 0xf8, !PT ;  /* 0x0000002016e17812 */ /* 0x000fc400078ef8e1 */
[--C-:B------:R-:W-:Y:S01]  /*13b0*/  SHF.R.U32.HI R16, RZ, 0x3, R17.reuse ;  /* 0x00000003ff107819 */ /* 0x100fe20000011611 */
[----:B------:R-:W0:Y:S01]  /*13c0*/  LDGDEPBAR ;  /* 0x00000000000079af */ /* 0x000e220000000000 */
[----:B------:R-:W-:Y:S02]  /*13d0*/  LOP3.LUT R231, R231, R23, R22, 0x1e, !PT ;  /* 0x00000017e7e77212 */ /* 0x000fe400078e1e16 */
[----:B------:R-:W-:Y:S02]  /*13e0*/  LOP3.LUT R226, R226, R16, RZ, 0x3c, !PT ;  /* 0x00000010e2e27212 */ /* 0x000fe400078e3cff */
[----:B------:R-:W-:Y:S02]  /*13f0*/  LOP3.LUT R225, R16, R225, R17, 0x1e, !PT ;  /* 0x000000e110e17212 */ /* 0x000fe400078e1e11 */
[----:B------:R-:W-:Y:S02]  /*1400*/  LOP3.LUT R12, R12, 0x4, RZ, 0xc0, !PT ;  /* 0x000000040c0c7812 */ /* 0x000fe400078ec0ff */
[----:B------:R-:W-:Y:S01]  /*1410*/  LOP3.LUT R225, R225, R0, RZ, 0xfc, !PT ;  /* 0x00000000e1e17212 */ /* 0x000fe200078efcff */
[----:B-1----:R-:W-:-:S02]  /*1420*/  IMAD.IADD R13, R234, 0x1, -R2 ;  /* 0x00000001ea0d7824 */ /* 0x002fc400078e0a02 */
[----:B------:R-:W-:-:S04]  /*1430*/  IMAD.SHL.U32 R2, R3, 0x400, RZ ;  /* 0x0000040003027824 */ /* 0x000fc800078e00ff */
[--C-:B------:R-:W-:Y:S01]  /*1440*/  IMAD R13, R13, 0x2, R2.reuse ;  /* 0x000000020d0d7824 */ /* 0x100fe200078e0202 */
[----:B------:R-:W-:-:S03]  /*1450*/  IADD3 R226, R226, R0, R2 ;  /* 0x00000000e2e27210 */ /* 0x000fc60007ffe002 */
[----:B------:R-:W-:Y:S01]  /*1460*/  IMAD.IADD R231, R13, 0x1, R231 ;  /* 0x000000010de77824 */ /* 0x000fe200078e02e7 */
[----:B------:R-:W-:Y:S05]  /*1470*/  @!P0 BRA `(.L_x_1018) ;  /* 0x0000017000008947 */ /* 0x000fea0003800000 */
[----:B-----5:R-:W-:Y:S01]  /*1480*/  IADD3 R14, P0, R14, UR5, RZ ;  /* 0x000000050e0e7c10 */ /* 0x020fe2000ff1e0ff */
[----:B------:R-:W-:Y:S01]  /*1490*/  BSSY B0, `(.L_x_1018) ;  /* 0x0000015000007945 */ /* 0x000fe20003800000 */
[----:B------:R-:W-:Y:S02]  /*14a0*/  IADD3 R0, -R240, -0x40, RZ ;  /* 0xffffffc0f0007810 */ /* 0x000fe40007ffe1ff */
[----:B------:R-:W-:Y:S02]  /*14b0*/  IADD3.X R15, R15, UR8, RZ, P0, !PT ;  /* 0x000000080f0f7c10 */ /* 0x000fe400087fe4ff */
[----:B------:R-:W-:Y:S02]  /*14c0*/  P2R R2, PR, RZ, 0x8 ;  /* 0x00000008ff027803 */ /* 0x000fe40000000000 */
[----:B------:R-:W-:Y:S02]  /*14d0*/  IADD3 R16, P0, R14, UR5, RZ ;  /* 0x000000050e107c10 */ /* 0x000fe4000ff1e0ff */
[----:B------:R-:W-:-:S02]  /*14e0*/  ISETP.GE.AND P3, PT, R18, c[0x0][0x1fc], PT ;  /* 0x00007f0012007a0c */ /* 0x000fc40003f66270 */
[----:B------:R-:W-:Y:S02]  /*14f0*/  IADD3 R0, R0, c[0x0][0x168], RZ ;  /* 0x00005a0000007a10 */ /* 0x000fe40007ffe0ff */
[----:B------:R-:W-:Y:S02]  /*1500*/  IADD3.X R17, R15, UR8, RZ, P0, !PT ;  /* 0x000000080f117c10 */ /* 0x000fe400087fe4ff */
[----:B------:R-:W-:Y:S02]  /*1510*/  ISETP.LT.OR P0, PT, R0, 0x1, P3 ;  /* 0x000000010000780c */ /* 0x000fe40001f01670 */
[----:B------:R-:W-:-:S11]  /*1520*/  ISETP.GE.AND P1, PT, R11, c[0x0][0x1fc], PT ;  /* 0x00007f000b007a0c */ /* 0x000fd60003f26270 */
[----:B------:R1:W-:Y:S01]  /*1530*/  LDGSTS.E.BYPASS.LTC128B.128 [R10+0x1c080], [R14.64], !P0 ;  /* 0x1c0800000e0a7fae */ /* 0x0003e2000c101d56 */
[C---:B------:R-:W-:Y:S02]  /*1540*/  ISETP.LT.OR P0, PT, R0.reuse, 0x1, P1 ;  /* 0x000000010000780c */ /* 0x040fe40000f01670 */
[----:B------:R-:W-:-:S11]  /*1550*/  ISETP.LT.OR P1, PT, R0, 0x21, P1 ;  /* 0x000000210000780c */ /* 0x000fd60000f21670 */
[----:B------:R1:W-:Y:S01]  /*1560*/  LDGSTS.E.BYPASS.LTC128B.128 [R10+0x1e080], [R14.64+0x80], !P0 ;  /* 0x1e0800800e0a7fae */ /* 0x0003e2000c101d56 */
[----:B------:R-:W-:Y:S02]  /*1570*/  ISETP.LT.OR P0, PT, R0, 0x21, P3 ;  /* 0x000000210000780c */ /* 0x000fe40001f01670 */
[----:B------:R-:W-:-:S11]  /*1580*/  ISETP.NE.AND P3, PT, R2, RZ, PT ;  /* 0x000000ff0200720c */ /* 0x000fd60003f65270 */
[----:B------:R1:W-:Y:S04]  /*1590*/  LDGSTS.E.BYPASS.LTC128B.128 [R10+0x1d080], [R16.64], !P0 ;  /* 0x1d080000100a7fae */ /* 0x0003e8000c101d56 */
[----:B------:R1:W-:Y:S01]  /*15a0*/  LDGSTS.E.BYPASS.LTC128B.128 [R10+0x1f080], [R16.64+0x80], !P1 ;  /* 0x1f080080100a7fae */ /* 0x0003e2000c901d56 */
[----:B------:R-:W-:Y:S05]  /*15b0*/  @P2 BRA `(.L_x_1019) ;  /* 0x0000002000002947 */ /* 0x000fea0003800000 */
[----:B------:R-:W-:-:S05]  /*15c0*/  SHF.L.U32 R0, R234, 0x4, RZ ;  /* 0x00000004ea007819 */ /* 0x000fca00000006ff */
[----:B------:R2:W-:Y:S02]  /*15d0*/  LDGSTS.E.BYPASS.LTC128B.128 [R0+0x20380], [R20.64+0x100] ;  /* 0x2038010014007fae */ /* 0x0005e4000b901d56 */
.L_x_1019:
[----:B------:R-:W-:Y:S05]  /*15e0*/  BSYNC B0 ;  /* 0x0000000000007941 */ /* 0x000fea0003800000 */
.L_x_1018:
[----:B-----5:R-:W-:Y:S01]  /*15f0*/  ISETP.LT.AND P0, PT, RZ, c[0x0][0x168], PT ;  /* 0x00005a00ff007a0c */ /* 0x020fe20003f01270 */
[----:B------:R-:W0:-:S12]  /*1600*/  LDGDEPBAR ;  /* 0x00000000000079af */ /* 0x000e180000000000 */
[----:B------:R-:W-:Y:S05]  /*1610*/  @P0 BRA `(.L_x_1020) ;  /* 0x0000041000000947 */ /* 0x000fea0003800000 */
        /* <DEDUP_REMOVED lines=64> */
[----:B------:R-:W-:Y:S05]  /*1a20*/  BRA `(.L_x_1021) ;  /* 0x0000424000007947 */ /* 0x000fea0003800000 */
.L_x_1020:
[----:B------:R-:W-:Y:S01]  /*1a30*/  ISETP.NE.AND P0, PT, R12, RZ, PT ;  /* 0x000000ff0c00720c */ /* 0x000fe20003f05270 */
[----:B------:R-:W-:Y:S01]  /*1a40*/  IMAD.SHL.U32 R242, R231, 0x2, RZ ;  /* 0x00000002e7f27824 */ /* 0x000fe200078e00ff */
[----:B------:R-:W-:Y:S01]  /*1a50*/  LOP3.LUT R2, R6, 0xffffffe0, RZ, 0xc0, !PT ;  /* 0xffffffe006027812 */ /* 0x000fe200078ec0ff */
[C---:B------:R-:W-:Y:S01]  /*1a60*/  IMAD.SHL.U32 R11, R9.reuse, 0x40, RZ ;  /* 0x00000040090b7824 */ /* 0x040fe200078e00ff */
[----:B------:R-:W-:Y:S01]  /*1a70*/  LOP3.LUT P1, RZ, R9, 0x2, RZ, 0xc0, !PT ;  /* 0x0000000209ff7812 */ /* 0x000fe2000782c0ff */
[----:B-1----:R-:W-:Y:S01]  /*1a80*/  IMAD.SHL.U32 R10, R240, 0x8, RZ ;  /* 0x00000008f00a7824 */ /* 0x002fe200078e00ff */
[----:B--2---:R-:W-:Y:S01]  /*1a90*/  IADD3 R0, R242, 0x20480, RZ ;  /* 0x00020480f2007810 */ /* 0x004fe20007ffe0ff */
[----:B------:R-:W-:Y:S01]  /*1aa0*/  IMAD.SHL.U32 R233, R3, 0x10, RZ ;  /* 0x0000001003e97824 */ /* 0x000fe200078e00ff */
[----:B------:R-:W-:Y:S01]  /*1ab0*/  LOP3.LUT R11, R11, 0x1c0, RZ, 0xc0, !PT ;  /* 0x000001c00b0b7812 */ /* 0x000fe200078ec0ff */
[----:B------:R-:W-:Y:S01]  /*1ac0*/  IMAD.IADD R2, R234, 0x1, -R2 ;  /* 0x00000001ea027824 */ /* 0x000fe200078e0a02 */
[----:B------:R-:W-:Y:S01]  /*1ad0*/  IADD3 R242, R242, 0x204c0, RZ ;  /* 0x000204c0f2f27810 */ /* 0x000fe20007ffe0ff */
[----:B------:R-:W-:Y:S01]  /*1ae0*/  IMAD R7, R5, 0x800, R7 ;  /* 0x0000080005077824 */ /* 0x000fe200078e0207 */
[----:B------:R-:W-:Y:S01]  /*1af0*/  LOP3.LUT R10, R10, 0x8, RZ, 0xc0, !PT ;  /* 0x000000080a0a7812 */ /* 0x000fe200078ec0ff */
[----:B------:R-:W1:Y:S01]  /*1b00*/  S2UR UR9, SR_CTAID.Y ;  /* 0x00000000000979c3 */ /* 0x000e620000002600 */
[----:B------:R-:W-:Y:S01]  /*1b10*/  @P0 IADD3 R242, R0, -0x40, RZ ;  /* 0xffffffc000f20810 */ /* 0x000fe20007ffe0ff */
[----:B------:R-:W-:Y:S01]  /*1b20*/  IMAD.MOV.U32 R216, RZ, RZ, 0x20 ;  /* 0x00000020ffd87424 */ /* 0x000fe200078e00ff */
[----:B------:R-:W-:Y:S01]  /*1b30*/  LOP3.LUT P0, RZ, R9, 0x4, RZ, 0xc0, !PT ;  /* 0x0000000409ff7812 */ /* 0x000fe2000780c0ff */
[----:B------:R-:W-:Y:S01]  /*1b40*/  IMAD.MOV.U32 R221, RZ, RZ, 0x20 ;  /* 0x00000020ffdd7424 */ /* 0x000fe200078e00ff */
[----:B------:R-:W-:Y:S01]  /*1b50*/  SHF.R.U32.HI R9, RZ, 0x3, R11 ;  /* 0x00000003ff097819 */ /* 0x000fe2000001160b */
[----:B------:R-:W-:Y:S01]  /*1b60*/  IMAD.MOV.U32 R222, RZ, RZ, 0x10 ;  /* 0x00000010ffde7424 */ /* 0x000fe200078e00ff */
[----:B------:R-:W-:Y:S01]  /*1b70*/  LOP3.LUT R6, R11, 0x10, R233, 0xf8, !PT ;  /* 0x000000100b067812 */ /* 0x000fe200078ef8e9 */
[----:B------:R-:W-:Y:S01]  /*1b80*/  UIADD3 UR7, UR7, 0x3f, URZ ;  /* 0x0000003f07077890 */ /* 0x000fe2000fffe03f */
[----:B------:R-:W-:Y:S01]  /*1b90*/  SHF.R.S32.HI R3, RZ, 0x1f, R2 ;  /* 0x0000001fff037819 */ /* 0x000fe20000011402 */
[----:B------:R-:W-:Y:S01]  /*1ba0*/  IMAD.MOV.U32 R217, RZ, RZ, 0x40 ;  /* 0x00000040ffd97424 */ /* 0x000fe200078e00ff */
[C---:B------:R-:W-:Y:S01]  /*1bb0*/  LOP3.LUT R11, R9.reuse, R10, R11, 0x1e, !PT ;  /* 0x0000000a090b7212 */ /* 0x040fe200078e1e0b */
[----:B------:R-:W-:Y:S01]  /*1bc0*/  USHF.R.S32.HI UR6, URZ, 0x1f, UR7 ;  /* 0x0000001f3f067899 */ /* 0x000fe20008011407 */
[----:B------:R-:W-:Y:S01]  /*1bd0*/  LOP3.LUT R9, R9, R6, R10, 0x1e, !PT ;  /* 0x0000000609097212 */ /* 0x000fe200078e1e0a */
[----:B------:R-:W-:Y:S01]  /*1be0*/  CS2R R194, SRZ ;  /* 0x0000000000c27805 */ /* 0x000fe2000001ff00 */
[----:B------:R-:W-:Y:S01]  /*1bf0*/  LEA.HI R6, R3, R2, RZ, 0x2 ;  /* 0x0000000203067211 */ /* 0x000fe200078f10ff */
[----:B------:R-:W-:Y:S01]  /*1c00*/  IMAD.IADD R3, R7, 0x1, R11 ;  /* 0x0000000107037824 */ /* 0x000fe200078e020b */
[----:B------:R-:W-:Y:S01]  /*1c10*/  SHF.R.S32.HI R0, RZ, 0x1f, R8 ;  /* 0x0000001fff007819 */ /* 0x000fe20000011408 */
[----:B------:R-:W-:Y:S01]  /*1c20*/  ULEA.HI UR6, UR6, UR7, URZ, 0x6 ;  /* 0x0000000706067291 */ /* 0x000fe2000f8f303f */
[----:B------:R-:W-:Y:S01]  /*1c30*/  LOP3.LUT R7, R6, 0xfffffffc, RZ, 0xc0, !PT ;  /* 0xfffffffc06077812 */ /* 0x000fe200078ec0ff */
[C---:B------:R-:W-:Y:S01]  /*1c40*/  IMAD.SHL.U32 R224, R3.reuse, 0x2, RZ ;  /* 0x0000000203e07824 */ /* 0x040fe200078e00ff */
[----:B------:R-:W-:Y:S01]  /*1c50*/  LEA.HI R0, R0, R8, RZ, 0x2 ;  /* 0x0000000800007211 */ /* 0x000fe200078f10ff */
[----:B------:R-:W-:Y:S01]  /*1c60*/  CS2R R192, SRZ ;  /* 0x0000000000c07805 */ /* 0x000fe2000001ff00 */
[----:B------:R-:W-:Y:S01]  /*1c70*/  SEL R216, R216, 0xffffffe0, !P1 ;  /* 0xffffffe0d8d87807 */ /* 0x000fe20004800000 */
[----:B------:R-:W-:Y:S01]  /*1c80*/  IMAD.IADD R7, R2, 0x1, -R7 ;  /* 0x0000000102077824 */ /* 0x000fe200078e0a07 */
[----:B------:R-:W-:Y:S01]  /*1c90*/  LOP3.LUT R0, R0, 0xfffffffc, RZ, 0xc0, !PT ;  /* 0xfffffffc00007812 */ /* 0x000fe200078ec0ff */
[----:B------:R-:W-:Y:S01]  /*1ca0*/  IMAD.MOV.U32 R2, RZ, RZ, 0x40 ;  /* 0x00000040ff027424 */ /* 0x000fe200078e00ff */
[----:B------:R-:W-:Y:S01]  /*1cb0*/  LOP3.LUT P1, RZ, R232, 0x2, RZ, 0xc0, !PT ;  /* 0x00000002e8ff7812 */ /* 0x000fe2000782c0ff */
[----:B------:R-:W-:Y:S01]  /*1cc0*/  IMAD R216, R3, 0x2, R216 ;  /* 0x0000000203d87824 */ /* 0x000fe200078e02d8 */
[----:B------:R-:W-:Y:S01]  /*1cd0*/  LEA.HI.SX32 R233, R6, R233, 0x1e ;  /* 0x000000e906e97211 */ /* 0x000fe200078ff2ff */
[----:B------:R-:W-:Y:S01]  /*1ce0*/  IMAD.IADD R8, R8, 0x1, -R0 ;  /* 0x0000000108087824 */ /* 0x000fe200078e0a00 */
[----:B------:R-:W-:Y:S01]  /*1cf0*/  SEL R2, R2, 0xffffffc0, !P0 ;  /* 0xffffffc002027807 */ /* 0x000fe20004000000 */
[----:B------:R-:W-:Y:S01]  /*1d00*/  IMAD R0, R5, 0x200, R9 ;  /* 0x0000020005007824 */ /* 0x000fe200078e0209 */
[----:B------:R-:W-:Y:S01]  /*1d10*/  LOP3.LUT P0, RZ, R232, 0x4, RZ, 0xc0, !PT ;  /* 0x00000004e8ff7812 */ /* 0x000fe2000780c0ff */
[----:B------:R-:W-:Y:S01]  /*1d20*/  IMAD R8, R8, -0x8, R4 ;  /* 0xfffffff808087824 */ /* 0x000fe200078e0204 */
[----:B------:R-:W-:Y:S01]  /*1d30*/  SEL R222, R222, 0xfffffff0, !P1 ;  /* 0xfffffff0dede7807 */ /* 0x000fe20004800000 */
[C---:B------:R-:W-:Y:S01]  /*1d40*/  IMAD.SHL.U32 R223, R0.reuse, 0x2, RZ ;  /* 0x0000000200df7824 */ /* 0x040fe200078e00ff */
[----:B------:R-:W-:Y:S01]  /*1d50*/  SEL R221, R221, 0xffffffe0, !P0 ;  /* 0xffffffe0dddd7807 */ /* 0x000fe20004000000 */
[--C-:B------:R-:W-:Y:S01]  /*1d60*/  IMAD R3, R3, 0x2, R2.reuse ;  /* 0x0000000203037824 */ /* 0x100fe200078e0202 */
[----:B------:R-:W-:Y:S01]  /*1d70*/  CS2R R190, SRZ ;  /* 0x0000000000be7805 */ /* 0x000fe2000001ff00 */
[----:B------:R-:W-:Y:S01]  /*1d80*/  IMAD R0, R0, 0x2, R2 ;  /* 0x0000000200007824 */ /* 0x000fe200078e0202 */
[----:B------:R-:W-:Y:S01]  /*1d90*/  CS2R R188, SRZ ;  /* 0x0000000000bc7805 */ /* 0x000fe2000001ff00 */
[----:B------:R-:W-:Y:S01]  /*1da0*/  IMAD.IADD R220, R226, 0x1, R221 ;  /* 0x00000001e2dc7824 */ /* 0x000fe200078e02dd */
[----:B------:R-:W-:Y:S01]  /*1db0*/  CS2R R186, SRZ ;  /* 0x0000000000ba7805 */ /* 0x000fe2000001ff00 */
[----:B------:R-:W-:Y:S01]  /*1dc0*/  IMAD R243, R7, -0x2, R8 ;  /* 0xfffffffe07f37824 */ /* 0x000fe200078e0208 */
        /* <DEDUP_REMOVED lines=60> */
[----:B------:R-:W-:Y:S01]  /*2190*/  SHF.R.S32.HI R235, RZ, 0x1f, R234 ;  /* 0x0000001fffeb7819 */ /* 0x000fe200000114ea */
[----:B------:R-:W-:Y:S01]  /*21a0*/  IMAD.IADD R218, R226, 0x1, R222 ;  /* 0x00000001e2da7824 */ /* 0x000fe200078e02de */
[----:B------:R-:W-:Y:S01]  /*21b0*/  SEL R217, R217, 0xffffffc0, !P0 ;  /* 0xffffffc0d9d97807 */ /* 0x000fe20004000000 */
[----:B------:R-:W-:Y:S01]  /*21c0*/  IMAD.IADD R219, R222, 0x1, R220 ;  /* 0x00000001dedb7824 */ /* 0x000fe200078e02dc */
[----:B------:R-:W-:-:S02]  /*21d0*/  ULDC UR8, c[0x0][0x278] ;  /* 0x00009e0000087ab9 */ /* 0x000fc40000000800 */
[----:B------:R-:W-:Y:S02]  /*21e0*/  ULDC UR5, c[0x0][0x290] ;  /* 0x0000a40000057ab9 */ /* 0x000fe40000000800 */
[----:B------:R-:W-:Y:S02]  /*21f0*/  UMOV UR4, URZ ;  /* 0x0000003f00047c82 */ /* 0x000fe40008000000 */
[----:B------:R-:W-:Y:S02]  /*2200*/  UMOV UR20, 0x1 ;  /* 0x0000000100147882 */ /* 0x000fe40000000000 */
[----:B------:R-:W-:Y:S02]  /*2210*/  UMOV UR21, URZ ;  /* 0x0000003f00157c82 */ /* 0x000fe40008000000 */
[----:B------:R-:W-:Y:S02]  /*2220*/  UMOV UR19, URZ ;  /* 0x0000003f00137c82 */ /* 0x000fe40008000000 */
[----:B------:R-:W-:-:S02]  /*2230*/  UIMAD UR8, UR17, UR8, URZ ;  /* 0x00000008110872a4 */ /* 0x000fc4000f8e023f */
[----:B------:R-:W-:Y:S02]  /*2240*/  UIMAD UR5, UR17, UR5, URZ ;  /* 0x00000005110572a4 */ /* 0x000fe4000f8e023f */
[----:B------:R-:W-:Y:S02]  /*2250*/  USHF.R.S32.HI UR16, URZ, 0x6, UR6 ;  /* 0x000000063f107899 */ /* 0x000fe40008011406 */
[----:B-1----:R-:W-:Y:S02]  /*2260*/  ULDC UR10, c[0x0][0x168] ;  /* 0x00005a00000a7ab9 */ /* 0x002fe40000000800 */
.L_x_1024:
[----:B------:R-:W-:Y:S04]  /*2270*/  DEPBAR.LE SB0, 0x1 ;  /* 0x000080400000791a */ /* 0x000fe80000000000 */
[----:B------:R-:W-:Y:S01]  /*2280*/  BAR.SYNC.DEFER_BLOCKING 0x0 ;  /* 0x0000000000007b1d */ /* 0x000fe20000010000 */
[----:B------:R-:W-:Y:S01]  /*2290*/  IMAD.U32 R4, RZ, RZ, UR4 ;  /* 0x00000004ff047e24 */ /* 0x000fe2000f8e00ff */
[----:B------:R-:W-:Y:S01]  /*22a0*/  MOV R65, UR4 ;  /* 0x0000000400417c02 */ /* 0x000fe20008000f00 */
[----:B------:R-:W-:Y:S01]  /*22b0*/  IMAD.U32 R64, RZ, RZ, UR4 ;  /* 0x00000004ff407e24 */ /* 0x000fe2000f8e00ff */
[----:B------:R-:W-:Y:S01]  /*22c0*/  MOV R209, UR4 ;  /* 0x0000000400d17c02 */ /* 0x000fe20008000f00 */
[----:B------:R-:W-:Y:S01]  /*22d0*/  IMAD R4, R4, 0x2000, R226 ;  /* 0x0000200004047824 */ /* 0x000fe200078e02e2 */
[----:B------:R-:W-:Y:S01]  /*22e0*/  UIADD3 UR18, UR21, 0x1, URZ ;  /* 0x0000000115127890 */ /* 0x000fe2000fffe03f */
[----:B------:R-:W-:Y:S01]  /*22f0*/  IMAD R65, R65, 0x2000, R219 ;  /* 0x0000200041417824 */ /* 0x000fe200078e02db */
[----:B------:R-:W-:Y:S02]  /*2300*/  LEA R64, R64, R222, 0xd ;  /* 0x000000de40407211 */ /* 0x000fe400078e68ff */
[----:B------:R-:W-:Y:S01]  /*2310*/  SHF.L.U32 R230, R4, 0x1, RZ ;  /* 0x0000000104e67819 */ /* 0x000fe200000006ff */
[----:B------:R-:W-:Y:S01]  /*2320*/  UISETP.GE.AND UP0, UPT, UR18, UR16, UPT ;  /* 0x000000101200728c */ /* 0x000fe2000bf06270 */
[C-C-:B------:R-:W-:Y:S01]  /*2330*/  IADD3 R227, R226.reuse, R64, R221.reuse ;  /* 0x00000040e2e37210 */ /* 0x140fe20007ffe0dd */
[----:B------:R-:W-:Y:S01]  /*2340*/  IMAD.IADD R229, R226, 0x1, R64 ;  /* 0x00000001e2e57824 */ /* 0x000fe200078e0240 */
[----:B------:R-:W-:Y:S02]  /*2350*/  SHF.L.U32 R208, R65, 0x1, RZ ;  /* 0x0000000141d07819 */ /* 0x000fe400000006ff */
[----:B------:R-:W-:Y:S01]  /*2360*/  LEA R209, R209, R220, 0xd ;  /* 0x000000dcd1d17211 */ /* 0x000fe200078e68ff */
[----:B------:R-:W-:Y:S01]  /*2370*/  IMAD.SHL.U32 R227, R227, 0x2, RZ ;  /* 0x00000002e3e37824 */ /* 0x000fe200078e00ff */
[----:B------:R-:W-:Y:S02]  /*2380*/  SHF.L.U32 R229, R229, 0x1, RZ ;  /* 0x00000001e5e57819 */ /* 0x000fe400000006ff */
[----:B------:R-:W-:Y:S02]  /*2390*/  SHF.L.U32 R209, R209, 0x1, RZ ;  /* 0x00000001d1d17819 */ /* 0x000fe400000006ff */
[----:B------:R-:W-:Y:S01]  /*23a0*/  PLOP3.LUT P0, PT, PT, PT, UP0, 0x80, 0x0 ;  /* 0x000000000000781c */ /* 0x000fe20003f0f008 */
[----:B------:R-:W-:Y:S05]  /*23b0*/  LDSM.16.M88.4 R16, [R224+0x80] ;  /* 0x00008000e010783b */ /* 0x000fea0000000200 */
[----:B------:R-:W1:Y:S05]  /*23c0*/  LDSM.16.M88.4 R32, [R230+0x10080] ;  /* 0x01008000e620783b */ /* 0x000e6a0000000200 */
[----:B------:R-:W2:Y:S05]  /*23d0*/  LDSM.16.M88.4 R28, [R230+0x11080] ;  /* 0x01108000e61c783b */ /* 0x000eaa0000000200 */
[----:B------:R-:W3:Y:S05]  /*23e0*/  LDSM.16.M88.4 R36, [R224+0x2080] ;  /* 0x00208000e024783b */ /* 0x000eea0000000200 */
[----:B------:R-:W-:Y:S05]  /*23f0*/  LDSM.16.M88.4 R44, [R216+0x80] ;  /* 0x00008000d82c783b */ /* 0x000fea0000000200 */
[----:B------:R-:W4:Y:S05]  /*2400*/  LDSM.16.M88.4 R40, [R229+0x10080] ;  /* 0x01008000e528783b */ /* 0x000f2a0000000200 */
[----:B------:R-:W5:Y:S05]  /*2410*/  LDSM.16.M88.4 R48, [R229+0x11080] ;  /* 0x01108000e530783b */ /* 0x000f6a0000000200 */
[----:B------:R-:W3:Y:S05]  /*2420*/  LDSM.16.M88.4 R52, [R216+0x2080] ;  /* 0x00208000d834783b */ /* 0x000eea0000000200 */
[----:B------:R-:W-:Y:S01]  /*2430*/  LDSM.16.M88.4 R56, [R3+0x80] ;  /* 0x000080000338783b */ /* 0x000fe20000000200 */
[-C--:B-1----:R-:W-:Y:S04]  /*2440*/  HMMA.16816.F32.BF16 R4, R32, R16.reuse, RZ ;  /* 0x000000102004723c */ /* 0x082fe800000418ff */
[----:B------:R-:W-:Y:S05]  /*2450*/  LDSM.16.M88.4 R60, [R209+0x11080] ;  /* 0x01108000d13c783b */ /* 0x000fea0000000200 */
[----:B------:R-:W-:Y:S01]  /*2460*/  LDSM.16.M88.4 R64, [R3+0x2080] ;  /* 0x002080000340783b */ /* 0x000fe20000000200 */
[C---:B--2---:R-:W-:Y:S04]  /*2470*/  HMMA.16816.F32.BF16 R8, R28.reuse, R16, RZ ;  /* 0x000000101c08723c */ /* 0x044fe800000418ff */
[----:B------:R-:W-:Y:S04]  /*2480*/  LDSM.16.M88.4 R200, [R2+0x80] ;  /* 0x0000800002c8783b */ /* 0x000fe80000000200 */
[-C--:B------:R-:W-:Y:S01]  /*2490*/  HMMA.16816.F32.BF16 R12, R28, R18.reuse, RZ ;  /* 0x000000121c0c723c */ /* 0x080fe200000418ff */
[----:B------:R-:W-:Y:S05]  /*24a0*/  LDSM.16.M88.4 R196, [R227+0x10080] ;  /* 0x01008000e3c4783b */ /* 0x000fea0000000200 */
[----:B------:R-:W-:Y:S02]  /*24b0*/  LDSM.16.M88.4 R204, [R208+0x11080] ;  /* 0x01108000d0cc783b */ /* 0x000fe40000000200 */
[C---:B------:R-:W-:Y:S08]  /*24c0*/  HMMA.16816.F32.BF16 R16, R32.reuse, R18, RZ ;  /* 0x000000122010723c */ /* 0x040ff000000418ff */
[-C--:B---3--:R-:W-:Y:S08]  /*24d0*/  HMMA.16816.F32.BF16 R20, R32, R36.reuse, RZ ;  /* 0x000000242014723c */ /* 0x088ff000000418ff */
[C---:B------:R-:W-:Y:S07]  /*24e0*/  HMMA.16816.F32.BF16 R24, R28.reuse, R36, RZ ;  /* 0x000000241c18723c */ /* 0x040fee00000418ff */
[----:B------:R-:W-:Y:S01]  /*24f0*/  IMAD.U32 R36, RZ, RZ, UR4 ;  /* 0x00000004ff247e24 */ /* 0x000fe2000f8e00ff */
[-C--:B------:R-:W-:Y:S04]  /*2500*/  HMMA.16816.F32.BF16 R28, R28, R38.reuse, RZ ;  /* 0x000000261c1c723c */ /* 0x080fe800000418ff */
[----:B------:R-:W-:Y:S04]  /*2510*/  IMAD R36, R36, 0x2000, R221 ;  /* 0x0000200024247824 */ /* 0x000fe800078e02dd */
[----:B------:R-:W-:Y:S04]  /*2520*/  HMMA.16816.F32.BF16 R32, R32, R38, RZ ;  /* 0x000000262020723c */ /* 0x000fe800000418ff */
[----:B------:R-:W-:Y:S04]  /*2530*/  IMAD.IADD R36, R226, 0x1, R36 ;  /* 0x00000001e2247824 */ /* 0x000fe800078e0224 */
[-C--:B----4-:R-:W-:Y:S05]  /*2540*/  HMMA.16816.F32.BF16 R4, R40, R44.reuse, R4 ;  /* 0x0000002c2804723c */ /* 0x090fea0000041804 */
[----:B------:R-:W-:Y:S03]  /*2550*/  IMAD.SHL.U32 R228, R36, 0x2, RZ ;  /* 0x0000000224e47824 */ /* 0x000fe600078e00ff */
[C---:B-----5:R-:W-:Y:S02]  /*2560*/  HMMA.16816.F32.BF16 R8, R48.reuse, R44, R8 ;  /* 0x0000002c3008723c */ /* 0x060fe40000041808 */
[----:B------:R-:W1:Y:S06]  /*2570*/  LDSM.16.M88.4 R36, [R228+0x10080] ;  /* 0x01008000e424783b */ /* 0x000e6c0000000200 */
[-C--:B------:R-:W-:Y:S08]  /*2580*/  HMMA.16816.F32.BF16 R12, R48, R46.reuse, R12 ;  /* 0x0000002e300c723c */ /* 0x080ff0000004180c */
[C---:B------:R-:W-:Y:S01]  /*2590*/  HMMA.16816.F32.BF16 R16, R40.reuse, R46, R16 ;  /* 0x0000002e2810723c */ /* 0x040fe20000041810 */
[----:B------:R-:W-:Y:S07]  /*25a0*/  LDSM.16.M88.4 R44, [R224+0x4080] ;  /* 0x00408000e02c783b */ /* 0x000fee0000000200 */
[-C--:B------:R-:W-:Y:S08]  /*25b0*/  HMMA.16816.F32.BF16 R20, R40, R52.reuse, R20 ;  /* 0x000000342814723c */ /* 0x080ff00000041814 */
[C---:B------:R-:W-:Y:S08]  /*25c0*/  HMMA.16816.F32.BF16 R24, R48.reuse, R52, R24 ;  /* 0x000000343018723c */ /* 0x040ff00000041818 */
[-C--:B------:R-:W-:Y:S01]  /*25d0*/  HMMA.16816.F32.BF16 R28, R48, R54.reuse, R28 ;  /* 0x00000036301c723c */ /* 0x080fe2000004181c */
[----:B------:R-:W-:Y:S07]  /*25e0*/  LDSM.16.M88.4 R48, [R230+0x13080] ;  /* 0x01308000e630783b */ /* 0x000fee0000000200 */
[----:B------:R-:W-:Y:S01]  /*25f0*/  HMMA.16816.F32.BF16 R32, R40, R54, R32 ;  /* 0x000000362820723c */ /* 0x000fe20000041820 */
[----:B------:R-:W2:Y:S05]  /*2600*/  LDSM.16.M88.4 R40, [R2+0x2080] ;  /* 0x002080000228783b */ /* 0x000eaa0000000200 */
[----:B------:R-:W-:Y:S02]  /*2610*/  LDSM.16.M88.4 R52, [R224+0x6080] ;  /* 0x00608000e034783b */ /* 0x000fe40000000200 */
[-C--:B-1----:R-:W-:Y:S08]  /*2620*/  HMMA.16816.F32.BF16 R4, R36, R56.reuse, R4 ;  /* 0x000000382404723c */ /* 0x082ff00000041804 */
[C---:B------:R-:W-:Y:S08]  /*2630*/  HMMA.16816.F32.BF16 R8, R60.reuse, R56, R8 ;  /* 0x000000383c08723c */ /* 0x040ff00000041808 */
[-C--:B------:R-:W-:Y:S08]  /*2640*/  HMMA.16816.F32.BF16 R12, R60, R58.reuse, R12 ;  /* 0x0000003a3c0c723c */ /* 0x080ff0000004180c */
[C---:B------:R-:W-:Y:S08]  /*2650*/  HMMA.16816.F32.BF16 R16, R36.reuse, R58, R16 ;  /* 0x0000003a2410723c */ /* 0x040ff00000041810 */
[-C--:B------:R-:W-:Y:S08]  /*2660*/  HMMA.16816.F32.BF16 R20, R36, R64.reuse, R20 ;  /* 0x000000402414723c */ /* 0x080ff00000041814 */
[C---:B------:R-:W-:Y:S07]  /*2670*/  HMMA.16816.F32.BF16 R24, R60.reuse, R64, R24 ;  /* 0x000000403c18723c */ /* 0x040fee0000041818 */
[----:B------:R-:W-:Y:S01]  /*2680*/  MOV R64, UR4 ;  /* 0x0000000400407c02 */ /* 0x000fe20008000f00 */
[-C--:B------:R-:W-:Y:S01]  /*2690*/  HMMA.16816.F32.BF16 R28, R60, R66.reuse, R28 ;  /* 0x000000423c1c723c */ /* 0x080fe2000004181c */
[----:B------:R-:W-:Y:S03]  /*26a0*/  LDSM.16.M88.4 R60, [R216+0x4080] ;  /* 0x00408000d83c783b */ /* 0x000fe60000000200 */
[----:B------:R-:W-:Y:S04]  /*26b0*/  IMAD R64, R64, 0x2000, R218 ;  /* 0x0000200040407824 */ /* 0x000fe800078e02da */
[----:B------:R-:W-:Y:S01]  /*26c0*/  HMMA.16816.F32.BF16 R32, R36, R66, R32 ;  /* 0x000000422420723c */ /* 0x000fe20000041820 */
[----:B------:R-:W1:Y:S03]  /*26d0*/  LDSM.16.M88.4 R36, [R230+0x12080] ;  /* 0x01208000e624783b */ /* 0x000e660000000200 */
[----:B------:R-:W-:Y:S04]  /*26e0*/  SHF.L.U32 R64, R64, 0x1, RZ ;  /* 0x0000000140407819 */ /* 0x000fe800000006ff */
[-C--:B------:R-:W-:Y:S01]  /*26f0*/  HMMA.16816.F32.BF16 R4, R196, R200.reuse, R4 ;  /* 0x000000c8c404723c */ /* 0x080fe20000041804 */
[----:B------:R-:W3:Y:S05]  /*2700*/  LDSM.16.M88.4 R56, [R64+0x12080] ;  /* 0x012080004038783b */ /* 0x000eea0000000200 */
[----:B------:R-:W4:Y:S02]  /*2710*/  LDSM.16.M88.4 R64, [R64+0x13080] ;  /* 0x013080004040783b */ /* 0x000f240000000200 */
[C---:B------:R-:W-:Y:S08]  /*2720*/  HMMA.16816.F32.BF16 R8, R204.reuse, R200, R8 ;  /* 0x000000c8cc08723c */ /* 0x040ff00000041808 */
[-C--:B------:R-:W-:Y:S08]  /*2730*/  HMMA.16816.F32.BF16 R12, R204, R202.reuse, R12 ;  /* 0x000000cacc0c723c */ /* 0x080ff0000004180c */
[C---:B------:R-:W-:Y:S01]  /*2740*/  HMMA.16816.F32.BF16 R16, R196.reuse, R202, R16 ;  /* 0x000000cac410723c */ /* 0x040fe20000041810 */
[----:B------:R-:W5:Y:S07]  /*2750*/  LDSM.16.M88.4 R200, [R216+0x6080] ;  /* 0x00608000d8c8783b */ /* 0x000f6e0000000200 */
[-C--:B--2---:R-:W-:Y:S08]  /*2760*/  HMMA.16816.F32.BF16 R20, R196, R40.reuse, R20 ;  /* 0x00000028c414723c */ /* 0x084ff00000041814 */
[C---:B------:R-:W-:Y:S08]  /*2770*/  HMMA.16816.F32.BF16 R24, R204.reuse, R40, R24 ;  /* 0x00000028cc18723c */ /* 0x040ff00000041818 */
[-C--:B------:R-:W-:Y:S01]  /*2780*/  HMMA.16816.F32.BF16 R28, R204, R42.reuse, R28 ;  /* 0x0000002acc1c723c */ /* 0x080fe2000004181c */
[----:B------:R-:W-:Y:S07]  /*2790*/  LDSM.16.M88.4 R204, [R3+0x6080] ;  /* 0x0060800003cc783b */ /* 0x000fee0000000200 */
[----:B------:R-:W-:Y:S01]  /*27a0*/  HMMA.16816.F32.BF16 R32, R196, R42, R32 ;  /* 0x0000002ac420723c */ /* 0x000fe20000041820 */
[----:B------:R-:W-:Y:S05]  /*27b0*/  LDSM.16.M88.4 R40, [R209+0x12080] ;  /* 0x01208000d128783b */ /* 0x000fea0000000200 */
[----:B------:R-:W-:Y:S02]  /*27c0*/  LDSM.16.M88.4 R196, [R209+0x13080] ;  /* 0x01308000d1c4783b */ /* 0x000fe40000000200 */
        /* <DEDUP_REMOVED lines=10> */
[----:B------:R-:W-:Y:S05]  /*2870*/  LDSM.16.M88.4 R36, [R208+0x12080] ;  /* 0x01208000d024783b */ /* 0x000fea0000000200 */
[----:B------:R-:W-:Y:S02]  /*2880*/  LDSM.16.M88.4 R52, [R2+0x6080] ;  /* 0x006080000234783b */ /* 0x000fe40000000200 */
[-C--:B---3--:R-:W-:Y:S08]  /*2890*/  HMMA.16816.F32.BF16 R4, R56, R60.reuse, R4 ;  /* 0x0000003c3804723c */ /* 0x088ff00000041804 */
[C---:B----4-:R-:W-:Y:S08]  /*28a0*/  HMMA.16816.F32.BF16 R8, R64.reuse, R60, R8 ;  /* 0x0000003c4008723c */ /* 0x050ff00000041808 */
[-C--:B------:R-:W-:Y:S08]  /*28b0*/  HMMA.16816.F32.BF16 R12, R64, R62.reuse, R12 ;  /* 0x0000003e400c723c */ /* 0x080ff0000004180c */
[C---:B------:R-:W-:Y:S08]  /*28c0*/  HMMA.16816.F32.BF16 R16, R56.reuse, R62, R16 ;  /* 0x0000003e3810723c */ /* 0x040ff00000041810 */
[-C--:B-----5:R-:W-:Y:S08]  /*28d0*/  HMMA.16816.F32.BF16 R20, R56, R200.reuse, R20 ;  /* 0x000000c83814723c */ /* 0x0a0ff00000041814 */
[C---:B------:R-:W-:Y:S08]  /*28e0*/  HMMA.16816.F32.BF16 R24, R64.reuse, R200, R24 ;  /* 0x000000c84018723c */ /* 0x040ff00000041818 */
[-C--:B------:R-:W-:Y:S08]  /*28f0*/  HMMA.16816.F32.BF16 R28, R64, R202.reuse, R28 ;  /* 0x000000ca401c723c */ /* 0x080ff0000004181c */
[----:B------:R-:W-:Y:S07]  /*2900*/  HMMA.16816.F32.BF16 R32, R56, R202, R32 ;  /* 0x000000ca3820723c */ /* 0x000fee0000041820 */
[----:B------:R-:W-:Y:S01]  /*2910*/  IMAD.U32 R56, RZ, RZ, UR4 ;  /* 0x00000004ff387e24 */ /* 0x000fe2000f8e00ff */
[-C--:B-1----:R-:W-:Y:S05]  /*2920*/  HMMA.16816.F32.BF16 R4, R40, R44.reuse, R4 ;  /* 0x0000002c2804723c */ /* 0x082fea0000041804 */
[----:B------:R-:W-:Y:S03]  /*2930*/  LEA R56, R56, R233, 0x6 ;  /* 0x000000e938387211 */ /* 0x000fe600078e30ff */
[C---:B------:R-:W-:Y:S04]  /*2940*/  HMMA.16816.F32.BF16 R8, R196.reuse, R44, R8 ;  /* 0x0000002cc408723c */ /* 0x040fe80000041808 */
[----:B------:R-:W-:Y:S04]  /*2950*/  IMAD.SHL.U32 R248, R56, 0x4, RZ ;  /* 0x0000000438f87824 */ /* 0x000fe800078e00ff */
[-C--:B------:R-:W-:Y:S01]  /*2960*/  HMMA.16816.F32.BF16 R12, R196, R46.reuse, R12 ;  /* 0x0000002ec40c723c */ /* 0x080fe2000004180c */
[----:B------:R-:W-:Y:S05]  /*2970*/  LDS R252, [R248+0x20080] ;  /* 0x02008000f8fc7984 */ /* 0x000fea0000000800 */
[----:B------:R-:W-:Y:S02]  /*2980*/  LDS R251, [R248+0x200a0] ;  /* 0x0200a000f8fb7984 */ /* 0x000fe40000000800 */
[C---:B------:R-:W-:Y:S03]  /*2990*/  HMMA.16816.F32.BF16 R16, R40.reuse, R46, R16 ;  /* 0x0000002e2810723c */ /* 0x040fe60000041810 */
[----:B------:R-:W1:Y:S05]  /*29a0*/  LDSM.16.M88.4 R44, [R2+0x4080] ;  /* 0x00408000022c783b */ /* 0x000e6a0000000200 */
[-C--:B------:R-:W-:Y:S01]  /*29b0*/  HMMA.16816.F32.BF16 R20, R40, R204.reuse, R20 ;  /* 0x000000cc2814723c */ /* 0x080fe20000041814 */
[----:B------:R2:W3:Y:S05]  /*29c0*/  LDS R250, [R248+0x20100] ;  /* 0x02010000f8fa7984 */ /* 0x0004ea0000000800 */
[----:B------:R2:W4:Y:S02]  /*29d0*/  LDS R249, [R248+0x20120] ;  /* 0x02012000f8f97984 */ /* 0x0005240000000800 */
[C---:B------:R-:W-:Y:S01]  /*29e0*/  HMMA.16816.F32.BF16 R24, R196.reuse, R204, R24 ;  /* 0x000000ccc418723c */ /* 0x040fe20000041818 */
[----:B------:R-:W-:Y:S04]  /*29f0*/  DEPBAR.LE SB0, 0x1 ;  /* 0x000080400000791a */ /* 0x000fe80000000000 */
[----:B------:R-:W-:Y:S03]  /*2a00*/  BAR.SYNC.DEFER_BLOCKING 0x0 ;  /* 0x0000000000007b1d */ /* 0x000fe60000010000 */
[-C--:B------:R-:W-:Y:S08]  /*2a10*/  HMMA.16816.F32.BF16 R28, R196, R206.reuse, R28 ;  /* 0x000000cec41c723c */ /* 0x080ff0000004181c */
[----:B------:R-:W-:Y:S08]  /*2a20*/  HMMA.16816.F32.BF16 R32, R40, R206, R32 ;  /* 0x000000ce2820723c */ /* 0x000ff00000041820 */
[-C--:B-1----:R-:W-:Y:S01]  /*2a30*/  HMMA.16816.F32.BF16 R4, R36, R44.reuse, R4 ;  /* 0x0000002c2404723c */ /* 0x082fe20000041804 */
[----:B------:R2:W1:Y:S05]  /*2a40*/  LDSM.16.M88.4 R64, [R230+0x18080] ;  /* 0x01808000e640783b */ /* 0x00046a0000000200 */
[----:B------:R2:W5:Y:S02]  /*2a50*/  LDSM.16.M88.4 R60, [R230+0x19080] ;  /* 0x01908000e63c783b */ /* 0x0005640000000200 */
[C---:B------:R-:W-:Y:S03]  /*2a60*/  HMMA.16816.F32.BF16 R8, R48.reuse, R44, R8 ;  /* 0x0000002c3008723c */ /* 0x040fe60000041808 */
[----:B------:R2:W1:Y:S05]  /*2a70*/  LDSM.16.M88.4 R56, [R224+0x8080] ;  /* 0x00808000e038783b */ /* 0x00046a0000000200 */
[-C--:B------:R-:W-:Y:S01]  /*2a80*/  HMMA.16816.F32.BF16 R12, R48, R46.reuse, R12 ;  /* 0x0000002e300c723c */ /* 0x080fe2000004180c */
[----:B------:R2:W1:Y:S05]  /*2a90*/  LDSM.16.M88.4 R196, [R224+0xa080] ;  /* 0x00a08000e0c4783b */ /* 0x00046a0000000200 */
[----:B------:R2:W1:Y:S02]  /*2aa0*/  LDSM.16.M88.4 R200, [R229+0x18080] ;  /* 0x01808000e5c8783b */ /* 0x0004640000000200 */
[C---:B------:R-:W-:Y:S03]  /*2ab0*/  HMMA.16816.F32.BF16 R16, R36.reuse, R46, R16 ;  /* 0x0000002e2410723c */ /* 0x040fe60000041810 */
[----:B------:R2:W1:Y:S05]  /*2ac0*/  LDSM.16.M88.4 R208, [R229+0x19080] ;  /* 0x01908000e5d0783b */ /* 0x00046a0000000200 */
[-C--:B------:R-:W-:Y:S01]  /*2ad0*/  HMMA.16816.F32.BF16 R20, R36, R52.reuse, R20 ;  /* 0x000000342414723c */ /* 0x080fe20000041814 */
[----:B------:R2:W1:Y:S05]  /*2ae0*/  LDSM.16.M88.4 R204, [R216+0x8080] ;  /* 0x00808000d8cc783b */ /* 0x00046a0000000200 */
[----:B------:R2:W1:Y:S02]  /*2af0*/  LDSM.16.M88.4 R212, [R216+0xa080] ;  /* 0x00a08000d8d4783b */ /* 0x0004640000000200 */
[C---:B------:R-:W-:Y:S08]  /*2b00*/  HMMA.16816.F32.BF16 R24, R48.reuse, R52, R24 ;  /* 0x000000343018723c */ /* 0x040ff00000041818 */
[-C--:B------:R-:W-:Y:S08]  /*2b10*/  HMMA.16816.F32.BF16 R28, R48, R54.reuse, R28 ;  /* 0x00000036301c723c */ /* 0x080ff0000004181c */
[----:B------:R-:W-:Y:S01]  /*2b20*/  HMMA.16816.F32.BF16 R32, R36, R54, R32 ;  /* 0x000000362420723c */ /* 0x000fe20000041820 */
[----:B------:R-:W-:-:S07]  /*2b30*/  @P0 BRA `(.L_x_1022) ;  /* 0x000002f000000947 */ /* 0x000fce0003800000 */
[----:B---345:R-:W3:Y:S01]  /*2b40*/  @!P2 S2R R36, SR_CTAID.Y ;  /* 0x000000000024a919 */ /* 0x038ee20000002600 */
        /* <DEDUP_REMOVED lines=11> */
[----:B---3--:R-:W-:Y:S01]  /*2c00*/  @!P2 SHF.R.S32.HI R39, RZ, 0x1f, R36 ;  /* 0x0000001fff27a819 */ /* 0x008fe20000011424 */
[----:B------:R-:W-:Y:S03]  /*2c10*/  @!P2 IMAD.WIDE.U32 R40, R36, c[0x0][0x270], R246 ;  /* 0x00009c002428aa25 */ /* 0x000fe600078e00f6 */
[----:B------:R-:W-:Y:S01]  /*2c20*/  LEA.HI.X R43, R38, R239, R37, 0x7, P1 ;  /* 0x000000ef262b7211 */ /* 0x000fe200008f3c25 */
[----:B------:R-:W-:Y:S01]  /*2c30*/  @!P2 IMAD R39, R39, c[0x0][0x270], RZ ;  /* 0x00009c002727aa24 */ /* 0x000fe200078e02ff */
[----:B------:R-:W-:Y:S01]  /*2c40*/  @!P2 IADD3 R40, P0, R40, UR8, RZ ;  /* 0x000000082828ac10 */ /* 0x000fe2000ff1e0ff */
[----:B------:R-:W-:Y:S02]  /*2c50*/  IMAD.U32 R38, RZ, RZ, UR20 ;  /* 0x00000014ff267e24 */ /* 0x000fe4000f8e00ff */
[----:B------:R-:W-:Y:S02]  /*2c60*/  @!P2 IMAD R39, R36, c[0x0][0x274], R39 ;  /* 0x00009d002427aa24 */ /* 0x000fe400078e0227 */
[----:B------:R-:W-:Y:S02]  /*2c70*/  IMAD.U32 R36, RZ, RZ, UR14 ;  /* 0x0000000eff247e24 */ /* 0x000fe4000f8e00ff */
[----:B------:R-:W-:Y:S01]  /*2c80*/  IMAD R38, R38, 0x4000, R245 ;  /* 0x0000400026267824 */ /* 0x000fe200078e02f5 */
[----:B------:R-:W-:Y:S01]  /*2c90*/  @!P2 IADD3.X R39, R41, UR11, R39, P0, !PT ;  /* 0x0000000b2927ac10 */ /* 0x000fe200087fe427 */
[----:B------:R-:W-:Y:S01]  /*2ca0*/  IMAD.U32 R37, RZ, RZ, UR21 ;  /* 0x00000015ff257e24 */ /* 0x000fe2000f8e00ff */
[----:B------:R-:W-:Y:S02]  /*2cb0*/  IADD3 R46, P1, P0, R36, 0x80, R42 ;  /* 0x00000080242e7810 */ /* 0x000fe4000783e02a */
[----:B------:R-:W-:Y:S02]  /*2cc0*/  IADD3 R36, -R240, UR6, RZ ;  /* 0x00000006f0247c10 */ /* 0x000fe4000fffe1ff */
[----:B------:R-:W-:Y:S02]  /*2cd0*/  IADD3.X R47, RZ, UR13, R43, P1, P0 ;  /* 0x0000000dff2f7c10 */ /* 0x000fe40008fe042b */
[----:B------:R-:W-:Y:S02]  /*2ce0*/  ISETP.LT.OR P1, PT, R36, 0x1, P6 ;  /* 0x000000012400780c */ /* 0x000fe40003721670 */
[C---:B------:R-:W-:Y:S02]  /*2cf0*/  @!P2 LEA R44, P0, R40.reuse, c[0x0][0x258], 0x2 ;  /* 0x00009600282caa11 */ /* 0x040fe400078010ff */
[----:B------:R-:W-:Y:S02]  /*2d00*/  @!P2 LEA R37, R37, 0x40, 0x6 ;  /* 0x000000402525a811 */ /* 0x000fe400078e30ff */
[----:B------:R-:W-:Y:S02]  /*2d10*/  @!P2 LEA.HI.X R45, R40, c[0x0][0x25c], R39, 0x2, P0 ;  /* 0x00009700282daa11 */ /* 0x000fe400000f1427 */
[----:B------:R-:W-:Y:S03]  /*2d20*/  ISETP.LT.OR P0, PT, R36, 0x1, P5 ;  /* 0x000000012400780c */ /* 0x000fe60002f01670 */
[----:B------:R-:W-:Y:S02]  /*2d30*/  @!P2 IMAD.WIDE R44, R37, 0x4, R44 ;  /* 0x00000004252ca825 */ /* 0x000fe400078e022c */
[----:B------:R-:W-:Y:S01]  /*2d40*/  @!PT LDS RZ, [RZ] ;  /* 0x00000000fffff984 */ /* 0x000fe20000000800 */
[----:B------:R-:W-:Y:S01]  /*2d50*/  @!PT LDS RZ, [RZ] ;  /* 0x00000000fffff984 */ /* 0x000fe20000000800 */
[----:B------:R-:W-:Y:S01]  /*2d60*/  @!PT LDS RZ, [RZ] ;  /* 0x00000000fffff984 */ /* 0x000fe20000000800 */
[----:B------:R3:W-:Y:S01]  /*2d70*/  LDGSTS.E.BYPASS.LTC128B.128 [R38], [R42.64], !P1 ;  /* 0x000000002a267fae */ /* 0x0007e2000c901d56 */
[----:B------:R-:W-:Y:S04]  /*2d80*/  IADD3 R40, P1, R42, UR14, RZ ;  /* 0x0000000e2a287c10 */ /* 0x000fe8000ff3e0ff */
[----:B------:R-:W-:Y:S02]  /*2d90*/  IADD3.X R41, R43, UR13, RZ, P1, !PT ;  /* 0x0000000d2b297c10 */ /* 0x000fe40008ffe4ff */
[C---:B------:R-:W-:Y:S01]  /*2da0*/  ISETP.LT.OR P1, PT, R36.reuse, 0x21, P5 ;  /* 0x000000212400780c */ /* 0x040fe20002f21670 */
[----:B------:R3:W-:Y:S01]  /*2db0*/  LDGSTS.E.BYPASS.LTC128B.128 [R38+0x2000], [R42.64+0x80], !P0 ;  /* 0x020000802a267fae */ /* 0x0007e2000c101d56 */
[----:B------:R-:W-:Y:S01]  /*2dc0*/  ISETP.LT.OR P0, PT, R36, 0x21, P6 ;  /* 0x000000212400780c */ /* 0x000fe20003701670 */
[----:B------:R-:W-:Y:S04]  /*2dd0*/  IMAD.U32 R36, RZ, RZ, UR20 ;  /* 0x00000014ff247e24 */ /* 0x000fe8000f8e00ff */
[----:B------:R-:W-:Y:S04]  /*2de0*/  @!P2 IMAD R36, R36, 0x40, R246 ;  /* 0x000000402424a824 */ /* 0x000fe800078e02f6 */
[----:B------:R-:W-:Y:S04]  /*2df0*/  @!P2 IMAD.SHL.U32 R36, R36, 0x4, RZ ;  /* 0x000000042424a824 */ /* 0x000fe800078e00ff */
[----:B------:R3:W-:Y:S05]  /*2e00*/  LDGSTS.E.BYPASS.LTC128B.128 [R38+0x1000], [R40.64], !P0 ;  /* 0x0100000028267fae */ /* 0x0007ea000c101d56 */
[----:B------:R3:W-:Y:S05]  /*2e10*/  LDGSTS.E.BYPASS.LTC128B.128 [R38+0x3000], [R46.64], !P1 ;  /* 0x030000002e267fae */ /* 0x0007ea000c901d56 */
[----:B------:R3:W-:Y:S02]  /*2e20*/  @!P2 LDGSTS.E.BYPASS.LTC128B.128 [R36+0x20080], [R44.64] ;  /* 0x200800002c24afae */ /* 0x0007e4000b901d56 */
.L_x_1022:
[-C--:B-1-345:R-:W-:Y:S01]  /*2e30*/  HMMA.16816.F32.BF16 R36, R64, R56.reuse, RZ ;  /* 0x000000384024723c */ /* 0x0bafe200000418ff */
[----:B------:R-:W0:Y:S01]  /*2e40*/  LDGDEPBAR ;  /* 0x00000000000079af */ /* 0x000e220000000000 */
[----:B------:R-:W-:Y:S01]  /*2e50*/  UIADD3 UR24, UR21, 0x2, URZ ;  /* 0x0000000215187890 */ /* 0x000fe2000fffe03f */
[C---:B------:R-:W-:Y:S02]  /*2e60*/  ISETP.GT.AND P1, PT, R243.reuse, 0x1, PT ;  /* 0x00000001f300780c */ /* 0x040fe40003f24270 */
[----:B------:R-:W-:Y:S01]  /*2e70*/  ISETP.GT.AND P0, PT, R243, RZ, PT ;  /* 0x000000fff300720c */ /* 0x000fe20003f04270 */
[----:B------:R-:W-:Y:S01]  /*2e80*/  UISETP.GE.AND UP0, UPT, UR24, UR16, UPT ;  /* 0x000000101800728c */ /* 0x000fe2000bf06270 */
[----:B------:R-:W-:Y:S01]  /*2e90*/  FSEL R5, R5, -INF , P1 ;  /* 0xff80000005057808 */ /* 0x000fe20000800000 */
[C---:B------:R-:W-:Y:S04]  /*2ea0*/  HMMA.16816.F32.BF16 R40, R60.reuse, R56, RZ ;  /* 0x000000383c28723c */ /* 0x040fe800000418ff */
[----:B------:R-:W-:Y:S02]  /*2eb0*/  FSEL R7, R7, -INF , P1 ;  /* 0xff80000007077808 */ /* 0x000fe40000800000 */
[----:B------:R-:W-:Y:S02]  /*2ec0*/  FSEL R6, R6, -INF , P0 ;  /* 0xff80000006067808 */ /* 0x000fe40000000000 */
[-C--:B------:R-:W-:Y:S01]  /*2ed0*/  HMMA.16816.F32.BF16 R44, R60, R58.reuse, RZ ;  /* 0x0000003a3c2c723c */ /* 0x080fe200000418ff */
[----:B------:R-:W-:Y:S05]  /*2ee0*/  FSEL R4, R4, -INF , P0 ;  /* 0xff80000004047808 */ /* 0x000fea0000000000 */
[--C-:B------:R-:W-:Y:S02]  /*2ef0*/  FFMA.FTZ R4, R4, c[0x0][0x29c], -R252.reuse ;  /* 0x0000a70004047a23 */ /* 0x100fe400000108fc */
[C---:B------:R-:W-:Y:S08]  /*2f00*/  HMMA.16816.F32.BF16 R48, R64.reuse, R58, RZ ;  /* 0x0000003a4030723c */ /* 0x040ff000000418ff */
[-C--:B------:R-:W-:Y:S08]  /*2f10*/  HMMA.16816.F32.BF16 R52, R64, R196.reuse, RZ ;  /* 0x000000c44034723c */ /* 0x080ff000000418ff */
[C---:B------:R-:W-:Y:S08]  /*2f20*/  HMMA.16816.F32.BF16 R56, R60.reuse, R196, RZ ;  /* 0x000000c43c38723c */ /* 0x040ff000000418ff */
[-C--:B------:R-:W-:Y:S08]  /*2f30*/  HMMA.16816.F32.BF16 R60, R60, R198.reuse, RZ ;  /* 0x000000c63c3c723c */ /* 0x080ff000000418ff */
[----:B------:R-:W-:Y:S01]  /*2f40*/  HMMA.16816.F32.BF16 R64, R64, R198, RZ ;  /* 0x000000c64040723c */ /* 0x000fe200000418ff */
[----:B------:R-:W-:Y:S07]  /*2f50*/  LDSM.16.M88.4 R196, [R228+0x18080] ;  /* 0x01808000e4c4783b */ /* 0x000fee0000000200 */
[-C--:B------:R-:W-:Y:S08]  /*2f60*/  HMMA.16816.F32.BF16 R36, R200, R204.reuse, R36 ;  /* 0x000000ccc824723c */ /* 0x080ff00000041824 */
        /* <DEDUP_REMOVED lines=9> */
[----:B------:R-:W3:Y:S07]  /*3000*/  LDSM.16.M88.4 R200, [R228+0x19080] ;  /* 0x01908000e4c8783b */ /* 0x000eee0000000200 */
[-C--:B-1----:R-:W-:Y:S01]  /*3010*/  HMMA.16816.F32.BF16 R36, R196, R204.reuse, R36 ;  /* 0x000000ccc424723c */ /* 0x082fe20000041824 */
[----:B------:R-:W-:Y:S07]  /*3020*/  LDSM.16.M88.4 R212, [R230+0x1b080] ;  /* 0x01b08000e6d4783b */ /* 0x000fee0000000200 */
[C---:B---3--:R-:W-:Y:S08]  /*3030*/  HMMA.16816.F32.BF16 R40, R200.reuse, R204, R40 ;  /* 0x000000ccc828723c */ /* 0x048ff00000041828 */
[-C--:B------:R-:W-:Y:S08]  /*3040*/  HMMA.16816.F32.BF16 R44, R200, R206.reuse, R44 ;  /* 0x000000cec82c723c */ /* 0x080ff0000004182c */
[C---:B------:R-:W-:Y:S01]  /*3050*/  HMMA.16816.F32.BF16 R48, R196.reuse, R206, R48 ;  /* 0x000000cec430723c */ /* 0x040fe20000041830 */
[----:B------:R-:W-:Y:S07]  /*3060*/  LDSM.16.M88.4 R204, [R2+0x8080] ;  /* 0x0080800002cc783b */ /* 0x000fee0000000200 */
[-C--:B------:R-:W-:Y:S08]  /*3070*/  HMMA.16816.F32.BF16 R52, R196, R208.reuse, R52 ;  /* 0x000000d0c434723c */ /* 0x080ff00000041834 */
[C---:B------:R-:W-:Y:S08]  /*3080*/  HMMA.16816.F32.BF16 R56, R200.reuse, R208, R56 ;  /* 0x000000d0c838723c */ /* 0x040ff00000041838 */
[-C--:B------:R-:W-:Y:S01]  /*3090*/  HMMA.16816.F32.BF16 R60, R200, R210.reuse, R60 ;  /* 0x000000d2c83c723c */ /* 0x080fe2000004183c */
[----:B------:R-:W1:Y:S07]  /*30a0*/  LDSM.16.M88.4 R200, [R227+0x18080] ;  /* 0x01808000e3c8783b */ /* 0x000e6e0000000200 */
[----:B------:R-:W-:Y:S01]  /*30b0*/  HMMA.16816.F32.BF16 R64, R196, R210, R64 ;  /* 0x000000d2c440723c */ /* 0x000fe20000041840 */
[----:B------:R-:W3:Y:S08]  /*30c0*/  LDSM.16.M88.4 R196, [R227+0x19080] ;  /* 0x01908000e3c4783b */ /* 0x000ef00000000200 */
[----:B------:R-:W4:Y:S01]  /*30d0*/  LDSM.16.M88.4 R208, [R2+0xa080] ;  /* 0x00a0800002d0783b */ /* 0x000f220000000200 */
[-C--:B-1----:R-:W-:Y:S08]  /*30e0*/  HMMA.16816.F32.BF16 R36, R200, R204.reuse, R36 ;  /* 0x000000ccc824723c */ /* 0x082ff00000041824 */
[C---:B---3--:R-:W-:Y:S08]  /*30f0*/  HMMA.16816.F32.BF16 R40, R196.reuse, R204, R40 ;  /* 0x000000ccc428723c */ /* 0x048ff00000041828 */
[-C--:B------:R-:W-:Y:S08]  /*3100*/  HMMA.16816.F32.BF16 R44, R196, R206.reuse, R44 ;  /* 0x000000cec42c723c */ /* 0x080ff0000004182c */
[C---:B------:R-:W-:Y:S01]  /*3110*/  HMMA.16816.F32.BF16 R48, R200.reuse, R206, R48 ;  /* 0x000000cec830723c */ /* 0x040fe20000041830 */
[----:B------:R-:W-:Y:S07]  /*3120*/  LDSM.16.M88.4 R204, [R224+0xc080] ;  /* 0x00c08000e0cc783b */ /* 0x000fee0000000200 */
[-C--:B----4-:R-:W-:Y:S08]  /*3130*/  HMMA.16816.F32.BF16 R52, R200, R208.reuse, R52 ;  /* 0x000000d0c834723c */ /* 0x090ff00000041834 */
[C---:B------:R-:W-:Y:S08]  /*3140*/  HMMA.16816.F32.BF16 R56, R196.reuse, R208, R56 ;  /* 0x000000d0c438723c */ /* 0x040ff00000041838 */
[-C--:B------:R-:W-:Y:S01]  /*3150*/  HMMA.16816.F32.BF16 R60, R196, R210.reuse, R60 ;  /* 0x000000d2c43c723c */ /* 0x080fe2000004183c */
[----:B------:R-:W1:Y:S07]  /*3160*/  LDSM.16.M88.4 R196, [R230+0x1a080] ;  /* 0x01a08000e6c4783b */ /* 0x000e6e0000000200 */
[----:B------:R-:W-:Y:S01]  /*3170*/  HMMA.16816.F32.BF16 R64, R200, R210, R64 ;  /* 0x000000d2c840723c */ /* 0x000fe20000041840 */
[----:B------:R-:W3:Y:S08]  /*3180*/  LDSM.16.M88.4 R200, [R224+0xe080] ;  /* 0x00e08000e0c8783b */ /* 0x000ef00000000200 */
[----:B------:R-:W-:Y:S01]  /*3190*/  LDSM.16.M88.4 R208, [R216+0xc080] ;  /* 0x00c08000d8d0783b */ /* 0x000fe20000000200 */
[-C--:B-1----:R-:W-:Y:S08]  /*31a0*/  HMMA.16816.F32.BF16 R36, R196, R204.reuse, R36 ;  /* 0x000000ccc424723c */ /* 0x082ff00000041824 */
[C---:B------:R-:W-:Y:S08]  /*31b0*/  HMMA.16816.F32.BF16 R40, R212.reuse, R204, R40 ;  /* 0x000000ccd428723c */ /* 0x040ff00000041828 */
[-C--:B------:R-:W-:Y:S08]  /*31c0*/  HMMA.16816.F32.BF16 R44, R212, R206.reuse, R44 ;  /* 0x000000ced42c723c */ /* 0x080ff0000004182c */
[C---:B------:R-:W-:Y:S01]  /*31d0*/  HMMA.16816.F32.BF16 R48, R196.reuse, R206, R48 ;  /* 0x000000cec430723c */ /* 0x040fe20000041830 */
[----:B------:R-:W1:Y:S07]  /*31e0*/  LDSM.16.M88.4 R204, [R229+0x1a080] ;  /* 0x01a08000e5cc783b */ /* 0x000e6e0000000200 */
[-C--:B---3--:R-:W-:Y:S08]  /*31f0*/  HMMA.16816.F32.BF16 R52, R196, R200.reuse, R52 ;  /* 0x000000c8c434723c */ /* 0x088ff00000041834 */
[C---:B------:R-:W-:Y:S07]  /*3200*/  HMMA.16816.F32.BF16 R56, R212.reuse, R200, R56 ;  /* 0x000000c8d438723c */ /* 0x040fee0000041838 */
[----:B------:R-:W-:Y:S01]  /*3210*/  FSEL R201, R11, -INF , P1 ;  /* 0xff8000000bc97808 */ /* 0x000fe20000800000 */
[-C--:B------:R-:W-:Y:S01]  /*3220*/  HMMA.16816.F32.BF16 R60, R212, R202.reuse, R60 ;  /* 0x000000cad43c723c */ /* 0x080fe2000004183c */
[----:B------:R3:W4:Y:S03]  /*3230*/  LDSM.16.M88.4 R212, [R229+0x1b080] ;  /* 0x01b08000e5d4783b */ /* 0x0007260000000200 */
[----:B------:R-:W-:Y:S02]  /*3240*/  FFMA.FTZ R200, R5, c[0x0][0x29c], -R252 ;  /* 0x0000a70005c87a23 */ /* 0x000fe400000108fc */
[--C-:B------:R-:W-:Y:S02]  /*3250*/  FFMA.FTZ R201, R201, c[0x0][0x29c], -R249.reuse ;  /* 0x0000a700c9c97a23 */ /* 0x100fe400000108f9 */
[----:B------:R-:W-:Y:S01]  /*3260*/  HMMA.16816.F32.BF16 R64, R196, R202, R64 ;  /* 0x000000cac440723c */ /* 0x000fe20000041840 */
[----:B------:R-:W5:Y:S01]  /*3270*/  LDSM.16.M88.4 R196, [R216+0xe080] ;  /* 0x00e08000d8c4783b */ /* 0x000f620000000200 */
[----:B------:R2:W-:Y:S05]  /*3280*/  MUFU.EX2 R202, R4 ;  /* 0x0000000400ca7308 */ /* 0x0005ea0000000800 */
[----:B------:R-:W-:Y:S01]  /*3290*/  FSEL R203, R10, -INF , P0 ;  /* 0xff8000000acb7808 */ /* 0x000fe20000000000 */
[-C--:B-1----:R-:W-:Y:S04]  /*32a0*/  HMMA.16816.F32.BF16 R36, R204, R208.reuse, R36 ;  /* 0x000000d0cc24723c */ /* 0x082fe80000041824 */
[----:B------:R-:W-:Y:S01]  /*32b0*/  MUFU.EX2 R201, R201 ;  /* 0x000000c900c97308 */ /* 0x000fe20000000800 */
[--C-:B------:R-:W-:Y:S01]  /*32c0*/  FFMA.FTZ R203, R203, c[0x0][0x29c], -R249.reuse ;  /* 0x0000a700cbcb7a23 */ /* 0x100fe200000108f9 */
[----:B--23--:R-:W-:Y:S02]  /*32d0*/  FSEL R229, R9, -INF , P1 ;  /* 0xff80000009e57808 */ /* 0x00cfe40000800000 */
[----:B------:R-:W-:Y:S04]  /*32e0*/  ISETP.GT.AND P1, PT, R243, 0x20, PT ;  /* 0x00000020f300780c */ /* 0x000fe80003f24270 */
[----:B------:R-:W-:Y:S02]  /*32f0*/  FFMA.FTZ R229, R229, c[0x0][0x29c], -R250 ;  /* 0x0000a700e5e57a23 */ /* 0x000fe400000108fa */
[----:B------:R-:W-:Y:S01]  /*3300*/  MUFU.EX2 R203, R203 ;  /* 0x000000cb00cb7308 */ /* 0x000fe20000000800 */
[----:B------:R-:W-:Y:S02]  /*3310*/  FSEL R230, R12, -INF , P1 ;  /* 0xff8000000ce67808 */ /* 0x000fe40000800000 */
[----:B------:R-:W-:Y:S02]  /*3320*/  FSEL R16, R16, -INF , P1 ;  /* 0xff80000010107808 */ /* 0x000fe40000800000 */
[----:B------:R-:W-:Y:S02]  /*3330*/  FSEL R4, R18, -INF , P1 ;  /* 0xff80000012047808 */ /* 0x000fe40000800000 */
[----:B------:R-:W-:Y:S01]  /*3340*/  MOV R18, R6 ;  /* 0x0000000600127202 */ /* 0x000fe20000000f00 */
[--C-:B------:R-:W-:Y:S01]  /*3350*/  FFMA.FTZ R16, R16, c[0x0][0x29c], -R252.reuse ;  /* 0x0000a70010107a23 */ /* 0x100fe200000108fc */
[----:B------:R-:W-:Y:S01]  /*3360*/  MOV R12, R4 ;  /* 0x00000004000c7202 */ /* 0x000fe20000000f00 */
[----:B------:R-:W1:Y:S01]  /*3370*/  MUFU.EX2 R200, R200 ;  /* 0x000000c800c87308 */ /* 0x000e620000000800 */
[C---:B----4-:R-:W-:Y:S07]  /*3380*/  HMMA.16816.F32.BF16 R40, R212.reuse, R208, R40 ;  /* 0x000000d0d428723c */ /* 0x050fee0000041828 */
[----:B------:R-:W-:Y:S01]  /*3390*/  FSEL R209, R14, -INF , P1 ;  /* 0xff8000000ed17808 */ /* 0x000fe20000800000 */
[-C--:B------:R-:W-:Y:S01]  /*33a0*/  HMMA.16816.F32.BF16 R44, R212, R210.reuse, R44 ;  /* 0x000000d2d42c723c */ /* 0x080fe2000004182c */
[----:B------:R2:W3:Y:S02]  /*33b0*/  MUFU.EX2 R208, R16 ;  /* 0x0000001000d07308 */ /* 0x0004e40000000800 */
[----:B------:R-:W-:Y:S01]  /*33c0*/  ISETP.GT.AND P1, PT, R243, 0x40, PT ;  /* 0x00000040f300780c */ /* 0x000fe20003f24270 */
[----:B------:R-:W-:Y:S03]  /*33d0*/  FFMA.FTZ R209, R209, c[0x0][0x29c], -R249 ;  /* 0x0000a700d1d17a23 */ /* 0x000fe600000108f9 */
[----:B------:R-:W-:Y:S01]  /*33e0*/  FSEL R20, R20, -INF , P1 ;  /* 0xff80000014147808 */ /* 0x000fe20000800000 */
[C---:B------:R-:W-:Y:S03]  /*33f0*/  HMMA.16816.F32.BF16 R48, R204.reuse, R210, R48 ;  /* 0x000000d2cc30723c */ /* 0x040fe60000041830 */
[----:B------:R-:W-:Y:S01]  /*3400*/  MUFU.EX2 R209, R209 ;  /* 0x000000d100d17308 */ /* 0x000fe20000000800 */
[----:B------:R-:W-:Y:S02]  /*3410*/  FSEL R22, R22, -INF , P1 ;  /* 0xff80000016167808 */ /* 0x000fe40000800000 */
[----:B------:R-:W-:Y:S01]  /*3420*/  FSEL R26, R26, -INF , P1 ;  /* 0xff8000001a1a7808 */ /* 0x000fe20000800000 */
[--C-:B------:R-:W-:Y:S01]  /*3430*/  FFMA.FTZ R210, R20, c[0x0][0x29c], -R252.reuse ;  /* 0x0000a70014d27a23 */ /* 0x100fe200000108fc */
[-C--:B-----5:R-:W-:Y:S04]  /*3440*/  HMMA.16816.F32.BF16 R52, R204, R196.reuse, R52 ;  /* 0x000000c4cc34723c */ /* 0x0a0fe80000041834 */
[----:B------:R-:W-:Y:S01]  /*3450*/  FSEL R211, R8, -INF , P0 ;  /* 0xff80000008d37808 */ /* 0x000fe20000000000 */
[----:B------:R-:W-:Y:S01]  /*3460*/  FFMA.FTZ R22, R22, c[0x0][0x29c], -R251 ;  /* 0x0000a70016167a23 */ /* 0x000fe200000108fb */
[----:B------:R-:W-:Y:S01]  /*3470*/  LDSM.16.M88.4 R8, [R3+0xc080] ;  /* 0x00c080000308783b */ /* 0x000fe20000000200 */
[----:B------:R-:W-:Y:S01]  /*3480*/  ISETP.GT.AND P0, PT, R243, 0x21, PT ;  /* 0x00000021f300780c */ /* 0x000fe20003f04270 */
[C---:B------:R-:W-:Y:S01]  /*3490*/  HMMA.16816.F32.BF16 R56, R212.reuse, R196, R56 ;  /* 0x000000c4d438723c */ /* 0x040fe20000041838 */
[----:B------:R-:W-:Y:S03]  /*34a0*/  MUFU.EX2 R210, R210 ;  /* 0x000000d200d27308 */ /* 0x000fe60000000800 */
[----:B------:R-:W-:Y:S01]  /*34b0*/  FSEL R19, R19, -INF , P0 ;  /* 0xff80000013137808 */ /* 0x000fe20000000000 */
[--C-:B------:R-:W-:Y:S01]  /*34c0*/  FFMA.FTZ R26, R26, c[0x0][0x29c], -R249.reuse ;  /* 0x0000a7001a1a7a23 */ /* 0x100fe200000108f9 */
[----:B------:R-:W-:Y:S02]  /*34d0*/  FSEL R13, R13, -INF , P0 ;  /* 0xff8000000d0d7808 */ /* 0x000fe40000000000 */
[-C--:B------:R-:W-:Y:S03]  /*34e0*/  HMMA.16816.F32.BF16 R60, R212, R198.reuse, R60 ;  /* 0x000000c6d43c723c */ /* 0x080fe6000004183c */
[----:B------:R-:W-:Y:S01]  /*34f0*/  MUFU.EX2 R26, R26 ;  /* 0x0000001a001a7308 */ /* 0x000fe20000000800 */
[----:B------:R-:W-:Y:S02]  /*3500*/  FSEL R197, R15, -INF , P0 ;  /* 0xff8000000fc57808 */ /* 0x000fe40000000000 */
[----:B------:R-:W-:Y:S02]  /*3510*/  FSEL R17, R17, -INF , P0 ;  /* 0xff80000011117808 */ /* 0x000fe40000000000 */
[----:B------:R-:W-:Y:S04]  /*3520*/  HMMA.16816.F32.BF16 R64, R204, R198, R64 ;  /* 0x000000c6cc40723c */ /* 0x000fe80000041840 */
[----:B------:R-:W-:Y:S01]  /*3530*/  ISETP.GT.AND P0, PT, R243, 0x41, PT ;  /* 0x00000041f300780c */ /* 0x000fe20003f04270 */
[--C-:B------:R-:W-:Y:S01]  /*3540*/  FFMA.FTZ R17, R17, c[0x0][0x29c], -R252.reuse ;  /* 0x0000a70011117a23 */ /* 0x100fe200000108fc */
[----:B--2---:R-:W-:Y:S01]  /*3550*/  MOV R16, R7 ;  /* 0x0000000700107202 */ /* 0x004fe20000000f00 */
[----:B------:R-:W-:Y:S01]  /*3560*/  MUFU.EX2 R204, R22 ;  /* 0x0000001600cc7308 */ /* 0x000fe20000000800 */
[----:B------:R-:W-:Y:S01]  /*3570*/  FSEL R21, R21, -INF , P0 ;  /* 0xff80000015157808 */ /* 0x000fe20000000000 */
[----:B------:R-:W2:Y:S03]  /*3580*/  LDSM.16.M88.4 R4, [R228+0x1a080] ;  /* 0x01a08000e404783b */ /* 0x000ea60000000200 */
[----:B------:R-:W-:Y:S01]  /*3590*/  FSEL R213, R24, -INF , P1 ;  /* 0xff80000018d57808 */ /* 0x000fe20000800000 */
[----:B------:R-:W-:Y:S01]  /*35a0*/  FFMA.FTZ R21, R21, c[0x0][0x29c], -R252 ;  /* 0x0000a70015157a23 */ /* 0x000fe200000108fc */
[----:B------:R-:W-:Y:S01]  /*35b0*/  MOV R215, R13 ;  /* 0x0000000d00d77202 */ /* 0x000fe20000000f00 */
[----:B------:R-:W-:Y:S01]  /*35c0*/  FFMA.FTZ R197, R197, c[0x0][0x29c], -R249 ;  /* 0x0000a700c5c57a23 */ /* 0x000fe200000108f9 */
[----:B------:R-:W-:Y:S01]  /*35d0*/  MOV R214, R12 ;  /* 0x0000000c00d67202 */ /* 0x000fe20000000f00 */
[----:B------:R4:W-:Y:S01]  /*35e0*/  MUFU.EX2 R24, R21 ;  /* 0x0000001500187308 */ /* 0x0009e20000000800 */
[----:B------:R5:W1:Y:S01]  /*35f0*/  LDSM.16.M88.4 R12, [R228+0x1b080] ;  /* 0x01b08000e40c783b */ /* 0x000a620000000200 */
[----:B------:R-:W-:Y:S01]  /*3600*/  MOV R20, R19 ;  /* 0x0000001300147202 */ /* 0x000fe20000000f00 */
[--C-:B------:R-:W-:Y:S01]  /*3610*/  FFMA.FTZ R213, R213, c[0x0][0x29c], -R250.reuse ;  /* 0x0000a700d5d57a23 */ /* 0x100fe200000108fa */
[----:B------:R-:W-:Y:S01]  /*3620*/  FSEL R23, R23, -INF , P0 ;  /* 0xff80000017177808 */ /* 0x000fe20000000000 */
[--C-:B------:R-:W-:Y:S01]  /*3630*/  FFMA.FTZ R198, R214, c[0x0][0x29c], -R251.reuse ;  /* 0x0000a700d6c67a23 */ /* 0x100fe200000108fb */
[----:B------:R-:W-:Y:S01]  /*3640*/  ISETP.GT.AND P1, PT, R243, 0x60, PT ;  /* 0x00000060f300780c */ /* 0x000fe20003f24270 */
[--C-:B------:R-:W-:Y:S01]  /*3650*/  FFMA.FTZ R199, R20, c[0x0][0x29c], -R251.reuse ;  /* 0x0000a70014c77a23 */ /* 0x100fe200000108fb */
[----:B------:R-:W-:Y:S01]  /*3660*/  FSEL R212, R25, -INF , P0 ;  /* 0xff80000019d47808 */ /* 0x000fe20000000000 */
[----:B------:R-:W-:Y:S01]  /*3670*/  FFMA.FTZ R23, R23, c[0x0][0x29c], -R251 ;  /* 0x0000a70017177a23 */ /* 0x000fe200000108fb */
[----:B------:R3:W1:Y:S01]  /*3680*/  MUFU.EX2 R196, R17 ;  /* 0x0000001100c47308 */ /* 0x0006620000000800 */
[----:B------:R-:W-:Y:S02]  /*3690*/  FSEL R32, R32, -INF , P1 ;  /* 0xff80000020207808 */ /* 0x000fe40000800000 */
[----:B------:R-:W-:Y:S01]  /*36a0*/  FFMA.FTZ R212, R212, c[0x0][0x29c], -R250 ;  /* 0x0000a700d4d47a23 */ /* 0x000fe200000108fa */
[----:B------:R-:W-:Y:S02]  /*36b0*/  FSEL R27, R27, -INF , P0 ;  /* 0xff8000001b1b7808 */ /* 0x000fe40000000000 */
[--C-:B------:R-:W-:Y:S01]  /*36c0*/  FFMA.FTZ R25, R32, c[0x0][0x29c], -R252.reuse ;  /* 0x0000a70020197a23 */ /* 0x100fe200000108fc */
[----:B------:R-:W-:Y:S02]  /*36d0*/  ISETP.GT.AND P0, PT, R243, 0x61, PT ;  /* 0x00000061f300780c */ /* 0x000fe40003f04270 */
[----:B------:R-:W-:Y:S01]  /*36e0*/  FFMA.FTZ R27, R27, c[0x0][0x29c], -R249 ;  /* 0x0000a7001b1b7a23 */ /* 0x000fe200000108f9 */
[----:B------:R-:W-:Y:S01]  /*36f0*/  MUFU.EX2 R199, R199 ;  /* 0x000000c700c77308 */ /* 0x000fe20000000800 */
[----:B------:R-:W-:Y:S02]  /*3700*/  FSEL R29, R29, -INF , P0 ;  /* 0xff8000001d1d7808 */ /* 0x000fe40000000000 */
[----:B------:R-:W-:Y:S02]  /*3710*/  FSEL R31, R31, -INF , P0 ;  /* 0xff8000001f1f7808 */ /* 0x000fe40000000000 */
[----:B-----5:R-:W-:Y:S02]  /*3720*/  MOV R228, R18 ;  /* 0x0000001200e47202 */ /* 0x020fe40000000f00 */
[----:B----4-:R-:W-:Y:S02]  /*3730*/  MOV R21, R16 ;  /* 0x0000001000157202 */ /* 0x010fe40000000f00 */
[----:B------:R-:W-:Y:S01]  /*3740*/  FSEL R33, R33, -INF , P0 ;  /* 0xff80000021217808 */ /* 0x000fe20000000000 */
[----:B------:R-:W4:Y:S01]  /*3750*/  MUFU.EX2 R197, R197 ;  /* 0x000000c500c57308 */ /* 0x000f220000000800 */
[----:B------:R-:W-:Y:S01]  /*3760*/  FSEL R35, R35, -INF , P0 ;  /* 0xff80000023237808 */ /* 0x000fe20000000000 */
[-C--:B--2---:R-:W-:Y:S01]  /*3770*/  HMMA.16816.F32.BF16 R36, R4, R8.reuse, R36 ;  /* 0x000000080424723c */ /* 0x084fe20000041824 */
[----:B------:R-:W-:Y:S01]  /*3780*/  PLOP3.LUT P0, PT, PT, PT, UP0, 0x80, 0x0 ;  /* 0x000000000000781c */ /* 0x000fe20003f0f008 */
[----:B---3--:R-:W2:Y:S03]  /*3790*/  LDSM.16.M88.4 R16, [R3+0xe080] ;  /* 0x00e080000310783b */ /* 0x008ea60000000200 */
[--C-:B------:R-:W-:Y:S01]  /*37a0*/  FFMA.FTZ R32, R21, c[0x0][0x29c], -R251.reuse ;  /* 0x0000a70015207a23 */ /* 0x100fe200000108fb */
[----:B------:R-:W-:Y:S01]  /*37b0*/  FSEL R30, R30, -INF , P1 ;  /* 0xff8000001e1e7808 */ /* 0x000fe20000800000 */
[----:B------:R-:W-:Y:S01]  /*37c0*/  FFMA.FTZ R252, R33, c[0x0][0x29c], -R252 ;  /* 0x0000a70021fc7a23 */ /* 0x000fe200000108fc */
[----:B------:R-:W-:Y:S01]  /*37d0*/  MUFU.EX2 R27, R27 ;  /* 0x0000001b001b7308 */ /* 0x000fe20000000800 */
[C---:B-1----:R-:W-:Y:S04]  /*37e0*/  HMMA.16816.F32.BF16 R40, R12.reuse, R8, R40 ;  /* 0x000000080c28723c */ /* 0x042fe80000041828 */
[----:B------:R-:W-:Y:S02]  /*37f0*/  FFMA.FTZ R33, R228, c[0x0][0x29c], -R251 ;  /* 0x0000a700e4217a23 */ /* 0x000fe400000108fb */
[--C-:B------:R-:W-:Y:S02]  /*3800*/  FFMA.FTZ R30, R30, c[0x0][0x29c], -R249.reuse ;  /* 0x0000a7001e1e7a23 */ /* 0x100fe400000108f9 */
[-C--:B------:R-:W-:Y:S01]  /*3810*/  HMMA.16816.F32.BF16 R44, R12, R10.reuse, R44 ;  /* 0x0000000a0c2c723c */ /* 0x080fe2000004182c */
[----:B------:R-:W1:Y:S03]  /*3820*/  MUFU.EX2 R32, R32 ;  /* 0x0000002000207308 */ /* 0x000e660000000800 */
[----:B------:R-:W-:Y:S04]  /*3830*/  FFMA.FTZ R249, R31, c[0x0][0x29c], -R249 ;  /* 0x0000a7001ff97a23 */ /* 0x000fe800000108f9 */
[C---:B------:R-:W-:Y:S01]  /*3840*/  HMMA.16816.F32.BF16 R48, R4.reuse, R10, R48 ;  /* 0x0000000a0430723c */ /* 0x040fe20000041830 */
[----:B------:R-:W-:Y:S02]  /*3850*/  LDSM.16.M88.4 R8, [R227+0x1a080] ;  /* 0x01a08000e308783b */ /* 0x000fe40000000200 */
[----:B------:R-:W3:Y:S10]  /*3860*/  MUFU.EX2 R33, R33 ;  /* 0x0000002100217308 */ /* 0x000ef40000000800 */
[----:B------:R-:W-:Y:S01]  /*3870*/  MUFU.EX2 R30, R30 ;  /* 0x0000001e001e7308 */ /* 0x000fe20000000800 */
[-C--:B--2---:R-:W-:Y:S09]  /*3880*/  HMMA.16816.F32.BF16 R52, R4, R16.reuse, R52 ;  /* 0x000000100434723c */ /* 0x084ff20000041834 */
[----:B------:R-:W2:Y:S01]  /*3890*/  MUFU.EX2 R198, R198 ;  /* 0x000000c600c67308 */ /* 0x000ea20000000800 */
[C---:B------:R-:W-:Y:S07]  /*38a0*/  HMMA.16816.F32.BF16 R56, R12.reuse, R16, R56 ;  /* 0x000000100c38723c */ /* 0x040fee0000041838 */
[----:B------:R-:W-:Y:S01]  /*38b0*/  FSEL R17, R34, -INF , P1 ;  /* 0xff80000022117808 */ /* 0x000fe20000800000 */
[-C--:B------:R-:W-:Y:S01]  /*38c0*/  HMMA.16816.F32.BF16 R60, R12, R18.reuse, R60 ;  /* 0x000000120c3c723c */ /* 0x080fe2000004183c */
[----:B------:R5:W-:Y:S01]  /*38d0*/  MUFU.EX2 R16, R23 ;  /* 0x0000001700107308 */ /* 0x000be20000000800 */
[----:B------:R-:W-:Y:S02]  /*38e0*/  LDSM.16.M88.4 R12, [R227+0x1b080] ;  /* 0x01b08000e30c783b */ /* 0x000fe40000000200 */
[--C-:B------:R-:W-:Y:S02]  /*38f0*/  FFMA.FTZ R34, R230, c[0x0][0x29c], -R250.reuse ;  /* 0x0000a700e6227a23 */ /* 0x100fe400000108fa */
[--C-:B------:R-:W-:Y:S02]  /*3900*/  FFMA.FTZ R17, R17, c[0x0][0x29c], -R251.reuse ;  /* 0x0000a70011117a23 */ /* 0x100fe400000108fb */
[----:B------:R-:W-:Y:S02]  /*3910*/  HMMA.16816.F32.BF16 R64, R4, R18, R64 ;  /* 0x000000120440723c */ /* 0x000fe40000041840 */
[----:B------:R-:W-:Y:S01]  /*3920*/  LDSM.16.M88.4 R4, [R2+0xe080] ;  /* 0x00e080000204783b */ /* 0x000fe20000000200 */
[----:B------:R-:W1:Y:S01]  /*3930*/  MUFU.EX2 R18, R229 ;  /* 0x000000e500127308 */ /* 0x000e620000000800 */
[----:B------:R-:W-:Y:S02]  /*3940*/  FFMA.FTZ R251, R35, c[0x0][0x29c], -R251 ;  /* 0x0000a70023fb7a23 */ /* 0x000fe400000108fb */
[--C-:B------:R-:W-:Y:S02]  /*3950*/  FFMA.FTZ R35, R215, c[0x0][0x29c], -R250.reuse ;  /* 0x0000a700d7237a23 */ /* 0x100fe400000108fa */
[--C-:B------:R-:W-:Y:S01]  /*3960*/  FFMA.FTZ R19, R211, c[0x0][0x29c], -R250.reuse ;  /* 0x0000a700d3137a23 */ /* 0x100fe200000108fa */
[----:B------:R-:W-:Y:S04]  /*3970*/  SHF.L.U32 R211, R222, 0x1, RZ ;  /* 0x00000001ded37819 */ /* 0x000fe800000006ff */
[----:B------:R-:W-:Y:S01]  /*3980*/  MUFU.EX2 R35, R35 ;  /* 0x0000002300237308 */ /* 0x000fe20000000800 */
[----:B-----5:R-:W5:Y:S09]  /*3990*/  LDSM.16.M88.4 R20, [R2+0xc080] ;  /* 0x00c080000214783b */ /* 0x020f720000000200 */
[----:B------:R-:W1:Y:S10]  /*39a0*/  MUFU.EX2 R19, R19 ;  /* 0x0000001300137308 */ /* 0x000e740000000800 */
[----:B------:R-:W1:Y:S10]  /*39b0*/  MUFU.EX2 R34, R34 ;  /* 0x0000002200227308 */ /* 0x000e740000000800 */
[----:B------:R-:W1:Y:S10]  /*39c0*/  MUFU.EX2 R25, R25 ;  /* 0x0000001900197308 */ /* 0x000e740000000800 */
[----:B------:R-:W1:Y:S01]  /*39d0*/  MUFU.EX2 R252, R252 ;  /* 0x000000fc00fc7308 */ /* 0x000e620000000800 */
[-C--:B-----5:R-:W-:Y:S09]  /*39e0*/  HMMA.16816.F32.BF16 R36, R8, R20.reuse, R36 ;  /* 0x000000140824723c */ /* 0x0a0ff20000041824 */
[----:B------:R-:W5:Y:S01]  /*39f0*/  MUFU.EX2 R17, R17 ;  /* 0x0000001100117308 */ /* 0x000f620000000800 */
[C---:B------:R-:W-:Y:S01]  /*3a00*/  HMMA.16816.F32.BF16 R40, R12.reuse, R20, R40 ;  /* 0x000000140c28723c */ /* 0x040fe20000041828 */
[----:B------:R-:W1:Y:S07]  /*3a10*/  LDS R20, [R248+0x20280] ;  /* 0x02028000f8147984 */ /* 0x000e6e0000000800 */
[-C--:B------:R-:W-:Y:S01]  /*3a20*/  HMMA.16816.F32.BF16 R44, R12, R22.reuse, R44 ;  /* 0x000000160c2c723c */ /* 0x080fe2000004182c */
[----:B------:R-:W1:Y:S07]  /*3a30*/  MUFU.EX2 R251, R251 ;  /* 0x000000fb00fb7308 */ /* 0x000e6e0000000800 */
[C---:B------:R-:W-:Y:S03]  /*3a40*/  HMMA.16816.F32.BF16 R48, R8.reuse, R22, R48 ;  /* 0x000000160830723c */ /* 0x040fe60000041830 */
[----:B------:R-:W-:Y:S04]  /*3a50*/  MUFU.EX2 R22, R212 ;  /* 0x000000d400167308 */ /* 0x000fe80000000800 */
[----:B------:R-:W-:Y:S01]  /*3a60*/  FSEL R23, R28, -INF , P1 ;  /* 0xff8000001c177808 */ /* 0x000fe20000800000 */
[-C--:B------:R-:W-:Y:S04]  /*3a70*/  HMMA.16816.F32.BF16 R52, R8, R4.reuse, R52 ;  /* 0x000000040834723c */ /* 0x080fe80000041834 */
[--C-:B------:R-:W-:Y:S01]  /*3a80*/  FFMA.FTZ R23, R23, c[0x0][0x29c], -R250.reuse ;  /* 0x0000a70017177a23 */ /* 0x100fe200000108fa */
[----:B------:R2:W2:Y:S01]  /*3a90*/  MUFU.EX2 R21, R213 ;  /* 0x000000d500157308 */ /* 0x0004a20000000800 */
[----:B------:R-:W-:Y:S02]  /*3aa0*/  FFMA.FTZ R250, R29, c[0x0][0x29c], -R250 ;  /* 0x0000a7001dfa7a23 */ /* 0x000fe400000108fa */
[C---:B------:R-:W-:Y:S01]  /*3ab0*/  HMMA.16816.F32.BF16 R56, R12.reuse, R4, R56 ;  /* 0x000000040c38723c */ /* 0x040fe20000041838 */
[----:B------:R-:W3:Y:S06]  /*3ac0*/  LDS R5, [R248+0x202a0] ;  /* 0x0202a000f8057984 */ /* 0x000eec0000000800 */
[----:B------:R-:W2:Y:S01]  /*3ad0*/  MUFU.EX2 R4, R23 ;  /* 0x0000001700047308 */ /* 0x000ea20000000800 */
[-C--:B------:R-:W-:Y:S04]  /*3ae0*/  HMMA.16816.F32.BF16 R60, R12, R6.reuse, R60 ;  /* 0x000000060c3c723c */ /* 0x080fe8000004183c */
[--C-:B-1----:R-:W-:Y:S02]  /*3af0*/  FADD.FTZ R37, R37, -R20.reuse ;  /* 0x8000001425257221 */ /* 0x102fe40000010000 */
[--C-:B------:R-:W-:Y:S02]  /*3b00*/  FADD.FTZ R48, R48, -R20.reuse ;  /* 0x8000001430307221 */ /* 0x100fe40000010000 */
[----:B------:R-:W-:Y:S01]  /*3b10*/  HMMA.16816.F32.BF16 R64, R8, R6, R64 ;  /* 0x000000060840723c */ /* 0x000fe20000041840 */
[----:B------:R-:W1:Y:S01]  /*3b20*/  LDS R6, [R248+0x20300] ;  /* 0x02030000f8067984 */ /* 0x000e620000000800 */
[----:B------:R-:W1:Y:S02]  /*3b30*/  MUFU.EX2 R250, R250 ;  /* 0x000000fa00fa7308 */ /* 0x000e640000000800 */
[C---:B------:R-:W-:Y:S01]  /*3b40*/  FMUL.FTZ R37, R200.reuse, R37 ;  /* 0x00000025c8257220 */ /* 0x040fe20000410000 */
[----:B------:R-:W-:Y:S01]  /*3b50*/  F2FP.BF16.PACK_AB R200, R200, R202 ;  /* 0x000000cac8c8723e */ /* 0x000fe200000010ff */
[----:B------:R-:W1:Y:S01]  /*3b60*/  LDS R248, [R248+0x20320] ;  /* 0x02032000f8f87984 */ /* 0x000e620000000800 */
[----:B------:R-:W-:Y:S01]  /*3b70*/  FMUL.FTZ R48, R208, R48 ;  /* 0x00000030d0307220 */ /* 0x000fe20000410000 */
[----:B------:R-:W-:Y:S01]  /*3b80*/  F2FP.BF16.PACK_AB R208, R196, R208 ;  /* 0x000000d0c4d0723e */ /* 0x000fe200000010ff */
[--C-:B------:R-:W-:Y:S03]  /*3b90*/  FADD.FTZ R52, R52, -R20.reuse ;  /* 0x8000001434347221 */ /* 0x100fe60000010000 */
[----:B----4-:R-:W-:Y:S01]  /*3ba0*/  F2FP.BF16.PACK_AB R7, R197, R209 ;  /* 0x000000d1c507723e */ /* 0x010fe200000010ff */
[----:B------:R-:W-:Y:S01]  /*3bb0*/  FMUL.FTZ R52, R210, R52 ;  /* 0x00000034d2347220 */ /* 0x000fe20000410000 */
[----:B------:R-:W-:Y:S01]  /*3bc0*/  F2FP.BF16.PACK_AB R210, R24, R210 ;  /* 0x000000d218d2723e */ /* 0x000fe200000010ff */
[----:B------:R-:W4:Y:S01]  /*3bd0*/  MUFU.EX2 R249, R249 ;  /* 0x000000f900f97308 */ /* 0x000f220000000800 */
[--C-:B------:R-:W-:Y:S01]  /*3be0*/  FADD.FTZ R36, R36, -R20.reuse ;  /* 0x8000001424247221 */ /* 0x100fe20000010000 */
[----:B--2---:R-:W-:Y:S01]  /*3bf0*/  SHF.L.U32 R213, R226, 0x1, RZ ;  /* 0x00000001e2d57819 */ /* 0x004fe200000006ff */
[--C-:B------:R-:W-:Y:S02]  /*3c00*/  FADD.FTZ R49, R49, -R20.reuse ;  /* 0x8000001431317221 */ /* 0x100fe40000010000 */
[----:B------:R-:W-:Y:S01]  /*3c10*/  FMUL.FTZ R36, R202, R36 ;  /* 0x00000024ca247220 */ /* 0x000fe20000410000 */
[----:B------:R-:W-:Y:S01]  /*3c20*/  IADD3 R213, R213, R211, RZ ;  /* 0x000000d3d5d57210 */ /* 0x000fe20007ffe0ff */
[----:B------:R-:W-:Y:S02]  /*3c30*/  FMUL.FTZ R49, R196, R49 ;  /* 0x00000031c4317220 */ /* 0x000fe40000410000 */
[----:B------:R-:W-:Y:S01]  /*3c40*/  FADD.FTZ R64, R64, -R20 ;  /* 0x8000001440407221 */ /* 0x000fe20000010000 */
[----:B------:R-:W-:Y:S01]  /*3c50*/  F2FP.BF16.PACK_AB R36, R37, R36 ;  /* 0x000000242524723e */ /* 0x000fe200000010ff */
[--C-:B---3--:R-:W-:Y:S01]  /*3c60*/  FADD.FTZ R39, R39, -R5.reuse ;  /* 0x8000000527277221 */ /* 0x108fe20000010000 */
[----:B------:R-:W-:Y:S01]  /*3c70*/  F2FP.BF16.PACK_AB R48, R49, R48 ;  /* 0x000000303130723e */ /* 0x000fe200000010ff */
[--C-:B------:R-:W-:Y:S02]  /*3c80*/  FADD.FTZ R38, R38, -R5.reuse ;  /* 0x8000000526267221 */ /* 0x100fe40000010000 */
[C---:B------:R-:W-:Y:S01]  /*3c90*/  FMUL.FTZ R39, R32.reuse, R39 ;  /* 0x0000002720277220 */ /* 0x040fe20000410000 */
[----:B------:R-:W-:Y:S01]  /*3ca0*/  F2FP.BF16.PACK_AB R32, R32, R33 ;  /* 0x000000212020723e */ /* 0x000fe200000010ff */
[--C-:B------:R-:W-:Y:S02]  /*3cb0*/  FADD.FTZ R50, R50, -R5.reuse ;  /* 0x8000000532327221 */ /* 0x100fe40000010000 */
[--C-:B------:R-:W-:Y:S02]  /*3cc0*/  FADD.FTZ R51, R51, -R5.reuse ;  /* 0x8000000533337221 */ /* 0x100fe40000010000 */
[--C-:B------:R-:W-:Y:S02]  /*3cd0*/  FADD.FTZ R54, R54, -R5.reuse ;  /* 0x8000000536367221 */ /* 0x100fe40000010000 */
[--C-:B------:R-:W-:Y:S02]  /*3ce0*/  FADD.FTZ R55, R55, -R5.reuse ;  /* 0x8000000537377221 */ /* 0x100fe40000010000 */
[--C-:B------:R-:W-:Y:S02]  /*3cf0*/  FADD.FTZ R66, R66, -R5.reuse ;  /* 0x8000000542427221 */ /* 0x100fe40000010000 */
[----:B------:R-:W-:Y:S01]  /*3d00*/  FADD.FTZ R67, R67, -R5 ;  /* 0x8000000543437221 */ /* 0x000fe20000010000 */
[----:B------:R-:W-:Y:S01]  /*3d10*/  SHF.L.U32 R5, R231, 0x1, RZ ;  /* 0x00000001e7057819 */ /* 0x000fe200000006ff */
[----:B------:R-:W-:Y:S01]  /*3d20*/  FMUL.FTZ R50, R198, R50 ;  /* 0x00000032c6327220 */ /* 0x000fe20000410000 */
[----:B------:R-:W-:Y:S01]  /*3d30*/  F2FP.BF16.PACK_AB R198, R199, R198 ;  /* 0x000000c6c7c6723e */ /* 0x000fe200000010ff */
[--C-:B-1----:R-:W-:Y:S02]  /*3d40*/  FADD.FTZ R41, R41, -R6.reuse ;  /* 0x8000000629297221 */ /* 0x102fe40000010000 */
[----:B------:R-:W-:Y:S01]  /*3d50*/  STS [R5+0x20480], R200 ;  /* 0x020480c805007388 */ /* 0x000fe20000000800 */
[--C-:B------:R-:W-:Y:S02]  /*3d60*/  FADD.FTZ R40, R40, -R6.reuse ;  /* 0x8000000628287221 */ /* 0x100fe40000010000 */
[--C-:B------:R-:W-:Y:S01]  /*3d70*/  FADD.FTZ R44, R44, -R6.reuse ;  /* 0x800000062c2c7221 */ /* 0x100fe20000010000 */
[----:B------:R-:W-:Y:S01]  /*3d80*/  STS [R5+0x20880], R32 ;  /* 0x0208802005007388 */ /* 0x000fe20000000800 */
[--C-:B------:R-:W-:Y:S02]  /*3d90*/  FADD.FTZ R45, R45, -R6.reuse ;  /* 0x800000062d2d7221 */ /* 0x100fe40000010000 */
[--C-:B------:R-:W-:Y:S01]  /*3da0*/  FADD.FTZ R56, R56, -R6.reuse ;  /* 0x8000000638387221 */ /* 0x100fe20000010000 */
[----:B------:R-:W-:Y:S01]  /*3db0*/  STS [R242], R208 ;  /* 0x000000d0f2007388 */ /* 0x000fe20000000800 */
[--C-:B------:R-:W-:Y:S02]  /*3dc0*/  FADD.FTZ R57, R57, -R6.reuse ;  /* 0x8000000639397221 */ /* 0x100fe40000010000 */
[--C-:B------:R-:W-:Y:S01]  /*3dd0*/  FADD.FTZ R60, R60, -R6.reuse ;  /* 0x800000063c3c7221 */ /* 0x100fe20000010000 */
[----:B------:R-:W-:Y:S01]  /*3de0*/  STS [R242+0x400], R198 ;  /* 0x000400c6f2007388 */ /* 0x000fe20000000800 */
[----:B------:R-:W-:Y:S01]  /*3df0*/  FADD.FTZ R61, R61, -R6 ;  /* 0x800000063d3d7221 */ /* 0x000fe20000010000 */
[----:B------:R-:W-:Y:S01]  /*3e00*/  F2FP.BF16.PACK_AB R6, R201, R203 ;  /* 0x000000cbc906723e */ /* 0x000fe200000010ff */
[C---:B------:R-:W-:Y:S01]  /*3e10*/  FMUL.FTZ R41, R18.reuse, R41 ;  /* 0x0000002912297220 */ /* 0x040fe20000410000 */
[----:B------:R-:W-:Y:S01]  /*3e20*/  F2FP.BF16.PACK_AB R18, R18, R19 ;  /* 0x000000131212723e */ /* 0x000fe200000010ff */
[----:B------:R-:W-:Y:S01]  /*3e30*/  FMUL.FTZ R44, R34, R44 ;  /* 0x0000002c222c7220 */ /* 0x000fe20000410000 */
[----:B------:R-:W-:Y:S01]  /*3e40*/  F2FP.BF16.PACK_AB R34, R35, R34 ;  /* 0x000000222322723e */ /* 0x000fe200000010ff */
[----:B------:R1:W-:Y:S01]  /*3e50*/  STS [R5+0x21880], R6 ;  /* 0x0218800605007388 */ /* 0x0003e20000000800 */
[----:B------:R-:W-:Y:S01]  /*3e60*/  FMUL.FTZ R54, R204, R54 ;  /* 0x00000036cc367220 */ /* 0x000fe20000410000 */
[----:B------:R-:W-:Y:S01]  /*3e70*/  F2FP.BF16.PACK_AB R204, R16, R204 ;  /* 0x000000cc10cc723e */ /* 0x000fe200000010ff */
[----:B------:R-:W-:Y:S01]  /*3e80*/  FMUL.FTZ R64, R25, R64 ;  /* 0x0000004019407220 */ /* 0x000fe20000410000 */
[----:B------:R-:W-:Y:S01]  /*3e90*/  STS [R5+0x21480], R18 ;  /* 0x0214801205007388 */ /* 0x000fe20000000800 */
[----:B------:R-:W-:Y:S01]  /*3ea0*/  F2FP.BF16.PACK_AB R25, R252, R25 ;  /* 0x00000019fc19723e */ /* 0x000fe200000010ff */
[----:B-----5:R-:W-:Y:S01]  /*3eb0*/  FMUL.FTZ R66, R17, R66 ;  /* 0x0000004211427220 */ /* 0x020fe20000410000 */
[----:B------:R-:W-:Y:S01]  /*3ec0*/  F2FP.BF16.PACK_AB R17, R251, R17 ;  /* 0x00000011fb11723e */ /* 0x000fe200000010ff */
[----:B------:R-:W-:Y:S01]  /*3ed0*/  STS [R242+0x1000], R34 ;  /* 0x00100022f2007388 */ /* 0x000fe20000000800 */
[----:B------:R-:W-:Y:S01]  /*3ee0*/  FMUL.FTZ R56, R21, R56 ;  /* 0x0000003815387220 */ /* 0x000fe20000410000 */
[----:B------:R-:W-:Y:S01]  /*3ef0*/  F2FP.BF16.PACK_AB R21, R22, R21 ;  /* 0x000000151615723e */ /* 0x000fe200000010ff */
[----:B------:R-:W-:Y:S01]  /*3f00*/  FMUL.FTZ R60, R4, R60 ;  /* 0x0000003c043c7220 */ /* 0x000fe20000410000 */
[----:B------:R-:W-:Y:S01]  /*3f10*/  STS [R242+0x1400], R7 ;  /* 0x00140007f2007388 */ /* 0x000fe20000000800 */
[----:B------:R-:W-:Y:S01]  /*3f20*/  F2FP.BF16.PACK_AB R4, R250, R4 ;  /* 0x00000004fa04723e */ /* 0x000fe200000010ff */
[----:B------:R-:W-:Y:S02]  /*3f30*/  FMUL.FTZ R38, R33, R38 ;  /* 0x0000002621267220 */ /* 0x000fe40000410000 */
[----:B------:R2:W-:Y:S01]  /*3f40*/  STS [R5+0x22480], R210 ;  /* 0x022480d205007388 */ /* 0x0005e20000000800 */
[----:B------:R-:W-:Y:S02]  /*3f50*/  FMUL.FTZ R51, R199, R51 ;  /* 0x00000033c7337220 */ /* 0x000fe40000410000 */
[--C-:B------:R-:W-:Y:S01]  /*3f60*/  FADD.FTZ R43, R43, -R248.reuse ;  /* 0x800000f82b2b7221 */ /* 0x100fe20000010000 */
[----:B------:R-:W-:Y:S01]  /*3f70*/  STS [R5+0x22880], R204 ;  /* 0x022880cc05007388 */ /* 0x000fe20000000800 */
[--C-:B------:R-:W-:Y:S01]  /*3f80*/  FADD.FTZ R42, R42, -R248.reuse ;  /* 0x800000f82a2a7221 */ /* 0x100fe20000010000 */
[----:B------:R-:W-:Y:S01]  /*3f90*/  F2FP.BF16.PACK_AB R38, R39, R38 ;  /* 0x000000262726723e */ /* 0x000fe200000010ff */
[----:B------:R-:W-:Y:S01]  /*3fa0*/  FMUL.FTZ R40, R19, R40 ;  /* 0x0000002813287220 */ /* 0x000fe20000410000 */
[----:B------:R-:W-:Y:S01]  /*3fb0*/  STS [R242+0x2000], R25 ;  /* 0x00200019f2007388 */ /* 0x000fe20000000800 */
[----:B-1----:R-:W-:Y:S01]  /*3fc0*/  F2FP.BF16.PACK_AB R6, R27, R26 ;  /* 0x0000001a1b06723e */ /* 0x002fe200000010ff */
[----:B------:R-:W-:Y:S01]  /*3fd0*/  FMUL.FTZ R43, R201, R43 ;  /* 0x0000002bc92b7220 */ /* 0x000fe20000410000 */
[----:B------:R-:W-:Y:S01]  /*3fe0*/  F2FP.BF16.PACK_AB R50, R51, R50 ;  /* 0x000000323332723e */ /* 0x000fe200000010ff */
[----:B------:R-:W-:Y:S01]  /*3ff0*/  STS [R242+0x2400], R17 ;  /* 0x00240011f2007388 */ /* 0x000fe20000000800 */
[----:B------:R-:W-:Y:S01]  /*4000*/  FMUL.FTZ R42, R203, R42 ;  /* 0x0000002acb2a7220 */ /* 0x000fe20000410000 */
[----:B------:R-:W-:Y:S01]  /*4010*/  F2FP.BF16.PACK_AB R40, R41, R40 ;  /* 0x000000282928723e */ /* 0x000fe200000010ff */
[--C-:B------:R-:W-:Y:S01]  /*4020*/  FADD.FTZ R47, R47, -R248.reuse ;  /* 0x800000f82f2f7221 */ /* 0x100fe20000010000 */
[----:B------:R4:W-:Y:S01]  /*4030*/  STS [R5+0x23880], R6 ;  /* 0x0238800605007388 */ /* 0x0009e20000000800 */
[----:B------:R-:W-:Y:S01]  /*4040*/  FADD.FTZ R46, R46, -R248 ;  /* 0x800000f82e2e7221 */ /* 0x000fe20000010000 */
[----:B------:R-:W-:Y:S01]  /*4050*/  F2FP.BF16.PACK_AB R42, R43, R42 ;  /* 0x0000002a2b2a723e */ /* 0x000fe200000010ff */
[--C-:B------:R-:W-:Y:S01]  /*4060*/  FADD.FTZ R53, R53, -R20.reuse ;  /* 0x8000001435357221 */ /* 0x100fe20000010000 */
[----:B------:R-:W-:Y:S01]  /*4070*/  STS [R5+0x23480], R21 ;  /* 0x0234801505007388 */ /* 0x000fe20000000800 */
[----:B------:R-:W-:Y:S02]  /*4080*/  FMUL.FTZ R45, R35, R45 ;  /* 0x0000002d232d7220 */ /* 0x000fe40000410000 */
[----:B------:R-:W-:Y:S01]  /*4090*/  FMUL.FTZ R47, R197, R47 ;  /* 0x0000002fc52f7220 */ /* 0x000fe20000410000 */
[----:B------:R1:W-:Y:S01]  /*40a0*/  STS [R242+0x3000], R4 ;  /* 0x00300004f2007388 */ /* 0x0003e20000000800 */
[----:B------:R-:W-:Y:S01]  /*40b0*/  FMUL.FTZ R46, R209, R46 ;  /* 0x0000002ed12e7220 */ /* 0x000fe20000410000 */
[----:B------:R-:W-:Y:S01]  /*40c0*/  F2FP.BF16.PACK_AB R44, R45, R44 ;  /* 0x0000002c2d2c723e */ /* 0x000fe200000010ff */
[----:B------:R-:W-:Y:S01]  /*40d0*/  FMUL.FTZ R53, R24, R53 ;  /* 0x0000003518357220 */ /* 0x000fe20000410000 */
[----:B--2---:R-:W-:Y:S01]  /*40e0*/  SHF.L.U32 R210, R226, 0x1, RZ ;  /* 0x00000001e2d27819 */ /* 0x004fe200000006ff */
[----:B------:R-:W-:Y:S01]  /*40f0*/  FADD.FTZ R65, R65, -R20 ;  /* 0x8000001441417221 */ /* 0x000fe20000010000 */
[----:B------:R-:W-:Y:S01]  /*4100*/  F2FP.BF16.PACK_AB R46, R47, R46 ;  /* 0x0000002e2f2e723e */ /* 0x000fe200000010ff */
[----:B------:R-:W-:Y:S01]  /*4110*/  FMUL.FTZ R55, R16, R55 ;  /* 0x0000003710377220 */ /* 0x000fe20000410000 */
[----:B------:R-:W-:Y:S01]  /*4120*/  F2FP.BF16.PACK_AB R52, R53, R52 ;  /* 0x000000343534723e */ /* 0x000fe200000010ff */
[----:B------:R-:W-:Y:S01]  /*4130*/  FMUL.FTZ R65, R252, R65 ;  /* 0x00000041fc417220 */ /* 0x000fe20000410000 */
[----:B------:R-:W-:Y:S01]  /*4140*/  SHF.L.U32 R209, R225, 0x1, RZ ;  /* 0x00000001e1d17819 */ /* 0x000fe200000006ff */
[----:B------:R-:W-:Y:S01]  /*4150*/  FMUL.FTZ R67, R251, R67 ;  /* 0x00000043fb437220 */ /* 0x000fe20000410000 */
[----:B------:R-:W-:Y:S01]  /*4160*/  F2FP.BF16.PACK_AB R54, R55, R54 ;  /* 0x000000363736723e */ /* 0x000fe200000010ff */
[--C-:B------:R-:W-:Y:S01]  /*4170*/  FADD.FTZ R58, R58, -R248.reuse ;  /* 0x800000f83a3a7221 */ /* 0x100fe20000010000 */
[----:B------:R-:W-:Y:S01]  /*4180*/  F2FP.BF16.PACK_AB R64, R65, R64 ;  /* 0x000000404140723e */ /* 0x000fe200000010ff */
[--C-:B------:R-:W-:Y:S01]  /*4190*/  FADD.FTZ R59, R59, -R248.reuse ;  /* 0x800000f83b3b7221 */ /* 0x100fe20000010000 */
[----:B------:R-:W-:Y:S01]  /*41a0*/  F2FP.BF16.PACK_AB R66, R67, R66 ;  /* 0x000000424342723e */ /* 0x000fe200000010ff */
[----:B------:R-:W-:Y:S01]  /*41b0*/  FMUL.FTZ R57, R22, R57 ;  /* 0x0000003916397220 */ /* 0x000fe20000410000 */
[----:B----4-:R-:W-:Y:S01]  /*41c0*/  F2FP.BF16.PACK_AB R6, R249, R30 ;  /* 0x0000001ef906723e */ /* 0x010fe200000010ff */
[----:B------:R-:W-:Y:S02]  /*41d0*/  FMUL.FTZ R58, R26, R58 ;  /* 0x0000003a1a3a7220 */ /* 0x000fe40000410000 */
[----:B------:R-:W-:Y:S01]  /*41e0*/  FMUL.FTZ R59, R27, R59 ;  /* 0x0000003b1b3b7220 */ /* 0x000fe20000410000 */
[----:B------:R-:W-:Y:S01]  /*41f0*/  F2FP.BF16.PACK_AB R56, R57, R56 ;  /* 0x000000383938723e */ /* 0x000fe200000010ff */
[----:B------:R-:W-:Y:S01]  /*4200*/  STS [R242+0x3400], R6 ;  /* 0x00340006f2007388 */ /* 0x000fe20000000800 */
[--C-:B------:R-:W-:Y:S01]  /*4210*/  FADD.FTZ R62, R62, -R248.reuse ;  /* 0x800000f83e3e7221 */ /* 0x100fe20000010000 */
[----:B-1----:R-:W-:Y:S01]  /*4220*/  MOV R4, UR4 ;  /* 0x0000000400047c02 */ /* 0x002fe20008000f00 */
[----:B------:R-:W-:Y:S01]  /*4230*/  FADD.FTZ R63, R63, -R248 ;  /* 0x800000f83f3f7221 */ /* 0x000fe20000010000 */
[----:B------:R-:W-:Y:S01]  /*4240*/  BAR.SYNC.DEFER_BLOCKING 0x0 ;  /* 0x0000000000007b1d */ /* 0x000fe20000010000 */
[----:B------:R-:W-:Y:S01]  /*4250*/  FMUL.FTZ R61, R250, R61 ;  /* 0x0000003dfa3d7220 */ /* 0x000fe20000410000 */
[----:B------:R-:W-:Y:S01]  /*4260*/  F2FP.BF16.PACK_AB R58, R59, R58 ;  /* 0x0000003a3b3a723e */ /* 0x000fe200000010ff */
[----:B------:R-:W-:Y:S01]  /*4270*/  FMUL.FTZ R62, R30, R62 ;  /* 0x0000003e1e3e7220 */ /* 0x000fe20000410000 */
[----:B------:R-:W-:Y:S01]  /*4280*/  LEA R4, R4, R225, 0xd ;  /* 0x000000e104047211 */ /* 0x000fe200078e68ff */
[----:B------:R-:W-:Y:S01]  /*4290*/  FMUL.FTZ R63, R249, R63 ;  /* 0x0000003ff93f7220 */ /* 0x000fe20000410000 */
[----:B------:R-:W-:Y:S02]  /*42a0*/  F2FP.BF16.PACK_AB R60, R61, R60 ;  /* 0x0000003c3d3c723e */ /* 0x000fe400000010ff */
[----:B------:R-:W-:Y:S02]  /*42b0*/  SHF.L.U32 R208, R4, 0x1, RZ ;  /* 0x0000000104d07819 */ /* 0x000fe400000006ff */
        /* <DEDUP_REMOVED lines=22> */
[----:B------:R-:W5:Y:S01]  /*4420*/  LDSM.16.MT88.4 R24, [R208+0x1a080] ;  /* 0x01a08000d018783b */ /* 0x000f620000004200 */
[-C--:B-1----:R-:W-:Y:S07]  /*4430*/  HMMA.16816.F32.BF16 R68, R4, R8.reuse, R68 ;  /* 0x000000080444723c */ /* 0x082fee0000041844 */
[----:B------:R-:W-:Y:S01]  /*4440*/  LDSM.16.MT88.4 R28, [R223+0x20c80] ;  /* 0x020c8000df1c783b */ /* 0x000fe20000004200 */
[-C--:B--2---:R-:W-:Y:S07]  /*4450*/  HMMA.16816.F32.BF16 R72, R12, R8.reuse, R72 ;  /* 0x000000080c48723c */ /* 0x084fee0000041848 */
[----:B------:R-:W1:Y:S01]  /*4460*/  LDSM.16.MT88.4 R32, [R208+0x18880] ;  /* 0x01888000d020783b */ /* 0x000e620000004200 */
[-C--:B---3--:R-:W-:Y:S07]  /*4470*/  HMMA.16816.F32.BF16 R76, R16, R8.reuse, R76 ;  /* 0x00000008104c723c */ /* 0x088fee000004184c */
[----:B------:R-:W2:Y:S01]  /*4480*/  LDSM.16.MT88.4 R36, [R0+0x20c80] ;  /* 0x020c80000024783b */ /* 0x000ea20000004200 */
[C---:B----4-:R-:W-:Y:S07]  /*4490*/  HMMA.16816.F32.BF16 R80, R20.reuse, R8, R80 ;  /* 0x000000081450723c */ /* 0x050fee0000041850 */
[----:B------:R-:W3:Y:S01]  /*44a0*/  LDSM.16.MT88.4 R40, [R223+0x22c80] ;  /* 0x022c8000df28783b */ /* 0x000ee20000004200 */
[-C--:B------:R-:W-:Y:S07]  /*44b0*/  HMMA.16816.F32.BF16 R84, R20, R10.reuse, R84 ;  /* 0x0000000a1454723c */ /* 0x080fee0000041854 */
[----:B------:R-:W4:Y:S01]  /*44c0*/  LDSM.16.MT88.4 R44, [R0+0x22c80] ;  /* 0x022c8000002c783b */ /* 0x000f220000004200 */
[-C--:B------:R-:W-:Y:S07]  /*44d0*/  HMMA.16816.F32.BF16 R88, R16, R10.reuse, R88 ;  /* 0x0000000a1058723c */ /* 0x080fee0000041858 */
[----:B------:R-:W1:Y:S01]  /*44e0*/  LDSM.16.MT88.4 R48, [R208+0x1a880] ;  /* 0x01a88000d030783b */ /* 0x000e620000004200 */
[-C--:B------:R-:W-:Y:S07]  /*44f0*/  HMMA.16816.F32.BF16 R92, R12, R10.reuse, R92 ;  /* 0x0000000a0c5c723c */ /* 0x080fee000004185c */
[----:B------:R-:W-:Y:S01]  /*4500*/  LDSM.16.MT88.4 R52, [R208+0x19880] ;  /* 0x01988000d034783b */ /* 0x000fe20000004200 */
[C---:B------:R-:W-:Y:S07]  /*4510*/  HMMA.16816.F32.BF16 R96, R4.reuse, R10, R96 ;  /* 0x0000000a0460723c */ /* 0x040fee0000041860 */
[----:B------:R-:W-:Y:S01]  /*4520*/  LDSM.16.MT88.4 R8, [R208+0x19080] ;  /* 0x01908000d008783b */ /* 0x000fe20000004200 */
[-C--:B-----5:R-:W-:Y:S07]  /*4530*/  HMMA.16816.F32.BF16 R100, R4, R24.reuse, R100 ;  /* 0x000000180464723c */ /* 0x0a0fee0000041864 */
[----:B------:R-:W-:Y:S01]  /*4540*/  LDSM.16.MT88.4 R56, [R0+0x21c80] ;  /* 0x021c80000038783b */ /* 0x000fe20000004200 */
[-C--:B------:R-:W-:Y:S07]  /*4550*/  HMMA.16816.F32.BF16 R104, R12, R24.reuse, R104 ;  /* 0x000000180c68723c */ /* 0x080fee0000041868 */
        /* <DEDUP_REMOVED lines=8> */
[-C--:B------:R-:W-:Y:S01]  /*45e0*/  HMMA.16816.F32.BF16 R124, R12, R26.reuse, R124 ;  /* 0x0000001a0c7c723c */ /* 0x080fe2000004187c */
[----:B------:R-:W-:Y:S07]  /*45f0*/  LDSM.16.MT88.4 R12, [R0+0x21480] ;  /* 0x02148000000c783b */ /* 0x000fee0000004200 */
[----:B------:R-:W-:Y:S01]  /*4600*/  HMMA.16816.F32.BF16 R128, R4, R26, R128 ;  /* 0x0000001a0480723c */ /* 0x000fe20000041880 */
[----:B------:R-:W5:Y:S07]  /*4610*/  LDSM.16.MT88.4 R4, [R223+0x21480] ;  /* 0x02148000df04783b */ /* 0x000f6e0000004200 */
[-C--:B-1----:R-:W-:Y:S01]  /*4620*/  HMMA.16816.F32.BF16 R68, R28, R32.reuse, R68 ;  /* 0x000000201c44723c */ /* 0x082fe20000041844 */
[----:B------:R-:W1:Y:S07]  /*4630*/  LDSM.16.MT88.4 R24, [R208+0x1b080] ;  /* 0x01b08000d018783b */ /* 0x000e6e0000004200 */
[-C--:B--2---:R-:W-:Y:S08]  /*4640*/  HMMA.16816.F32.BF16 R72, R36, R32.reuse, R72 ;  /* 0x000000202448723c */ /* 0x084ff00000041848 */
[-C--:B---3--:R-:W-:Y:S08]  /*4650*/  HMMA.16816.F32.BF16 R76, R40, R32.reuse, R76 ;  /* 0x00000020284c723c */ /* 0x088ff0000004184c */
[C---:B----4-:R-:W-:Y:S08]  /*4660*/  HMMA.16816.F32.BF16 R80, R44.reuse, R32, R80 ;  /* 0x000000202c50723c */ /* 0x050ff00000041850 */
[-C--:B------:R-:W-:Y:S08]  /*4670*/  HMMA.16816.F32.BF16 R84, R44, R34.reuse, R84 ;  /* 0x000000222c54723c */ /* 0x080ff00000041854 */
[-C--:B------:R-:W-:Y:S08]  /*4680*/  HMMA.16816.F32.BF16 R88, R40, R34.reuse, R88 ;  /* 0x000000222858723c */ /* 0x080ff00000041858 */
[-C--:B------:R-:W-:Y:S08]  /*4690*/  HMMA.16816.F32.BF16 R92, R36, R34.reuse, R92 ;  /* 0x00000022245c723c */ /* 0x080ff0000004185c */
[C---:B------:R-:W-:Y:S01]  /*46a0*/  HMMA.16816.F32.BF16 R96, R28.reuse, R34, R96 ;  /* 0x000000221c60723c */ /* 0x040fe20000041860 */
[----:B------:R-:W2:Y:S07]  /*46b0*/  LDSM.16.MT88.4 R32, [R223+0x21c80] ;  /* 0x021c8000df20783b */ /* 0x000eae0000004200 */
[-C--:B------:R-:W-:Y:S08]  /*46c0*/  HMMA.16816.F32.BF16 R100, R28, R48.reuse, R100 ;  /* 0x000000301c64723c */ /* 0x080ff00000041864 */
[-C--:B------:R-:W-:Y:S08]  /*46d0*/  HMMA.16816.F32.BF16 R104, R36, R48.reuse, R104 ;  /* 0x000000302468723c */ /* 0x080ff00000041868 */
[-C--:B------:R-:W-:Y:S08]  /*46e0*/  HMMA.16816.F32.BF16 R108, R40, R48.reuse, R108 ;  /* 0x00000030286c723c */ /* 0x080ff0000004186c */
[C---:B------:R-:W-:Y:S08]  /*46f0*/  HMMA.16816.F32.BF16 R112, R44.reuse, R48, R112 ;  /* 0x000000302c70723c */ /* 0x040ff00000041870 */
[-C--:B------:R-:W-:Y:S08]  /*4700*/  HMMA.16816.F32.BF16 R116, R44, R50.reuse, R116 ;  /* 0x000000322c74723c */ /* 0x080ff00000041874 */
[-C--:B------:R-:W-:Y:S08]  /*4710*/  HMMA.16816.F32.BF16 R120, R40, R50.reuse, R120 ;  /* 0x000000322878723c */ /* 0x080ff00000041878 */
[-C--:B------:R-:W-:Y:S08]  /*4720*/  HMMA.16816.F32.BF16 R124, R36, R50.reuse, R124 ;  /* 0x00000032247c723c */ /* 0x080ff0000004187c */
[----:B------:R-:W-:Y:S08]  /*4730*/  HMMA.16816.F32.BF16 R128, R28, R50, R128 ;  /* 0x000000321c80723c */ /* 0x000ff00000041880 */
[-C--:B-----5:R-:W-:Y:S08]  /*4740*/  HMMA.16816.F32.BF16 R68, R4, R8.reuse, R68 ;  /* 0x000000080444723c */ /* 0x0a0ff00000041844 */
[-C--:B------:R-:W-:Y:S08]  /*4750*/  HMMA.16816.F32.BF16 R72, R12, R8.reuse, R72 ;  /* 0x000000080c48723c */ /* 0x080ff00000041848 */
[-C--:B------:R-:W-:Y:S08]  /*4760*/  HMMA.16816.F32.BF16 R76, R16, R8.reuse, R76 ;  /* 0x00000008104c723c */ /* 0x080ff0000004184c */
[C---:B------:R-:W-:Y:S08]  /*4770*/  HMMA.16816.F32.BF16 R80, R20.reuse, R8, R80 ;  /* 0x000000081450723c */ /* 0x040ff00000041850 */
[-C--:B------:R-:W-:Y:S08]  /*4780*/  HMMA.16816.F32.BF16 R84, R20, R10.reuse, R84 ;  /* 0x0000000a1454723c */ /* 0x080ff00000041854 */
[-C--:B------:R-:W-:Y:S08]  /*4790*/  HMMA.16816.F32.BF16 R88, R16, R10.reuse, R88 ;  /* 0x0000000a1058723c */ /* 0x080ff00000041858 */
[-C--:B------:R-:W-:Y:S08]  /*47a0*/  HMMA.16816.F32.BF16 R92, R12, R10.reuse, R92 ;  /* 0x0000000a0c5c723c */ /* 0x080ff0000004185c */
[C---:B------:R-:W-:Y:S01]  /*47b0*/  HMMA.16816.F32.BF16 R96, R4.reuse, R10, R96 ;  /* 0x0000000a0460723c */ /* 0x040fe20000041860 */
[----:B------:R-:W3:Y:S07]  /*47c0*/  LDSM.16.MT88.4 R8, [R208+0x1b880] ;  /* 0x01b88000d008783b */ /* 0x000eee0000004200 */
[-C--:B-1----:R-:W-:Y:S01]  /*47d0*/  HMMA.16816.F32.BF16 R100, R4, R24.reuse, R100 ;  /* 0x000000180464723c */ /* 0x082fe20000041864 */
[----:B------:R-:W-:Y:S07]  /*47e0*/  BAR.SYNC.DEFER_BLOCKING 0x0 ;  /* 0x0000000000007b1d */ /* 0x000fee0000010000 */
[-C--:B------:R-:W-:Y:S08]  /*47f0*/  HMMA.16816.F32.BF16 R104, R12, R24.reuse, R104 ;  /* 0x000000180c68723c */ /* 0x080ff00000041868 */
[-C--:B------:R-:W-:Y:S08]  /*4800*/  HMMA.16816.F32.BF16 R108, R16, R24.reuse, R108 ;  /* 0x00000018106c723c */ /* 0x080ff0000004186c */
[C---:B------:R-:W-:Y:S08]  /*4810*/  HMMA.16816.F32.BF16 R112, R20.reuse, R24, R112 ;  /* 0x000000181470723c */ /* 0x040ff00000041870 */
[-C--:B------:R-:W-:Y:S08]  /*4820*/  HMMA.16816.F32.BF16 R116, R20, R26.reuse, R116 ;  /* 0x0000001a1474723c */ /* 0x080ff00000041874 */
[-C--:B------:R-:W-:Y:S08]  /*4830*/  HMMA.16816.F32.BF16 R120, R16, R26.reuse, R120 ;  /* 0x0000001a1078723c */ /* 0x080ff00000041878 */
[-C--:B------:R-:W-:Y:S08]  /*4840*/  HMMA.16816.F32.BF16 R124, R12, R26.reuse, R124 ;  /* 0x0000001a0c7c723c */ /* 0x080ff0000004187c */
[----:B------:R-:W-:Y:S01]  /*4850*/  HMMA.16816.F32.BF16 R128, R4, R26, R128 ;  /* 0x0000001a0480723c */ /* 0x000fe20000041880 */
[----:B------:R1:W4:Y:S07]  /*4860*/  LDSM.16.M88.4 R36, [R210+0x24480] ;  /* 0x02448000d224783b */ /* 0x00032e0000000200 */
[-C--:B--2---:R-:W-:Y:S01]  /*4870*/  HMMA.16816.F32.BF16 R68, R32, R52.reuse, R68 ;  /* 0x000000342044723c */ /* 0x084fe20000041844 */
[----:B------:R1:W2:Y:S07]  /*4880*/  LDSM.16.M88.4 R28, [R210+0x25480] ;  /* 0x02548000d21c783b */ /* 0x0002ae0000000200 */
[-C--:B------:R-:W-:Y:S01]  /*4890*/  HMMA.16816.F32.BF16 R72, R56, R52.reuse, R72 ;  /* 0x000000343848723c */ /* 0x080fe20000041848 */
[----:B------:R1:W5:Y:S07]  /*48a0*/  LDSM.16.MT88.4 R16, [R209+0x80] ;  /* 0x00008000d110783b */ /* 0x00036e0000004200 */
[-C--:B------:R-:W-:Y:S01]  /*48b0*/  HMMA.16816.F32.BF16 R76, R60, R52.reuse, R76 ;  /* 0x000000343c4c723c */ /* 0x080fe2000004184c */
[----:B------:R1:W1:Y:S07]  /*48c0*/  LDSM.16.MT88.4 R40, [R209+0x4080] ;  /* 0x00408000d128783b */ /* 0x00026e0000004200 */
[C---:B------:R-:W-:Y:S01]  /*48d0*/  HMMA.16816.F32.BF16 R80, R64.reuse, R52, R80 ;  /* 0x000000344050723c */ /* 0x040fe20000041850 */
[----:B------:R1:W1:Y:S07]  /*48e0*/  LDSM.16.M88.4 R44, [R213+0x24480] ;  /* 0x02448000d52c783b */ /* 0x00026e0000000200 */
[-C--:B------:R-:W-:Y:S01]  /*48f0*/  HMMA.16816.F32.BF16 R84, R64, R54.reuse, R84 ;  /* 0x000000364054723c */ /* 0x080fe20000041854 */
[----:B------:R1:W1:Y:S07]  /*4900*/  LDSM.16.M88.4 R196, [R213+0x25480] ;  /* 0x02548000d5c4783b */ /* 0x00026e0000000200 */
[-C--:B------:R-:W-:Y:S01]  /*4910*/  HMMA.16816.F32.BF16 R88, R60, R54.reuse, R88 ;  /* 0x000000363c58723c */ /* 0x080fe20000041858 */
[----:B------:R1:W1:Y:S07]  /*4920*/  LDSM.16.MT88.4 R48, [R209+0x880] ;  /* 0x00088000d130783b */ /* 0x00026e0000004200 */
[-C--:B------:R-:W-:Y:S01]  /*4930*/  HMMA.16816.F32.BF16 R92, R56, R54.reuse, R92 ;  /* 0x00000036385c723c */ /* 0x080fe2000004185c */
[----:B------:R1:W1:Y:S07]  /*4940*/  LDSM.16.MT88.4 R200, [R209+0x4880] ;  /* 0x00488000d1c8783b */ /* 0x00026e0000004200 */
[C---:B------:R-:W-:Y:S08]  /*4950*/  HMMA.16816.F32.BF16 R96, R32.reuse, R54, R96 ;  /* 0x000000362060723c */ /* 0x040ff00000041860 */
[-C--:B---3--:R-:W-:Y:S08]  /*4960*/  HMMA.16816.F32.BF16 R100, R32, R8.reuse, R100 ;  /* 0x000000082064723c */ /* 0x088ff00000041864 */
[-C--:B------:R-:W-:Y:S08]  /*4970*/  HMMA.16816.F32.BF16 R104, R56, R8.reuse, R104 ;  /* 0x000000083868723c */ /* 0x080ff00000041868 */
[-C--:B------:R-:W-:Y:S08]  /*4980*/  HMMA.16816.F32.BF16 R108, R60, R8.reuse, R108 ;  /* 0x000000083c6c723c */ /* 0x080ff0000004186c */
[C---:B------:R-:W-:Y:S08]  /*4990*/  HMMA.16816.F32.BF16 R112, R64.reuse, R8, R112 ;  /* 0x000000084070723c */ /* 0x040ff00000041870 */
[-C--:B------:R-:W-:Y:S08]  /*49a0*/  HMMA.16816.F32.BF16 R116, R64, R10.reuse, R116 ;  /* 0x0000000a4074723c */ /* 0x080ff00000041874 */
[-C--:B------:R-:W-:Y:S08]  /*49b0*/  HMMA.16816.F32.BF16 R120, R60, R10.reuse, R120 ;  /* 0x0000000a3c78723c */ /* 0x080ff00000041878 */
[-C--:B------:R-:W-:Y:S08]  /*49c0*/  HMMA.16816.F32.BF16 R124, R56, R10.reuse, R124 ;  /* 0x0000000a387c723c */ /* 0x080ff0000004187c */
[----:B------:R-:W-:Y:S01]  /*49d0*/  HMMA.16816.F32.BF16 R128, R32, R10, R128 ;  /* 0x0000000a2080723c */ /* 0x000fe20000041880 */
[----:B------:R-:W-:-:S07]  /*49e0*/  @P0 BRA `(.L_x_1023) ;  /* 0x0000034000000947 */ /* 0x000fce0003800000 */
[----:B-12-45:R-:W1:Y:S01]  /*49f0*/  S2R R4, SR_CTAID.Y ;  /* 0x0000000000047919 */ /* 0x036e620000002600 */
[----:B------:R-:W-:Y:S02]  /*4a00*/  USHF.R.S32.HI UR25, URZ, 0x1f, UR24 ;  /* 0x0000001f3f197899 */ /* 0x000fe40008011418 */
        /* <DEDUP_REMOVED lines=13> */
[----:B------:R-:W-:Y:S02]  /*4ae0*/  IMAD.MOV.U32 R8, RZ, RZ, 0x6 ;  /* 0x00000006ff087424 */ /* 0x000fe400078e00ff */
[----:B------:R-:W-:Y:S02]  /*4af0*/  IMAD R6, R4, c[0x0][0x28c], R6 ;  /* 0x0000a30004067a24 */ /* 0x000fe400078e0206 */
[----:B------:R-:W-:Y:S03]  /*4b00*/  IMAD.U32 R4, RZ, RZ, UR25 ;  /* 0x00000019ff047e24 */ /* 0x000fe6000f8e00ff */
[----:B------:R-:W-:Y:S01]  /*4b10*/  IADD3.X R6, R9, UR12, R6, P0, !PT ;  /* 0x0000000c09067c10 */ /* 0x000fe200087fe406 */
[----:B------:R-:W-:Y:S01]  /*4b20*/  IMAD.MOV.U32 R9, RZ, RZ, c[0x0][0x208] ;  /* 0x00008200ff097624 */ /* 0x000fe200078e00ff */
[----:B------:R-:W-:Y:S02]  /*4b30*/  LEA R10, P0, R7, c[0x0][0x280], 0x2 ;  /* 0x0000a000070a7a11 */ /* 0x000fe400078010ff */
[----:B------:R-:W-:Y:S01]  /*4b40*/  LEA.HI.X R13, R5, R237, R4, 0x7, P1 ;  /* 0x000000ed050d7211 */ /* 0x000fe200008f3c04 */
[----:B------:R-:W-:Y:S01]  /*4b50*/  IMAD.U32 R5, RZ, RZ, UR24 ;  /* 0x00000018ff057e24 */ /* 0x000fe2000f8e00ff */
[C---:B------:R-:W-:Y:S01]  /*4b60*/  SHF.L.U64.HI R8, R9.reuse, R8, c[0x0][0x20c] ;  /* 0x0000830009087619 */ /* 0x040fe20000010208 */
[----:B------:R-:W-:Y:S01]  /*4b70*/  IMAD.SHL.U32 R9, R9, 0x40, RZ ;  /* 0x0000004009097824 */ /* 0x000fe200078e00ff */
[----:B------:R-:W-:Y:S01]  /*4b80*/  LEA.HI.X R11, R7, c[0x0][0x284], R6, 0x2, P0 ;  /* 0x0000a100070b7a11 */ /* 0x000fe200000f1406 */
[----:B------:R-:W-:Y:S02]  /*4b90*/  IMAD.U32 R6, RZ, RZ, UR24 ;  /* 0x00000018ff067e24 */ /* 0x000fe4000f8e00ff */
[----:B------:R-:W-:Y:S01]  /*4ba0*/  IMAD.U32 R4, RZ, RZ, UR24 ;  /* 0x00000018ff047e24 */ /* 0x000fe2000f8e00ff */
[----:B------:R-:W-:Y:S02]  /*4bb0*/  IADD3 R14, P1, P0, R9, 0x80, R12 ;  /* 0x00000080090e7810 */ /* 0x000fe4000783e00c */
[----:B------:R-:W-:Y:S02]  /*4bc0*/  IADD3 R6, -R240, c[0x0][0x168], -R6 ;  /* 0x00005a00f0067a10 */ /* 0x000fe40007ffe906 */
[--C-:B------:R-:W-:Y:S02]  /*4bd0*/  IADD3.X R15, R8, RZ, R13.reuse, P1, P0 ;  /* 0x000000ff080f7210 */ /* 0x100fe40000fe040d */
[----:B------:R-:W-:Y:S01]  /*4be0*/  LEA R10, P0, R5, R10, 0x2 ;  /* 0x0000000a050a7211 */ /* 0x000fe200078010ff */
[----:B------:R-:W-:Y:S01]  /*4bf0*/  IMAD.U32 R5, RZ, RZ, UR19 ;  /* 0x00000013ff057e24 */ /* 0x000fe2000f8e00ff */
[----:B------:R-:W-:Y:S02]  /*4c00*/  IADD3 R20, P1, R9, R12, RZ ;  /* 0x0000000c09147210 */ /* 0x000fe40007f3e0ff */
[----:B------:R-:W-:Y:S01]  /*4c10*/  LEA.HI.X.SX32 R11, R4, R11, 0x2, P0 ;  /* 0x0000000b040b7211 */ /* 0x000fe200000f16ff */
[----:B------:R-:W-:Y:S01]  /*4c20*/  IMAD.U32 R4, RZ, RZ, UR19 ;  /* 0x00000013ff047e24 */ /* 0x000fe2000f8e00ff */
[----:B------:R-:W-:Y:S01]  /*4c30*/  ISETP.LT.OR P0, PT, R6, 0x1, P3 ;  /* 0x000000010600780c */ /* 0x000fe20001f01670 */
[----:B------:R-:W-:Y:S01]  /*4c40*/  IMAD.X R21, R8, 0x1, R13, P1 ;  /* 0x0000000108157824 */ /* 0x000fe200008e060d */
[----:B------:R-:W-:Y:S01]  /*4c50*/  ISETP.LT.OR P1, PT, R6, 0x1, P4 ;  /* 0x000000010600780c */ /* 0x000fe20002721670 */
[----:B------:R-:W-:Y:S02]  /*4c60*/  IMAD R4, R4, 0x4000, R244 ;  /* 0x0000400004047824 */ /* 0x000fe400078e02f4 */
[----:B------:R-:W-:Y:S04]  /*4c70*/  @!P2 IMAD R5, R5, 0x40, R246 ;  /* 0x000000400505a824 */ /* 0x000fe800078e02f6 */
[----:B------:R-:W-:Y:S04]  /*4c80*/  @!P2 IMAD.SHL.U32 R5, R5, 0x4, RZ ;  /* 0x000000040505a824 */ /* 0x000fe800078e00ff */
[----:B------:R-:W-:Y:S01]  /*4c90*/  @!PT LDS RZ, [RZ] ;  /* 0x00000000fffff984 */ /* 0x000fe20000000800 */
[----:B------:R-:W-:Y:S01]  /*4ca0*/  @!PT LDS RZ, [RZ] ;  /* 0x00000000fffff984 */ /* 0x000fe20000000800 */
[----:B------:R-:W-:Y:S01]  /*4cb0*/  @!PT LDS RZ, [RZ] ;  /* 0x00000000fffff984 */ /* 0x000fe20000000800 */
[----:B------:R1:W-:Y:S01]  /*4cc0*/  LDGSTS.E.BYPASS.LTC128B.128 [R4], [R12.64], !P0 ;  /* 0x000000000c047fae */ /* 0x0003e2000c101d56 */
[C---:B------:R-:W-:Y:S05]  /*4cd0*/  ISETP.LT.OR P0, PT, R6.reuse, 0x21, P3 ;  /* 0x000000210600780c */ /* 0x040fea0001f01670 */
[----:B------:R1:W-:Y:S01]  /*4ce0*/  LDGSTS.E.BYPASS.LTC128B.128 [R4+0x2000], [R12.64+0x80], !P1 ;  /* 0x020000800c047fae */ /* 0x0003e2000c901d56 */
[----:B------:R-:W-:Y:S07]  /*4cf0*/  ISETP.LT.OR P1, PT, R6, 0x21, P4 ;  /* 0x000000210600780c */ /* 0x000fee0002721670 */
[----:B------:R1:W-:Y:S06]  /*4d00*/  LDGSTS.E.BYPASS.LTC128B.128 [R4+0x1000], [R20.64], !P0 ;  /* 0x0100000014047fae */ /* 0x0003ec000c101d56 */
[----:B------:R1:W-:Y:S06]  /*4d10*/  LDGSTS.E.BYPASS.LTC128B.128 [R4+0x3000], [R14.64], !P1 ;  /* 0x030000000e047fae */ /* 0x0003ec000c901d56 */
[----:B------:R1:W-:Y:S02]  /*4d20*/  @!P2 LDGSTS.E.BYPASS.LTC128B.128 [R5+0x20280], [R10.64] ;  /* 0x202800000a05afae */ /* 0x0003e4000b901d56 */
.L_x_1023:
[-C--:B-12-45:R-:W-:Y:S01]  /*4d30*/  HMMA.16816.F32.BF16 R4, R36, R16.reuse, RZ ;  /* 0x000000102404723c */ /* 0x0b6fe200000418ff */
[----:B------:R-:W-:Y:S01]  /*4d40*/  LDSM.16.MT88.4 R56, [R209+0x1080] ;  /* 0x00108000d138783b */ /* 0x000fe20000004200 */
[----:B------:R-:W-:Y:S02]  /*4d50*/  ULDC.64 UR6, c[0x0][0x238] ;  /* 0x00008e0000067ab9 */ /* 0x000fe40000000a00 */
[--C-:B------:R-:W-:Y:S01]  /*4d60*/  IMAD.IADD R212, R210, 0x1, R217.reuse ;  /* 0x00000001d2d47824 */ /* 0x100fe200078e02d9 */
[-C--:B------:R-:W-:Y:S01]  /*4d70*/  IADD3 R204, R211, R210.reuse, R217 ;  /* 0x000000d2d3cc7210 */ /* 0x080fe20007ffe0d9 */
[----:B------:R-:W-:Y:S01]  /*4d80*/  LDSM.16.MT88.4 R64, [R209+0x1880] ;  /* 0x00188000d140783b */ /* 0x000fe20000004200 */
[----:B------:R-:W-:Y:S01]  /*4d90*/  USHF.R.S32.HI UR24, URZ, 0x1f, UR9 ;  /* 0x0000001f3f187899 */ /* 0x000fe20008011409 */
[C---:B------:R-:W-:Y:S01]  /*4da0*/  HMMA.16816.F32.BF16 R8, R28.reuse, R16, RZ ;  /* 0x000000101c08723c */ /* 0x040fe200000418ff */
[----:B------:R-:W-:Y:S02]  /*4db0*/  USHF.L.U32 UR21, UR21, 0xd, URZ ;  /* 0x0000000d15157899 */ /* 0x000fe4000800063f */
[----:B------:R-:W1:Y:S01]  /*4dc0*/  LDSM.16.M88.4 R52, [R212+0x24480] ;  /* 0x02448000d434783b */ /* 0x000e620000000200 */
[----:B------:R-:W-:Y:S02]  /*4dd0*/  UIMAD UR25, UR24, UR6, URZ ;  /* 0x00000006181972a4 */ /* 0x000fe4000f8e023f */
[----:B------:R-:W-:Y:S02]  /*4de0*/  UISETP.GE.AND UP0, UPT, UR18, UR16, UPT ;  /* 0x000000101200728c */ /* 0x000fe4000bf06270 */
[-C--:B------:R-:W-:Y:S01]  /*4df0*/  HMMA.16816.F32.BF16 R12, R28, R18.reuse, RZ ;  /* 0x000000121c0c723c */ /* 0x080fe200000418ff */
[----:B------:R-:W2:Y:S01]  /*4e00*/  LDSM.16.M88.4 R60, [R212+0x25480] ;  /* 0x02548000d43c783b */ /* 0x000ea20000000200 */
[----:B------:R-:W-:Y:S02]  /*4e10*/  UIMAD UR25, UR9, UR7, UR25 ;  /* 0x00000007091972a4 */ /* 0x000fe4000f8e0219 */
[----:B------:R-:W-:Y:S02]  /*4e20*/  UISETP.GE.AND UP3, UPT, UR4, 0x1, UPT ;  /* 0x000000010400788c */ /* 0x000fe4000bf66270 */
[----:B------:R-:W-:Y:S01]  /*4e30*/  ULDC.64 UR6, c[0x0][0x240] ;  /* 0x0000900000067ab9 */ /* 0x000fe20000000a00 */
[----:B------:R-:W0:Y:S01]  /*4e40*/  LDGDEPBAR ;  /* 0x00000000000079af */ /* 0x000e220000000000 */
[C---:B------:R-:W-:Y:S01]  /*4e50*/  HMMA.16816.F32.BF16 R16, R36.reuse, R18, RZ ;  /* 0x000000122410723c */ /* 0x040fe200000418ff */
[----:B------:R-:W-:Y:S02]  /*4e60*/  UIMAD UR6, UR15, UR6, URZ ;  /* 0x000000060f0672a4 */ /* 0x000fe4000f8e023f */
[----:B------:R-:W-:Y:S02]  /*4e70*/  UISETP.GE.AND UP2, UPT, UR20, 0x1, UPT ;  /* 0x000000011400788c */ /* 0x000fe4000bf46270 */
[----:B------:R-:W-:Y:S02]  /*4e80*/  UIMAD UR6, UR17, UR7, UR6 ;  /* 0x00000007110672a4 */ /* 0x000fe4000f8e0206 */
[----:B------:R-:W-:Y:S01]  /*4e90*/  UIADD3 UR7, UR20, 0x1, URZ ;  /* 0x0000000114077890 */ /* 0x000fe2000fffe03f */
[-C--:B------:R-:W-:Y:S01]  /*4ea0*/  HMMA.16816.F32.BF16 R20, R36, R40.reuse, RZ ;  /* 0x000000282414723c */ /* 0x080fe200000418ff */
[----:B------:R-:W-:Y:S02]  /*4eb0*/  UISETP.GE.AND UP1, UPT, UR19, 0x1, UPT ;  /* 0x000000011300788c */ /* 0x000fe4000bf26270 */
[----:B------:R-:W-:Y:S05]  /*4ec0*/  USEL UR20, UR7, URZ, !UP2 ;  /* 0x0000003f07147287 */ /* 0x000fea000d000000 */
[C---:B------:R-:W-:Y:S08]  /*4ed0*/  HMMA.16816.F32.BF16 R24, R28.reuse, R40, RZ ;  /* 0x000000281c18723c */ /* 0x040ff000000418ff */
[-C--:B------:R-:W-:Y:S08]  /*4ee0*/  HMMA.16816.F32.BF16 R28, R28, R42.reuse, RZ ;  /* 0x0000002a1c1c723c */ /* 0x080ff000000418ff */
[----:B------:R-:W-:Y:S01]  /*4ef0*/  HMMA.16816.F32.BF16 R32, R36, R42, RZ ;  /* 0x0000002a2420723c */ /* 0x000fe200000418ff */
[----:B------:R-:W3:Y:S05]  /*4f00*/  LDSM.16.MT88.4 R36, [R209+0x5080] ;  /* 0x00508000d124783b */ /* 0x000eea0000004200 */
[----:B------:R-:W4:Y:S02]  /*4f10*/  LDSM.16.M88.4 R40, [R204+0x24480] ;  /* 0x02448000cc28783b */ /* 0x000f240000000200 */
[-C--:B------:R-:W-:Y:S03]  /*4f20*/  HMMA.16816.F32.BF16 R4, R44, R48.reuse, R4 ;  /* 0x000000302c04723c */ /* 0x080fe60000041804 */
[----:B------:R-:W5:Y:S05]  /*4f30*/  LDSM.16.M88.4 R204, [R204+0x25480] ;  /* 0x02548000cccc783b */ /* 0x000f6a0000000200 */
        /* <DEDUP_REMOVED lines=9> */
[----:B------:R-:W4:Y:S05]  /*4fd0*/  LDSM.16.MT88.4 R44, [R209+0x5880] ;  /* 0x00588000d12c783b */ /* 0x000f2a0000004200 */
[----:B------:R-:W4:Y:S02]  /*4fe0*/  LDSM.16.M88.4 R200, [R210+0x27480] ;  /* 0x02748000d2c8783b */ /* 0x000f240000000200 */
[-C--:B-1----:R-:W-:Y:S08]  /*4ff0*/  HMMA.16816.F32.BF16 R4, R52, R56.reuse, R4 ;  /* 0x000000383404723c */ /* 0x082ff00000041804 */
[C---:B--2---:R-:W-:Y:S08]  /*5000*/  HMMA.16816.F32.BF16 R8, R60.reuse, R56, R8 ;  /* 0x000000383c08723c */ /* 0x044ff00000041808 */
[-C--:B------:R-:W-:Y:S08]  /*5010*/  HMMA.16816.F32.BF16 R12, R60, R58.reuse, R12 ;  /* 0x0000003a3c0c723c */ /* 0x080ff0000004180c */
[C---:B------:R-:W-:Y:S01]  /*5020*/  HMMA.16816.F32.BF16 R16, R52.reuse, R58, R16 ;  /* 0x0000003a3410723c */ /* 0x040fe20000041810 */
[----:B------:R-:W-:Y:S07]  /*5030*/  LDSM.16.MT88.4 R56, [R209+0x2880] ;  /* 0x00288000d138783b */ /* 0x000fee0000004200 */
[-C--:B---3--:R-:W-:Y:S08]  /*5040*/  HMMA.16816.F32.BF16 R20, R52, R36.reuse, R20 ;  /* 0x000000243414723c */ /* 0x088ff00000041814 */
[C---:B------:R-:W-:Y:S08]  /*5050*/  HMMA.16816.F32.BF16 R24, R60.reuse, R36, R24 ;  /* 0x000000243c18723c */ /* 0x040ff00000041818 */
[-C--:B------:R-:W-:Y:S01]  /*5060*/  HMMA.16816.F32.BF16 R28, R60, R38.reuse, R28 ;  /* 0x000000263c1c723c */ /* 0x080fe2000004181c */
[----:B------:R-:W-:Y:S07]  /*5070*/  LDSM.16.M88.4 R60, [R213+0x27480] ;  /* 0x02748000d53c783b */ /* 0x000fee0000000200 */
[----:B------:R-:W-:Y:S01]  /*5080*/  HMMA.16816.F32.BF16 R32, R52, R38, R32 ;  /* 0x000000263420723c */ /* 0x000fe20000041820 */
[----:B------:R-:W1:Y:S05]  /*5090*/  LDSM.16.MT88.4 R36, [R209+0x6080] ;  /* 0x00608000d124783b */ /* 0x000e6a0000004200 */
[----:B------:R-:W2:Y:S02]  /*50a0*/  LDSM.16.M88.4 R52, [R213+0x26480] ;  /* 0x02648000d534783b */ /* 0x000ea40000000200 */
[-C--:B----4-:R-:W-:Y:S08]  /*50b0*/  HMMA.16816.F32.BF16 R4, R40, R64.reuse, R4 ;  /* 0x000000402804723c */ /* 0x090ff00000041804 */
[C---:B-----5:R-:W-:Y:S08]  /*50c0*/  HMMA.16816.F32.BF16 R8, R204.reuse, R64, R8 ;  /* 0x00000040cc08723c */ /* 0x060ff00000041808 */
[-C--:B------:R-:W-:Y:S08]  /*50d0*/  HMMA.16816.F32.BF16 R12, R204, R66.reuse, R12 ;  /* 0x00000042cc0c723c */ /* 0x080ff0000004180c */
[C---:B------:R-:W-:Y:S01]  /*50e0*/  HMMA.16816.F32.BF16 R16, R40.reuse, R66, R16 ;  /* 0x000000422810723c */ /* 0x040fe20000041810 */
[----:B------:R-:W-:Y:S07]  /*50f0*/  LDSM.16.MT88.4 R64, [R209+0x3880] ;  /* 0x00388000d140783b */ /* 0x000fee0000004200 */
[-C--:B------:R-:W-:Y:S08]  /*5100*/  HMMA.16816.F32.BF16 R20, R40, R44.reuse, R20 ;  /* 0x0000002c2814723c */ /* 0x080ff00000041814 */
[C---:B------:R-:W-:Y:S08]  /*5110*/  HMMA.16816.F32.BF16 R24, R204.reuse, R44, R24 ;  /* 0x0000002ccc18723c */ /* 0x040ff00000041818 */
[-C--:B------:R-:W-:Y:S08]  /*5120*/  HMMA.16816.F32.BF16 R28, R204, R46.reuse, R28 ;  /* 0x0000002ecc1c723c */ /* 0x080ff0000004181c */
[----:B------:R-:W-:Y:S01]  /*5130*/  HMMA.16816.F32.BF16 R32, R40, R46, R32 ;  /* 0x0000002e2820723c */ /* 0x000fe20000041820 */
[----:B------:R-:W3:Y:S05]  /*5140*/  LDSM.16.MT88.4 R40, [R209+0x6880] ;  /* 0x00688000d128783b */ /* 0x000eea0000004200 */
[----:B------:R-:W-:Y:S02]  /*5150*/  LDSM.16.MT88.4 R44, [R209+0x3080] ;  /* 0x00308000d12c783b */ /* 0x000fe40000004200 */
[-C--:B------:R-:W-:Y:S08]  /*5160*/  HMMA.16816.F32.BF16 R4, R48, R196.reuse, R4 ;  /* 0x000000c43004723c */ /* 0x080ff00000041804 */
[C---:B------:R-:W-:Y:S08]  /*5170*/  HMMA.16816.F32.BF16 R8, R200.reuse, R196, R8 ;  /* 0x000000c4c808723c */ /* 0x040ff00000041808 */
[-C--:B------:R-:W-:Y:S08]  /*5180*/  HMMA.16816.F32.BF16 R12, R200, R198.reuse, R12 ;  /* 0x000000c6c80c723c */ /* 0x080ff0000004180c */
[C---:B------:R-:W-:Y:S08]  /*5190*/  HMMA.16816.F32.BF16 R16, R48.reuse, R198, R16 ;  /* 0x000000c63010723c */ /* 0x040ff00000041810 */
[-C--:B-1----:R-:W-:Y:S08]  /*51a0*/  HMMA.16816.F32.BF16 R20, R48, R36.reuse, R20 ;  /* 0x000000243014723c */ /* 0x082ff00000041814 */
[C---:B------:R-:W-:Y:S08]  /*51b0*/  HMMA.16816.F32.BF16 R24, R200.reuse, R36, R24 ;  /* 0x00000024c818723c */ /* 0x040ff00000041818 */
[-C--:B------:R-:W-:Y:S08]  /*51c0*/  HMMA.16816.F32.BF16 R28, R200, R38.reuse, R28 ;  /* 0x00000026c81c723c */ /* 0x080ff0000004181c */
[----:B------:R-:W-:Y:S01]  /*51d0*/  HMMA.16816.F32.BF16 R32, R48, R38, R32 ;  /* 0x000000263020723c */ /* 0x000fe20000041820 */
[----:B------:R-:W1:Y:S05]  /*51e0*/  LDSM.16.M88.4 R36, [R212+0x26480] ;  /* 0x02648000d424783b */ /* 0x000e6a0000000200 */
[----:B------:R-:W4:Y:S02]  /*51f0*/  LDSM.16.M88.4 R48, [R212+0x27480] ;  /* 0x02748000d430783b */ /* 0x000f240000000200 */
[-C--:B--2---:R-:W-:Y:S08]  /*5200*/  HMMA.16816.F32.BF16 R4, R52, R56.reuse, R4 ;  /* 0x000000383404723c */ /* 0x084ff00000041804 */
[C---:B------:R-:W-:Y:S08]  /*5210*/  HMMA.16816.F32.BF16 R8, R60.reuse, R56, R8 ;  /* 0x000000383c08723c */ /* 0x040ff00000041808 */
[-C--:B------:R-:W-:Y:S08]  /*5220*/  HMMA.16816.F32.BF16 R12, R60, R58.reuse, R12 ;  /* 0x0000003a3c0c723c */ /* 0x080ff0000004180c */
[C---:B------:R-:W-:Y:S01]  /*5230*/  HMMA.16816.F32.BF16 R16, R52.reuse, R58, R16 ;  /* 0x0000003a3410723c */ /* 0x040fe20000041810 */
[----:B------:R-:W2:Y:S07]  /*5240*/  LDSM.16.MT88.4 R56, [R209+0x7080] ;  /* 0x00708000d138783b */ /* 0x000eae0000004200 */
[-C--:B---3--:R-:W-:Y:S08]  /*5250*/  HMMA.16816.F32.BF16 R20, R52, R40.reuse, R20 ;  /* 0x000000283414723c */ /* 0x088ff00000041814 */
[C---:B------:R-:W-:Y:S07]  /*5260*/  HMMA.16816.F32.BF16 R24, R60.reuse, R40, R24 ;  /* 0x000000283c18723c */ /* 0x040fee0000041818 */
[----:B------:R-:W-:Y:S01]  /*5270*/  IADD3 R40, R217, R210, R211 ;  /* 0x000000d2d9287210 */ /* 0x000fe20007ffe0d3 */
[-C--:B------:R-:W-:Y:S04]  /*5280*/  HMMA.16816.F32.BF16 R28, R60, R42.reuse, R28 ;  /* 0x0000002a3c1c723c */ /* 0x080fe8000004181c */
[----:B------:R-:W3:Y:S04]  /*5290*/  LDSM.16.M88.4 R60, [R40+0x26480] ;  /* 0x02648000283c783b */ /* 0x000ee80000000200 */
[----:B------:R-:W-:Y:S01]  /*52a0*/  HMMA.16816.F32.BF16 R32, R52, R42, R32 ;  /* 0x0000002a3420723c */ /* 0x000fe20000041820 */
[----:B------:R-:W5:Y:S05]  /*52b0*/  LDSM.16.M88.4 R40, [R40+0x27480] ;  /* 0x027480002828783b */ /* 0x000f6a0000000200 */
[----:B------:R-:W-:Y:S02]  /*52c0*/  LDSM.16.MT88.4 R52, [R0+0x27c80] ;  /* 0x027c80000034783b */ /* 0x000fe40000004200 */
[-C--:B-1----:R-:W-:Y:S08]  /*52d0*/  HMMA.16816.F32.BF16 R4, R36, R44.reuse, R4 ;  /* 0x0000002c2404723c */ /* 0x082ff00000041804 */
[C---:B----4-:R-:W-:Y:S08]  /*52e0*/  HMMA.16816.F32.BF16 R8, R48.reuse, R44, R8 ;  /* 0x0000002c3008723c */ /* 0x050ff00000041808 */
[-C--:B------:R-:W-:Y:S08]  /*52f0*/  HMMA.16816.F32.BF16 R12, R48, R46.reuse, R12 ;  /* 0x0000002e300c723c */ /* 0x080ff0000004180c */
[C---:B------:R-:W-:Y:S01]  /*5300*/  HMMA.16816.F32.BF16 R16, R36.reuse, R46, R16 ;  /* 0x0000002e2410723c */ /* 0x040fe20000041810 */
[----:B------:R-:W1:Y:S07]  /*5310*/  LDSM.16.MT88.4 R44, [R209+0x7880] ;  /* 0x00788000d12c783b */ /* 0x000e6e0000004200 */
[-C--:B--2---:R-:W-:Y:S08]  /*5320*/  HMMA.16816.F32.BF16 R20, R36, R56.reuse, R20 ;  /* 0x000000382414723c */ /* 0x084ff00000041814 */
[C---:B------:R-:W-:Y:S08]  /*5330*/  HMMA.16816.F32.BF16 R24, R48.reuse, R56, R24 ;  /* 0x000000383018723c */ /* 0x040ff00000041818 */
[-C--:B------:R-:W-:Y:S08]  /*5340*/  HMMA.16816.F32.BF16 R28, R48, R58.reuse, R28 ;  /* 0x0000003a301c723c */ /* 0x080ff0000004181c */
[----:B------:R-:W-:Y:S07]  /*5350*/  HMMA.16816.F32.BF16 R32, R36, R58, R32 ;  /* 0x0000003a2420723c */ /* 0x000fee0000041820 */
[----:B------:R-:W-:Y:S01]  /*5360*/  IMAD.U32 R36, RZ, RZ, UR9 ;  /* 0x00000009ff247e24 */ /* 0x000fe2000f8e00ff */
[-C--:B---3--:R-:W-:Y:S05]  /*5370*/  HMMA.16816.F32.BF16 R4, R60, R64.reuse, R4 ;  /* 0x000000403c04723c */ /* 0x088fea0000041804 */
[----:B------:R-:W-:Y:S03]  /*5380*/  IMAD.WIDE.U32 R38, R36, c[0x0][0x238], R234 ;  /* 0x00008e0024267a25 */ /* 0x000fe600078e00ea */
[C---:B-----5:R-:W-:Y:S01]  /*5390*/  HMMA.16816.F32.BF16 R8, R40.reuse, R64, R8 ;  /* 0x000000402808723c */ /* 0x060fe20000041808 */
[----:B------:R-:W-:Y:S03]  /*53a0*/  IMAD.U32 R36, RZ, RZ, UR17 ;  /* 0x00000011ff247e24 */ /* 0x000fe6000f8e00ff */
[----:B------:R-:W-:Y:S01]  /*53b0*/  IADD3 R39, R39, UR25, RZ ;  /* 0x0000001927277c10 */ /* 0x000fe2000fffe0ff */
[----:B------:R-:W-:Y:S03]  /*53c0*/  USHF.R.S32.HI UR25, URZ, 0x1f, UR21 ;  /* 0x0000001f3f197899 */ /* 0x000fe60008011415 */
[-C--:B------:R-:W-:Y:S04]  /*53d0*/  HMMA.16816.F32.BF16 R12, R40, R66.reuse, R12 ;  /* 0x00000042280c723c */ /* 0x080fe8000004180c */
[----:B------:R-:W-:Y:S04]  /*53e0*/  IMAD.WIDE.U32 R38, R36, c[0x0][0x240], R38 ;  /* 0x0000900024267a25 */ /* 0x000fe800078e0026 */
[C---:B------:R-:W-:Y:S01]  /*53f0*/  HMMA.16816.F32.BF16 R16, R60.reuse, R66, R16 ;  /* 0x000000423c10723c */ /* 0x040fe20000041810 */
[----:B------:R-:W-:Y:S03]  /*5400*/  IMAD.U32 R37, RZ, RZ, UR25 ;  /* 0x00000019ff257e24 */ /* 0x000fe6000f8e00ff */
[----:B------:R-:W-:Y:S01]  /*5410*/  IADD3 R36, P0, R38, UR21, RZ ;  /* 0x0000001526247c10 */ /* 0x000fe2000ff1e0ff */
[----:B------:R-:W-:Y:S03]  /*5420*/  UIADD3 UR21, UR4, 0x1, URZ ;  /* 0x0000000104157890 */ /* 0x000fe6000fffe03f */
[-C--:B-1----:R-:W-:Y:S01]  /*5430*/  HMMA.16816.F32.BF16 R20, R60, R44.reuse, R20 ;  /* 0x0000002c3c14723c */ /* 0x082fe20000041814 */
[----:B------:R-:W-:Y:S03]  /*5440*/  USEL UR4, UR21, URZ, !UP3 ;  /* 0x0000003f15047287 */ /* 0x000fe6000d800000 */
[----:B------:R-:W-:Y:S01]  /*5450*/  IADD3.X R37, R37, UR6, R39, P0, !PT ;  /* 0x0000000625257c10 */ /* 0x000fe200087fe427 */
[----:B------:R-:W-:Y:S01]  /*5460*/  UIADD3 UR6, UR19, 0x1, URZ ;  /* 0x0000000113067890 */ /* 0x000fe2000fffe03f */
[C---:B------:R-:W-:Y:S01]  /*5470*/  LEA R48, P0, R36.reuse, c[0x0][0x220], 0x2 ;  /* 0x0000880024307a11 */ /* 0x040fe200078010ff */
[----:B------:R-:W-:Y:S01]  /*5480*/  UMOV UR21, UR18 ;  /* 0x0000001200157c82 */ /* 0x000fe20008000000 */
[C---:B------:R-:W-:Y:S01]  /*5490*/  HMMA.16816.F32.BF16 R24, R40.reuse, R44, R24 ;  /* 0x0000002c2818723c */ /* 0x040fe20000041818 */
[----:B------:R-:W-:Y:S03]  /*54a0*/  USEL UR19, UR6, URZ, !UP1 ;  /* 0x0000003f06137287 */ /* 0x000fe6000c800000 */
[----:B------:R-:W-:Y:S02]  /*54b0*/  LEA.HI.X R49, R36, c[0x0][0x224], R37, 0x2, P0 ;  /* 0x0000890024317a11 */ /* 0x000fe400000f1425 */
[----:B------:R-:W-:Y:S01]  /*54c0*/  LDSM.16.MT88.4 R36, [R208+0x10880] ;  /* 0x01088000d024783b */ /* 0x000fe20000004200 */
[----:B------:R-:W-:Y:S01]  /*54d0*/  PLOP3.LUT P0, PT, PT, PT, UP0, 0x80, 0x0 ;  /* 0x000000000000781c */ /* 0x000fe20003f0f008 */
[-C--:B------:R-:W-:Y:S03]  /*54e0*/  HMMA.16816.F32.BF16 R28, R40, R46.reuse, R28 ;  /* 0x0000002e281c723c */ /* 0x080fe6000004181c */
[----:B------:R-:W-:Y:S05]  /*54f0*/  RED.E.ADD.F32.FTZ.RN.STRONG.GPU [R48.64], R4 ;  /* 0x000000043000798e */ /* 0x000fea000c10e796 */
[----:B------:R-:W-:Y:S01]  /*5500*/  HMMA.16816.F32.BF16 R32, R60, R46, R32 ;  /* 0x0000002e3c20723c */ /* 0x000fe20000041820 */
        /* <DEDUP_REMOVED lines=17> */
[----:B------:R-:W2:Y:S05]  /*5620*/  LDSM.16.MT88.4 R12, [R0+0x24480] ;  /* 0x02448000000c783b */ /* 0x000eaa0000004200 */
[----:B------:R-:W-:Y:S05]  /*5630*/  RED.E.ADD.F32.FTZ.RN.STRONG.GPU [R48.64+0x4000], R20 ;  /* 0x004000143000798e */ /* 0x000fea000c10e796 */
[----:B------:R-:W-:Y:S05]  /*5640*/  RED.E.ADD.F32.FTZ.RN.STRONG.GPU [R48.64+0x4400], R21 ;  /* 0x004400153000798e */ /* 0x000fea000c10e796 */
[----:B------:R-:W3:Y:S05]  /*5650*/  LDSM.16.MT88.4 R16, [R223+0x26480] ;  /* 0x02648000df10783b */ /* 0x000eea0000004200 */
[----:B------:R-:W-:Y:S05]  /*5660*/  RED.E.ADD.F32.FTZ.RN.STRONG.GPU [R48.64+0x4800], R22 ;  /* 0x004800163000798e */ /* 0x000fea000c10e796 */
[----:B------:R-:W-:Y:S01]  /*5670*/  RED.E.ADD.F32.FTZ.RN.STRONG.GPU [R48.64+0x4c00], R23 ;  /* 0x004c00173000798e */ /* 0x000fe2000c10e796 */
[-C--:B-1----:R-:W-:Y:S04]  /*5680*/  HMMA.16816.F32.BF16 R132, R4, R8.reuse, R132 ;  /* 0x000000080484723c */ /* 0x082fe80000041884 */
[----:B------:R-:W1:Y:S05]  /*5690*/  LDSM.16.MT88.4 R20, [R0+0x26480] ;  /* 0x026480000014783b */ /* 0x000e6a0000004200 */
[----:B------:R-:W-:Y:S01]  /*56a0*/  LDSM.16.MT88.4 R40, [R0+0x24c80] ;  /* 0x024c80000028783b */ /* 0x000fe20000004200 */
[-C--:B--2---:R-:W-:Y:S04]  /*56b0*/  HMMA.16816.F32.BF16 R136, R12, R8.reuse, R136 ;  /* 0x000000080c88723c */ /* 0x084fe80000041888 */
[----:B------:R-:W-:Y:S05]  /*56c0*/  RED.E.ADD.F32.FTZ.RN.STRONG.GPU [R48.64+0x5000], R24 ;  /* 0x005000183000798e */ /* 0x000fea000c10e796 */
[----:B------:R-:W-:Y:S05]  /*56d0*/  RED.E.ADD.F32.FTZ.RN.STRONG.GPU [R48.64+0x5400], R25 ;  /* 0x005400193000798e */ /* 0x000fea000c10e796 */
[----:B------:R-:W-:Y:S01]  /*56e0*/  LDSM.16.MT88.4 R44, [R0+0x26c80] ;  /* 0x026c8000002c783b */ /* 0x000fe20000004200 */
[-C--:B---3--:R-:W-:Y:S04]  /*56f0*/  HMMA.16816.F32.BF16 R140, R16, R8.reuse, R140 ;  /* 0x00000008108c723c */ /* 0x088fe8000004188c */
[----:B------:R-:W-:Y:S05]  /*5700*/  RED.E.ADD.F32.FTZ.RN.STRONG.GPU [R48.64+0x5800], R26 ;  /* 0x0058001a3000798e */ /* 0x000fea000c10e796 */
[----:B------:R-:W-:Y:S05]  /*5710*/  RED.E.ADD.F32.FTZ.RN.STRONG.GPU [R48.64+0x5c00], R27 ;  /* 0x005c001b3000798e */ /* 0x000fea000c10e796 */
[----:B------:R-:W2:Y:S01]  /*5720*/  LDSM.16.MT88.4 R24, [R208+0x12080] ;  /* 0x01208000d018783b */ /* 0x000ea20000004200 */
[C---:B-1----:R-:W-:Y:S04]  /*5730*/  HMMA.16816.F32.BF16 R144, R20.reuse, R8, R144 ;  /* 0x000000081490723c */ /* 0x042fe80000041890 */
[----:B------:R-:W-:Y:S05]  /*5740*/  RED.E.ADD.F32.FTZ.RN.STRONG.GPU [R48.64+0x6000], R32 ;  /* 0x006000203000798e */ /* 0x000fea000c10e796 */
[----:B------:R-:W-:Y:S01]  /*5750*/  RED.E.ADD.F32.FTZ.RN.STRONG.GPU [R48.64+0x6400], R33 ;  /* 0x006400213000798e */ /* 0x000fe2000c10e796 */
[-C--:B------:R-:W-:Y:S04]  /*5760*/  HMMA.16816.F32.BF16 R148, R20, R10.reuse, R148 ;  /* 0x0000000a1494723c */ /* 0x080fe80000041894 */
[----:B------:R-:W-:Y:S04]  /*5770*/  RED.E.ADD.F32.FTZ.RN.STRONG.GPU [R48.64+0x6800], R34 ;  /* 0x006800223000798e */ /* 0x000fe8000c10e796 */
[-C--:B------:R-:W-:Y:S01]  /*5780*/  HMMA.16816.F32.BF16 R152, R16, R10.reuse, R152 ;  /* 0x0000000a1098723c */ /* 0x080fe20000041898 */
[----:B------:R-:W-:Y:S05]  /*5790*/  RED.E.ADD.F32.FTZ.RN.STRONG.GPU [R48.64+0x6c00], R35 ;  /* 0x006c00233000798e */ /* 0x000fea000c10e796 */
[----:B------:R-:W1:Y:S02]  /*57a0*/  LDSM.16.MT88.4 R32, [R223+0x24c80] ;  /* 0x024c8000df20783b */ /* 0x000e640000004200 */
[-C--:B------:R-:W-:Y:S03]  /*57b0*/  HMMA.16816.F32.BF16 R156, R12, R10.reuse, R156 ;  /* 0x0000000a0c9c723c */ /* 0x080fe6000004189c */
[----:B------:R-:W-:Y:S05]  /*57c0*/  RED.E.ADD.F32.FTZ.RN.STRONG.GPU [R48.64+0x7000], R28 ;  /* 0x0070001c3000798e */ /* 0x000fea000c10e796 */
[C---:B------:R-:W-:Y:S01]  /*57d0*/  HMMA.16816.F32.BF16 R160, R4.reuse, R10, R160 ;  /* 0x0000000a04a0723c */ /* 0x040fe200000418a0 */
[----:B------:R-:W-:Y:S05]  /*57e0*/  LDSM.16.MT88.4 R8, [R208+0x12880] ;  /* 0x01288000d008783b */ /* 0x000fea0000004200 */
[----:B------:R-:W-:Y:S02]  /*57f0*/  RED.E.ADD.F32.FTZ.RN.STRONG.GPU [R48.64+0x7400], R29 ;  /* 0x0074001d3000798e */ /* 0x000fe4000c10e796 */
[-C--:B--2---:R-:W-:Y:S03]  /*5800*/  HMMA.16816.F32.BF16 R164, R4, R24.reuse, R164 ;  /* 0x0000001804a4723c */ /* 0x084fe600000418a4 */
[----:B------:R-:W-:Y:S05]  /*5810*/  RED.E.ADD.F32.FTZ.RN.STRONG.GPU [R48.64+0x7800], R30 ;  /* 0x0078001e3000798e */ /* 0x000fea000c10e796 */
[-C--:B------:R-:W-:Y:S01]  /*5820*/  HMMA.16816.F32.BF16 R168, R12, R24.reuse, R168 ;  /* 0x000000180ca8723c */ /* 0x080fe200000418a8 */
[----:B------:R-:W-:Y:S05]  /*5830*/  RED.E.ADD.F32.FTZ.RN.STRONG.GPU [R48.64+0x7c00], R31 ;  /* 0x007c001f3000798e */ /* 0x000fea000c10e796 */
[----:B------:R-:W2:Y:S02]  /*5840*/  LDSM.16.MT88.4 R28, [R223+0x26c80] ;  /* 0x026c8000df1c783b */ /* 0x000ea40000004200 */
[-C--:B------:R-:W-:Y:S03]  /*5850*/  HMMA.16816.F32.BF16 R172, R16, R24.reuse, R172 ;  /* 0x0000001810ac723c */ /* 0x080fe600000418ac */
[----:B------:R-:W-:Y:S05]  /*5860*/  LDSM.16.MT88.4 R48, [R223+0x27c80] ;  /* 0x027c8000df30783b */ /* 0x000fea0000004200 */
        /* <DEDUP_REMOVED lines=8> */
[----:B------:R-:W3:Y:S05]  /*58f0*/  LDSM.16.MT88.4 R4, [R223+0x25480] ;  /* 0x02548000df04783b */ /* 0x000eea0000004200 */
[----:B------:R-:W4:Y:S02]  /*5900*/  LDSM.16.MT88.4 R24, [R0+0x27480] ;  /* 0x027480000018783b */ /* 0x000f240000004200 */
[-C--:B-1----:R-:W-:Y:S08]  /*5910*/  HMMA.16816.F32.BF16 R132, R32, R36.reuse, R132 ;  /* 0x000000242084723c */ /* 0x082ff00000041884 */
[-C--:B------:R-:W-:Y:S08]  /*5920*/  HMMA.16816.F32.BF16 R136, R40, R36.reuse, R136 ;  /* 0x000000242888723c */ /* 0x080ff00000041888 */
[-C--:B--2---:R-:W-:Y:S08]  /*5930*/  HMMA.16816.F32.BF16 R140, R28, R36.reuse, R140 ;  /* 0x000000241c8c723c */ /* 0x084ff0000004188c */
[C---:B------:R-:W-:Y:S08]  /*5940*/  HMMA.16816.F32.BF16 R144, R44.reuse, R36, R144 ;  /* 0x000000242c90723c */ /* 0x040ff00000041890 */
[-C--:B------:R-:W-:Y:S08]  /*5950*/  HMMA.16816.F32.BF16 R148, R44, R38.reuse, R148 ;  /* 0x000000262c94723c */ /* 0x080ff00000041894 */
[-C--:B------:R-:W-:Y:S08]  /*5960*/  HMMA.16816.F32.BF16 R152, R28, R38.reuse, R152 ;  /* 0x000000261c98723c */ /* 0x080ff00000041898 */
[-C--:B------:R-:W-:Y:S08]  /*5970*/  HMMA.16816.F32.BF16 R156, R40, R38.reuse, R156 ;  /* 0x00000026289c723c */ /* 0x080ff0000004189c */
[C---:B------:R-:W-:Y:S01]  /*5980*/  HMMA.16816.F32.BF16 R160, R32.reuse, R38, R160 ;  /* 0x0000002620a0723c */ /* 0x040fe200000418a0 */
[----:B------:R-:W1:Y:S07]  /*5990*/  LDSM.16.MT88.4 R36, [R208+0x13080] ;  /* 0x01308000d024783b */ /* 0x000e6e0000004200 */
[-C--:B------:R-:W-:Y:S08]  /*59a0*/  HMMA.16816.F32.BF16 R164, R32, R8.reuse, R164 ;  /* 0x0000000820a4723c */ /* 0x080ff000000418a4 */
[-C--:B------:R-:W-:Y:S08]  /*59b0*/  HMMA.16816.F32.BF16 R168, R40, R8.reuse, R168 ;  /* 0x0000000828a8723c */ /* 0x080ff000000418a8 */
[-C--:B------:R-:W-:Y:S08]  /*59c0*/  HMMA.16816.F32.BF16 R172, R28, R8.reuse, R172 ;  /* 0x000000081cac723c */ /* 0x080ff000000418ac */
[C---:B------:R-:W-:Y:S08]  /*59d0*/  HMMA.16816.F32.BF16 R176, R44.reuse, R8, R176 ;  /* 0x000000082cb0723c */ /* 0x040ff000000418b0 */
[-C--:B------:R-:W-:Y:S01]  /*59e0*/  HMMA.16816.F32.BF16 R180, R44, R10.reuse, R180 ;  /* 0x0000000a2cb4723c */ /* 0x080fe200000418b4 */
[----:B------:R-:W-:Y:S07]  /*59f0*/  LDSM.16.MT88.4 R44, [R0+0x25c80] ;  /* 0x025c8000002c783b */ /* 0x000fee0000004200 */
[-C--:B------:R-:W-:Y:S01]  /*5a00*/  HMMA.16816.F32.BF16 R184, R28, R10.reuse, R184 ;  /* 0x0000000a1cb8723c */ /* 0x080fe200000418b8 */
[----:B------:R-:W-:Y:S07]  /*5a10*/  LDSM.16.MT88.4 R28, [R223+0x25c80] ;  /* 0x025c8000df1c783b */ /* 0x000fee0000004200 */
[-C--:B------:R-:W-:Y:S01]  /*5a20*/  HMMA.16816.F32.BF16 R188, R40, R10.reuse, R188 ;  /* 0x0000000a28bc723c */ /* 0x080fe200000418bc */
[----:B------:R-:W2:Y:S07]  /*5a30*/  LDSM.16.MT88.4 R40, [R208+0x11880] ;  /* 0x01188000d028783b */ /* 0x000eae0000004200 */
[----:B------:R-:W-:Y:S01]  /*5a40*/  HMMA.16816.F32.BF16 R192, R32, R10, R192 ;  /* 0x0000000a20c0723c */ /* 0x000fe200000418c0 */
[----:B------:R-:W5:Y:S07]  /*5a50*/  LDSM.16.MT88.4 R8, [R208+0x13880] ;  /* 0x01388000d008783b */ /* 0x000f6e0000004200 */
[-C--:B---3--:R-:W-:Y:S08]  /*5a60*/  HMMA.16816.F32.BF16 R132, R4, R12.reuse, R132 ;  /* 0x0000000c0484723c */ /* 0x088ff00000041884 */
[-C--:B------:R-:W-:Y:S08]  /*5a70*/  HMMA.16816.F32.BF16 R136, R16, R12.reuse, R136 ;  /* 0x0000000c1088723c */ /* 0x080ff00000041888 */
[-C--:B------:R-:W-:Y:S08]  /*5a80*/  HMMA.16816.F32.BF16 R140, R20, R12.reuse, R140 ;  /* 0x0000000c148c723c */ /* 0x080ff0000004188c */
[C---:B----4-:R-:W-:Y:S08]  /*5a90*/  HMMA.16816.F32.BF16 R144, R24.reuse, R12, R144 ;  /* 0x0000000c1890723c */ /* 0x050ff00000041890 */
[-C--:B------:R-:W-:Y:S08]  /*5aa0*/  HMMA.16816.F32.BF16 R148, R24, R14.reuse, R148 ;  /* 0x0000000e1894723c */ /* 0x080ff00000041894 */
[-C--:B------:R-:W-:Y:S08]  /*5ab0*/  HMMA.16816.F32.BF16 R152, R20, R14.reuse, R152 ;  /* 0x0000000e1498723c */ /* 0x080ff00000041898 */
[-C--:B------:R-:W-:Y:S08]  /*5ac0*/  HMMA.16816.F32.BF16 R156, R16, R14.reuse, R156 ;  /* 0x0000000e109c723c */ /* 0x080ff0000004189c */
[C---:B------:R-:W-:Y:S08]  /*5ad0*/  HMMA.16816.F32.BF16 R160, R4.reuse, R14, R160 ;  /* 0x0000000e04a0723c */ /* 0x040ff000000418a0 */
[-C--:B-1----:R-:W-:Y:S08]  /*5ae0*/  HMMA.16816.F32.BF16 R164, R4, R36.reuse, R164 ;  /* 0x0000002404a4723c */ /* 0x082ff000000418a4 */
[-C--:B------:R-:W-:Y:S08]  /*5af0*/  HMMA.16816.F32.BF16 R168, R16, R36.reuse, R168 ;  /* 0x0000002410a8723c */ /* 0x080ff000000418a8 */
[-C--:B------:R-:W-:Y:S08]  /*5b00*/  HMMA.16816.F32.BF16 R172, R20, R36.reuse, R172 ;  /* 0x0000002414ac723c */ /* 0x080ff000000418ac */
[C---:B------:R-:W-:Y:S08]  /*5b10*/  HMMA.16816.F32.BF16 R176, R24.reuse, R36, R176 ;  /* 0x0000002418b0723c */ /* 0x040ff000000418b0 */
[-C--:B------:R-:W-:Y:S08]  /*5b20*/  HMMA.16816.F32.BF16 R180, R24, R38.reuse, R180 ;  /* 0x0000002618b4723c */ /* 0x080ff000000418b4 */
[-C--:B------:R-:W-:Y:S08]  /*5b30*/  HMMA.16816.F32.BF16 R184, R20, R38.reuse, R184 ;  /* 0x0000002614b8723c */ /* 0x080ff000000418b8 */
[-C--:B------:R-:W-:Y:S08]  /*5b40*/  HMMA.16816.F32.BF16 R188, R16, R38.reuse, R188 ;  /* 0x0000002610bc723c */ /* 0x080ff000000418bc */
[----:B------:R-:W-:Y:S08]  /*5b50*/  HMMA.16816.F32.BF16 R192, R4, R38, R192 ;  /* 0x0000002604c0723c */ /* 0x000ff000000418c0 */
[-C--:B--2---:R-:W-:Y:S08]  /*5b60*/  HMMA.16816.F32.BF16 R132, R28, R40.reuse, R132 ;  /* 0x000000281c84723c */ /* 0x084ff00000041884 */
[-C--:B------:R-:W-:Y:S08]  /*5b70*/  HMMA.16816.F32.BF16 R136, R44, R40.reuse, R136 ;  /* 0x000000282c88723c */ /* 0x080ff00000041888 */
[-C--:B------:R-:W-:Y:S08]  /*5b80*/  HMMA.16816.F32.BF16 R140, R48, R40.reuse, R140 ;  /* 0x00000028308c723c */ /* 0x080ff0000004188c */
[C---:B------:R-:W-:Y:S08]  /*5b90*/  HMMA.16816.F32.BF16 R144, R52.reuse, R40, R144 ;  /* 0x000000283490723c */ /* 0x040ff00000041890 */
[-C--:B------:R-:W-:Y:S08]  /*5ba0*/  HMMA.16816.F32.BF16 R148, R52, R42.reuse, R148 ;  /* 0x0000002a3494723c */ /* 0x080ff00000041894 */
[-C--:B------:R-:W-:Y:S08]  /*5bb0*/  HMMA.16816.F32.BF16 R152, R48, R42.reuse, R152 ;  /* 0x0000002a3098723c */ /* 0x080ff00000041898 */
[-C--:B------:R-:W-:Y:S08]  /*5bc0*/  HMMA.16816.F32.BF16 R156, R44, R42.reuse, R156 ;  /* 0x0000002a2c9c723c */ /* 0x080ff0000004189c */
[C---:B------:R-:W-:Y:S08]  /*5bd0*/  HMMA.16816.F32.BF16 R160, R28.reuse, R42, R160 ;  /* 0x0000002a1ca0723c */ /* 0x040ff000000418a0 */
[-C--:B-----5:R-:W-:Y:S08]  /*5be0*/  HMMA.16816.F32.BF16 R164, R28, R8.reuse, R164 ;  /* 0x000000081ca4723c */ /* 0x0a0ff000000418a4 */
[-C--:B------:R-:W-:Y:S08]  /*5bf0*/  HMMA.16816.F32.BF16 R168, R44, R8.reuse, R168 ;  /* 0x000000082ca8723c */ /* 0x080ff000000418a8 */
[-C--:B------:R-:W-:Y:S08]  /*5c00*/  HMMA.16816.F32.BF16 R172, R48, R8.reuse, R172 ;  /* 0x0000000830ac723c */ /* 0x080ff000000418ac */
[C---:B------:R-:W-:Y:S08]  /*5c10*/  HMMA.16816.F32.BF16 R176, R52.reuse, R8, R176 ;  /* 0x0000000834b0723c */ /* 0x040ff000000418b0 */
[-C--:B------:R-:W-:Y:S08]  /*5c20*/  HMMA.16816.F32.BF16 R180, R52, R10.reuse, R180 ;  /* 0x0000000a34b4723c */ /* 0x080ff000000418b4 */
[-C--:B------:R-:W-:Y:S08]  /*5c30*/  HMMA.16816.F32.BF16 R184, R48, R10.reuse, R184 ;  /* 0x0000000a30b8723c */ /* 0x080ff000000418b8 */
[-C--:B------:R-:W-:Y:S08]  /*5c40*/  HMMA.16816.F32.BF16 R188, R44, R10.reuse, R188 ;  /* 0x0000000a2cbc723c */ /* 0x080ff000000418bc */
[----:B------:R-:W-:Y:S01]  /*5c50*/  HMMA.16816.F32.BF16 R192, R28, R10, R192 ;  /* 0x0000000a1cc0723c */ /* 0x000fe200000418c0 */
[----:B------:R-:W-:-:S07]  /*5c60*/  @!P0 BRA `(.L_x_1024) ;  /* 0xffffc60000008947 */ /* 0x000fce000383ffff */
.L_x_1021:
[----:B--2---:R-:W2:Y:S01]  /*5c70*/  S2R R0, SR_TID.X ;  /* 0x0000000000007919 */ /* 0x004ea20000002100 */
[----:B------:R-:W-:Y:S01]  /*5c80*/  IMAD.SHL.U32 R232, R232, 0x8, RZ ;  /* 0x00000008e8e87824 */ /* 0x000fe200078e00ff */
[----:B------:R-:W-:Y:S01]  /*5c90*/  F2FP.BF16.PACK_AB R68, R69, R68 ;  /* 0x000000444544723e */ /* 0x000fe200000010ff */
[----:B------:R-:W-:Y:S01]  /*5ca0*/  IMAD.SHL.U32 R231, R231, 0x2, RZ ;  /* 0x00000002e7e77824 */ /* 0x000fe200078e00ff */
[----:B------:R-:W-:Y:S01]  /*5cb0*/  BAR.SYNC.DEFER_BLOCKING 0x1, 0x100 ;  /* 0x0044000000007b1d */ /* 0x000fe20000010000 */
[----:B------:R-:W-:Y:S01]  /*5cc0*/  F2FP.BF16.PACK_AB R70, R71, R70 ;  /* 0x000000464746723e */ /* 0x000fe200000010ff */
[----:B------:R-:W-:Y:S01]  /*5cd0*/  FMUL.FTZ R132, R132, c[0x0][0x298] ;  /* 0x0000a60084847a20 */ /* 0x000fe20000410000 */
[----:B------:R-:W-:Y:S01]  /*5ce0*/  F2FP.BF16.PACK_AB R96, R97, R96 ;  /* 0x000000606160723e */ /* 0x000fe200000010ff */
[----:B------:R-:W-:Y:S01]  /*5cf0*/  FMUL.FTZ R133, R133, c[0x0][0x298] ;  /* 0x0000a60085857a20 */ /* 0x000fe20000410000 */
[----:B------:R-:W-:Y:S01]  /*5d00*/  IADD3 R7, R231, 0x440, RZ ;  /* 0x00000440e7077810 */ /* 0x000fe20007ffe0ff */
        /* <DEDUP_REMOVED lines=15> */
[----:B--2---:R-:W-:Y:S01]  /*5e00*/  SHF.R.S32.HI R2, RZ, 0x1f, R0 ;  /* 0x0000001fff027819 */ /* 0x004fe20000011400 */
[----:B------:R-:W-:Y:S01]  /*5e10*/  FMUL.FTZ R138, R138, c[0x0][0x298] ;  /* 0x0000a6008a8a7a20 */ /* 0x000fe20000410000 */
[----:B------:R-:W-:Y:S01]  /*5e20*/  IADD3 R8, R231, 0x2040, RZ ;  /* 0x00002040e7087810 */ /* 0x000fe20007ffe0ff */
[----:B------:R2:W-:Y:S01]  /*5e30*/  STS [R231+0x8080], R68 ;  /* 0x00808044e7007388 */ /* 0x0005e20000000800 */
[C---:B------:R-:W-:Y:S01]  /*5e40*/  LEA.HI R3, R2.reuse, R234, RZ, 0x2 ;  /* 0x000000ea02037211 */ /* 0x040fe200078f10ff */
[----:B------:R-:W-:Y:S01]  /*5e50*/  FMUL.FTZ R139, R139, c[0x0][0x298] ;  /* 0x0000a6008b8b7a20 */ /* 0x000fe20000410000 */
[----:B------:R-:W-:Y:S01]  /*5e60*/  LEA.HI R2, R2, R0, RZ, 0x4 ;  /* 0x0000000002027211 */ /* 0x000fe200078f20ff */
[----:B------:R-:W-:Y:S01]  /*5e70*/  STS [R231+0x8480], R70 ;  /* 0x00848046e7007388 */ /* 0x000fe20000000800 */
[--C-:B------:R-:W-:Y:S01]  /*5e80*/  SHF.R.S32.HI R4, RZ, 0x2, R3.reuse ;  /* 0x00000002ff047819 */ /* 0x100fe20000011403 */
[----:B------:R-:W-:Y:S01]  /*5e90*/  FMUL.FTZ R156, R156, c[0x0][0x298] ;  /* 0x0000a6009c9c7a20 */ /* 0x000fe20000410000 */
[----:B------:R-:W-:Y:S01]  /*5ea0*/  SHF.R.S32.HI R3, RZ, 0x1f, R3 ;  /* 0x0000001fff037819 */ /* 0x000fe20000011403 */
[----:B------:R-:W-:Y:S01]  /*5eb0*/  FMUL.FTZ R157, R157, c[0x0][0x298] ;  /* 0x0000a6009d9d7a20 */ /* 0x000fe20000410000 */
[----:B------:R-:W-:Y:S01]  /*5ec0*/  LOP3.LUT R5, R2, 0xfffffff0, RZ, 0xc0, !PT ;  /* 0xfffffff002057812 */ /* 0x000fe200078ec0ff */
[----:B------:R-:W-:Y:S01]  /*5ed0*/  FMUL.FTZ R158, R158, c[0x0][0x298] ;  /* 0x0000a6009e9e7a20 */ /* 0x000fe20000410000 */
[----:B------:R-:W-:Y:S01]  /*5ee0*/  LEA.HI R3, R3, R4, RZ, 0x3 ;  /* 0x0000000403037211 */ /* 0x000fe200078f18ff */
[----:B------:R-:W-:Y:S01]  /*5ef0*/  FMUL.FTZ R159, R159, c[0x0][0x298] ;  /* 0x0000a6009f9f7a20 */ /* 0x000fe20000410000 */
[----:B------:R-:W-:Y:S01]  /*5f00*/  SHF.R.S32.HI R6, RZ, 0x4, R2 ;  /* 0x00000004ff067819 */ /* 0x000fe20000011402 */
[----:B------:R-:W-:Y:S01]  /*5f10*/  IMAD.IADD R0, R0, 0x1, -R5 ;  /* 0x0000000100007824 */ /* 0x000fe200078e0a05 */
[----:B------:R-:W-:Y:S01]  /*5f20*/  LOP3.LUT R3, R3, 0xfffffff8, RZ, 0xc0, !PT ;  /* 0xfffffff803037812 */ /* 0x000fe200078ec0ff */
[----:B------:R-:W-:Y:S01]  /*5f30*/  FMUL.FTZ R140, R140, c[0x0][0x298] ;  /* 0x0000a6008c8c7a20 */ /* 0x000fe20000410000 */
[----:B------:R-:W-:Y:S01]  /*5f40*/  F2FP.BF16.PACK_AB R88, R89, R88 ;  /* 0x000000585958723e */ /* 0x000fe200000010ff */
[----:B------:R-:W-:Y:S01]  /*5f50*/  FMUL.FTZ R141, R141, c[0x0][0x298] ;  /* 0x0000a6008d8d7a20 */ /* 0x000fe20000410000 */
[----:B------:R-:W-:Y:S01]  /*5f60*/  IADD3 R11, R231, 0x2440, RZ ;  /* 0x00002440e70b7810 */ /* 0x000fe20007ffe0ff */
[----:B------:R-:W-:Y:S01]  /*5f70*/  IMAD.IADD R3, R4, 0x1, -R3 ;  /* 0x0000000104037824 */ /* 0x000fe200078e0a03 */
[----:B------:R-:W-:Y:S01]  /*5f80*/  SHF.R.S32.HI R4, RZ, 0x1f, R234 ;  /* 0x0000001fff047819 */ /* 0x000fe200000114ea */
[----:B------:R-:W-:Y:S01]  /*5f90*/  FMUL.FTZ R142, R142, c[0x0][0x298] ;  /* 0x0000a6008e8e7a20 */ /* 0x000fe20000410000 */
[----:B------:R-:W-:Y:S01]  /*5fa0*/  F2FP.BF16.PACK_AB R90, R91, R90 ;  /* 0x0000005a5b5a723e */ /* 0x000fe200000010ff */
[----:B------:R-:W-:Y:S01]  /*5fb0*/  FMUL.FTZ R143, R143, c[0x0][0x298] ;  /* 0x0000a6008f8f7a20 */ /* 0x000fe20000410000 */
[----:B------:R-:W-:Y:S01]  /*5fc0*/  LOP3.LUT R3, R3, 0x4, RZ, 0xc0, !PT ;  /* 0x0000000403037812 */ /* 0x000fe200078ec0ff */
[----:B------:R-:W-:Y:S01]  /*5fd0*/  FMUL.FTZ R152, R152, c[0x0][0x298] ;  /* 0x0000a60098987a20 */ /* 0x000fe20000410000 */
[-C--:B------:R-:W-:Y:S01]  /*5fe0*/  LEA.HI R5, R4, R234.reuse, RZ, 0x7 ;  /* 0x000000ea04057211 */ /* 0x080fe200078f38ff */
[----:B------:R-:W-:Y:S01]  /*5ff0*/  FMUL.FTZ R153, R153, c[0x0][0x298] ;  /* 0x0000a60099997a20 */ /* 0x000fe20000410000 */
[----:B------:R-:W-:Y:S01]  /*6000*/  ISETP.NE.AND P0, PT, R3, RZ, PT ;  /* 0x000000ff0300720c */ /* 0x000fe20003f05270 */
[----:B------:R-:W-:Y:S01]  /*6010*/  IMAD.SHL.U32 R3, R6, 0x40, RZ ;  /* 0x0000004006037824 */ /* 0x000fe200078e00ff */
[----:B------:R-:W-:Y:S01]  /*6020*/  LEA.HI R2, R4, R234, RZ, 0x4 ;  /* 0x000000ea04027211 */ /* 0x000fe200078f20ff */
[----:B------:R-:W-:Y:S01]  /*6030*/  IMAD.SHL.U32 R5, R5, 0x4, RZ ;  /* 0x0000000405057824 */ /* 0x000fe200078e00ff */
[----:B------:R-:W-:Y:S01]  /*6040*/  SHF.R.S32.HI R4, RZ, 0x1f, R0 ;  /* 0x0000001fff047819 */ /* 0x000fe20000011400 */
[----:B------:R-:W-:Y:S01]  /*6050*/  FMUL.FTZ R154, R154, c[0x0][0x298] ;  /* 0x0000a6009a9a7a20 */ /* 0x000fe20000410000 */
[----:B------:R-:W-:Y:S01]  /*6060*/  LOP3.LUT R3, R3, 0x1c0, RZ, 0xc0, !PT ;  /* 0x000001c003037812 */ /* 0x000fe200078ec0ff */
[----:B------:R-:W-:Y:S01]  /*6070*/  FMUL.FTZ R155, R155, c[0x0][0x298] ;  /* 0x0000a6009b9b7a20 */ /* 0x000fe20000410000 */
[----:B------:R-:W-:Y:S01]  /*6080*/  LEA.HI R4, R4, R0, RZ, 0x3 ;  /* 0x0000000004047211 */ /* 0x000fe200078f18ff */
[----:B------:R-:W-:Y:S01]  /*6090*/  FMUL.FTZ R144, R144, c[0x0][0x298] ;  /* 0x0000a60090907a20 */ /* 0x000fe20000410000 */
[----:B------:R-:W-:Y:S01]  /*60a0*/  LOP3.LUT R232, R3, 0x38, R232, 0xf8, !PT ;  /* 0x0000003803e87812 */ /* 0x000fe200078ef8e8 */
[----:B------:R-:W-:Y:S01]  /*60b0*/  FMUL.FTZ R145, R145, c[0x0][0x298] ;  /* 0x0000a60091917a20 */ /* 0x000fe20000410000 */
[----:B------:R-:W-:Y:S01]  /*60c0*/  SHF.R.U32.HI R3, RZ, 0x3, R3 ;  /* 0x00000003ff037819 */ /* 0x000fe20000011603 */
[----:B------:R-:W-:Y:S01]  /*60d0*/  FMUL.FTZ R146, R146, c[0x0][0x298] ;  /* 0x0000a60092927a20 */ /* 0x000fe20000410000 */
[----:B------:R-:W-:Y:S01]  /*60e0*/  LOP3.LUT R5, R5, 0x7ffffe00, RZ, 0xc0, !PT ;  /* 0x7ffffe0005057812 */ /* 0x000fe200078ec0ff */
[----:B------:R-:W-:Y:S01]  /*60f0*/  FMUL.FTZ R147, R147, c[0x0][0x298] ;  /* 0x0000a60093937a20 */ /* 0x000fe20000410000 */
[----:B------:R-:W-:Y:S01]  /*6100*/  SHF.R.S32.HI R4, RZ, 0x3, R4 ;  /* 0x00000003ff047819 */ /* 0x000fe20000011404 */
[----:B------:R-:W-:Y:S01]  /*6110*/  FMUL.FTZ R148, R148, c[0x0][0x298] ;  /* 0x0000a60094947a20 */ /* 0x000fe20000410000 */
[----:B------:R-:W-:Y:S01]  /*6120*/  LOP3.LUT R3, R232, R3, RZ, 0x3c, !PT ;  /* 0x00000003e8037212 */ /* 0x000fe200078e3cff */
[----:B------:R-:W-:Y:S01]  /*6130*/  FMUL.FTZ R149, R149, c[0x0][0x298] ;  /* 0x0000a60095957a20 */ /* 0x000fe20000410000 */
[C---:B------:R-:W-:Y:S01]  /*6140*/  IADD3 R0, R231.reuse, 0x40, RZ ;  /* 0x00000040e7007810 */ /* 0x040fe20007ffe0ff */
[----:B------:R-:W-:Y:S01]  /*6150*/  IMAD R4, R4, 0x2000, R5 ;  /* 0x0000200004047824 */ /* 0x000fe200078e0205 */
[C---:B------:R-:W-:Y:S01]  /*6160*/  @P0 IADD3 R0, R231.reuse, -0x40, RZ ;  /* 0xffffffc0e7000810 */ /* 0x040fe20007ffe0ff */
[----:B------:R-:W-:Y:S01]  /*6170*/  FMUL.FTZ R150, R150, c[0x0][0x298] ;  /* 0x0000a60096967a20 */ /* 0x000fe20000410000 */
[C---:B------:R-:W-:Y:S01]  /*6180*/  @P0 IADD3 R7, R231.reuse, 0x3c0, RZ ;  /* 0x000003c0e7070810 */ /* 0x040fe20007ffe0ff */
[----:B------:R-:W-:Y:S01]  /*6190*/  IMAD.IADD R3, R4, 0x1, R3 ;  /* 0x0000000104037824 */ /* 0x000fe200078e0203 */
[C---:B------:R-:W-:Y:S01]  /*61a0*/  IADD3 R5, R231.reuse, 0x1040, RZ ;  /* 0x00001040e7057810 */ /* 0x040fe20007ffe0ff */
[----:B------:R-:W-:Y:S01]  /*61b0*/  STS [R0+0x8080], R96 ;  /* 0x0080806000007388 */ /* 0x000fe20000000800 */
[----:B------:R-:W-:Y:S01]  /*61c0*/  IADD3 R4, R231, 0x1440, RZ ;  /* 0x00001440e7047810 */ /* 0x000fe20007ffe0ff */
[----:B------:R-:W-:Y:S01]  /*61d0*/  FMUL.FTZ R151, R151, c[0x0][0x298] ;  /* 0x0000a60097977a20 */ /* 0x000fe20000410000 */
[C---:B------:R-:W-:Y:S01]  /*61e0*/  @P0 IADD3 R5, R231.reuse, 0xfc0, RZ ;  /* 0x00000fc0e7050810 */ /* 0x040fe20007ffe0ff */
[----:B------:R-:W-:Y:S01]  /*61f0*/  STS [R7+0x8080], R98 ;  /* 0x0080806207007388 */ /* 0x000fe20000000800 */
[C---:B------:R-:W-:Y:S01]  /*6200*/  @P0 IADD3 R4, R231.reuse, 0x13c0, RZ ;  /* 0x000013c0e7040810 */ /* 0x040fe20007ffe0ff */
[----:B------:R-:W-:Y:S01]  /*6210*/  FMUL.FTZ R164, R164, c[0x0][0x298] ;  /* 0x0000a600a4a47a20 */ /* 0x000fe20000410000 */
[C---:B------:R-:W-:Y:S01]  /*6220*/  @P0 IADD3 R8, R231.reuse, 0x1fc0, RZ ;  /* 0x00001fc0e7080810 */ /* 0x040fe20007ffe0ff */
[----:B------:R3:W-:Y:S01]  /*6230*/  STS [R231+0x9080], R72 ;  /* 0x00908048e7007388 */ /* 0x0007e20000000800 */
[----:B------:R-:W-:Y:S01]  /*6240*/  @P0 IADD3 R11, R231, 0x23c0, RZ ;  /* 0x000023c0e70b0810 */ /* 0x000fe20007ffe0ff */
[----:B------:R-:W-:Y:S01]  /*6250*/  FMUL.FTZ R165, R165, c[0x0][0x298] ;  /* 0x0000a600a5a57a20 */ /* 0x000fe20000410000 */
[----:B------:R-:W-:Y:S01]  /*6260*/  F2FP.BF16.PACK_AB R80, R81, R80 ;  /* 0x000000505150723e */ /* 0x000fe200000010ff */
[----:B------:R4:W-:Y:S01]  /*6270*/  STS [R231+0x9480], R74 ;  /* 0x0094804ae7007388 */ /* 0x0009e20000000800 */
[----:B------:R-:W-:Y:S01]  /*6280*/  F2FP.BF16.PACK_AB R82, R83, R82 ;  /* 0x000000525352723e */ /* 0x000fe200000010ff */
[----:B------:R-:W-:Y:S01]  /*6290*/  FMUL.FTZ R166, R166, c[0x0][0x298] ;  /* 0x0000a600a6a67a20 */ /* 0x000fe20000410000 */
[----:B-1----:R-:W-:Y:S01]  /*62a0*/  IADD3 R10, R231, 0x3040, RZ ;  /* 0x00003040e70a7810 */ /* 0x002fe20007ffe0ff */
[----:B------:R-:W-:Y:S01]  /*62b0*/  STS [R5+0x8080], R92 ;  /* 0x0080805c05007388 */ /* 0x000fe20000000800 */
[----:B------:R-:W-:Y:S01]  /*62c0*/  F2FP.BF16.PACK_AB R84, R85, R84 ;  /* 0x000000545554723e */ /* 0x000fe200000010ff */
[----:B------:R-:W-:Y:S01]  /*62d0*/  FMUL.FTZ R167, R167, c[0x0][0x298] ;  /* 0x0000a600a7a77a20 */ /* 0x000fe20000410000 */
[C---:B------:R-:W-:Y:S01]  /*62e0*/  IADD3 R9, R231.reuse, 0x3440, RZ ;  /* 0x00003440e7097810 */ /* 0x040fe20007ffe0ff */
[----:B------:R-:W-:Y:S01]  /*62f0*/  STS [R4+0x8080], R94 ;  /* 0x0080805e04007388 */ /* 0x000fe20000000800 */
[----:B------:R-:W-:Y:S01]  /*6300*/  @P0 IADD3 R10, R231, 0x2fc0, RZ ;  /* 0x00002fc0e70a0810 */ /* 0x000fe20007ffe0ff */
[----:B------:R-:W-:Y:S01]  /*6310*/  FMUL.FTZ R192, R192, c[0x0][0x298] ;  /* 0x0000a600c0c07a20 */ /* 0x000fe20000410000 */
[----:B------:R-:W-:Y:S01]  /*6320*/  F2FP.BF16.PACK_AB R86, R87, R86 ;  /* 0x000000565756723e */ /* 0x000fe200000010ff */
[----:B------:R-:W-:Y:S01]  /*6330*/  STS [R231+0xa080], R76 ;  /* 0x00a0804ce7007388 */ /* 0x000fe20000000800 */
[----:B------:R-:W-:Y:S01]  /*6340*/  @P0 IADD3 R9, R231, 0x33c0, RZ ;  /* 0x000033c0e7090810 */ /* 0x000fe20007ffe0ff */
[----:B------:R-:W-:Y:S01]  /*6350*/  FMUL.FTZ R193, R193, c[0x0][0x298] ;  /* 0x0000a600c1c17a20 */ /* 0x000fe20000410000 */
[----:B------:R-:W-:Y:S01]  /*6360*/  F2FP.BF16.PACK_AB R100, R101, R100 ;  /* 0x000000646564723e */ /* 0x000fe200000010ff */
[----:B------:R-:W-:Y:S01]  /*6370*/  STS [R231+0xa480], R78 ;  /* 0x00a4804ee7007388 */ /* 0x000fe20000000800 */
[----:B------:R-:W-:Y:S01]  /*6380*/  F2FP.BF16.PACK_AB R102, R103, R102 ;  /* 0x000000666766723e */ /* 0x000fe200000010ff */
        /* <DEDUP_REMOVED lines=63> */
[----:B------:R-:W-:Y:S01]  /*6780*/  FMUL.FTZ R186, R186, c[0x0][0x298] ;  /* 0x0000a600baba7a20 */ /* 0x000fe20000410000 */
[----:B------:R-:W-:Y:S01]  /*6790*/  F2FP.BF16.PACK_AB R166, R167, R166 ;  /* 0x000000a6a7a6723e */ /* 0x000fe200000010ff */
[----:B------:R-:W-:Y:S01]  /*67a0*/  FMUL.FTZ R187, R187, c[0x0][0x298] ;  /* 0x0000a600bbbb7a20 */ /* 0x000fe20000410000 */
        /* <DEDUP_REMOVED lines=17> */
[----:B------:R-:W-:Y:S01]  /*68c0*/  F2FP.BF16.PACK_AB R188, R189, R188 ;  /* 0x000000bcbdbc723e */ /* 0x000fe200000010ff */
[----:B--2---:R-:W-:Y:S01]  /*68d0*/  IMAD.SHL.U32 R68, R3, 0x2, RZ ;  /* 0x0000000203447824 */ /* 0x004fe200078e00ff */
[----:B------:R-:W-:Y:S01]  /*68e0*/  F2FP.BF16.PACK_AB R190, R191, R190 ;  /* 0x000000bebfbe723e */ /* 0x000fe200000010ff */
[----:B------:R-:W-:Y:S01]  /*68f0*/  STS [R0+0xf480], R118 ;  /* 0x00f4807600007388 */ /* 0x000fe20000000800 */
[----:B------:R-:W-:Y:S01]  /*6900*/  F2FP.BF16.PACK_AB R172, R173, R172 ;  /* 0x000000acadac723e */ /* 0x000fe200000010ff */
[----:B------:R-:W-:Y:S01]  /*6910*/  IMAD.MOV.U32 R3, RZ, RZ, -0x80 ;  /* 0xffffff80ff037424 */ /* 0x000fe200078e00ff */
[----:B------:R-:W-:Y:S01]  /*6920*/  F2FP.BF16.PACK_AB R174, R175, R174 ;  /* 0x000000aeafae723e */ /* 0x000fe200000010ff */
[----:B------:R-:W-:Y:S01]  /*6930*/  STS [R231+0x80], R132 ;  /* 0x00008084e7007388 */ /* 0x000fe20000000800 */
[----:B------:R-:W-:Y:S01]  /*6940*/  F2FP.BF16.PACK_AB R184, R185, R184 ;  /* 0x000000b8b9b8723e */ /* 0x000fe200000010ff */
[----:B------:R-:W-:Y:S01]  /*6950*/  ULDC.64 UR4, c[0x0][0x338] ;  /* 0x0000ce0000047ab9 */ /* 0x000fe20000000a00 */
[----:B------:R-:W-:Y:S01]  /*6960*/  F2FP.BF16.PACK_AB R186, R187, R186 ;  /* 0x000000babbba723e */ /* 0x000fe200000010ff */
[----:B------:R-:W-:Y:S01]  /*6970*/  STS [R231+0x480], R134 ;  /* 0x00048086e7007388 */ /* 0x000fe20000000800 */
[----:B------:R-:W-:Y:S01]  /*6980*/  F2FP.BF16.PACK_AB R176, R177, R176 ;  /* 0x000000b0b1b0723e */ /* 0x000fe200000010ff */
[----:B------:R-:W-:Y:S01]  /*6990*/  UIMAD UR4, UR24, UR4, URZ ;  /* 0x00000004180472a4 */ /* 0x000fe2000f8e023f */
[----:B------:R-:W-:Y:S01]  /*69a0*/  F2FP.BF16.PACK_AB R178, R179, R178 ;  /* 0x000000b2b3b2723e */ /* 0x000fe200000010ff */
[----:B------:R-:W-:Y:S01]  /*69b0*/  STS [R0+0x80], R160 ;  /* 0x000080a000007388 */ /* 0x000fe20000000800 */
[----:B------:R-:W-:Y:S01]  /*69c0*/  F2FP.BF16.PACK_AB R180, R181, R180 ;  /* 0x000000b4b5b4723e */ /* 0x000fe200000010ff */
[----:B------:R-:W-:Y:S01]  /*69d0*/  UIMAD UR6, UR9, UR5, UR4 ;  /* 0x00000005090672a4 */ /* 0x000fe2000f8e0204 */
[----:B------:R-:W-:Y:S01]  /*69e0*/  F2FP.BF16.PACK_AB R182, R183, R182 ;  /* 0x000000b6b7b6723e */ /* 0x000fe200000010ff */
[----:B------:R1:W-:Y:S01]  /*69f0*/  STS [R7+0x80], R162 ;  /* 0x000080a207007388 */ /* 0x0003e20000000800 */
[----:B------:R-:W-:Y:S01]  /*6a00*/  LOP3.LUT R2, R2, 0xfffffff0, RZ, 0xc0, !PT ;  /* 0xfffffff002027812 */ /* 0x000fe200078ec0ff */
[----:B------:R-:W-:Y:S01]  /*6a10*/  ULDC.64 UR4, c[0x0][0x340] ;  /* 0x0000d00000047ab9 */ /* 0x000fe20000000a00 */
[----:B------:R-:W-:Y:S01]  /*6a20*/  BSSY B0, `(.L_x_1025) ;  /* 0x000004a000007945 */ /* 0x000fe20003800000 */
[----:B------:R-:W-:Y:S01]  /*6a30*/  STS [R231+0x1080], R136 ;  /* 0x00108088e7007388 */ /* 0x000fe20000000800 */
[----:B------:R-:W-:Y:S01]  /*6a40*/  UIMAD UR4, UR15, UR4, URZ ;  /* 0x000000040f0472a4 */ /* 0x000fe2000f8e023f */
[----:B------:R-:W-:-:S02]  /*6a50*/  IMAD.IADD R2, R234, 0x1, -R2 ;  /* 0x00000001ea027824 */ /* 0x000fc400078e0a02 */
[----:B------:R-:W-:Y:S01]  /*6a60*/  STS [R231+0x1480], R138 ;  /* 0x0014808ae7007388 */ /* 0x000fe20000000800 */
[----:B------:R-:W-:Y:S01]  /*6a70*/  UIMAD UR4, UR17, UR5, UR4 ;  /* 0x00000005110472a4 */ /* 0x000fe2000f8e0204 */
[----:B---3--:R-:W-:Y:S02]  /*6a80*/  IMAD.SHL.U32 R72, R2, 0x8, RZ ;  /* 0x0000000802487824 */ /* 0x008fe400078e00ff */
[----:B------:R-:W-:Y:S01]  /*6a90*/  STS [R5+0x80], R156 ;  /* 0x0000809c05007388 */ /* 0x000fe20000000800 */
[----:B------:R-:W-:Y:S02]  /*6aa0*/  IMAD.U32 R2, RZ, RZ, UR9 ;  /* 0x00000009ff027e24 */ /* 0x000fe4000f8e00ff */
[--C-:B------:R-:W-:Y:S01]  /*6ab0*/  SHF.R.S32.HI R73, RZ, 0x1f, R72.reuse ;  /* 0x0000001fff497819 */ /* 0x100fe20000011448 */
[----:B------:R2:W-:Y:S04]  /*6ac0*/  STS [R4+0x80], R158 ;  /* 0x0000809e04007388 */ /* 0x0005e80000000800 */
[----:B------:R-:W-:Y:S01]  /*6ad0*/  STS [R231+0x2080], R140 ;  /* 0x0020808ce7007388 */ /* 0x000fe20000000800 */
[----:B----4-:R-:W-:-:S03]  /*6ae0*/  IMAD.WIDE.U32 R74, R2, c[0x0][0x338], R72 ;  /* 0x0000ce00024a7a25 */ /* 0x010fc600078e0048 */
[----:B------:R-:W-:Y:S01]  /*6af0*/  STS [R231+0x2480], R142 ;  /* 0x0024808ee7007388 */ /* 0x000fe20000000800 */
[----:B-1----:R-:W-:Y:S02]  /*6b00*/  SHF.R.S32.HI R7, RZ, 0x1f, R6 ;  /* 0x0000001fff077819 */ /* 0x002fe40000011406 */
[----:B------:R-:W-:Y:S01]  /*6b10*/  IADD3 R75, R75, UR6, RZ ;  /* 0x000000064b4b7c10 */ /* 0x000fe2000fffe0ff */
[----:B------:R-:W-:Y:S04]  /*6b20*/  STS [R8+0x80], R152 ;  /* 0x0000809808007388 */ /* 0x000fe80000000800 */
[----:B------:R-:W-:Y:S04]  /*6b30*/  STS [R11+0x80], R154 ;  /* 0x0000809a0b007388 */ /* 0x000fe80000000800 */
[----:B------:R-:W-:Y:S04]  /*6b40*/  STS [R231+0x3080], R144 ;  /* 0x00308090e7007388 */ /* 0x000fe80000000800 */
[----:B------:R-:W-:Y:S01]  /*6b50*/  STS [R231+0x3480], R146 ;  /* 0x00348092e7007388 */ /* 0x000fe20000000800 */
[----:B--2---:R-:W-:-:S03]  /*6b60*/  IMAD.U32 R4, RZ, RZ, UR17 ;  /* 0x00000011ff047e24 */ /* 0x004fc6000f8e00ff */
[----:B------:R-:W-:Y:S01]  /*6b70*/  STS [R10+0x80], R148 ;  /* 0x000080940a007388 */ /* 0x000fe20000000800 */
[----:B------:R-:W-:-:S03]  /*6b80*/  IMAD.WIDE.U32 R74, R4, c[0x0][0x340], R74 ;  /* 0x0000d000044a7a25 */ /* 0x000fc600078e004a */
[----:B------:R-:W-:Y:S02]  /*6b90*/  STS [R9+0x80], R150 ;  /* 0x0000809609007388 */ /* 0x000fe40000000800 */
[----:B------:R-:W-:Y:S02]  /*6ba0*/  IADD3 R77, R75, UR4, RZ ;  /* 0x000000044b4d7c10 */ /* 0x000fe4000fffe0ff */
        /* <DEDUP_REMOVED lines=16> */
[----:B------:R-:W-:Y:S06]  /*6cb0*/  BAR.SYNC.DEFER_BLOCKING 0x1, 0x100 ;  /* 0x0044000000007b1d */ /* 0x000fec0000010000 */
[----:B-1----:R-:W1:Y:S04]  /*6cc0*/  S2R R0, SR_CTAID.X ;  /* 0x0000000000007919 */ /* 0x002e680000002500 */
[----:B------:R2:W3:Y:S04]  /*6cd0*/  LDS.128 R64, [R68+0x8880] ;  /* 0x0088800044407984 */ /* 0x0004e80000000c00 */
[----:B------:R2:W4:Y:S04]  /*6ce0*/  LDS.128 R60, [R68+0x9080] ;  /* 0x00908000443c7984 */ /* 0x0005280000000c00 */
[----:B------:R2:W5:Y:S04]  /*6cf0*/  LDS.128 R56, [R68+0x9880] ;  /* 0x0098800044387984 */ /* 0x0005680000000c00 */
[----:B------:R2:W2:Y:S04]  /*6d00*/  LDS.128 R52, [R68+0xa080] ;  /* 0x00a0800044347984 */ /* 0x0004a80000000c00 */
[----:B------:R2:W2:Y:S04]  /*6d10*/  LDS.128 R48, [R68+0xa880] ;  /* 0x00a8800044307984 */ /* 0x0004a80000000c00 */
[----:B------:R2:W2:Y:S01]  /*6d20*/  LDS.128 R44, [R68+0xb080] ;  /* 0x00b08000442c7984 */ /* 0x0004a20000000c00 */
[----:B-1----:R-:W-:-:S02]  /*6d30*/  IMAD R3, R0, R3, c[0x0][0x2f0] ;  /* 0x0000bc0000037624 */ /* 0x002fc400078e0203 */
[----:B------:R-:W-:Y:S01]  /*6d40*/  IMAD.WIDE R78, R0, 0x80, R6 ;  /* 0x00000080004e7825 */ /* 0x000fe200078e0206 */
[----:B------:R1:W1:Y:S02]  /*6d50*/  LDS.128 R40, [R68+0xb880] ;  /* 0x00b8800044287984 */ /* 0x0002640000000c00 */
[----:B------:R-:W-:Y:S02]  /*6d60*/  IMNMX R2, R3, 0x80, PT ;  /* 0x0000008003027817 */ /* 0x000fe40003800200 */
[----:B------:R1:W1:Y:S02]  /*6d70*/  LDS.128 R36, [R68+0x80] ;  /* 0x0000800044247984 */ /* 0x0002640000000c00 */
[----:B------:R-:W-:Y:S02]  /*6d80*/  ISETP.GE.AND P1, PT, R6, R2, PT ;  /* 0x000000020600720c */ /* 0x000fe40003f26270 */
[----:B------:R1:W1:Y:S02]  /*6d90*/  LDS.128 R32, [R68+0x880] ;  /* 0x0008800044207984 */ /* 0x0002640000000c00 */
[----:B------:R-:W-:-:S02]  /*6da0*/  ISETP.GE.OR P0, PT, R72, c[0x0][0x324], P1 ;  /* 0x0000c90048007a0c */ /* 0x000fc40000f06670 */
[----:B------:R1:W1:Y:S01]  /*6db0*/  LDS.128 R28, [R68+0x1080] ;  /* 0x00108000441c7984 */ /* 0x0002620000000c00 */
[----:B------:R-:W-:-:S03]  /*6dc0*/  P2R R3, PR, RZ, 0x2 ;  /* 0x00000002ff037803 */ /* 0x000fc60000000000 */
[----:B------:R1:W1:Y:S04]  /*6dd0*/  LDS.128 R24, [R68+0x1880] ;  /* 0x0018800044187984 */ /* 0x0002680000000c00 */
[----:B------:R1:W1:Y:S04]  /*6de0*/  LDS.128 R20, [R68+0x2080] ;  /* 0x0020800044147984 */ /* 0x0002680000000c00 */
[----:B------:R1:W1:Y:S04]  /*6df0*/  LDS.128 R16, [R68+0x2880] ;  /* 0x0028800044107984 */ /* 0x0002680000000c00 */
[----:B------:R1:W1:Y:S04]  /*6e00*/  LDS.128 R12, [R68+0x3080] ;  /* 0x00308000440c7984 */ /* 0x0002680000000c00 */
[----:B------:R1:W1:Y:S01]  /*6e10*/  LDS.128 R8, [R68+0x3880] ;  /* 0x0038800044087984 */ /* 0x0002620000000c00 */
[----:B------:R-:W-:Y:S05]  /*6e20*/  @P0 BRA `(.L_x_1026) ;  /* 0x0000009000000947 */ /* 0x000fea0003800000 */
[----:B-12345:R-:W1:Y:S01]  /*6e30*/  LDS.128 R68, [R68+0x8080] ;  /* 0x0080800044447984 */ /* 0x03ee620000000c00 */
[----:B------:R-:W-:Y:S01]  /*6e40*/  MOV R76, R74 ;  /* 0x0000004a004c7202 */ /* 0x000fe20000000f00 */
[----:B------:R-:W-:-:S04]  /*6e50*/  IMAD R0, R79, c[0x0][0x330], RZ ;  /* 0x0000cc004f007a24 */ /* 0x000fc800078e02ff */
[----:B------:R-:W-:-:S04]  /*6e60*/  IMAD.WIDE.U32 R4, R78, c[0x0][0x330], R76 ;  /* 0x0000cc004e047a25 */ /* 0x000fc800078e004c */
[----:B------:R-:W-:Y:S01]  /*6e70*/  IMAD R0, R78, c[0x0][0x334], R0 ;  /* 0x0000cd004e007a24 */ /* 0x000fe200078e0200 */
[----:B------:R-:W-:-:S04]  /*6e80*/  LEA R80, P0, R4, c[0x0][0x318], 0x1 ;  /* 0x0000c60004507a11 */ /* 0x000fc800078008ff */
[----:B------:R-:W-:-:S04]  /*6e90*/  IADD3 R0, R5, R0, RZ ;  /* 0x0000000005007210 */ /* 0x000fc80007ffe0ff */
[----:B------:R-:W-:-:S05]  /*6ea0*/  LEA.HI.X R81, R4, c[0x0][0x31c], R0, 0x1, P0 ;  /* 0x0000c70004517a11 */ /* 0x000fca00000f0c00 */
[----:B-1----:R1:W-:Y:S02]  /*6eb0*/  STG.E.128 [R80.64], R68 ;  /* 0x0000004450007986 */ /* 0x0023e4000c101d16 */
.L_x_1026:
[----:B---345:R-:W-:Y:S05]  /*6ec0*/  BSYNC B0 ;  /* 0x0000000000007941 */ /* 0x038fea0003800000 */
.L_x_1025:
[----:B------:R-:W-:Y:S01]  /*6ed0*/  IADD3 R0, R6, 0x10, RZ ;  /* 0x0000001006007810 */ /* 0x000fe20007ffe0ff */
[----:B------:R-:W-:Y:S03]  /*6ee0*/  BSSY B0, `(.L_x_1027) ;  /* 0x0000010000007945 */ /* 0x000fe60003800000 */
[----:B------:R-:W-:-:S04]  /*6ef0*/  ISETP.GE.AND P0, PT, R0, R2, PT ;  /* 0x000000020000720c */ /* 0x000fc80003f06270 */
[----:B------:R-:W-:Y:S02]  /*6f00*/  P2R R5, PR, RZ, 0x1 ;  /* 0x00000001ff057803 */ /* 0x000fe40000000000 */
[----:B------:R-:W-:-:S13]  /*6f10*/  ISETP.GE.OR P0, PT, R72, c[0x0][0x324], P0 ;  /* 0x0000c90048007a0c */ /* 0x000fda0000706670 */
[----:B------:R-:W-:Y:S05]  /*6f20*/  @P0 BRA `(.L_x_1028) ;  /* 0x000000b000000947 */ /* 0x000fea0003800000 */
[----:B------:R-:W-:Y:S01]  /*6f30*/  IADD3 R4, P0, R78, 0x10, RZ ;  /* 0x000000104e047810 */ /* 0x000fe20007f1e0ff */
[----:B-12---:R-:W-:Y:S01]  /*6f40*/  IMAD.MOV.U32 R68, RZ, RZ, R74 ;  /* 0x000000ffff447224 */ /* 0x006fe200078e004a */
        /* <DEDUP_REMOVED lines=8> */
[----:B------:R1:W-:Y:S02]  /*6fd0*/  STG.E.128 [R70.64], R64 ;  /* 0x0000004046007986 */ /* 0x0003e4000c101d16 */
.L_x_1028:
[----:B------:R-:W-:Y:S05]  /*6fe0*/  BSYNC B0 ;  /* 0x0000000000007941 */ /* 0x000fea0003800000 */
.L_x_1027:
        /* <DEDUP_REMOVED lines=16> */
.L_x_1030:
[----:B------:R-:W-:Y:S05]  /*70f0*/  BSYNC B0 ;  /* 0x0000000000007941 */ /* 0x000fea0003800000 */
.L_x_1029:
        /* <DEDUP_REMOVED lines=16> */
.L_x_1032:
[----:B------:R-:W-:Y:S05]  /*7200*/  BSYNC B0 ;  /* 0x0000000000007941 */ /* 0x000fea0003800000 */
.L_x_1031:
        /* <DEDUP_REMOVED lines=15> */
[----:B--2---:R1:W-:Y:S02]  /*7300*/  STG.E.128 [R58.64], R52 ;  /* 0x000000343a007986 */ /* 0x0043e4000c101d16 */
.L_x_1034:
[----:B------:R-:W-:Y:S05]  /*7310*/  BSYNC B0 ;  /* 0x0000000000007941 */ /* 0x000fea0003800000 */
.L_x_1033:
[----:B------:R-:W-:Y:S01]  /*7320*/  IADD3 R0, R6, 0x50, RZ ;  /* 0x0000005006007810 */ /* 0x000fe20007ffe0ff */
[----:B------:R-:W-:Y:S03]  /*7330*/  BSSY B0, `(.L_x_1035) ;  /* 0x000000f000007945 */ /* 0x000fe60003800000 */
[----:B------:R-:W-:-:S04]  /*7340*/  ISETP.GE.AND P3, PT, R0, R2, PT ;  /* 0x000000020000720c */ /* 0x000fc80003f66270 */
        /* <DEDUP_REMOVED lines=13> */
.L_x_1036:
[----:B------:R-:W-:Y:S05]  /*7420*/  BSYNC B0 ;  /* 0x0000000000007941 */ /* 0x000fea0003800000 */
.L_x_1035:
        /* <DEDUP_REMOVED lines=16> */
.L_x_1038:
[----:B------:R-:W-:Y:S05]  /*7530*/  BSYNC B0 ;  /* 0x0000000000007941 */ /* 0x000fea0003800000 */
.L_x_1037:
        /* <DEDUP_REMOVED lines=11> */
[----:B-12---:R-:W-:-:S03]  /*75f0*/  LEA R44, P0, R6, c[0x0][0x318], 0x1 ;  /* 0x0000c600062c7a11 */ /* 0x006fc600078008ff */
[----:B------:R-:W-:-:S05]  /*7600*/  IMAD R0, R2, c[0x0][0x334], R0 ;  /* 0x0000cd0002007a24 */ /* 0x000fca00078e0200 */
[----:B------:R-:W-:-:S04]  /*7610*/  IADD3 R0, R7, R0, RZ ;  /* 0x0000000007007210 */ /* 0x000fc80007ffe0ff */
[----:B------:R-:W-:-:S05]  /*7620*/  LEA.HI.X R45, R6, c[0x0][0x31c], R0, 0x1, P0 ;  /* 0x0000c700062d7a11 */ /* 0x000fca00000f0c00 */
[----:B------:R1:W-:Y:S02]  /*7630*/  STG.E.128 [R44.64], R40 ;  /* 0x000000282c007986 */ /* 0x0003e4000c101d16 */
.L_x_1040:
[----:B------:R-:W-:Y:S05]  /*7640*/  BSYNC B0 ;  /* 0x0000000000007941 */ /* 0x000fea0003800000 */
.L_x_1039:
[----:B------:R-:W-:Y:S01]  /*7650*/  ULDC.64 UR4, c[0x0][0x308] ;  /* 0x0000c20000047ab9 */ /* 0x000fe20000000a00 */
[----:B------:R-:W-:Y:S01]  /*7660*/  IMAD.U32 R0, RZ, RZ, UR9 ;  /* 0x00000009ff007e24 */ /* 0x000fe2000f8e00ff */
[----:B------:R-:W-:Y:S01]  /*7670*/  UIMAD UR4, UR24, UR4, URZ ;  /* 0x00000004180472a4 */ /* 0x000fe2000f8e023f */
[----:B------:R-:W-:Y:S01]  /*7680*/  ISETP.NE.AND P0, PT, R3, RZ, PT ;  /* 0x000000ff0300720c */ /* 0x000fe20003f05270 */
[----:B------:R-:W-:Y:S01]  /*7690*/  BSSY B0, `(.L_x_1041) ;  /* 0x0000014000007945 */ /* 0x000fe20003800000 */
[----:B-1----:R-:W-:Y:S01]  /*76a0*/  IMAD.WIDE.U32 R40, R0, c[0x0][0x308], R72 ;  /* 0x0000c20000287a25 */ /* 0x002fe200078e0048 */
[----:B------:R-:W-:Y:S01]  /*76b0*/  UIMAD UR9, UR9, UR5, UR4 ;  /* 0x00000005090972a4 */ /* 0x000fe2000f8e0204 */
[----:B------:R-:W-:Y:S02]  /*76c0*/  ISETP.GE.OR P0, PT, R72, c[0x0][0x2f4], P0 ;  /* 0x0000bd0048007a0c */ /* 0x000fe40000706670 */
[----:B------:R-:W-:Y:S01]  /*76d0*/  ULDC.64 UR4, c[0x0][0x310] ;  /* 0x0000c40000047ab9 */ /* 0x000fe20000000a00 */
[----:B------:R-:W-:Y:S01]  /*76e0*/  IMAD.U32 R0, RZ, RZ, UR17 ;  /* 0x00000011ff007e24 */ /* 0x000fe2000f8e00ff */
[----:B------:R-:W-:Y:S01]  /*76f0*/  UIMAD UR4, UR15, UR4, URZ ;  /* 0x000000040f0472a4 */ /* 0x000fe2000f8e023f */
[----:B------:R-:W-:-:S03]  /*7700*/  IADD3 R41, R41, UR9, RZ ;  /* 0x0000000929297c10 */ /* 0x000fc6000fffe0ff */
[----:B------:R-:W-:Y:S02]  /*7710*/  UIMAD UR4, UR17, UR5, UR4 ;  /* 0x00000005110472a4 */ /* 0x000fe4000f8e0204 */
        /* <DEDUP_REMOVED lines=11> */
.L_x_1042:
[----:B------:R-:W-:Y:S05]  /*77d0*/  BSYNC B0 ;  /* 0x0000000000007941 */ /* 0x000fea0003800000 */
.L_x_1041:
[----:B------:R-:W-:Y:S01]  /*77e0*/  ISETP.NE.AND P0, PT, R5, RZ, PT ;  /* 0x000000ff0500720c */ /* 0x000fe20003f05270 */
[----:B------:R-:W-:Y:S03]  /*77f0*/  BSSY B0, `(.L_x_1043) ;  /* 0x000000e000007945 */ /* 0x000fe60003800000 */
        /* <DEDUP_REMOVED lines=13> */
.L_x_1044:
[----:B------:R-:W-:Y:S05]  /*78d0*/  BSYNC B0 ;  /* 0x0000000000007941 */ /* 0x000fea0003800000 */
.L_x_1043:
[----:B------:R-:W-:Y:S01]  /*78e0*/  ISETP.GE.OR P6, PT, R72, c[0x0][0x2f4], P6 ;  /* 0x0000bd0048007a0c */ /* 0x000fe200037c6670 */
[----:B------:R-:W-:-:S12]  /*78f0*/  BSSY B0, `(.L_x_1045) ;  /* 0x000000d000007945 */ /* 0x000fd80003800000 */
[----:B------:R-:W-:Y:S05]  /*7900*/  @P6 BRA `(.L_x_1046) ;  /* 0x000000b000006947 */ /* 0x000fea0003800000 */
[----:B---3--:R-:W-:Y:S01]  /*7910*/  IADD3 R2, P0, R78, 0x20, RZ ;  /* 0x000000204e027810 */ /* 0x008fe20007f1e0ff */
        /* <DEDUP_REMOVED lines=10> */
.L_x_1046:
[----:B------:R-:W-:Y:S05]  /*79c0*/  BSYNC B0 ;  /* 0x0000000000007941 */ /* 0x000fea0003800000 */
.L_x_1045:
        /* <DEDUP_REMOVED lines=14> */
.L_x_1048:
[----:B------:R-:W-:Y:S05]  /*7ab0*/  BSYNC B0 ;  /* 0x0000000000007941 */ /* 0x000fea0003800000 */
.L_x_1047:
        /* <DEDUP_REMOVED lines=14> */
.L_x_1050:
[----:B------:R-:W-:Y:S05]  /*7ba0*/  BSYNC B0 ;  /* 0x0000000000007941 */ /* 0x000fea0003800000 */
.L_x_1049:
        /* <DEDUP_REMOVED lines=14> */
.L_x_1052:
[----:B------:R-:W-:Y:S05]  /*7c90*/  BSYNC B0 ;  /* 0x0000000000007941 */ /* 0x000fea0003800000 */
.L_x_1051:
        /* <DEDUP_REMOVED lines=14> */
.L_x_1054:
[----:B------:R-:W-:Y:S05]  /*7d80*/  BSYNC B0 ;  /* 0x0000000000007941 */ /* 0x000fea0003800000 */
.L_x_1053:
[----:B------:R-:W-:-:S13]  /*7d90*/  ISETP.GE.OR P1, PT, R72, c[0x0][0x2f4], P1 ;  /* 0x0000bd0048007a0c */ /* 0x000fda0000f26670 */
[----:B------:R-:W-:Y:S05]  /*7da0*/  @P1 EXIT ;  /* 0x000000000000194d */ /* 0x000fea0003800000 */
[----:B------:R-:W-:Y:S01]  /*7db0*/  IADD3 R0, P0, R78, 0x70, RZ ;  /* 0x000000704e007810 */ /* 0x000fe20007f1e0ff */
[----:B---3--:R-:W-:Y:S01]  /*7dc0*/  IMAD.MOV.U32 R2, RZ, RZ, R40 ;  /* 0x000000ffff027224 */ /* 0x008fe200078e0028 */
        /* <DEDUP_REMOVED lines=8> */
[----:B------:R-:W-:Y:S01]  /*7e50*/  STG.E.128 [R4.64], R8 ;  /* 0x0000000804007986 */ /* 0x000fe2000c101d16 */
[----:B------:R-:W-:Y:S05]  /*7e60*/  EXIT ;  /* 0x000000000000794d */ /* 0x000fea0003800000 */
.L_x_1055:
        /* <DEDUP_REMOVED lines=9> */
.L_x_2316:


//--------------------- .text._ZN7cutlass13device_kernelIN5flash19enable_sm80_to_sm89INS1_16FlashAttnBwdSm80INS1_25CollectiveMainloopBwdSm80ILi2ELi2EN4cute5tupleIJNS5_1CILi64EEENS7_ILi128EEES9_EEENS_10bfloat16_tEfNS_4arch4Sm80ELb0ELb0ELb0ELb0ELb1ELb0ELb0ELb0ELi2ELi2ELi2ELi2ELb0EEENS1_21CollectiveEpilogueBwdISA_SB_SD_Li256ELb0ELb0ELi4EEENS1_19SingleTileSchedulerILb0ELb0ELb0ELi128EEEEEEEEEvNT_6ParamsE --------------------------
	.section	.text._ZN7cutlass13device_kernelIN5flash19enable_sm80_to_sm89INS1_16FlashAttnBwdSm80INS1_25CollectiveMainloopBwdSm80ILi2ELi2EN4cute5tupleIJNS5_1CILi64EEENS7_ILi128EEES9_EEENS_10bfloat16_tEfNS_4arch4Sm80ELb0ELb0ELb0ELb0ELb1ELb0ELb0ELb0ELi2ELi2ELi2ELi2ELb0EEENS1_21CollectiveEpilogueBwdISA_SB_SD_Li256ELb0ELb0ELi4EEENS1_19SingleTileSchedulerILb0ELb0ELb0ELi128EEEEEEEEEvNT_6ParamsE,"ax",@progbits
	.sectioninfo	@"SHI_REGISTERS=255"
	.align	128
.text._ZN7cutlass13device_kernelIN5flash19enable_sm80_to_sm89INS1_16FlashAttnBwdSm80INS1_25CollectiveMainloopBwdSm80ILi2ELi2EN4cute5tupleIJNS5_1CILi64EEENS7_ILi128EEES9_EEENS_10bfloat16_tEfNS_4arch4Sm80ELb0ELb0ELb0ELb0ELb1ELb0ELb0ELb0ELi2ELi2ELi2ELi2ELb0EEENS1_21CollectiveEpilogueBwdISA_SB_SD_Li256ELb0ELb0ELi4EEENS1_19SingleTileSchedulerILb0ELb0ELb0ELi128EEEEEEEEEvNT_6ParamsE:
        .type           _ZN7cutlass13device_kernelIN5flash19enable_sm80_to_sm89INS1_16FlashAttnBwdSm80INS1_25CollectiveMainloopBwdSm80ILi2ELi2EN4cute5tupleIJNS5_1CILi64EEENS7_ILi128EEES9_EEENS_10bfloat16_tEfNS_4arch4Sm80ELb0ELb0ELb0ELb0ELb1ELb0ELb0ELb0ELi2ELi2ELi2ELi2ELb0EEENS1_21CollectiveEpilogueBwdISA_SB_SD_Li256ELb0ELb0ELi4EEENS1_19SingleTileSchedulerILb0ELb0ELb0ELi128EEEEEEEEEvNT_6ParamsE,@function
        .size           _ZN7cutlass13device_kernelIN5flash19enable_sm80_to_sm89INS1_16FlashAttnBwdSm80INS1_25CollectiveMainloopBwdSm80ILi2ELi2EN4cute5tupleIJNS5_1CILi64EEENS7_ILi128EEES9_EEENS_10bfloat16_tEfNS_4arch4Sm80ELb0ELb0ELb0ELb0ELb1ELb0ELb0ELb0ELi2ELi2ELi2ELi2ELb0EEENS1_21CollectiveEpilogueBwdISA_SB_SD_Li256ELb0ELb0ELi4EEENS1_19SingleTileSchedulerILb0ELb0ELb0ELi128EEEEEEEEEvNT_6ParamsE,(.L_x_2317 - _ZN7cutlass13device_kernelIN5flash19enable_sm80_to_sm89INS1_16FlashAttnBwdSm80INS1_25CollectiveMainloopBwdSm80ILi2ELi2EN4cute5tupleIJNS5_1CILi64EEENS7_ILi128EEES9_EEENS_10bfloat16_tEfNS_4arch4Sm80ELb0ELb0ELb0ELb0ELb1ELb0ELb0ELb0ELi2ELi2ELi2ELi2ELb0EEENS1_21CollectiveEpilogueBwdISA_SB_SD_Li256ELb0ELb0ELi4EEENS1_19SingleTileSchedulerILb0ELb0ELb0ELi128EEEEEEEEEvNT_6ParamsE)
        .other          _ZN7cutlass13device_kernelIN5flash19enable_sm80_to_sm89INS1_16FlashAttnBwdSm80INS1_25CollectiveMainloopBwdSm80ILi2ELi2EN4cute5tupleIJNS5_1CILi64EEENS7_ILi128EEES9_EEENS_10bfloat16_tEfNS_4arch4Sm80ELb0ELb0ELb0ELb0ELb1ELb0ELb0ELb0ELi2ELi2ELi2ELi2ELb0EEENS1_21CollectiveEpilogueBwdISA_SB_SD_Li256ELb0ELb0ELi4EEENS1_19SingleTileSchedulerILb0ELb0ELb0ELi128EEEEEEEEEvNT_6ParamsE,@"STO_CUDA_ENTRY STV_DEFAULT"
_ZN7cutlass13device_kernelIN5flash19enable_sm80_to_sm89INS1_16FlashAttnBwdSm80INS1_25CollectiveMainloopBwdSm80ILi2ELi2EN4cute5tupleIJNS5_1CILi64EEENS7_ILi128EEES9_EEENS_10bfloat16_tEfNS_4arch4Sm80ELb0ELb0ELb0ELb0ELb1ELb0ELb0ELb0ELi2ELi2ELi2ELi2ELb0EEENS1_21CollectiveEpilogueBwdISA_SB_SD_Li256ELb0ELb0ELi4EEENS1_19SingleTileSchedulerILb0ELb0ELb0ELi128EEEEEEEEEvNT_6ParamsE:
        /* <DEDUP_REMOVED lines=350> */
.L_x_1057:
[----:B------:R-:W-:Y:S05]  /*15e0*/  BSYNC B0 ;  /* 0x0000000000007941 */ /* 0x000fea0003800000 */
.L_x_1056:
        /* <DEDUP_REMOVED lines=68> */
.L_x_1058:
        /* <DEDUP_REMOVED lines=132> */
.L_x_1062:
        /* <DEDUP_REMOVED lines=188> */
.L_x_1060:
        /* <DEDUP_REMOVED lines=496> */
.L_x_1061:
        /* <DEDUP_REMOVED lines=244> */
.L_x_1059:
        /* <DEDUP_REMOVED lines=293> */
.L_x_1064:
[----:B---345:R-:W-:Y:S05]  /*6ec0*/  BSYNC B0 ;  /* 0x0000000000007941 */ /* 0x038fea0003800000 */
.L_x_1063:
        /* <DEDUP_REMOVED lines=17> */
.L_x_1066:
[----:B------:R-:W-:Y:S05]  /*6fe0*/  BSYNC B0 ;  /* 0x0000000000007941 */ /* 0x000fea0003800000 */
.L_x_1065:
        /* <DEDUP_REMOVED lines=16> */
.L_x_1068:
[----:B------:R-:W-:Y:S05]  /*70f0*/  BSYNC B0 ;  /* 0x0000000000007941 */ /* 0x000fea0003800000 */
.L_x_1067:
        /* <DEDUP_REMOVED lines=16> */
.L_x_1070:
[----:B------:R-:W-:Y:S05]  /*7200*/  BSYNC B0 ;  /* 0x0000000000007941 */ /* 0x000fea0003800000 */
.L_x_1069:
        /* <DEDUP_REMOVED lines=16> */
.L_x_1072:
[----:B------:R-:W-:Y:S05]  /*7310*/  BSYNC B0 ;  /* 0x0000000000007941 */ /* 0x000fea0003800000 */
.L_x_1071:
        /* <DEDUP_REMOVED lines=16> */
.L_x_1074:
[----:B------:R-:W-:Y:S05]  /*7420*/  BSYNC B0 ;  /* 0x0000000000007941 */ /* 0x000fea0003800000 */
.L_x_1073:
        /* <DEDUP_REMOVED lines=16> */
.L_x_1076:
[----:B------:R-:W-:Y:S05]  /*7530*/  BSYNC B0 ;  /* 0x0000000000007941 */ /* 0x000fea0003800000 */
.L_x_1075:
        /* <DEDUP_REMOVED lines=16> */
.L_x_1078:
[----:B------:R-:W-:Y:S05]  /*7640*/  BSYNC B0 ;  /* 0x0000000000007941 */ /* 0x000fea0003800000 */
.L_x_1077:
        /* <DEDUP_REMOVED lines=24> */
.L_x_1080:
[----:B------:R-:W-:Y:S05]  /*77d0*/  BSYNC B0 ;  /* 0x0000000000007941 */ /* 0x000fea0003800000 */
.L_x_1079:
        /* <DEDUP_REMOVED lines=15> */
.L_x_1082:
[----:B------:R-:W-:Y:S05]  /*78d0*/  BSYNC B0 ;  /* 0x0000000000007941 */ /* 0x000fea0003800000 */
.L_x_1081:
        /* <DEDUP_REMOVED lines=14> */
.L_x_1084:
[----:B------:R-:W-:Y:S05]  /*79c0*/  BSYNC B0 ;  /* 0x0000000000007941 */ /* 0x000fea0003800000 */
.L_x_1083:
        /* <DEDUP_REMOVED lines=14> */
.L_x_1086:
[----:B------:R-:W-:Y:S05]  /*7ab0*/  BSYNC B0 ;  /* 0x0000000000007941 */ /* 0x000fea0003800000 */
.L_x_1085:
        /* <DEDUP_REMOVED lines=14> */
.L_x_1088:
[----:B------:R-:W-:Y:S05]  /*7ba0*/  BSYNC B0 ;  /* 0x0000000000007941 */ /* 0x000fea0003800000 */
.L_x_1087:
        /* <DEDUP_REMOVED lines=14> */
.L_x_1090:
[----:B------:R-:W-:Y:S05]  /*7c90*/  BSYNC B0 ;  /* 0x0000000000007941 */ /* 0x000fea0003800000 */
.L_x_1089:
        /* <DEDUP_REMOVED lines=14> */
.L_x_1092:
[----:B------:R-:W-:Y:S05]  /*7d80*/  BSYNC B0 ;  /* 0x0000000000007941 */ /* 0x000fea0003800000 */
.L_x_1091:
        /* <DEDUP_REMOVED lines=14> */
.L_x_1093:
        /* <DEDUP_REMOVED lines=9> */
.L_x_2317:


//--------------------- .text._ZN7cutlass13device_kernelIN5flash19enable_sm80_to_sm89INS1_16FlashAttnBwdSm80INS1_25CollectiveMainloopBwdSm80ILi2ELi2EN4cute5tupleIJNS5_1CILi64EEENS7_ILi128EEES9_EEENS_10bfloat16_tEfNS_4arch4Sm80ELb0ELb0ELb0ELb0ELb0ELb0ELb0ELb0ELi2ELi2ELi2ELi2ELb0EEENS1_24CollectiveEpilogueBwdGQAISA_fSD_Li256ELb0ELb0EEENS1_19SingleTileSchedulerILb0ELb0ELb0ELi128EEEEEEEEEvNT_6ParamsE --------------------------
	.section	.text._ZN7cutlass13device_kernelIN5flash19enable_sm80_to_sm89INS1_16FlashAttnBwdSm80INS1_25CollectiveMainloopBwdSm80ILi2ELi2EN4cute5tupleIJNS5_1CILi64EEENS7_ILi128EEES9_EEENS_10bfloat16_tEfNS_4arch4Sm80ELb0ELb0ELb0ELb0ELb0ELb0ELb0ELb0ELi2ELi2ELi2ELi2ELb0EEENS1_24CollectiveEpilogueBwdGQAISA_fSD_Li256ELb0ELb0EEENS1_19SingleTileSchedulerILb0ELb0ELb0ELi128EEEEEEEEEvNT_6ParamsE,"ax",@progbits
	.sectioninfo	@"SHI_REGISTERS=255"
	.align	128
.text._ZN7cutlass13device_kernelIN5flash19enable_sm80_to_sm89INS1_16FlashAttnBwdSm80INS1_25CollectiveMainloopBwdSm80ILi2ELi2EN4cute5tupleIJNS5_1CILi64EEENS7_ILi128EEES9_EEENS_10bfloat16_tEfNS_4arch4Sm80ELb0ELb0ELb0ELb0ELb0ELb0ELb0ELb0ELi2ELi2ELi2ELi2ELb0EEENS1_24CollectiveEpilogueBwdGQAISA_fSD_Li256ELb0ELb0EEENS1_19SingleTileSchedulerILb0ELb0ELb0ELi128EEEEEEEEEvNT_6ParamsE:
        .type           _ZN7cutlass13device_kernelIN5flash19enable_sm80_to_sm89INS1_16FlashAttnBwdSm80INS1_25CollectiveMainloopBwdSm80ILi2ELi2EN4cute5tupleIJNS5_1CILi64EEENS7_ILi128EEES9_EEENS_10bfloat16_tEfNS_4arch4Sm80ELb0ELb0ELb0ELb0ELb0ELb0ELb0ELb0ELi2ELi2ELi2ELi2ELb0EEENS1_24CollectiveEpilogueBwdGQAISA_fSD_Li256ELb0ELb0EEENS1_19SingleTileSchedulerILb0ELb0ELb0ELi128EEEEEEEEEvNT_6ParamsE,@function
        .size           _ZN7cutlass13device_kernelIN5flash19enable_sm80_to_sm89INS1_16FlashAttnBwdSm80INS1_25CollectiveMainloopBwdSm80ILi2ELi2EN4cute5tupleIJNS5_1CILi64EEENS7_ILi128EEES9_EEENS_10bfloat16_tEfNS_4arch4Sm80ELb0ELb0ELb0ELb0ELb0ELb0ELb0ELb0ELi2ELi2ELi2ELi2ELb0EEENS1_24CollectiveEpilogueBwdGQAISA_fSD_Li256ELb0ELb0EEENS1_19SingleTileSchedulerILb0ELb0ELb0ELi128EEEEEEEEEvNT_6ParamsE,(.L_x_2318 - _ZN7cutlass13device_kernelIN5flash19enable_sm80_to_sm89INS1_16FlashAttnBwdSm80INS1_25CollectiveMainloopBwdSm80ILi2ELi2EN4cute5tupleIJNS5_1CILi64EEENS7_ILi128EEES9_EEENS_10bfloat16_tEfNS_4arch4Sm80ELb0ELb0ELb0ELb0ELb0ELb0ELb0ELb0ELi2ELi2ELi2ELi2ELb0EEENS1_24CollectiveEpilogueBwdGQAISA_fSD_Li256ELb0ELb0EEENS1_19SingleTileSchedulerILb0ELb0ELb0ELi128EEEEEEEEEvNT_6ParamsE)
        .other          _ZN7cutlass13device_kernelIN5flash19enable_sm80_to_sm89INS1_16FlashAttnBwdSm80INS1_25CollectiveMainloopBwdSm80ILi2ELi2EN4cute5tupleIJNS5_1CILi64EEENS7_ILi128EEES9_EEENS_10bfloat16_tEfNS_4arch4Sm80ELb0ELb0ELb0ELb0ELb0ELb0ELb0ELb0ELi2ELi2ELi2ELi2ELb0EEENS1_24CollectiveEpilogueBwdGQAISA_fSD_Li256ELb0ELb0EEENS1_19SingleTileSchedulerILb0ELb0ELb0ELi128EEEEEEEEEvNT_6ParamsE,@"STO_CUDA_ENTRY STV_DEFAULT"
_ZN7cutlass13device_kernelIN5flash19enable_sm80_to_sm89INS1_16FlashAttnBwdSm80INS1_25CollectiveMainloopBwdSm80ILi2ELi2EN4cute5tupleIJNS5_1CILi64EEENS7_ILi128EEES9_EEENS_10bfloat16_tEfNS_4arch4Sm80ELb0ELb0ELb0ELb0ELb0ELb0ELb0ELb0ELi2ELi2ELi2ELi2ELb0EEENS1_24CollectiveEpilogueBwdGQAISA_fSD_Li256ELb0ELb0EEENS1_19SingleTileSchedulerILb0ELb0ELb0ELi128EEEEEEEEEvNT_6ParamsE:
        /* <DEDUP_REMOVED lines=9> */
[----:B------:R-:W-:Y:S01]  /*0090*/  UISETP.NE.AND UP0, UPT, UR4, 0x1, UPT ;  /* 0x000000010400788c */ /* 0x000fe2000bf05270 */
[----:B------:R-:W3:Y:S01]  /*00a0*/  S2R R12, SR_CTAID.X ;  /* 0x00000000000c7919 */ /* 0x000ee20000002500 */
[----:B------:R-:W-:Y:S01]  /*00b0*/  USHF.R.S32.HI UR17, URZ, 0x1f, UR18 ;  /* 0x0000001f3f117899 */ /* 0x000fe20008011412 */
[----:B------:R-:W-:Y:S01]  /*00c0*/  IMAD.MOV.U32 R24, RZ, RZ, -0x80 ;  /* 0xffffff80ff187424 */ /* 0x000fe200078e00ff */
[----:B------:R-:W-:Y:S01]  /*00d0*/  ULDC UR4, c[0x0][0x250] ;  /* 0x0000940000047ab9 */ /* 0x000fe20000000800 */
[----:B------:R-:W-:Y:S01]  /*00e0*/  IMAD.U32 R16, RZ, RZ, UR18 ;  /* 0x00000012ff107e24 */ /* 0x000fe2000f8e00ff */
[----:B------:R-:W-:-:S02]  /*00f0*/  UMOV UR11, 0x6 ;  /* 0x00000006000b7882 */ /* 0x000fc40000000000 */
[----:B------:R-:W-:Y:S02]  /*0100*/  ULDC.64 UR20, c[0x0][0x118] ;  /* 0x0000460000147ab9 */ /* 0x000fe40000000a00 */
[----:B------:R-:W-:Y:S02]  /*0110*/  ULDC.64 UR14, c[0x0][0x178] ;  /* 0x00005e00000e7ab9 */ /* 0x000fe40000000a00 */
[----:B------:R-:W-:Y:S02]  /*0120*/  USHF.L.U64.HI UR15, UR14, UR11, UR15 ;  /* 0x0000000b0e0f7299 */ /* 0x000fe4000801020f */
[----:B------:R-:W-:Y:S01]  /*0130*/  USHF.L.U32 UR16, UR14, 0x6, URZ ;  /* 0x000000060e107899 */ /* 0x000fe2000800063f */
[--C-:B-1----:R-:W-:Y:S01]  /*0140*/  IMAD.MOV.U32 R26, RZ, RZ, R2.reuse ;  /* 0x000000ffff1a7224 */ /* 0x102fe200078e0002 */
[----:B--2---:R-:W-:Y:S01]  /*0150*/  UIMAD.WIDE.U32 UR8, UR10, UR5, URZ ;  /* 0x000000050a0872a5 */ /* 0x004fe2000f8e003f */
[----:B------:R-:W-:Y:S01]  /*0160*/  IMAD.MOV.U32 R26, RZ, RZ, R2 ;  /* 0x000000ffff1a7224 */ /* 0x000fe200078e0002 */
[----:B------:R-:W-:Y:S01]  /*0170*/  UMOV UR6, UR10 ;  /* 0x0000000a00067c82 */ /* 0x000fe20008000000 */
[----:B------:R1:W-:Y:S01]  /*0180*/  STL [R1+0x18], R2 ;  /* 0x0000180201007387 */ /* 0x0003e20000100800 */
[----:B------:R-:W-:Y:S01]  /*0190*/  @UP0 USHF.R.U32.HI UR6, URZ, UR4, UR9 ;  /* 0x000000043f060299 */ /* 0x000fe20008011609 */
[----:B---3--:R-:W-:Y:S01]  /*01a0*/  IMAD R24, R12, R24, c[0x0][0x198] ;  /* 0x000066000c187624 */ /* 0x008fe200078e0218 */
[----:B------:R-:W-:Y:S01]  /*01b0*/  SHF.R.S32.HI R18, RZ, 0x1f, R26 ;  /* 0x0000001fff127819 */ /* 0x000fe2000001141a */
[----:B------:R-:W-:Y:S01]  /*01c0*/  ULDC.64 UR4, c[0x0][0x1e0] ;  /* 0x0000780000047ab9 */ /* 0x000fe20000000a00 */
[----:B------:R-:W-:Y:S01]  /*01d0*/  IMAD.SHL.U32 R250, R26, 0x4, RZ ;  /* 0x000000041afa7824 */ /* 0x000fe200078e00ff */
[----:B------:R-:W-:Y:S01]  /*01e0*/  USHF.R.S32.HI UR7, URZ, 0x1f, UR6 ;  /* 0x0000001f3f077899 */ /* 0x000fe20008011406 */
[----:B------:R-:W-:Y:S01]  /*01f0*/  LEA.HI R0, R18, R26, RZ, 0x3 ;  /* 0x0000001a12007211 */ /* 0x000fe200078f18ff */
[----:B------:R-:W-:Y:S01]  /*0200*/  IMAD.U32 R10, RZ, RZ, UR6 ;  /* 0x00000006ff0a7e24 */ /* 0x000fe2000f8e00ff */
[----:B------:R-:W-:Y:S01]  /*0210*/  USHF.R.S32.HI UR19, URZ, 0x1f, UR10 ;  /* 0x0000001f3f137899 */ /* 0x000fe2000801140a */
[----:B------:R-:W-:Y:S01]  /*0220*/  SHF.R.S32.HI R251, RZ, 0x1f, R250 ;  /* 0x0000001ffffb7819 */ /* 0x000fe200000114fa */
[----:B------:R-:W-:Y:S01]  /*0230*/  UIMAD UR4, UR7, UR4, URZ ;  /* 0x00000004070472a4 */ /* 0x000fe2000f8e023f */
[----:B------:R-:W-:-:S02]  /*0240*/  SHF.R.S32.HI R28, RZ, 0x3, R0 ;  /* 0x00000003ff1c7819 */ /* 0x000fc40000011400 */
[----:B------:R-:W-:Y:S01]  /*0250*/  LOP3.LUT R3, R0, 0xfffffff8, RZ, 0xc0, !PT ;  /* 0xfffffff800037812 */ /* 0x000fe200078ec0ff */
[----:B------:R-:W-:Y:S01]  /*0260*/  UIMAD UR8, UR6, UR5, UR4 ;  /* 0x00000005060872a4 */ /* 0x000fe2000f8e0204 */
[----:B------:R-:W-:Y:S02]  /*0270*/  LEA.HI R0, R18, R26, RZ, 0x6 ;  /* 0x0000001a12007211 */ /* 0x000fe400078f30ff */
[----:B------:R-:W-:Y:S01]  /*0280*/  SHF.R.S32.HI R29, RZ, 0x1f, R28 ;  /* 0x0000001fff1d7819 */ /* 0x000fe2000001141c */
[----:B------:R-:W-:Y:S01]  /*0290*/  IMAD.IADD R22, R26, 0x1, -R3 ;  /* 0x000000011a167824 */ /* 0x000fe200078e0a03 */
[----:B------:R-:W-:Y:S01]  /*02a0*/  SHF.R.S32.HI R20, RZ, 0x6, R0 ;  /* 0x00000006ff147819 */ /* 0x000fe20000011400 */
[----:B------:R-:W-:Y:S02]  /*02b0*/  ULDC.64 UR4, c[0x0][0x1b0] ;  /* 0x00006c0000047ab9 */ /* 0x000fe40000000a00 */
[----:B------:R-:W-:Y:S01]  /*02c0*/  IMAD.SHL.U32 R14, R22, 0x8, RZ ;  /* 0x00000008160e7824 */ /* 0x000fe200078e00ff */
[----:B------:R-:W-:Y:S01]  /*02d0*/  UIMAD UR4, UR7, UR4, URZ ;  /* 0x00000004070472a4 */ /* 0x000fe2000f8e023f */
[----:B-1----:R-:W-:Y:S01]  /*02e0*/  IMAD.SHL.U32 R2, R28, 0x40, RZ ;  /* 0x000000401c027824 */ /* 0x002fe200078e00ff */
[----:B------:R-:W-:Y:S01]  /*02f0*/  STL.64 [R1], R28 ;  /* 0x0000001c01007387 */ /* 0x000fe20000100a00 */
[----:B------:R-:W-:Y:S01]  /*0300*/  IMAD.SHL.U32 R223, R20, 0x200, RZ ;  /* 0x0000020014df7824 */ /* 0x000fe200078e00ff */
[----:B------:R-:W-:Y:S01]  /*0310*/  SHF.R.S32.HI R15, RZ, 0x1f, R14 ;  /* 0x0000001fff0f7819 */ /* 0x000fe2000001140e */
[----:B------:R-:W-:Y:S01]  /*0320*/  UIMAD UR9, UR6, UR5, UR4 ;  /* 0x00000005060972a4 */ /* 0x000fe2000f8e0204 */
[----:B------:R-:W-:Y:S01]  /*0330*/  LOP3.LUT R0, R2, 0x1c0, RZ, 0xc0, !PT ;  /* 0x000001c002007812 */ /* 0x000fe200078ec0ff */
[----:B------:R-:W-:Y:S01]  /*0340*/  IMAD.WIDE R12, R12, 0x80, R28 ;  /* 0x000000800c0c7825 */ /* 0x000fe200078e021c */
[----:B------:R-:W-:Y:S01]  /*0350*/  ULDC.64 UR4, c[0x0][0x210] ;  /* 0x0000840000047ab9 */ /* 0x000fe20000000a00 */
[----:B------:R-:W-:Y:S01]  /*0360*/  ISETP.GE.AND P4, PT, R14, c[0x0][0x1cc], PT ;  /* 0x000073000e007a0c */ /* 0x000fe20003f86270 */
[----:B------:R-:W-:Y:S01]  /*0370*/  ULDC.64 UR6, c[0x0][0x180] ;  /* 0x0000600000067ab9 */ /* 0x000fe20000000a00 */
[--C-:B------:R-:W-:Y:S01]  /*0380*/  LOP3.LUT R2, R0, 0x38, R14.reuse, 0xf8, !PT ;  /* 0x0000003800027812 */ /* 0x100fe200078ef80e */
[----:B------:R-:W-:Y:S01]  /*0390*/  IMAD.WIDE.U32 R6, R10, c[0x0][0x1e0], R14 ;  /* 0x000078000a067a25 */ /* 0x000fe200078e000e */
[----:B------:R-:W-:Y:S01]  /*03a0*/  SHF.R.U32.HI R0, RZ, 0x3, R0 ;  /* 0x00000003ff007819 */ /* 0x000fe20000011600 */
[----:B------:R-:W-:Y:S01]  /*03b0*/  UIMAD UR4, UR19, UR4, URZ ;  /* 0x00000004130472a4 */ /* 0x000fe2000f8e023f */
[----:B------:R-:W-:Y:S01]  /*03c0*/  IADD3 R19, R14, 0x40, RZ ;  /* 0x000000400e137810 */ /* 0x000fe20007ffe0ff */
[----:B------:R-:W-:Y:S01]  /*03d0*/  IMAD.WIDE.U32 R10, R10, c[0x0][0x1b0], R14 ;  /* 0x00006c000a0a7a25 */ /* 0x000fe200078e000e */
[----:B------:R-:W-:Y:S01]  /*03e0*/  LOP3.LUT R17, R223, R2, R0, 0xf6, !PT ;  /* 0x00000002df117212 */ /* 0x000fe200078ef600 */
[----:B------:R-:W-:Y:S01]  /*03f0*/  UIMAD UR6, UR19, UR6, URZ ;  /* 0x00000006130672a4 */ /* 0x000fe2000f8e023f */
[----:B------:R-:W-:Y:S01]  /*0400*/  ISETP.GE.AND P2, PT, R19, c[0x0][0x1cc], PT ;  /* 0x0000730013007a0c */ /* 0x000fe20003f46270 */
[----:B------:R-:W-:-:S02]  /*0410*/  IMAD R2, R29, c[0x0][0x178], RZ ;  /* 0x00005e001d027a24 */ /* 0x000fc400078e02ff */
[----:B------:R-:W-:Y:S02]  /*0420*/  IMAD R0, R29, c[0x0][0x208], RZ ;  /* 0x000082001d007a24 */ /* 0x000fe400078e02ff */
[C---:B------:R-:W-:Y:S02]  /*0430*/  IMAD R8, R28.reuse, c[0x0][0x17c], R2 ;  /* 0x00005f001c087a24 */ /* 0x040fe400078e0202 */
[----:B------:R-:W-:-:S04]  /*0440*/  IMAD.WIDE.U32 R2, R28, c[0x0][0x178], R14 ;  /* 0x00005e001c027a25 */ /* 0x000fc800078e000e */
[C---:B------:R-:W-:Y:S02]  /*0450*/  IMAD R0, R28.reuse, c[0x0][0x20c], R0 ;  /* 0x000083001c007a24 */ /* 0x040fe400078e0200 */
[----:B------:R-:W-:-:S04]  /*0460*/  IMAD.WIDE.U32 R4, R28, c[0x0][0x208], R14 ;  /* 0x000082001c047a25 */ /* 0x000fc800078e000e */
[----:B------:R-:W-:Y:S01]  /*0470*/  IMAD.IADD R9, R3, 0x1, R8 ;  /* 0x0000000103097824 */ /* 0x000fe200078e0208 */
[----:B------:R-:W-:Y:S01]  /*0480*/  IADD3 R3, R7, UR8, RZ ;  /* 0x0000000807037c10 */ /* 0x000fe2000fffe0ff */
[----:B------:R-:W-:Y:S01]  /*0490*/  IMAD.IADD R5, R5, 0x1, R0 ;  /* 0x0000000105057824 */ /* 0x000fe200078e0200 */
[----:B------:R-:W-:Y:S01]  /*04a0*/  IADD3 R7, R11, UR9, RZ ;  /* 0x000000090b077c10 */ /* 0x000fe2000fffe0ff */
[----:B------:R-:W-:Y:S01]  /*04b0*/  UIMAD UR9, UR10, UR5, UR4 ;  /* 0x000000050a0972a4 */ /* 0x000fe2000f8e0204 */
[----:B------:R-:W-:Y:S01]  /*04c0*/  IMAD.MOV.U32 R8, RZ, RZ, R2 ;  /* 0x000000ffff087224 */ /* 0x000fe200078e0002 */
[----:B------:R-:W-:Y:S01]  /*04d0*/  UIMAD UR8, UR10, UR7, UR6 ;  /* 0x000000070a0872a4 */ /* 0x000fe2000f8e0206 */
[----:B------:R-:W-:Y:S01]  /*04e0*/  IMAD.U32 R11, RZ, RZ, UR10 ;  /* 0x0000000aff0b7e24 */ /* 0x000fe2000f8e00ff */
[----:B------:R-:W-:Y:S01]  /*04f0*/  ULDC.64 UR4, c[0x0][0x1b8] ;  /* 0x00006e0000047ab9 */ /* 0x000fe20000000a00 */
[----:B------:R-:W-:Y:S01]  /*0500*/  IMAD.U32 R0, RZ, RZ, UR10 ;  /* 0x0000000aff007e24 */ /* 0x000fe2000f8e00ff */
[----:B------:R-:W-:Y:S01]  /*0510*/  ULDC.64 UR6, c[0x0][0x1e8] ;  /* 0x00007a0000067ab9 */ /* 0x000fe20000000a00 */
[----:B------:R-:W-:Y:S01]  /*0520*/  IMAD.MOV.U32 R2, RZ, RZ, R6 ;  /* 0x000000ffff027224 */ /* 0x000fe200078e0006 */
[----:B------:R-:W-:Y:S01]  /*0530*/  UIMAD UR4, UR17, UR4, URZ ;  /* 0x00000004110472a4 */ /* 0x000fe2000f8e023f */
[----:B------:R-:W-:Y:S01]  /*0540*/  IMAD.MOV.U32 R6, RZ, RZ, R10 ;  /* 0x000000ffff067224 */ /* 0x000fe200078e000a */
[----:B------:R-:W-:Y:S01]  /*0550*/  UIMAD UR6, UR17, UR6, URZ ;  /* 0x00000006110672a4 */ /* 0x000fe2000f8e023f */
[----:B------:R-:W-:-:S03]  /*0560*/  IMAD.WIDE.U32 R10, R11, c[0x0][0x180], R8 ;  /* 0x000060000b0a7a25 */ /* 0x000fc600078e0008 */
[----:B------:R-:W-:Y:S01]  /*0570*/  UIMAD UR6, UR18, UR7, UR6 ;  /* 0x00000007120672a4 */ /* 0x000fe2000f8e0206 */
[----:B------:R-:W-:Y:S01]  /*0580*/  IMAD.WIDE.U32 R8, R0, c[0x0][0x210], R4 ;  /* 0x0000840000087a25 */ /* 0x000fe200078e0004 */
[----:B------:R-:W-:Y:S01]  /*0590*/  UIMAD UR7, UR18, UR5, UR4 ;  /* 0x00000005120772a4 */ /* 0x000fe2000f8e0204 */
[----:B------:R-:W-:Y:S02]  /*05a0*/  IADD3 R11, R11, UR8, RZ ;  /* 0x000000080b0b7c10 */ /* 0x000fe4000fffe0ff */
[----:B------:R-:W-:Y:S01]  /*05b0*/  IMAD.U32 R4, RZ, RZ, UR18 ;  /* 0x00000012ff047e24 */ /* 0x000fe2000f8e00ff */
[----:B------:R-:W-:Y:S01]  /*05c0*/  ULDC.64 UR4, c[0x0][0x188] ;  /* 0x0000620000047ab9 */ /* 0x000fe20000000a00 */
[----:B------:R-:W-:Y:S01]  /*05d0*/  IMAD.U32 R0, RZ, RZ, UR18 ;  /* 0x00000012ff007e24 */ /* 0x000fe2000f8e00ff */
[----:B------:R-:W-:Y:S01]  /*05e0*/  UIMAD UR4, UR17, UR4, URZ ;  /* 0x00000004110472a4 */ /* 0x000fe2000f8e023f */
[----:B------:R-:W-:-:S04]  /*05f0*/  IMAD.WIDE.U32 R4, R4, c[0x0][0x1e8], R2 ;  /* 0x00007a0004047a25 */ /* 0x000fc800078e0002 */
[----:B------:R-:W-:Y:S01]  /*0600*/  IMAD.WIDE.U32 R2, R0, c[0x0][0x1b8], R6 ;  /* 0x00006e0000027a25 */ /* 0x000fe200078e0006 */
[----:B------:R-:W-:Y:S02]  /*0610*/  IADD3 R7, R9, UR9, RZ ;  /* 0x0000000909077c10 */ /* 0x000fe4000fffe0ff */
[----:B------:R-:W-:Y:S01]  /*0620*/  IADD3 R5, R5, UR6, RZ ;  /* 0x0000000605057c10 */ /* 0x000fe2000fffe0ff */
[----:B------:R-:W-:Y:S01]  /*0630*/  IMAD.MOV.U32 R6, RZ, RZ, R8 ;  /* 0x000000ffff067224 */ /* 0x000fe200078e0008 */
[----:B------:R-:W-:Y:S01]  /*0640*/  IADD3 R3, R3, UR7, RZ ;  /* 0x0000000703037c10 */ /* 0x000fe2000fffe0ff */
[----:B------:R-:W-:Y:S01]  /*0650*/  IMAD.U32 R8, RZ, RZ, UR18 ;  /* 0x00000012ff087e24 */ /* 0x000fe2000f8e00ff */
[----:B------:R-:W-:Y:S01]  /*0660*/  UIMAD UR7, UR18, UR5, UR4 ;  /* 0x00000005120772a4 */ /* 0x000fe2000f8e0204 */
[----:B------:R-:W-:Y:S02]  /*0670*/  IMAD R0, R13, c[0x0][0x1d8], RZ ;  /* 0x000076000d007a24 */ /* 0x000fe400078e02ff */
[----:B------:R-:W-:Y:S01]  /*0680*/  ULDC.64 UR4, c[0x0][0x218] ;  /* 0x0000860000047ab9 */ /* 0x000fe20000000a00 */
[----:B------:R-:W-:Y:S01]  /*0690*/  IMAD.WIDE.U32 R8, R8, c[0x0][0x188], R10 ;  /* 0x0000620008087a25 */ /* 0x000fe200078e000a */
[----:B------:R-:W-:-:S03]  /*06a0*/  UIMAD UR4, UR17, UR4, URZ ;  /* 0x00000004110472a4 */ /* 0x000fc6000f8e023f */
[----:B------:R-:W-:Y:S01]  /*06b0*/  IMAD R10, R12, c[0x0][0x1dc], R0 ;  /* 0x000077000c0a7a24 */ /* 0x000fe200078e0200 */
[----:B------:R-:W-:Y:S01]  /*06c0*/  UIMAD UR6, UR18, UR5, UR4 ;  /* 0x00000005120672a4 */ /* 0x000fe2000f8e0204 */
[----:B------:R-:W-:Y:S01]  /*06d0*/  IMAD.WIDE.U32 R6, R16, c[0x0][0x218], R6 ;  /* 0x0000860010067a25 */ /* 0x000fe200078e0006 */
[----:B------:R-:W-:Y:S01]  /*06e0*/  IADD3 R0, R9, UR7, RZ ;  /* 0x0000000709007c10 */ /* 0x000fe2000fffe0ff */
[----:B------:R-:W-:Y:S01]  /*06f0*/  ULDC.64 UR4, c[0x0][0x1d8] ;  /* 0x0000760000047ab9 */ /* 0x000fe20000000a00 */
[----:B------:R-:W-:Y:S01]  /*0700*/  LEA R32, P0, R8, c[0x0][0x160], 0x1 ;  /* 0x0000580008207a11 */ /* 0x000fe200078008ff */
[----:B------:R-:W-:Y:S01]  /*0710*/  IMAD.IADD R9, R24, 0x1, -R28 ;  /* 0x0000000118097824 */ /* 0x000fe200078e0a1c */
[----:B------:R-:W-:Y:S01]  /*0720*/  USHF.L.U64.HI UR7, UR4, UR11, UR5 ;  /* 0x0000000b04077299 */ /* 0x000fe20008010205 */
[----:B------:R-:W-:Y:S01]  /*0730*/  IMAD R11, R13, c[0x0][0x1a8], RZ ;  /* 0x00006a000d0b7a24 */ /* 0x000fe200078e02ff */
[----:B------:R-:W-:Y:S01]  /*0740*/  LEA.HI.X R33, R8, c[0x0][0x164], R0, 0x1, P0 ;  /* 0x0000590008217a11 */ /* 0x000fe200000f0c00 */
[----:B------:R-:W-:Y:S01]  /*0750*/  IMAD.WIDE.U32 R4, R12, c[0x0][0x1d8], R4 ;  /* 0x000076000c047a25 */ /* 0x000fe200078e0004 */
[----:B------:R-:W-:Y:S01]  /*0760*/  IADD3 R0, R7, UR6, RZ ;  /* 0x0000000607007c10 */ /* 0x000fe2000fffe0ff */
[----:B------:R-:W-:Y:S01]  /*0770*/  USHF.L.U32 UR6, UR4, 0x6, URZ ;  /* 0x0000000604067899 */ /* 0x000fe2000800063f */
[----:B------:R-:W-:Y:S01]  /*0780*/  LEA R30, P0, R6, c[0x0][0x1f0], 0x1 ;  /* 0x00007c00061e7a11 */ /* 0x000fe200078008ff */
[C---:B------:R-:W-:Y:S01]  /*0790*/  IMAD R16, R12.reuse, c[0x0][0x1ac], R11 ;  /* 0x00006b000c107a24 */ /* 0x040fe200078e020b */
[----:B------:R-:W-:Y:S01]  /*07a0*/  ISETP.LT.OR P1, PT, R9, 0x1, P4 ;  /* 0x000000010900780c */ /* 0x000fe20002721670 */
[----:B------:R-:W-:Y:S01]  /*07b0*/  IMAD.WIDE.U32 R12, R12, c[0x0][0x1a8], R2 ;  /* 0x00006a000c0c7a25 */ /* 0x000fe200078e0002 */
[----:B------:R-:W-:Y:S01]  /*07c0*/  LEA.HI.X R31, R6, c[0x0][0x1f4], R0, 0x1, P0 ;  /* 0x00007d00061f7a11 */ /* 0x000fe200000f0c00 */
[----:B------:R-:W-:Y:S01]  /*07d0*/  UIADD3 UR9, UP0, UR6, 0x80, URZ ;  /* 0x0000008006097890 */ /* 0x000fe2000ff1e03f */
[C---:B------:R-:W-:Y:S01]  /*07e0*/  LEA R2, P0, R4.reuse, c[0x0][0x1c0], 0x1 ;  /* 0x0000700004027a11 */ /* 0x040fe200078008ff */
[----:B------:R-:W-:Y:S01]  /*07f0*/  IMAD.IADD R0, R5, 0x1, R10 ;  /* 0x0000000105007824 */ /* 0x000fe200078e020a */
[----:B------:R-:W-:Y:S01]  /*0800*/  ISETP.LT.OR P5, PT, R9, 0x1, P2 ;  /* 0x000000010900780c */ /* 0x000fe200017a1670 */
[----:B------:R-:W-:Y:S01]  /*0810*/  IMAD.SHL.U32 R8, R17, 0x2, RZ ;  /* 0x0000000211087824 */ /* 0x000fe200078e00ff */
[----:B------:R-:W-:Y:S01]  /*0820*/  ISETP.LT.OR P3, PT, R9, 0x21, P4 ;  /* 0x000000210900780c */ /* 0x000fe20002761670 */
[----:B------:R-:W-:Y:S01]  /*0830*/  IMAD.U32 R10, RZ, RZ, UR6 ;  /* 0x00000006ff0a7e24 */ /* 0x000fe2000f8e00ff */
[----:B------:R-:W-:Y:S01]  /*0840*/  LEA.HI.X R3, R4, c[0x0][0x1c4], R0, 0x1, P0 ;  /* 0x0000710004037a11 */ /* 0x000fe200000f0c00 */
[----:B------:R-:W-:Y:S01]  /*0850*/  UIADD3.X UR8, URZ, UR7, URZ, UP0, !UPT ;  /* 0x000000073f087290 */ /* 0x000fe200087fe43f */
[----:B------:R-:W-:Y:S01]  /*0860*/  IADD3 R6, P0, R2, UR6, RZ ;  /* 0x0000000602067c10 */ /* 0x000fe2000ff1e0ff */
[----:B------:R-:W-:Y:S01]  /*0870*/  IMAD.IADD R0, R13, 0x1, R16 ;  /* 0x000000010d007824 */ /* 0x000fe200078e0210 */
[----:B------:R-:W-:Y:S01]  /*0880*/  ISETP.LT.OR P6, PT, R9, 0x21, P2 ;  /* 0x000000210900780c */ /* 0x000fe200017c1670 */
[----:B------:R1:W-:Y:S01]  /*0890*/  LDGSTS.E.BYPASS.LTC128B.128 [R8+0x8080], [R2.64], !P1 ;  /* 0x0808000002087fae */ /* 0x0003e2000c901d54 */
[----:B------:R-:W-:Y:S01]  /*08a0*/  IADD3.X R7, R3, UR7, RZ, P0, !PT ;  /* 0x0000000703077c10 */ /* 0x000fe200087fe4ff */
[----:B------:R-:W-:Y:S01]  /*08b0*/  ULDC.64 UR4, c[0x0][0x1a8] ;  /* 0x00006a0000047ab9 */ /* 0x000fe20000000a00 */
[----:B------:R-:W-:Y:S01]  /*08c0*/  IADD3 R10, P1, P0, R10, 0x80, R2 ;  /* 0x000000800a0a7810 */ /* 0x000fe2000783e002 */
[----:B------:R1:W-:Y:S01]  /*08d0*/  LDGSTS.E.BYPASS.LTC128B.128 [R8+0xc080], [R2.64+0x80], !P5 ;  /* 0x0c08008002087fae */ /* 0x0003e2000e901d54 */
[----:B------:R-:W-:-:S02]  /*08e0*/  ISETP.LT.OR P5, PT, R9, 0x41, P4 ;  /* 0x000000410900780c */ /* 0x000fc400027a1670 */
[----:B------:R-:W-:Y:S01]  /*08f0*/  IADD3.X R11, RZ, UR7, R3, P1, P0 ;  /* 0x00000007ff0b7c10 */ /* 0x000fe20008fe0403 */
[----:B------:R2:W-:Y:S01]  /*0900*/  LDGSTS.E.BYPASS.LTC128B.128 [R8+0x9080], [R6.64], !P3 ;  /* 0x0908000006087fae */ /* 0x0005e2000d901d54 */
[----:B------:R-:W-:Y:S02]  /*0910*/  IADD3 R4, P0, R6, UR6, RZ ;  /* 0x0000000606047c10 */ /* 0x000fe4000ff1e0ff */
[----:B------:R-:W-:Y:S01]  /*0920*/  ISETP.LT.OR P3, PT, R9, 0x41, P2 ;  /* 0x000000410900780c */ /* 0x000fe20001761670 */
[----:B------:R3:W-:Y:S01]  /*0930*/  LDGSTS.E.BYPASS.LTC128B.128 [R8+0xd080], [R10.64], !P6 ;  /* 0x0d0800000a087fae */ /* 0x0007e2000f101d54 */
[----:B------:R-:W-:Y:S02]  /*0940*/  IADD3.X R5, R7, UR7, RZ, P0, !PT ;  /* 0x0000000707057c10 */ /* 0x000fe400087fe4ff */
[----:B------:R-:W-:Y:S01]  /*0950*/  LEA.HI R17, R18, R26, RZ, 0x5 ;  /* 0x0000001a12117211 */ /* 0x000fe200078f28ff */
[----:B------:R-:W-:Y:S01]  /*0960*/  STL.64 [R1+0x8], R32 ;  /* 0x0000082001007387 */ /* 0x000fe20000100a00 */
[----:B------:R-:W-:-:S03]  /*0970*/  IADD3 R252, R8, 0x18080, RZ ;  /* 0x0001808008fc7810 */ /* 0x000fc60007ffe0ff */
[----:B------:R4:W-:Y:S01]  /*0980*/  LDGSTS.E.BYPASS.LTC128B.128 [R8+0xa080], [R4.64], !P5 ;  /* 0x0a08000004087fae */ /* 0x0009e2000e901d54 */
[C---:B------:R-:W-:Y:S02]  /*0990*/  ISETP.LT.OR P5, PT, R9.reuse, 0x61, P4 ;  /* 0x000000610900780c */ /* 0x040fe400027a1670 */
[----:B------:R-:W-:Y:S01]  /*09a0*/  ISETP.LT.OR P4, PT, R9, 0x61, P2 ;  /* 0x000000610900780c */ /* 0x000fe20001781670 */
[----:B------:R-:W-:Y:S01]  /*09b0*/  STL.64 [R1+0x10], R30 ;  /* 0x0000101e01007387 */ /* 0x000fe20000100a00 */
[----:B------:R-:W-:Y:S02]  /*09c0*/  ISETP.GE.AND P2, PT, R19, c[0x0][0x19c], PT ;  /* 0x0000670013007a0c */ /* 0x000fe40003f46270 */
[----:B-1----:R-:W-:Y:S02]  /*09d0*/  LEA R2, P1, R12, c[0x0][0x190], 0x1 ;  /* 0x000064000c027a11 */ /* 0x002fe400078208ff */
[----:B--2---:R-:W-:Y:S02]  /*09e0*/  IADD3 R6, P0, R6, UR9, RZ ;  /* 0x0000000906067c10 */ /* 0x004fe4000ff1e0ff */
[----:B------:R-:W-:-:S02]  /*09f0*/  LEA.HI.X R3, R12, c[0x0][0x194], R0, 0x1, P1 ;  /* 0x000065000c037a11 */ /* 0x000fc400008f0c00 */
[----:B------:R-:W-:-:S05]  /*0a00*/  IADD3.X R7, R7, UR8, RZ, P0, !PT ;  /* 0x0000000807077c10 */ /* 0x000fca00087fe4ff */
[----:B------:R1:W-:Y:S01]  /*0a10*/  LDGSTS.E.BYPASS.LTC128B.128 [R8+0xe080], [R6.64], !P3 ;  /* 0x0e08000006087fae */ /* 0x0003e2000d901d54 */
[----:B------:R-:W-:-:S04]  /*0a20*/  ISETP.GE.AND P3, PT, R14, c[0x0][0x19c], PT ;  /* 0x000067000e007a0c */ /* 0x000fc80003f66270 */
[----:B------:R-:W-:Y:S02]  /*0a30*/  ISETP.LT.OR P6, PT, R9, 0x21, P3 ;  /* 0x000000210900780c */ /* 0x000fe40001fc1670 */
[C---:B-1----:R-:W-:Y:S01]  /*0a40*/  IADD3 R6, P1, R4.reuse, UR6, RZ ;  /* 0x0000000604067c10 */ /* 0x042fe2000ff3e0ff */
[----:B------:R-:W-:Y:S01]  /*0a50*/  USHF.L.U32 UR6, UR4, 0x6, URZ ;  /* 0x0000000604067899 */ /* 0x000fe2000800063f */
[----:B----4-:R-:W-:Y:S02]  /*0a60*/  IADD3 R4, P0, R4, UR9, RZ ;  /* 0x0000000904047c10 */ /* 0x010fe4000ff1e0ff */
[----:B------:R-:W-:Y:S01]  /*0a70*/  IADD3.X R7, R5, UR7, RZ, P1, !PT ;  /* 0x0000000705077c10 */ /* 0x000fe20008ffe4ff */
[----:B------:R-:W-:Y:S01]  /*0a80*/  UIADD3 UR9, UP0, UR6, 0x80, URZ ;  /* 0x0000008006097890 */ /* 0x000fe2000ff1e03f */
[----:B------:R-:W-:Y:S01]  /*0a90*/  ISETP.LT.OR P1, PT, R9, 0x1, P3 ;  /* 0x000000010900780c */ /* 0x000fe20001f21670 */
[----:B------:R-:W-:Y:S01]  /*0aa0*/  IMAD.U32 R0, RZ, RZ, UR6 ;  /* 0x00000006ff007e24 */ /* 0x000fe2000f8e00ff */
[----:B------:R-:W-:Y:S01]  /*0ab0*/  IADD3.X R5, R5, UR8, RZ, P0, !PT ;  /* 0x0000000805057c10 */ /* 0x000fe200087fe4ff */
[----:B------:R1:W-:Y:S01]  /*0ac0*/  LDGSTS.E.BYPASS.LTC128B.128 [R8+0xb080], [R6.64], !P5 ;  /* 0x0b08000006087fae */ /* 0x0003e2000e901d54 */
[C---:B------:R-:W-:Y:S01]  /*0ad0*/  ISETP.LT.OR P0, PT, R9.reuse, 0x1, P2 ;  /* 0x000000010900780c */ /* 0x040fe20001701670 */
[----:B------:R-:W-:Y:S01]  /*0ae0*/  USHF.L.U64.HI UR8, UR4, UR11, UR5 ;  /* 0x0000000b04087299 */ /* 0x000fe20008010205 */
[----:B------:R-:W-:Y:S01]  /*0af0*/  ISETP.LT.OR P5, PT, R9, 0x21, P2 ;  /* 0x000000210900780c */ /* 0x000fe200017a1670 */
[----:B------:R2:W-:Y:S01]  /*0b00*/  LDGSTS.E.BYPASS.LTC128B.128 [R8+0xf080], [R4.64], !P4 ;  /* 0x0f08000004087fae */ /* 0x0005e2000e101d54 */
[----:B------:R-:W-:-:S02]  /*0b10*/  ULDC.64 UR4, c[0x0][0x278] ;  /* 0x00009e0000047ab9 */ /* 0x000fc40000000a00 */
[----:B------:R-:W-:Y:S02]  /*0b20*/  UIADD3.X UR7, URZ, UR8, URZ, UP0, !UPT ;  /* 0x000000083f077290 */ /* 0x000fe400087fe43f */
[----:B------:R-:W-:Y:S01]  /*0b30*/  UIMAD UR11, UR17, UR4, URZ ;  /* 0x00000004110b72a4 */ /* 0x000fe2000f8e023f */
[----:B------:R4:W-:Y:S01]  /*0b40*/  LDGSTS.E.BYPASS.LTC128B.128 [R8+0x80], [R2.64], !P1 ;  /* 0x0008000002087fae */ /* 0x0009e2000c901d54 */
[----:B------:R-:W-:Y:S02]  /*0b50*/  UIMAD.WIDE.U32 UR12, UR18, UR4, URZ ;  /* 0x00000004120c72a5 */ /* 0x000fe4000f8e003f */
[----:B------:R-:W-:Y:S01]  /*0b60*/  UIMAD UR11, UR18, UR5, UR11 ;  /* 0x00000005120b72a4 */ /* 0x000fe2000f8e020b */
[----:B------:R4:W-:Y:S02]  /*0b70*/  LDGSTS.E.BYPASS.LTC128B.128 [R8+0x4080], [R2.64+0x80], !P0 ;  /* 0x0408008002087fae */ /* 0x0009e4000c101d54 */
[----:B------:R-:W-:Y:S02]  /*0b80*/  ULDC.64 UR4, c[0x0][0x270] ;  /* 0x00009c0000047ab9 */ /* 0x000fe40000000a00 */
[----:B------:R-:W-:-:S02]  /*0b90*/  UIMAD UR4, UR19, UR4, URZ ;  /* 0x00000004130472a4 */ /* 0x000fc4000f8e023f */
[----:B------:R-:W-:Y:S02]  /*0ba0*/  UIADD3 UR13, UR13, UR11, URZ ;  /* 0x0000000b0d0d7290 */ /* 0x000fe4000fffe03f */
[----:B------:R-:W-:Y:S01]  /*0bb0*/  UIMAD UR5, UR10, UR5, UR4 ;  /* 0x000000050a0572a4 */ /* 0x000fe2000f8e0204 */
[----:B--2---:R-:W-:-:S04]  /*0bc0*/  IADD3 R4, P4, R2, UR6, RZ ;  /* 0x0000000602047c10 */ /* 0x004fc8000ff9e0ff */
[----:B------:R-:W-:Y:S02]  /*0bd0*/  IADD3.X R5, R3, UR8, RZ, P4, !PT ;  /* 0x0000000803057c10 */ /* 0x000fe4000a7fe4ff */
[----:B------:R-:W-:-:S03]  /*0be0*/  ISETP.LT.OR P4, PT, R9, 0x41, P3 ;  /* 0x000000410900780c */ /* 0x000fc60001f81670 */
[----:B------:R2:W-:Y:S01]  /*0bf0*/  LDGSTS.E.BYPASS.LTC128B.128 [R8+0x1080], [R4.64], !P6 ;  /* 0x0108000004087fae */ /* 0x0005e2000f101d54 */
[----:B----4-:R-:W-:Y:S02]  /*0c00*/  IADD3 R2, P1, P0, R0, 0x80, R2 ;  /* 0x0000008000027810 */ /* 0x010fe4000783e002 */
[----:B------:R-:W-:Y:S02]  /*0c10*/  P2R R0, PR, RZ, 0x10 ;  /* 0x00000010ff007803 */ /* 0x000fe40000000000 */
[----:B------:R-:W-:Y:S02]  /*0c20*/  IADD3.X R3, RZ, UR8, R3, P1, P0 ;  /* 0x00000008ff037c10 */ /* 0x000fe40008fe0403 */
[C---:B------:R-:W-:Y:S02]  /*0c30*/  ISETP.LT.OR P4, PT, R9.reuse, 0x61, P3 ;  /* 0x000000610900780c */ /* 0x040fe40001f81670 */
[----:B------:R-:W-:Y:S01]  /*0c40*/  ISETP.NE.AND P3, PT, R0, RZ, PT ;  /* 0x000000ff0000720c */ /* 0x000fe20003f65270 */
[----:B------:R4:W-:Y:S01]  /*0c50*/  LDGSTS.E.BYPASS.LTC128B.128 [R8+0x5080], [R2.64], !P5 ;  /* 0x0508000002087fae */ /* 0x0009e2000e901d54 */
[----:B------:R-:W-:-:S02]  /*0c60*/  ISETP.LT.OR P1, PT, R9, 0x41, P2 ;  /* 0x000000410900780c */ /* 0x000fc40001721670 */
[----:B------:R-:W-:Y:S02]  /*0c70*/  P2R R0, PR, RZ, 0x10 ;  /* 0x00000010ff007803 */ /* 0x000fe40000000000 */
[----:B------:R-:W-:Y:S02]  /*0c80*/  ISETP.LT.OR P4, PT, R9, 0x61, P2 ;  /* 0x000000610900780c */ /* 0x000fe40001781670 */
[----:B------:R-:W-:Y:S02]  /*0c90*/  ISETP.NE.AND P6, PT, R0, RZ, PT ;  /* 0x000000ff0000720c */ /* 0x000fe40003fc5270 */
[----:B------:R-:W-:Y:S02]  /*0ca0*/  ISETP.GE.AND P5, PT, R14, c[0x0][0x16c], PT ;  /* 0x00005b000e007a0c */ /* 0x000fe40003fa6270 */
[----:B------:R-:W-:Y:S02]  /*0cb0*/  ISETP.GE.AND P2, PT, R19, c[0x0][0x16c], PT ;  /* 0x00005b0013007a0c */ /* 0x000fe40003f46270 */
[----:B------:R-:W-:-:S02]  /*0cc0*/  SEL R0, RZ, 0x1, P5 ;  /* 0x00000001ff007807 */ /* 0x000fc40002800000 */
[----:B-1----:R-:W-:Y:S02]  /*0cd0*/  SEL R6, RZ, 0x2, P2 ;  /* 0x00000002ff067807 */ /* 0x002fe40001000000 */
[----:B------:R-:W-:Y:S02]  /*0ce0*/  P2R R7, PR, RZ, 0x4 ;  /* 0x00000004ff077803 */ /* 0x000fe40000000000 */
[----:B------:R-:W-:Y:S01]  /*0cf0*/  IADD3 R9, -R28, c[0x0][0x168], RZ ;  /* 0x00005a001c097a10 */ /* 0x000fe20007ffe1ff */
[----:B------:R-:W-:Y:S02]  /*0d00*/  IMAD.IADD R0, R6, 0x1, R0 ;  /* 0x0000000106007824 */ /* 0x000fe400078e0200 */
[----:B------:R-:W-:Y:S01]  /*0d10*/  IMAD.U32 R6, RZ, RZ, UR5 ;  /* 0x00000005ff067e24 */ /* 0x000fe2000f8e00ff */
[----:B------:R1:W-:Y:S01]  /*0d20*/  STL [R1+0x24], R7 ;  /* 0x0000240701007387 */ /* 0x0003e20000100800 */
[----:B------:R-:W-:Y:S01]  /*0d30*/  ULDC.64 UR4, c[0x0][0x208] ;  /* 0x0000820000047ab9 */ /* 0x000fe20000000a00 */
[----:B------:R-:W-:-:S02]  /*0d40*/  LOP3.LUT P2, RZ, R0, 0x1, RZ, 0xc0, !PT ;  /* 0x0000000100ff7812 */ /* 0x000fc4000784c0ff */
[----:B----4-:R-:W-:-:S04]  /*0d50*/  IADD3 R2, P0, R4, UR6, RZ ;  /* 0x0000000604027c10 */ /* 0x010fc8000ff1e0ff */
[----:B------:R-:W-:Y:S02]  /*0d60*/  IADD3.X R3, R5, UR8, RZ, P0, !PT ;  /* 0x0000000805037c10 */ /* 0x000fe400087fe4ff */
[----:B--2---:R-:W-:-:S03]  /*0d70*/  IADD3 R4, P0, R4, UR9, RZ ;  /* 0x0000000904047c10 */ /* 0x004fc6000ff1e0ff */
[----:B------:R2:W-:Y:S01]  /*0d80*/  LDGSTS.E.BYPASS.LTC128B.128 [R8+0x2080], [R2.64], !P3 ;  /* 0x0208000002087fae */ /* 0x0005e2000d901d54 */
[----:B------:R-:W-:Y:S02]  /*0d90*/  IADD3.X R5, R5, UR7, RZ, P0, !PT ;  /* 0x0000000705057c10 */ /* 0x000fe400087fe4ff */
[----:B------:R-:W-:-:S03]  /*0da0*/  LOP3.LUT P3, RZ, R0, 0x2, RZ, 0xc0, !PT ;  /* 0x0000000200ff7812 */ /* 0x000fc6000786c0ff */
[----:B------:R4:W-:Y:S02]  /*0db0*/  LDGSTS.E.BYPASS.LTC128B.128 [R8+0x6080], [R4.64], !P1 ;  /* 0x0608000004087fae */ /* 0x0009e4000c901d54 */
[C---:B----4-:R-:W-:Y:S02]  /*0dc0*/  IADD3 R4, P1, R2.reuse, UR6, RZ ;  /* 0x0000000602047c10 */ /* 0x050fe4000ff3e0ff */
[----:B--2---:R-:W-:Y:S01]  /*0dd0*/  IADD3 R2, P0, R2, UR9, RZ ;  /* 0x0000000902027c10 */ /* 0x004fe2000ff1e0ff */
[----:B------:R-:W-:Y:S01]  /*0de0*/  USHF.L.U32 UR9, UR4, 0x5, URZ ;  /* 0x0000000504097899 */ /* 0x000fe2000800063f */
[C---:B------:R-:W-:Y:S01]  /*0df0*/  IADD3.X R5, R3.reuse, UR8, RZ, P1, !PT ;  /* 0x0000000803057c10 */ /* 0x040fe20008ffe4ff */
[----:B------:R-:W-:Y:S01]  /*0e00*/  UMOV UR8, 0x5 ;  /* 0x0000000500087882 */ /* 0x000fe20000000000 */
[----:B------:R-:W-:Y:S01]  /*0e10*/  IADD3.X R3, R3, UR7, RZ, P0, !PT ;  /* 0x0000000703037c10 */ /* 0x000fe200087fe4ff */
[----:B------:R-:W-:Y:S02]  /*0e20*/  USHF.L.U64.HI UR8, UR4, UR8, UR5 ;  /* 0x0000000804087299 */ /* 0x000fe40008010205 */
[----:B------:R2:W-:Y:S01]  /*0e30*/  LDGSTS.E.BYPASS.LTC128B.128 [R8+0x3080], [R4.64], !P6 ;  /* 0x0308000004087fae */ /* 0x0005e2000f101d54 */
[----:B------:R-:W-:Y:S01]  /*0e40*/  ISETP.LT.OR P6, PT, R9, 0x1, !P2 ;  /* 0x000000010900780c */ /* 0x000fe200057c1670 */
[----:B------:R-:W-:-:S02]  /*0e50*/  ULDC.64 UR4, c[0x0][0x288] ;  /* 0x0000a20000047ab9 */ /* 0x000fc40000000a00 */
[----:B------:R4:W-:Y:S01]  /*0e60*/  LDGSTS.E.BYPASS.LTC128B.128 [R8+0x7080], [R2.64], !P4 ;  /* 0x0708000002087fae */ /* 0x0009e2000e101d54 */
[----:B------:R-:W-:Y:S01]  /*0e70*/  ISETP.LT.OR P4, PT, R9, 0x1, !P3 ;  /* 0x000000010900780c */ /* 0x000fe20005f81670 */
[----:B------:R-:W-:Y:S02]  /*0e80*/  ULDC.64 UR6, c[0x0][0x290] ;  /* 0x0000a40000067ab9 */ /* 0x000fe40000000a00 */
[----:B------:R-:W0:Y:S01]  /*0e90*/  LDGDEPBAR ;  /* 0x00000000000079af */ /* 0x000e220000000000 */
[----:B------:R-:W-:Y:S02]  /*0ea0*/  UIMAD UR4, UR19, UR4, URZ ;  /* 0x00000004130472a4 */ /* 0x000fe4000f8e023f */
[----:B------:R-:W-:Y:S02]  /*0eb0*/  UIMAD UR11, UR17, UR6, URZ ;  /* 0x00000006110b72a4 */ /* 0x000fe4000f8e023f */
[----:B------:R-:W-:Y:S01]  /*0ec0*/  UIMAD UR5, UR10, UR5, UR4 ;  /* 0x000000050a0572a4 */ /* 0x000fe2000f8e0204 */
[----:B------:R1:W-:Y:S01]  /*0ed0*/  LDGSTS.E.BYPASS.LTC128B.128 [R8+0x10080], [R32.64], !P6 ;  /* 0x1008000020087fae */ /* 0x0003e2000f101d54 */
[----:B------:R-:W-:Y:S01]  /*0ee0*/  ISETP.GE.AND P6, PT, R19, c[0x0][0x1fc], PT ;  /* 0x00007f0013007a0c */ /* 0x000fe20003fc6270 */
[----:B------:R-:W-:-:S02]  /*0ef0*/  UIMAD.WIDE.U32 UR22, UR18, UR6, URZ ;  /* 0x00000006121672a5 */ /* 0x000fc4000f8e003f */
[----:B------:R1:W-:Y:S01]  /*0f00*/  LDGSTS.E.BYPASS.LTC128B.128 [R8+0x12080], [R32.64+0x80], !P4 ;  /* 0x1208008020087fae */ /* 0x0003e2000e101d54 */
[----:B------:R-:W-:Y:S01]  /*0f10*/  ISETP.GE.AND P4, PT, R14, c[0x0][0x1fc], PT ;  /* 0x00007f000e007a0c */ /* 0x000fe20003f86270 */
[----:B------:R-:W-:Y:S02]  /*0f20*/  UIMAD UR7, UR18, UR7, UR11 ;  /* 0x00000007120772a4 */ /* 0x000fe4000f8e020b */
[----:B------:R-:W-:Y:S02]  /*0f30*/  USHF.L.U32 UR4, UR9, 0x1, URZ ;  /* 0x0000000109047899 */ /* 0x000fe4000800063f */
[----:B------:R-:W-:Y:S02]  /*0f40*/  UIADD3 UR14, UR23, UR7, URZ ;  /* 0x00000007170e7290 */ /* 0x000fe4000fffe03f */
[----:B------:R-:W-:Y:S01]  /*0f50*/  USHF.L.U64.HI UR8, UR9, 0x1, UR8 ;  /* 0x0000000109087899 */ /* 0x000fe20008010208 */
[----:B--2---:R-:W-:-:S04]  /*0f60*/  IMAD.U32 R4, RZ, RZ, UR10 ;  /* 0x0000000aff047e24 */ /* 0x004fc8000f8e00ff */
[----:B------:R-:W-:Y:S01]  /*0f70*/  IMAD.WIDE.U32 R4, R4, c[0x0][0x270], R250 ;  /* 0x00009c0004047a25 */ /* 0x000fe200078e00fa */
[----:B----4-:R-:W-:-:S04]  /*0f80*/  IADD3 R2, P0, R32, UR16, RZ ;  /* 0x0000001020027c10 */ /* 0x010fc8000ff1e0ff */
[----:B------:R-:W-:Y:S01]  /*0f90*/  IADD3 R0, P1, R4, UR12, RZ ;  /* 0x0000000c04007c10 */ /* 0x000fe2000ff3e0ff */
[----:B------:R-:W-:Y:S01]  /*0fa0*/  ULDC UR12, c[0x0][0x168] ;  /* 0x00005a00000c7ab9 */ /* 0x000fe20000000800 */
[----:B------:R-:W-:Y:S01]  /*0fb0*/  IADD3.X R3, R33, UR15, RZ, P0, !PT ;  /* 0x0000000f21037c10 */ /* 0x000fe200087fe4ff */
[----:B------:R-:W-:Y:S01]  /*0fc0*/  UISETP.GE.AND UP0, UPT, UR12, 0x41, UPT ;  /* 0x000000410c00788c */ /* 0x000fe2000bf06270 */
[----:B------:R-:W-:Y:S02]  /*0fd0*/  IADD3.X R4, R5, UR13, R6, P1, !PT ;  /* 0x0000000d05047c10 */ /* 0x000fe40008ffe406 */
[C---:B------:R-:W-:Y:S02]  /*0fe0*/  ISETP.LT.OR P1, PT, R9.reuse, 0x21, !P2 ;  /* 0x000000210900780c */ /* 0x040fe40005721670 */
[----:B------:R-:W-:Y:S02]  /*0ff0*/  LEA R6, P0, R0, c[0x0][0x258], 0x2 ;  /* 0x0000960000067a11 */ /* 0x000fe400078010ff */
[----:B------:R-:W-:-:S02]  /*1000*/  ISETP.LT.OR P2, PT, R9, 0x21, !P3 ;  /* 0x000000210900780c */ /* 0x000fc40005f41670 */
[----:B-1----:R-:W-:Y:S02]  /*1010*/  LEA.HI.X R7, R0, c[0x0][0x25c], R4, 0x2, P0 ;  /* 0x0000970000077a11 */ /* 0x002fe400000f1404 */
[----:B------:R-:W-:Y:S02]  /*1020*/  SEL R0, RZ, 0x1, P4 ;  /* 0x00000001ff007807 */ /* 0x000fe40002000000 */
[----:B------:R-:W-:Y:S02]  /*1030*/  SEL R4, RZ, 0x2, P6 ;  /* 0x00000002ff047807 */ /* 0x000fe40003000000 */
[----:B------:R-:W-:Y:S01]  /*1040*/  ISETP.GT.AND P3, PT, R26, 0xf, PT ;  /* 0x0000000f1a00780c */ /* 0x000fe20003f64270 */
[----:B------:R1:W-:Y:S02]  /*1050*/  LDGSTS.E.BYPASS.LTC128B.128 [R8+0x11080], [R2.64], !P1 ;  /* 0x1108000002087fae */ /* 0x0003e4000c901d54 */
[----:B------:R-:W-:-:S10]  /*1060*/  IMAD.IADD R0, R4, 0x1, R0 ;  /* 0x0000000104007824 */ /* 0x000fd400078e0200 */
[----:B------:R-:W-:Y:S02]  /*1070*/  @!P3 IMAD.SHL.U32 R4, R26, 0x10, RZ ;  /* 0x000000101a04b824 */ /* 0x000fe400078e00ff */
[----:B-1----:R-:W-:-:S05]  /*1080*/  IMAD.U32 R2, RZ, RZ, UR16 ;  /* 0x00000010ff027e24 */ /* 0x002fca000f8e00ff */
[----:B------:R-:W-:-:S04]  /*1090*/  IADD3 R2, P1, P0, R2, 0x80, R32 ;  /* 0x0000008002027810 */ /* 0x000fc8000783e020 */
[----:B------:R-:W-:Y:S02]  /*10a0*/  IADD3.X R3, RZ, UR15, R33, P1, P0 ;  /* 0x0000000fff037c10 */ /* 0x000fe40008fe0421 */
[----:B------:R-:W-:-:S03]  /*10b0*/  LOP3.LUT P1, RZ, R0, 0x1, RZ, 0xc0, !PT ;  /* 0x0000000100ff7812 */ /* 0x000fc6000782c0ff */
[----:B------:R1:W-:Y:S01]  /*10c0*/  LDGSTS.E.BYPASS.LTC128B.128 [R8+0x13080], [R2.64], !P2 ;  /* 0x1308000002087fae */ /* 0x0003e2000d101d54 */
[----:B------:R-:W-:-:S03]  /*10d0*/  ISETP.LT.OR P0, PT, R9, 0x1, !P1 ;  /* 0x000000010900780c */ /* 0x000fc60004f01670 */
[----:B------:R2:W-:Y:S04]  /*10e0*/  @!P3 LDGSTS.E.BYPASS.LTC128B.128 [R4+0x20080], [R6.64] ;  /* 0x200800000604bfae */ /* 0x0005e8000b901d54 */
[----:B------:R-:W0:Y:S06]  /*10f0*/  LDGDEPBAR ;  /* 0x00000000000079af */ /* 0x000e2c0000000000 */
[----:B------:R4:W-:Y:S01]  /*1100*/  LDGSTS.E.BYPASS.LTC128B.128 [R8+0x18080], [R30.64], !P0 ;  /* 0x180800001e087fae */ /* 0x0009e2000c101d54 */
[----:B-1----:R-:W-:-:S04]  /*1110*/  IMAD.U32 R2, RZ, RZ, UR10 ;  /* 0x0000000aff027e24 */ /* 0x002fc8000f8e00ff */
[----:B------:R-:W-:Y:S01]  /*1120*/  IMAD.WIDE.U32 R2, R2, c[0x0][0x288], R250 ;  /* 0x0000a20002027a25 */ /* 0x000fe200078e00fa */
[----:B--2---:R-:W-:-:S03]  /*1130*/  SHF.R.S32.HI R6, RZ, 0x5, R17 ;  /* 0x00000005ff067819 */ /* 0x004fc60000011411 */
[----:B------:R-:W-:Y:S01]  /*1140*/  IMAD.U32 R4, RZ, RZ, UR5 ;  /* 0x00000005ff047e24 */ /* 0x000fe2000f8e00ff */
[----:B------:R-:W-:Y:S02]  /*1150*/  IADD3 R7, P0, R2, UR22, RZ ;  /* 0x0000001602077c10 */ /* 0x000fe4000ff1e0ff */
[----:B------:R-:W-:Y:S02]  /*1160*/  LEA.HI R5, R17, R6, RZ, 0x1 ;  /* 0x0000000611057211 */ /* 0x000fe400078f08ff */
[----:B------:R-:W-:Y:S02]  /*1170*/  IADD3.X R13, R3, UR14, R4, P0, !PT ;  /* 0x0000000e030d7c10 */ /* 0x000fe400087fe404 */
[----:B---3--:R-:W-:Y:S02]  /*1180*/  IADD3 R10, P0, R30, UR4, RZ ;  /* 0x000000041e0a7c10 */ /* 0x008fe4000ff1e0ff */
[----:B------:R-:W-:Y:S02]  /*1190*/  LOP3.LUT R5, R5, 0xfffffffe, RZ, 0xc0, !PT ;  /* 0xfffffffe05057812 */ /* 0x000fe400078ec0ff */
[----:B------:R-:W-:-:S02]  /*11a0*/  IADD3.X R11, R31, UR8, RZ, P0, !PT ;  /* 0x000000081f0b7c10 */ /* 0x000fc400087fe4ff */
[----:B------:R-:W-:Y:S01]  /*11b0*/  LOP3.LUT P0, RZ, R0, 0x2, RZ, 0xc0, !PT ;  /* 0x0000000200ff7812 */ /* 0x000fe2000780c0ff */
[----:B------:R-:W-:Y:S01]  /*11c0*/  IMAD.IADD R21, R6, 0x1, -R5 ;  /* 0x0000000106157824 */ /* 0x000fe200078e0a05 */
[----:B------:R-:W-:Y:S02]  /*11d0*/  LEA.HI R0, R18, R26, RZ, 0x4 ;  /* 0x0000001a12007211 */ /* 0x000fe400078f20ff */
[----:B------:R-:W-:Y:S02]  /*11e0*/  ISETP.LT.OR P2, PT, R9, 0x1, !P0 ;  /* 0x000000010900780c */ /* 0x000fe40004741670 */
[----:B------:R-:W-:Y:S02]  /*11f0*/  LOP3.LUT R2, R0, 0xfffffff0, RZ, 0xc0, !PT ;  /* 0xfffffff000027812 */ /* 0x000fe400078ec0ff */
[----:B------:R-:W-:-:S03]  /*1200*/  SHF.R.S32.HI R3, RZ, 0x4, R0 ;  /* 0x00000004ff037819 */ /* 0x000fc60000011400 */
[----:B------:R-:W-:Y:S01]  /*1210*/  IMAD.IADD R2, R26, 0x1, -R2 ;  /* 0x000000011a027824 */ /* 0x000fe200078e0a02 */
[----:B------:R-:W-:-:S04]  /*1220*/  LEA.HI R0, R0, R3, RZ, 0x1 ;  /* 0x0000000300007211 */ /* 0x000fc800078f08ff */
[----:B------:R-:W-:Y:S01]  /*1230*/  SHF.R.S32.HI R4, RZ, 0x1f, R2 ;  /* 0x0000001fff047819 */ /* 0x000fe20000011402 */
[----:B------:R4:W-:Y:S01]  /*1240*/  LDGSTS.E.BYPASS.LTC128B.128 [R8+0x1a080], [R30.64+0x80], !P2 ;  /* 0x1a0800801e087fae */ /* 0x0009e2000d101d54 */
[C---:B------:R-:W-:Y:S02]  /*1250*/  ISETP.LT.OR P2, PT, R9.reuse, 0x21, !P1 ;  /* 0x000000210900780c */ /* 0x040fe40004f41670 */
[----:B------:R-:W-:Y:S02]  /*1260*/  ISETP.LT.OR P1, PT, R9, 0x21, !P0 ;  /* 0x000000210900780c */ /* 0x000fe40004721670 */
[----:B------:R-:W-:Y:S02]  /*1270*/  LEA.HI R9, R4, R2, RZ, 0x3 ;  /* 0x0000000204097211 */ /* 0x000fe400078f18ff */
[----:B------:R-:W-:Y:S02]  /*1280*/  LOP3.LUT R0, R0, 0xfffffffe, RZ, 0xc0, !PT ;  /* 0xfffffffe00007812 */ /* 0x000fe400078ec0ff */
[C---:B------:R-:W-:Y:S01]  /*1290*/  LOP3.LUT R4, R9.reuse, 0xfffffff8, RZ, 0xc0, !PT ;  /* 0xfffffff809047812 */ /* 0x040fe200078ec0ff */
[----:B------:R-:W-:Y:S01]  /*12a0*/  IMAD.SHL.U32 R6, R9, 0x40, RZ ;  /* 0x0000004009067824 */ /* 0x000fe200078e00ff */
[----:B------:R-:W-:Y:S01]  /*12b0*/  LEA R12, P0, R7, c[0x0][0x280], 0x2 ;  /* 0x0000a000070c7a11 */ /* 0x000fe200078010ff */
[----:B------:R-:W-:-:S02]  /*12c0*/  IMAD.IADD R16, R3, 0x1, -R0 ;  /* 0x0000000103107824 */ /* 0x000fc400078e0a00 */
[----:B------:R-:W-:Y:S01]  /*12d0*/  IMAD.IADD R4, R2, 0x1, -R4 ;  /* 0x0000000102047824 */ /* 0x000fe200078e0a04 */
[----:B------:R-:W-:Y:S01]  /*12e0*/  LEA.HI.X R13, R7, c[0x0][0x284], R13, 0x2, P0 ;  /* 0x0000a100070d7a11 */ /* 0x000fe200000f140d */
[----:B------:R-:W-:Y:S01]  /*12f0*/  IMAD.SHL.U32 R0, R20, 0x8, RZ ;  /* 0x0000000814007824 */ /* 0x000fe200078e00ff */
[----:B------:R4:W-:Y:S01]  /*1300*/  LDGSTS.E.BYPASS.LTC128B.128 [R8+0x19080], [R10.64], !P2 ;  /* 0x190800000a087fae */ /* 0x0009e2000d101d54 */
[----:B------:R-:W-:Y:S01]  /*1310*/  IMAD.SHL.U32 R2, R4, 0x40, RZ ;  /* 0x0000004004027824 */ /* 0x000fe200078e00ff */
[----:B------:R-:W-:Y:S01]  /*1320*/  PLOP3.LUT P0, PT, PT, PT, UP0, 0x80, 0x0 ;  /* 0x000000000000781c */ /* 0x000fe20003f0f008 */
[----:B------:R-:W-:Y:S01]  /*1330*/  @!P3 IMAD.SHL.U32 R3, R26, 0x10, RZ ;  /* 0x000000101a03b824 */ /* 0x000fe200078e00ff */
[----:B------:R-:W-:Y:S01]  /*1340*/  LOP3.LUT R23, R0, 0x18, RZ, 0xc0, !PT ;  /* 0x0000001800177812 */ /* 0x000fe200078ec0ff */
[----:B------:R-:W-:Y:S01]  /*1350*/  IMAD.SHL.U32 R0, R16, 0x20, RZ ;  /* 0x0000002010007824 */ /* 0x000fe200078e00ff */
[----:B------:R-:W-:Y:S01]  /*1360*/  LOP3.LUT R2, R2, 0x1c0, RZ, 0xc0, !PT ;  /* 0x000001c002027812 */ /* 0x000fe200078ec0ff */
[----:B------:R-:W-:Y:S01]  /*1370*/  IMAD.SHL.U32 R5, R16, 0x8, RZ ;  /* 0x0000000810057824 */ /* 0x000fe200078e00ff */
[----:B------:R4:W-:Y:S02]  /*1380*/  LDGSTS.E.BYPASS.LTC128B.128 [R8+0x1b080], [R10.64+0x80], !P1 ;  /* 0x1b0800800a087fae */ /* 0x0009e4000c901d54 */
[----:B------:R-:W-:-:S02]  /*1390*/  LOP3.LUT R0, R23, 0x20, R0, 0xf8, !PT ;  /* 0x0000002017007812 */ /* 0x000fc400078ef800 */
[----:B------:R1:W-:Y:S01]  /*13a0*/  @!P3 LDGSTS.E.BYPASS.LTC128B.128 [R3+0x20280], [R12.64] ;  /* 0x202800000c03bfae */ /* 0x0003e2000b901d54 */
[----:B------:R-:W-:-:S03]  /*13b0*/  LOP3.LUT R5, R2, 0x8, R5, 0xf8, !PT ;  /* 0x0000000802057812 */ /* 0x000fc600078ef805 */
[----:B------:R-:W0:Y:S04]  /*13c0*/  LDGDEPBAR ;  /* 0x00000000000079af */ /* 0x000e280000000000 */
[----:B------:R-:W0:Y:S01]  /*13d0*/  LDGDEPBAR ;  /* 0x00000000000079af */ /* 0x000e220000000000 */
[----:B-1----:R-:W-:-:S04]  /*13e0*/  SHF.R.U32.HI R3, RZ, 0x3, R2 ;  /* 0x00000003ff037819 */ /* 0x002fc80000011602 */
[----:B------:R-:W-:Y:S02]  /*13f0*/  LOP3.LUT R2, R3, R0, R2, 0x1e, !PT ;  /* 0x0000000003027212 */ /* 0x000fe400078e1e02 */
[----:B------:R-:W-:Y:S01]  /*1400*/  LOP3.LUT R3, R5, R3, RZ, 0x3c, !PT ;  /* 0x0000000305037212 */ /* 0x000fe200078e3cff */
[----:B------:R-:W-:Y:S01]  /*1410*/  IMAD.SHL.U32 R5, R21, 0x400, RZ ;  /* 0x0000040015057824 */ /* 0x000fe200078e00ff */
[----:B------:R-:W-:-:S04]  /*1420*/  LOP3.LUT R0, R6, 0xfffffe00, RZ, 0xc0, !PT ;  /* 0xfffffe0006007812 */ /* 0x000fc800078ec0ff */
[-C--:B------:R-:W-:Y:S02]  /*1430*/  IADD3 R220, R3, R0.reuse, R5 ;  /* 0x0000000003dc7210 */ /* 0x080fe40007ffe005 */
[----:B------:R-:W-:Y:S02]  /*1440*/  LOP3.LUT R227, R2, R0, RZ, 0xfc, !PT ;  /* 0x0000000002e37212 */ /* 0x000fe400078efcff */
[----:B------:R-:W-:-:S05]  /*1450*/  IADD3 R0, R8, 0x10080, RZ ;  /* 0x0001008008007810 */ /* 0x000fca0007ffe0ff */
[----:B------:R4:W-:Y:S01]  /*1460*/  STL [R1+0x20], R0 ;  /* 0x0000200001007387 */ /* 0x0009e20000100800 */
[----:B------:R-:W-:Y:S05]  /*1470*/  @!P0 BRA `(.L_x_1094) ;  /* 0x0000015000008947 */ /* 0x000fea0003800000 */
[----:B------:R-:W-:Y:S01]  /*1480*/  IADD3 R2, P0, R10, UR4, RZ ;  /* 0x000000040a027c10 */ /* 0x000fe2000ff1e0ff */
[----:B------:R-:W-:Y:S01]  /*1490*/  BSSY B0, `(.L_x_1094) ;  /* 0x0000013000007945 */ /* 0x000fe20003800000 */
[----:B----4-:R-:W-:Y:S02]  /*14a0*/  IADD3 R0, -R28, -0x40, RZ ;  /* 0xffffffc01c007810 */ /* 0x010fe40007ffe1ff */
[----:B------:R-:W-:Y:S02]  /*14b0*/  IADD3.X R3, R11, UR8, RZ, P0, !PT ;  /* 0x000000080b037c10 */ /* 0x000fe400087fe4ff */
[----:B------:R-:W-:Y:S02]  /*14c0*/  IADD3 R6, P0, R2, UR4, RZ ;  /* 0x0000000402067c10 */ /* 0x000fe4000ff1e0ff */
[----:B------:R-:W-:Y:S02]  /*14d0*/  ISETP.GE.AND P1, PT, R14, c[0x0][0x1fc], PT ;  /* 0x00007f000e007a0c */ /* 0x000fe40003f26270 */
[----:B------:R-:W-:-:S02]  /*14e0*/  IADD3 R0, R0, c[0x0][0x168], RZ ;  /* 0x00005a0000007a10 */ /* 0x000fc40007ffe0ff */
[----:B------:R-:W-:Y:S02]  /*14f0*/  IADD3.X R7, R3, UR8, RZ, P0, !PT ;  /* 0x0000000803077c10 */ /* 0x000fe400087fe4ff */
[C---:B------:R-:W-:Y:S02]  /*1500*/  ISETP.LT.OR P0, PT, R0.reuse, 0x1, P1 ;  /* 0x000000010000780c */ /* 0x040fe40000f01670 */
[----:B------:R-:W-:-:S11]  /*1510*/  ISETP.LT.OR P1, PT, R0, 0x21, P1 ;  /* 0x000000210000780c */ /* 0x000fd60000f21670 */
[----:B------:R1:W-:Y:S01]  /*1520*/  LDGSTS.E.BYPASS.LTC128B.128 [R8+0x1c080], [R2.64], !P0 ;  /* 0x1c08000002087fae */ /* 0x0003e2000c101d54 */
[----:B------:R-:W-:-:S04]  /*1530*/  ISETP.GE.AND P0, PT, R19, c[0x0][0x1fc], PT ;  /* 0x00007f0013007a0c */ /* 0x000fc80003f06270 */
[C---:B------:R-:W-:Y:S02]  /*1540*/  ISETP.LT.OR P2, PT, R0.reuse, 0x1, P0 ;  /* 0x000000010000780c */ /* 0x040fe40000741670 */
[----:B------:R-:W-:-:S11]  /*1550*/  ISETP.LT.OR P0, PT, R0, 0x21, P0 ;  /* 0x000000210000780c */ /* 0x000fd60000701670 */
[----:B------:R1:W-:Y:S04]  /*1560*/  LDGSTS.E.BYPASS.LTC128B.128 [R8+0x1e080], [R2.64+0x80], !P2 ;  /* 0x1e08008002087fae */ /* 0x0003e8000d101d54 */
[----:B------:R1:W-:Y:S04]  /*1570*/  LDGSTS.E.BYPASS.LTC128B.128 [R8+0x1d080], [R6.64], !P1 ;  /* 0x1d08000006087fae */ /* 0x0003e8000c901d54 */
[----:B------:R1:W-:Y:S01]  /*1580*/  LDGSTS.E.BYPASS.LTC128B.128 [R8+0x1f080], [R6.64+0x80], !P0 ;  /* 0x1f08008006087fae */ /* 0x0003e2000c101d54 */
[----:B------:R-:W-:Y:S05]  /*1590*/  @P3 BRA `(.L_x_1095) ;  /* 0x0000002000003947 */ /* 0x000fea0003800000 */
[----:B------:R-:W-:-:S05]  /*15a0*/  SHF.L.U32 R0, R26, 0x4, RZ ;  /* 0x000000041a007819 */ /* 0x000fca00000006ff */
[----:B------:R2:W-:Y:S02]  /*15b0*/  LDGSTS.E.BYPASS.LTC128B.128 [R0+0x20380], [R12.64+0x100] ;  /* 0x203801000c007fae */ /* 0x0005e4000b901d54 */
.L_x_1095:
[----:B------:R-:W-:Y:S05]  /*15c0*/  BSYNC B0 ;  /* 0x0000000000007941 */ /* 0x000fea0003800000 */
.L_x_1094:
[----:B------:R-:W-:Y:S01]  /*15d0*/  UISETP.GE.AND UP0, UPT, UR12, 0x1, UPT ;  /* 0x000000010c00788c */ /* 0x000fe2000bf06270 */
[----:B------:R-:W0:Y:S01]  /*15e0*/  LDGDEPBAR ;  /* 0x00000000000079af */ /* 0x000e220000000000 */
        /* <DEDUP_REMOVED lines=66> */
[----:B-1----:R-:W-:Y:S01]  /*1a10*/  IMAD.SHL.U32 R2, R22, 0x40, RZ ;  /* 0x0000004016027824 */ /* 0x002fe200078e00ff */
[----:B--2-4-:R-:W-:Y:S01]  /*1a20*/  LEA.HI R0, R18, R26, RZ, 0x2 ;  /* 0x0000001a12007211 */ /* 0x014fe200078f10ff */
[----:B------:R-:W-:Y:S01]  /*1a30*/  IMAD.SHL.U32 R6, R28, 0x8, RZ ;  /* 0x000000081c067824 */ /* 0x000fe200078e00ff */
[----:B------:R-:W-:Y:S01]  /*1a40*/  LOP3.LUT P0, RZ, R22, 0x2, RZ, 0xc0, !PT ;  /* 0x0000000216ff7812 */ /* 0x000fe2000780c0ff */
[----:B------:R-:W-:Y:S01]  /*1a50*/  IMAD.SHL.U32 R9, R21, 0x10, RZ ;  /* 0x0000001015097824 */ /* 0x000fe200078e00ff */
[----:B------:R-:W-:Y:S01]  /*1a60*/  LOP3.LUT R2, R2, 0x1c0, RZ, 0xc0, !PT ;  /* 0x000001c002027812 */ /* 0x000fe200078ec0ff */
[----:B------:R-:W-:Y:S01]  /*1a70*/  IMAD.MOV.U32 R221, RZ, RZ, 0x20 ;  /* 0x00000020ffdd7424 */ /* 0x000fe200078e00ff */
[----:B------:R-:W-:Y:S01]  /*1a80*/  LOP3.LUT R6, R6, 0x8, RZ, 0xc0, !PT ;  /* 0x0000000806067812 */ /* 0x000fe200078ec0ff */
[----:B------:R-:W1:Y:S01]  /*1a90*/  S2UR UR10, SR_CTAID.Y ;  /* 0x00000000000a79c3 */ /* 0x000e620000002600 */
[--C-:B------:R-:W-:Y:S01]  /*1aa0*/  SHF.R.U32.HI R3, RZ, 0x3, R2.reuse ;  /* 0x00000003ff037819 */ /* 0x100fe20000011602 */
[----:B------:R-:W-:Y:S01]  /*1ab0*/  IMAD.MOV.U32 R222, RZ, RZ, 0x40 ;  /* 0x00000040ffde7424 */ /* 0x000fe200078e00ff */
[----:B------:R-:W-:Y:S01]  /*1ac0*/  LOP3.LUT R7, R2, 0x10, R9, 0xf8, !PT ;  /* 0x0000001002077812 */ /* 0x000fe200078ef809 */
[----:B------:R-:W-:Y:S01]  /*1ad0*/  IMAD.MOV.U32 R232, RZ, RZ, 0x20 ;  /* 0x00000020ffe87424 */ /* 0x000fe200078e00ff */
[C---:B------:R-:W-:Y:S01]  /*1ae0*/  LOP3.LUT R10, R3.reuse, R6, R2, 0x1e, !PT ;  /* 0x00000006030a7212 */ /* 0x040fe200078e1e02 */
[----:B------:R-:W-:Y:S01]  /*1af0*/  IMAD R223, R16, 0x800, R223 ;  /* 0x0000080010df7824 */ /* 0x000fe200078e02df */
[----:B------:R-:W-:Y:S01]  /*1b00*/  LOP3.LUT R216, R3, R7, R6, 0x1e, !PT ;  /* 0x0000000703d87212 */ /* 0x000fe200078e1e06 */
[----:B------:R-:W-:Y:S01]  /*1b10*/  IMAD.MOV.U32 R228, RZ, RZ, 0x10 ;  /* 0x00000010ffe47424 */ /* 0x000fe200078e00ff */
[----:B------:R-:W-:Y:S01]  /*1b20*/  LOP3.LUT R2, R0, 0x3ffffffc, RZ, 0xc0, !PT ;  /* 0x3ffffffc00027812 */ /* 0x000fe200078ec0ff */
[----:B------:R-:W-:Y:S01]  /*1b30*/  UIADD3 UR6, UR12, 0x3f, URZ ;  /* 0x0000003f0c067890 */ /* 0x000fe2000fffe03f */
[----:B------:R-:W-:Y:S01]  /*1b40*/  SHF.R.S32.HI R3, RZ, 0x1f, R20 ;  /* 0x0000001fff037819 */ /* 0x000fe20000011414 */
[----:B------:R-:W-:Y:S01]  /*1b50*/  IMAD.IADD R223, R223, 0x1, R10 ;  /* 0x00000001dfdf7824 */ /* 0x000fe200078e020a */
[----:B------:R-:W-:Y:S01]  /*1b60*/  SHF.R.S32.HI R8, RZ, 0x2, R0 ;  /* 0x00000002ff087819 */ /* 0x000fe20000011400 */
[----:B------:R-:W-:Y:S01]  /*1b70*/  IMAD.IADD R2, R26, 0x1, -R2 ;  /* 0x000000011a027824 */ /* 0x000fe200078e0a02 */
[----:B------:R-:W-:Y:S01]  /*1b80*/  SHF.R.S32.HI R6, RZ, 0x1f, R0 ;  /* 0x0000001fff067819 */ /* 0x000fe20000011400 */
[----:B------:R-:W-:Y:S01]  /*1b90*/  IMAD R216, R16, 0x200, R216 ;  /* 0x0000020010d87824 */ /* 0x000fe200078e02d8 */
[----:B------:R-:W-:Y:S01]  /*1ba0*/  LEA.HI R0, R3, R20, RZ, 0x2 ;  /* 0x0000001403007211 */ /* 0x000fe200078f10ff */
[----:B------:R-:W-:Y:S01]  /*1bb0*/  IMAD R11, R2, 0x2, R5 ;  /* 0x00000002020b7824 */ /* 0x000fe200078e0205 */
[----:B------:R-:W-:Y:S01]  /*1bc0*/  LOP3.LUT R7, R17, 0xffffffe0, RZ, 0xc0, !PT ;  /* 0xffffffe011077812 */ /* 0x000fe200078ec0ff */
[----:B------:R-:W-:Y:S01]  /*1bd0*/  USHF.R.S32.HI UR4, URZ, 0x1f, UR6 ;  /* 0x0000001f3f047899 */ /* 0x000fe20008011406 */
[----:B------:R-:W-:Y:S01]  /*1be0*/  LEA.HI R3, R6, R8, RZ, 0x3 ;  /* 0x0000000806037211 */ /* 0x000fe200078f18ff */
[----:B------:R-:W-:Y:S01]  /*1bf0*/  IMAD.MOV.U32 R225, RZ, RZ, 0x40 ;  /* 0x00000040ffe17424 */ /* 0x000fe200078e00ff */
[----:B------:R-:W-:Y:S01]  /*1c00*/  LOP3.LUT R0, R0, 0xfffffffc, RZ, 0xc0, !PT ;  /* 0xfffffffc00007812 */ /* 0x000fe200078ec0ff */
[----:B------:R-:W-:Y:S01]  /*1c10*/  IMAD.IADD R7, R26, 0x1, -R7 ;  /* 0x000000011a077824 */ /* 0x000fe200078e0a07 */
[----:B------:R-:W-:Y:S01]  /*1c20*/  LOP3.LUT R2, R3, 0xfffffff8, RZ, 0xc0, !PT ;  /* 0xfffffff803027812 */ /* 0x000fe200078ec0ff */
[----:B------:R-:W-:Y:S01]  /*1c30*/  IMAD.SHL.U32 R224, R223, 0x2, RZ ;  /* 0x00000002dfe07824 */ /* 0x000fe200078e00ff */
[----:B------:R-:W-:Y:S01]  /*1c40*/  SHF.R.S32.HI R27, RZ, 0x1f, R26 ;  /* 0x0000001fff1b7819 */ /* 0x000fe2000001141a */
[----:B------:R-:W-:Y:S01]  /*1c50*/  IMAD.IADD R3, R20, 0x1, -R0 ;  /* 0x0000000114037824 */ /* 0x000fe200078e0a00 */
[----:B------:R-:W-:Y:S01]  /*1c60*/  SHF.R.S32.HI R0, RZ, 0x1f, R7 ;  /* 0x0000001fff007819 */ /* 0x000fe20000011407 */
[----:B------:R-:W-:Y:S01]  /*1c70*/  IMAD.IADD R2, R8, 0x1, -R2 ;  /* 0x0000000108027824 */ /* 0x000fe200078e0a02 */
[----:B------:R-:W-:Y:S01]  /*1c80*/  SEL R221, R221, 0xffffffe0, !P0 ;  /* 0xffffffe0dddd7807 */ /* 0x000fe20004000000 */
[----:B------:R-:W-:Y:S01]  /*1c90*/  IMAD R6, R3, -0x8, R24 ;  /* 0xfffffff803067824 */ /* 0x000fe200078e0218 */
[----:B------:R-:W-:Y:S01]  /*1ca0*/  LEA.HI R0, R0, R7, RZ, 0x2 ;  /* 0x0000000700007211 */ /* 0x000fe200078f10ff */
[C---:B------:R-:W-:Y:S01]  /*1cb0*/  IMAD.SHL.U32 R5, R2.reuse, 0x40, RZ ;  /* 0x0000004002057824 */ /* 0x040fe200078e00ff */
[----:B------:R-:W-:Y:S01]  /*1cc0*/  LOP3.LUT P0, RZ, R2, 0x4, RZ, 0xc0, !PT ;  /* 0x0000000402ff7812 */ /* 0x000fe2000780c0ff */
[----:B------:R2:W-:Y:S01]  /*1cd0*/  STL [R1+0x1c], R27 ;  /* 0x00001c1b01007387 */ /* 0x0005e20000100800 */
[C---:B------:R-:W-:Y:S01]  /*1ce0*/  LOP3.LUT R3, R0.reuse, 0xfffffffc, RZ, 0xc0, !PT ;  /* 0xfffffffc00037812 */ /* 0x040fe200078ec0ff */
[----:B------:R-:W-:Y:S01]  /*1cf0*/  IMAD R221, R223, 0x2, R221 ;  /* 0x00000002dfdd7824 */ /* 0x000fe200078e02dd */
[----:B------:R-:W-:Y:S01]  /*1d00*/  LEA.HI.SX32 R249, R0, R9, 0x1e ;  /* 0x0000000900f97211 */ /* 0x000fe200078ff2ff */
[----:B------:R-:W-:Y:S01]  /*1d10*/  IMAD.SHL.U32 R217, R216, 0x2, RZ ;  /* 0x00000002d8d97824 */ /* 0x000fe200078e00ff */
[----:B------:R-:W-:Y:S01]  /*1d20*/  LOP3.LUT R0, R5, 0x1c0, RZ, 0xc0, !PT ;  /* 0x000001c005007812 */ /* 0x000fe200078ec0ff */
[----:B------:R-:W-:Y:S01]  /*1d30*/  IMAD.IADD R5, R7, 0x1, -R3 ;  /* 0x0000000107057824 */ /* 0x000fe200078e0a03 */
[----:B------:R-:W-:Y:S01]  /*1d40*/  LOP3.LUT P1, RZ, R22, 0x4, RZ, 0xc0, !PT ;  /* 0x0000000416ff7812 */ /* 0x000fe2000782c0ff */
[----:B------:R-:W-:Y:S01]  /*1d50*/  ULEA.HI UR4, UR4, UR6, URZ, 0x6 ;  /* 0x0000000604047291 */ /* 0x000fe2000f8f303f */
[----:B------:R-:W-:Y:S01]  /*1d60*/  SHF.R.U32.HI R3, RZ, 0x3, R0 ;  /* 0x00000003ff037819 */ /* 0x000fe20000011600 */
[----:B------:R-:W-:Y:S01]  /*1d70*/  IMAD R248, R5, -0x2, R6 ;  /* 0xfffffffe05f87824 */ /* 0x000fe200078e0206 */
[----:B------:R-:W-:Y:S01]  /*1d80*/  SEL R222, R222, 0xffffffc0, !P1 ;  /* 0xffffffc0dede7807 */ /* 0x000fe20004800000 */
[----:B------:R-:W-:Y:S01]  /*1d90*/  CS2R R194, SRZ ;  /* 0x0000000000c27805 */ /* 0x000fe2000001ff00 */
[----:B------:R-:W-:Y:S01]  /*1da0*/  LOP3.LUT R0, R3, R0, R23, 0x1e, !PT ;  /* 0x0000000003007212 */ /* 0x000fe200078e1e17 */
[----:B------:R-:W-:Y:S01]  /*1db0*/  CS2R R192, SRZ ;  /* 0x0000000000c07805 */ /* 0x000fe2000001ff00 */
[----:B------:R-:W-:Y:S01]  /*1dc0*/  LOP3.LUT P1, RZ, R4, 0x4, RZ, 0xc0, !PT ;  /* 0x0000000404ff7812 */ /* 0x000fe2000782c0ff */
[----:B------:R-:W-:Y:S01]  /*1dd0*/  IMAD R223, R223, 0x2, R222 ;  /* 0x00000002dfdf7824 */ /* 0x000fe200078e02de */
[----:B------:R-:W-:Y:S01]  /*1de0*/  CS2R R190, SRZ ;  /* 0x0000000000be7805 */ /* 0x000fe2000001ff00 */
[----:B------:R-:W-:Y:S01]  /*1df0*/  IMAD.IADD R0, R11, 0x1, R0 ;  /* 0x000000010b007824 */ /* 0x000fe200078e0200 */
[----:B------:R-:W-:Y:S01]  /*1e00*/  SEL R226, R232, 0xffffffe0, !P1 ;  /* 0xffffffe0e8e27807 */ /* 0x000fe20004800000 */
[----:B------:R-:W-:Y:S01]  /*1e10*/  IMAD R216, R216, 0x2, R222 ;  /* 0x00000002d8d87824 */ /* 0x000fe200078e02de */
[----:B------:R-:W-:Y:S01]  /*1e20*/  CS2R R188, SRZ ;  /* 0x0000000000bc7805 */ /* 0x000fe2000001ff00 */
[----:B------:R-:W-:Y:S01]  /*1e30*/  CS2R R186, SRZ ;  /* 0x0000000000ba7805 */ /* 0x000fe2000001ff00 */
[----:B------:R-:W-:Y:S01]  /*1e40*/  LEA R238, R0, 0x20480, 0x1 ;  /* 0x0002048000ee7811 */ /* 0x000fe200078e08ff */
[----:B------:R-:W-:Y:S01]  /*1e50*/  IMAD.IADD R229, R220, 0x1, R226 ;  /* 0x00000001dce57824 */ /* 0x000fe200078e02e2 */
[----:B------:R-:W-:Y:S01]  /*1e60*/  CS2R R184, SRZ ;  /* 0x0000000000b87805 */ /* 0x000fe2000001ff00 */
[----:B------:R-:W-:Y:S01]  /*1e70*/  CS2R R182, SRZ ;  /* 0x0000000000b67805 */ /* 0x000fe2000001ff00 */
[C---:B------:R-:W-:Y:S01]  /*1e80*/  IADD3 R239, R238.reuse, 0x40, RZ ;  /* 0x00000040eeef7810 */ /* 0x040fe20007ffe0ff */
[----:B------:R-:W-:Y:S01]  /*1e90*/  CS2R R180, SRZ ;  /* 0x0000000000b47805 */ /* 0x000fe2000001ff00 */
[----:B------:R-:W-:Y:S01]  /*1ea0*/  @P0 IADD3 R239, R238, -0x40, RZ ;  /* 0xffffffc0eeef0810 */ /* 0x000fe20007ffe0ff */
[----:B------:R-:W-:Y:S01]  /*1eb0*/  CS2R R178, SRZ ;  /* 0x0000000000b27805 */ /* 0x000fe2000001ff00 */
[----:B------:R-:W-:Y:S01]  /*1ec0*/  LOP3.LUT P0, RZ, R4, 0x2, RZ, 0xc0, !PT ;  /* 0x0000000204ff7812 */ /* 0x000fe2000780c0ff */
[----:B------:R-:W-:Y:S01]  /*1ed0*/  CS2R R176, SRZ ;  /* 0x0000000000b07805 */ /* 0x000fe2000001ff00 */
[----:B------:R-:W-:Y:S01]  /*1ee0*/  CS2R R174, SRZ ;  /* 0x0000000000ae7805 */ /* 0x000fe2000001ff00 */
[----:B------:R-:W-:Y:S01]  /*1ef0*/  CS2R R172, SRZ ;  /* 0x0000000000ac7805 */ /* 0x000fe2000001ff00 */
[----:B------:R-:W-:Y:S01]  /*1f00*/  SEL R228, R228, 0xfffffff0, !P0 ;  /* 0xfffffff0e4e47807 */ /* 0x000fe20004000000 */
        /* <DEDUP_REMOVED lines=53> */
[----:B------:R-:W-:Y:S01]  /*2260*/  SEL R225, R225, 0xffffffc0, !P1 ;  /* 0xffffffc0e1e17807 */ /* 0x000fe20004800000 */
[----:B------:R-:W-:Y:S01]  /*2270*/  IMAD.IADD R230, R220, 0x1, R228 ;  /* 0x00000001dce67824 */ /* 0x000fe200078e02e4 */
[----:B------:R-:W-:Y:S01]  /*2280*/  ULDC UR9, c[0x0][0x278] ;  /* 0x00009e0000097ab9 */ /* 0x000fe20000000800 */
[----:B------:R-:W-:Y:S01]  /*2290*/  IMAD.IADD R231, R228, 0x1, R229 ;  /* 0x00000001e4e77824 */ /* 0x000fe200078e02e5 */
[----:B------:R-:W-:-:S02]  /*22a0*/  ULDC UR8, c[0x0][0x290] ;  /* 0x0000a40000087ab9 */ /* 0x000fc40000000800 */
[----:B------:R-:W-:Y:S02]  /*22b0*/  UMOV UR5, URZ ;  /* 0x0000003f00057c82 */ /* 0x000fe40008000000 */
[----:B------:R-:W-:Y:S02]  /*22c0*/  UMOV UR25, 0x1 ;  /* 0x0000000100197882 */ /* 0x000fe40000000000 */
[----:B------:R-:W-:Y:S02]  /*22d0*/  UMOV UR24, URZ ;  /* 0x0000003f00187c82 */ /* 0x000fe40008000000 */
[----:B------:R-:W-:Y:S02]  /*22e0*/  UMOV UR23, URZ ;  /* 0x0000003f00177c82 */ /* 0x000fe40008000000 */
[----:B------:R-:W-:Y:S02]  /*22f0*/  UIMAD UR9, UR18, UR9, URZ ;  /* 0x00000009120972a4 */ /* 0x000fe4000f8e023f */
[----:B------:R-:W-:-:S02]  /*2300*/  UIMAD UR8, UR18, UR8, URZ ;  /* 0x00000008120872a4 */ /* 0x000fc4000f8e023f */
[----:B------:R-:W-:Y:S02]  /*2310*/  USHF.R.S32.HI UR22, URZ, 0x6, UR4 ;  /* 0x000000063f167899 */ /* 0x000fe40008011404 */
[----:B-12---:R-:W-:Y:S02]  /*2320*/  ULDC UR11, c[0x0][0x168] ;  /* 0x00005a00000b7ab9 */ /* 0x006fe40000000800 */
.L_x_1099:
[----:B------:R-:W-:Y:S04]  /*2330*/  DEPBAR.LE SB0, 0x1 ;  /* 0x000080400000791a */ /* 0x000fe80000000000 */
[----:B------:R-:W-:Y:S01]  /*2340*/  BAR.SYNC.DEFER_BLOCKING 0x0 ;  /* 0x0000000000007b1d */ /* 0x000fe20000010000 */
[----:B------:R-:W-:Y:S01]  /*2350*/  IMAD.U32 R0, RZ, RZ, UR5 ;  /* 0x00000005ff007e24 */ /* 0x000fe2000f8e00ff */
[----:B------:R-:W-:Y:S01]  /*2360*/  UIADD3 UR19, UR24, 0x1, URZ ;  /* 0x0000000118137890 */ /* 0x000fe2000fffe03f */
[----:B------:R-:W-:Y:S02]  /*2370*/  IMAD.U32 R2, RZ, RZ, UR5 ;  /* 0x00000005ff027e24 */ /* 0x000fe4000f8e00ff */
[----:B------:R-:W-:Y:S01]  /*2380*/  IMAD R0, R0, 0x2000, R220 ;  /* 0x0000200000007824 */ /* 0x000fe200078e02dc */
[----:B------:R-:W-:Y:S01]  /*2390*/  UISETP.GE.AND UP0, UPT, UR19, UR22, UPT ;  /* 0x000000161300728c */ /* 0x000fe2000bf06270 */
[----:B------:R-:W-:Y:S01]  /*23a0*/  IMAD.U32 R237, RZ, RZ, UR5 ;  /* 0x00000005ffed7e24 */ /* 0x000fe2000f8e00ff */
[----:B------:R-:W-:Y:S02]  /*23b0*/  LEA R2, R2, R228, 0xd ;  /* 0x000000e402027211 */ /* 0x000fe400078e68ff */
[----:B------:R-:W-:Y:S02]  /*23c0*/  SHF.L.U32 R0, R0, 0x1, RZ ;  /* 0x0000000100007819 */ /* 0x000fe400000006ff */
[----:B------:R-:W-:Y:S01]  /*23d0*/  LEA R237, R237, R249, 0x6 ;  /* 0x000000f9eded7211 */ /* 0x000fe200078e30ff */
[C---:B------:R-:W-:Y:S01]  /*23e0*/  IMAD.IADD R3, R220.reuse, 0x1, R2 ;  /* 0x00000001dc037824 */ /* 0x040fe200078e0202 */
[----:B------:R-:W-:Y:S02]  /*23f0*/  IADD3 R2, R220, R2, R226 ;  /* 0x00000002dc027210 */ /* 0x000fe40007ffe0e2 */
[----:B------:R-:W-:Y:S01]  /*2400*/  PLOP3.LUT P1, PT, PT, PT, UP0, 0x80, 0x0 ;  /* 0x000000000000781c */ /* 0x000fe20003f2f008 */
[----:B------:R-:W-:Y:S01]  /*2410*/  IMAD.SHL.U32 R237, R237, 0x4, RZ ;  /* 0x00000004eded7824 */ /* 0x000fe200078e00ff */
[----:B------:R-:W-:Y:S01]  /*2420*/  SHF.L.U32 R209, R3, 0x1, RZ ;  /* 0x0000000103d17819 */ /* 0x000fe200000006ff */
[----:B------:R-:W-:Y:S01]  /*2430*/  IMAD.SHL.U32 R219, R2, 0x2, RZ ;  /* 0x0000000202db7824 */ /* 0x000fe200078e00ff */
[----:B------:R-:W-:Y:S02]  /*2440*/  MOV R3, UR5 ;  /* 0x0000000500037c02 */ /* 0x000fe40008000f00 */
[----:B------:R-:W-:Y:S01]  /*2450*/  MOV R2, UR5 ;  /* 0x0000000500027c02 */ /* 0x000fe20008000f00 */
[----:B------:R-:W-:Y:S04]  /*2460*/  LDSM.16.M88.4 R16, [R224+0x80] ;  /* 0x00008000e010783b */ /* 0x000fe80000000200 */
[----:B------:R-:W-:Y:S01]  /*2470*/  IMAD R2, R2, 0x2000, R230 ;  /* 0x0000200002027824 */ /* 0x000fe200078e02e6 */
        /* <DEDUP_REMOVED lines=14> */
[----:B------:R-:W-:Y:S05]  /*2560*/  LDS R233, [R237+0x20080] ;  /* 0x02008000ede97984 */ /* 0x000fea0000000800 */
[----:B------:R-:W-:Y:S02]  /*2570*/  LDS R234, [R237+0x200a0] ;  /* 0x0200a000edea7984 */ /* 0x000fe40000000800 */
[C---:B------:R-:W-:Y:S03]  /*2580*/  HMMA.16816.F32.BF16 R16, R32.reuse, R18, RZ ;  /* 0x000000122010723c */ /* 0x040fe600000418ff */
[----:B------:R-:W-:Y:S05]  /*2590*/  LDS R235, [R237+0x20100] ;  /* 0x02010000edeb7984 */ /* 0x000fea0000000800 */
[-C--:B---3--:R-:W-:Y:S01]  /*25a0*/  HMMA.16816.F32.BF16 R20, R32, R36.reuse, RZ ;  /* 0x000000242014723c */ /* 0x088fe200000418ff */
[----:B------:R-:W-:Y:S07]  /*25b0*/  LDS R236, [R237+0x20120] ;  /* 0x02012000edec7984 */ /* 0x000fee0000000800 */
[C---:B------:R-:W-:Y:S07]  /*25c0*/  HMMA.16816.F32.BF16 R24, R28.reuse, R36, RZ ;  /* 0x000000241c18723c */ /* 0x040fee00000418ff */
[----:B------:R-:W-:Y:S01]  /*25d0*/  IMAD.U32 R36, RZ, RZ, UR5 ;  /* 0x00000005ff247e24 */ /* 0x000fe2000f8e00ff */
[-C--:B------:R-:W-:Y:S04]  /*25e0*/  HMMA.16816.F32.BF16 R28, R28, R38.reuse, RZ ;  /* 0x000000261c1c723c */ /* 0x080fe800000418ff */
[----:B------:R-:W-:Y:S01]  /*25f0*/  IMAD R37, R36, 0x2000, R226 ;  /* 0x0000200024257824 */ /* 0x000fe200078e02e2 */
[----:B------:R-:W-:Y:S03]  /*2600*/  LEA R36, R3, R229, 0xd ;  /* 0x000000e503247211 */ /* 0x000fe600078e68ff */
[----:B------:R-:W-:Y:S04]  /*2610*/  HMMA.16816.F32.BF16 R32, R32, R38, RZ ;  /* 0x000000262020723c */ /* 0x000fe800000418ff */
[----:B------:R-:W-:Y:S01]  /*2620*/  IMAD.IADD R3, R220, 0x1, R37 ;  /* 0x00000001dc037824 */ /* 0x000fe200078e0225 */
[----:B------:R-:W-:Y:S03]  /*2630*/  SHF.L.U32 R208, R36, 0x1, RZ ;  /* 0x0000000124d07819 */ /* 0x000fe600000006ff */
[-C--:B----4-:R-:W-:Y:S02]  /*2640*/  HMMA.16816.F32.BF16 R4, R40, R44.reuse, R4 ;  /* 0x0000002c2804723c */ /* 0x090fe40000041804 */
[----:B------:R-:W-:Y:S03]  /*2650*/  LDSM.16.M88.4 R60, [R208+0x11080] ;  /* 0x01108000d03c783b */ /* 0x000fe60000000200 */
[----:B------:R-:W-:Y:S01]  /*2660*/  IMAD.SHL.U32 R218, R3, 0x2, RZ ;  /* 0x0000000203da7824 */ /* 0x000fe200078e00ff */
[----:B------:R-:W-:Y:S02]  /*2670*/  MOV R3, UR5 ;  /* 0x0000000500037c02 */ /* 0x000fe40008000f00 */
[C---:B-----5:R-:W-:Y:S02]  /*2680*/  HMMA.16816.F32.BF16 R8, R48.reuse, R44, R8 ;  /* 0x0000002c3008723c */ /* 0x060fe40000041808 */
[----:B------:R-:W1:Y:S02]  /*2690*/  LDSM.16.M88.4 R36, [R218+0x10080] ;  /* 0x01008000da24783b */ /* 0x000e640000000200 */
[----:B------:R-:W-:Y:S04]  /*26a0*/  IMAD R3, R3, 0x2000, R231 ;  /* 0x0000200003037824 */ /* 0x000fe800078e02e7 */
[-C--:B------:R-:W-:Y:S04]  /*26b0*/  HMMA.16816.F32.BF16 R12, R48, R46.reuse, R12 ;  /* 0x0000002e300c723c */ /* 0x080fe8000004180c */
[----:B------:R-:W-:Y:S04]  /*26c0*/  SHF.L.U32 R3, R3, 0x1, RZ ;  /* 0x0000000103037819 */ /* 0x000fe800000006ff */
[C---:B------:R-:W-:Y:S01]  /*26d0*/  HMMA.16816.F32.BF16 R16, R40.reuse, R46, R16 ;  /* 0x0000002e2810723c */ /* 0x040fe20000041810 */
[----:B------:R-:W2:Y:S05]  /*26e0*/  LDSM.16.M88.4 R204, [R3+0x11080] ;  /* 0x0110800003cc783b */ /* 0x000eaa0000000200 */
[----:B------:R-:W-:Y:S02]  /*26f0*/  LDSM.16.M88.4 R44, [R224+0x4080] ;  /* 0x00408000e02c783b */ /* 0x000fe40000000200 */
[-C--:B------:R-:W-:Y:S08]  /*2700*/  HMMA.16816.F32.BF16 R20, R40, R52.reuse, R20 ;  /* 0x000000342814723c */ /* 0x080ff00000041814 */
[C---:B------:R-:W-:Y:S08]  /*2710*/  HMMA.16816.F32.BF16 R24, R48.reuse, R52, R24 ;  /* 0x000000343018723c */ /* 0x040ff00000041818 */
[-C--:B------:R-:W-:Y:S01]  /*2720*/  HMMA.16816.F32.BF16 R28, R48, R54.reuse, R28 ;  /* 0x00000036301c723c */ /* 0x080fe2000004181c */
[----:B------:R-:W-:Y:S07]  /*2730*/  LDSM.16.M88.4 R48, [R0+0x13080] ;  /* 0x013080000030783b */ /* 0x000fee0000000200 */
[----:B------:R-:W-:Y:S01]  /*2740*/  HMMA.16816.F32.BF16 R32, R40, R54, R32 ;  /* 0x000000362820723c */ /* 0x000fe20000041820 */
[----:B------:R-:W3:Y:S05]  /*2750*/  LDSM.16.M88.4 R40, [R222+0x2080] ;  /* 0x00208000de28783b */ /* 0x000eea0000000200 */
[----:B------:R-:W-:Y:S02]  /*2760*/  LDSM.16.M88.4 R52, [R224+0x6080] ;  /* 0x00608000e034783b */ /* 0x000fe40000000200 */
[-C--:B-1----:R-:W-:Y:S08]  /*2770*/  HMMA.16816.F32.BF16 R4, R36, R56.reuse, R4 ;  /* 0x000000382404723c */ /* 0x082ff00000041804 */
[C---:B------:R-:W-:Y:S08]  /*2780*/  HMMA.16816.F32.BF16 R8, R60.reuse, R56, R8 ;  /* 0x000000383c08723c */ /* 0x040ff00000041808 */
[-C--:B------:R-:W-:Y:S08]  /*2790*/  HMMA.16816.F32.BF16 R12, R60, R58.reuse, R12 ;  /* 0x0000003a3c0c723c */ /* 0x080ff0000004180c */
[C---:B------:R-:W-:Y:S08]  /*27a0*/  HMMA.16816.F32.BF16 R16, R36.reuse, R58, R16 ;  /* 0x0000003a2410723c */ /* 0x040ff00000041810 */
[-C--:B------:R-:W-:Y:S08]  /*27b0*/  HMMA.16816.F32.BF16 R20, R36, R64.reuse, R20 ;  /* 0x000000402414723c */ /* 0x080ff00000041814 */
[C---:B------:R-:W-:Y:S07]  /*27c0*/  HMMA.16816.F32.BF16 R24, R60.reuse, R64, R24 ;  /* 0x000000403c18723c */ /* 0x040fee0000041818 */
[----:B------:R-:W-:Y:S01]  /*27d0*/  SHF.L.U32 R64, R2, 0x1, RZ ;  /* 0x0000000102407819 */ /* 0x000fe200000006ff */
[-C--:B------:R-:W-:Y:S01]  /*27e0*/  HMMA.16816.F32.BF16 R28, R60, R66.reuse, R28 ;  /* 0x000000423c1c723c */ /* 0x080fe2000004181c */
[----:B------:R-:W-:Y:S05]  /*27f0*/  LDSM.16.M88.4 R60, [R221+0x4080] ;  /* 0x00408000dd3c783b */ /* 0x000fea0000000200 */
[----:B------:R-:W-:Y:S02]  /*2800*/  LDSM.16.M88.4 R56, [R64+0x12080] ;  /* 0x012080004038783b */ /* 0x000fe40000000200 */
[----:B------:R-:W-:Y:S03]  /*2810*/  HMMA.16816.F32.BF16 R32, R36, R66, R32 ;  /* 0x000000422420723c */ /* 0x000fe60000041820 */
[----:B------:R-:W1:Y:S05]  /*2820*/  LDSM.16.M88.4 R36, [R0+0x12080] ;  /* 0x012080000024783b */ /* 0x000e6a0000000200 */
[-C--:B------:R-:W-:Y:S01]  /*2830*/  HMMA.16816.F32.BF16 R4, R196, R200.reuse, R4 ;  /* 0x000000c8c404723c */ /* 0x080fe20000041804 */
[----:B------:R-:W4:Y:S07]  /*2840*/  LDSM.16.M88.4 R64, [R64+0x13080] ;  /* 0x013080004040783b */ /* 0x000f2e0000000200 */
[C---:B--2---:R-:W-:Y:S08]  /*2850*/  HMMA.16816.F32.BF16 R8, R204.reuse, R200, R8 ;  /* 0x000000c8cc08723c */ /* 0x044ff00000041808 */
[-C--:B------:R-:W-:Y:S08]  /*2860*/  HMMA.16816.F32.BF16 R12, R204, R202.reuse, R12 ;  /* 0x000000cacc0c723c */ /* 0x080ff0000004180c */
[C---:B------:R-:W-:Y:S01]  /*2870*/  HMMA.16816.F32.BF16 R16, R196.reuse, R202, R16 ;  /* 0x000000cac410723c */ /* 0x040fe20000041810 */
[----:B------:R-:W2:Y:S07]  /*2880*/  LDSM.16.M88.4 R200, [R221+0x6080] ;  /* 0x00608000ddc8783b */ /* 0x000eae0000000200 */
[-C--:B---3--:R-:W-:Y:S08]  /*2890*/  HMMA.16816.F32.BF16 R20, R196, R40.reuse, R20 ;  /* 0x00000028c414723c */ /* 0x088ff00000041814 */
        /* <DEDUP_REMOVED lines=18> */
[-C--:B------:R-:W-:Y:S08]  /*29c0*/  HMMA.16816.F32.BF16 R4, R56, R60.reuse, R4 ;  /* 0x0000003c3804723c */ /* 0x080ff00000041804 */
[C---:B----4-:R-:W-:Y:S08]  /*29d0*/  HMMA.16816.F32.BF16 R8, R64.reuse, R60, R8 ;  /* 0x0000003c4008723c */ /* 0x050ff00000041808 */
[-C--:B------:R-:W-:Y:S08]  /*29e0*/  HMMA.16816.F32.BF16 R12, R64, R62.reuse, R12 ;  /* 0x0000003e400c723c */ /* 0x080ff0000004180c */
[C---:B------:R-:W-:Y:S08]  /*29f0*/  HMMA.16816.F32.BF16 R16, R56.reuse, R62, R16 ;  /* 0x0000003e3810723c */ /* 0x040ff00000041810 */
[-C--:B--2---:R-:W-:Y:S08]  /*2a00*/  HMMA.16816.F32.BF16 R20, R56, R200.reuse, R20 ;  /* 0x000000c83814723c */ /* 0x084ff00000041814 */
[C---:B------:R-:W-:Y:S08]  /*2a10*/  HMMA.16816.F32.BF16 R24, R64.reuse, R200, R24 ;  /* 0x000000c84018723c */ /* 0x040ff00000041818 */
[-C--:B------:R-:W-:Y:S08]  /*2a20*/  HMMA.16816.F32.BF16 R28, R64, R202.reuse, R28 ;  /* 0x000000ca401c723c */ /* 0x080ff0000004181c */
[----:B------:R-:W-:Y:S08]  /*2a30*/  HMMA.16816.F32.BF16 R32, R56, R202, R32 ;  /* 0x000000ca3820723c */ /* 0x000ff00000041820 */
[-C--:B-1----:R-:W-:Y:S08]  /*2a40*/  HMMA.16816.F32.BF16 R4, R40, R44.reuse, R4 ;  /* 0x0000002c2804723c */ /* 0x082ff00000041804 */
[C---:B------:R-:W-:Y:S08]  /*2a50*/  HMMA.16816.F32.BF16 R8, R196.reuse, R44, R8 ;  /* 0x0000002cc408723c */ /* 0x040ff00000041808 */
[-C--:B------:R-:W-:Y:S08]  /*2a60*/  HMMA.16816.F32.BF16 R12, R196, R46.reuse, R12 ;  /* 0x0000002ec40c723c */ /* 0x080ff0000004180c */
[C---:B------:R-:W-:Y:S01]  /*2a70*/  HMMA.16816.F32.BF16 R16, R40.reuse, R46, R16 ;  /* 0x0000002e2810723c */ /* 0x040fe20000041810 */
[----:B------:R-:W1:Y:S01]  /*2a80*/  LDSM.16.M88.4 R44, [R222+0x4080] ;  /* 0x00408000de2c783b */ /* 0x000e620000000200 */
[----:B------:R-:W-:Y:S04]  /*2a90*/  DEPBAR.LE SB0, 0x1 ;  /* 0x000080400000791a */ /* 0x000fe80000000000 */
[----:B------:R-:W-:Y:S02]  /*2aa0*/  BAR.SYNC.DEFER_BLOCKING 0x0 ;  /* 0x0000000000007b1d */ /* 0x000fe40000010000 */
[-C--:B------:R-:W-:Y:S08]  /*2ab0*/  HMMA.16816.F32.BF16 R20, R40, R204.reuse, R20 ;  /* 0x000000cc2814723c */ /* 0x080ff00000041814 */
[C---:B------:R-:W-:Y:S08]  /*2ac0*/  HMMA.16816.F32.BF16 R24, R196.reuse, R204, R24 ;  /* 0x000000ccc418723c */ /* 0x040ff00000041818 */
[-C--:B------:R-:W-:Y:S01]  /*2ad0*/  HMMA.16816.F32.BF16 R28, R196, R206.reuse, R28 ;  /* 0x000000cec41c723c */ /* 0x080fe2000004181c */
[----:B------:R2:W3:Y:S07]  /*2ae0*/  LDSM.16.M88.4 R64, [R0+0x18080] ;  /* 0x018080000040783b */ /* 0x0004ee0000000200 */
[----:B------:R-:W-:Y:S01]  /*2af0*/  HMMA.16816.F32.BF16 R32, R40, R206, R32 ;  /* 0x000000ce2820723c */ /* 0x000fe20000041820 */
[----:B------:R2:W4:Y:S05]  /*2b00*/  LDSM.16.M88.4 R60, [R0+0x19080] ;  /* 0x01908000003c783b */ /* 0x00052a0000000200 */
[----:B------:R2:W2:Y:S02]  /*2b10*/  LDSM.16.M88.4 R200, [R209+0x18080] ;  /* 0x01808000d1c8783b */ /* 0x0004a40000000200 */
[-C--:B-1----:R-:W-:Y:S03]  /*2b20*/  HMMA.16816.F32.BF16 R4, R36, R44.reuse, R4 ;  /* 0x0000002c2404723c */ /* 0x082fe60000041804 */
[----:B------:R-:W1:Y:S05]  /*2b30*/  LDSM.16.M88.4 R208, [R209+0x19080] ;  /* 0x01908000d1d0783b */ /* 0x000e6a0000000200 */
[C---:B------:R-:W-:Y:S01]  /*2b40*/  HMMA.16816.F32.BF16 R8, R48.reuse, R44, R8 ;  /* 0x0000002c3008723c */ /* 0x040fe20000041808 */
[----:B------:R1:W1:Y:S05]  /*2b50*/  LDSM.16.M88.4 R56, [R224+0x8080] ;  /* 0x00808000e038783b */ /* 0x00026a0000000200 */
[----:B------:R1:W1:Y:S02]  /*2b60*/  LDSM.16.M88.4 R196, [R224+0xa080] ;  /* 0x00a08000e0c4783b */ /* 0x0002640000000200 */
[-C--:B------:R-:W-:Y:S03]  /*2b70*/  HMMA.16816.F32.BF16 R12, R48, R46.reuse, R12 ;  /* 0x0000002e300c723c */ /* 0x080fe6000004180c */
[----:B------:R1:W1:Y:S05]  /*2b80*/  LDSM.16.M88.4 R204, [R221+0x8080] ;  /* 0x00808000ddcc783b */ /* 0x00026a0000000200 */
[C---:B------:R-:W-:Y:S01]  /*2b90*/  HMMA.16816.F32.BF16 R16, R36.reuse, R46, R16 ;  /* 0x0000002e2410723c */ /* 0x040fe20000041810 */
[----:B------:R1:W1:Y:S07]  /*2ba0*/  LDSM.16.M88.4 R212, [R221+0xa080] ;  /* 0x00a08000ddd4783b */ /* 0x00026e0000000200 */
[-C--:B------:R-:W-:Y:S08]  /*2bb0*/  HMMA.16816.F32.BF16 R20, R36, R52.reuse, R20 ;  /* 0x000000342414723c */ /* 0x080ff00000041814 */
[C---:B------:R-:W-:Y:S08]  /*2bc0*/  HMMA.16816.F32.BF16 R24, R48.reuse, R52, R24 ;  /* 0x000000343018723c */ /* 0x040ff00000041818 */
[-C--:B------:R-:W-:Y:S08]  /*2bd0*/  HMMA.16816.F32.BF16 R28, R48, R54.reuse, R28 ;  /* 0x00000036301c723c */ /* 0x080ff0000004181c */
[----:B------:R-:W-:Y:S01]  /*2be0*/  HMMA.16816.F32.BF16 R32, R36, R54, R32 ;  /* 0x000000362420723c */ /* 0x000fe20000041820 */
[----:B------:R-:W-:-:S07]  /*2bf0*/  @P1 BRA `(.L_x_1097) ;  /* 0x0000039000001947 */ /* 0x000fce0003800000 */
[----:B--234-:R-:W2:Y:S01]  /*2c00*/  LDL.64 R244, [R1+0x8] ;  /* 0x0000080001f47983 */ /* 0x01cea20000100a00 */
[----:B------:R-:W-:Y:S01]  /*2c10*/  ULDC.64 UR6, c[0x0][0x178] ;  /* 0x00005e0000067ab9 */ /* 0x000fe20000000a00 */
[----:B------:R-:W-:Y:S01]  /*2c20*/  IMAD.U32 R40, RZ, RZ, UR16 ;  /* 0x00000010ff287e24 */ /* 0x000fe2000f8e00ff */
[----:B------:R-:W-:Y:S01]  /*2c30*/  UIMAD.WIDE.U32 UR26, UR19, UR6, URZ ;  /* 0x00000006131a72a5 */ /* 0x000fe2000f8e003f */
[----:B------:R-:W3:Y:S01]  /*2c40*/  LDL.64 R242, [R1] ;  /* 0x0000000001f27983 */ /* 0x000ee20000100a00 */
[----:B------:R-:W-:Y:S01]  /*2c50*/  USHF.R.S32.HI UR4, URZ, 0x1f, UR19 ;  /* 0x0000001f3f047899 */ /* 0x000fe20008011413 */
[----:B------:R-:W-:Y:S02]  /*2c60*/  @!P3 IMAD.MOV.U32 R36, RZ, RZ, R250 ;  /* 0x000000ffff24b224 */ /* 0x000fe400078e00fa */
[----:B------:R-:W4:Y:S01]  /*2c70*/  LDL R240, [R1+0x20] ;  /* 0x0000200001f07983 */ /* 0x000f220000100800 */
[----:B------:R-:W-:Y:S01]  /*2c80*/  UIMAD UR4, UR4, UR6, URZ ;  /* 0x00000006040472a4 */ /* 0x000fe2000f8e023f */
[----:B------:R-:W-:Y:S02]  /*2c90*/  IMAD.U32 R2, RZ, RZ, UR26 ;  /* 0x0000001aff027e24 */ /* 0x000fe4000f8e00ff */
[----:B------:R-:W5:Y:S01]  /*2ca0*/  LDL R241, [R1+0x24] ;  /* 0x0000240001f17983 */ /* 0x000f620000100800 */
[----:B------:R-:W-:Y:S01]  /*2cb0*/  UIMAD UR4, UR19, UR7, UR4 ;  /* 0x00000007130472a4 */ /* 0x000fe2000f8e0204 */
[----:B------:R-:W-:Y:S01]  /*2cc0*/  IMAD.U32 R3, RZ, RZ, UR26 ;  /* 0x0000001aff037e24 */ /* 0x000fe2000f8e00ff */
[----:B------:R-:W-:Y:S01]  /*2cd0*/  UIMAD UR19, UR19, -0x40, UR11 ;  /* 0xffffffc0131378a4 */ /* 0x000fe2000f8e020b */
[----:B------:R-:W-:Y:S01]  /*2ce0*/  @!P3 IMAD.MOV.U32 R37, RZ, RZ, R251 ;  /* 0x000000ffff25b224 */ /* 0x000fe200078e00fb */
[----:B------:R-:W-:Y:S06]  /*2cf0*/  UIADD3 UR4, UR27, UR4, URZ ;  /* 0x000000041b047290 */ /* 0x000fec000fffe03f */
[----:B------:R-:W-:Y:S01]  /*2d00*/  IMAD.U32 R0, RZ, RZ, UR4 ;  /* 0x00000004ff007e24 */ /* 0x000fe2000f8e00ff */
[----:B--2---:R-:W-:Y:S04]  /*2d10*/  LEA R2, P1, R2, R244, 0x7 ;  /* 0x000000f402027211 */ /* 0x004fe800078238ff */
[----:B------:R-:W-:Y:S02]  /*2d20*/  LEA.HI.X R3, R3, R245, R0, 0x7, P1 ;  /* 0x000000f503037211 */ /* 0x000fe400008f3c00 */
[----:B------:R-:W-:Y:S01]  /*2d30*/  IADD3 R40, P2, P1, R40, 0x80, R2 ;  /* 0x0000008028287810 */ /* 0x000fe2000795e002 */
[----:B------:R-:W2:Y:S03]  /*2d40*/  @!P3 S2R R0, SR_CTAID.Y ;  /* 0x000000000000b919 */ /* 0x000ea60000002600 */
[----:B------:R-:W-:Y:S02]  /*2d50*/  IADD3.X R41, RZ, UR15, R3, P2, P1 ;  /* 0x0000000fff297c10 */ /* 0x000fe400097e2403 */
[----:B-----5:R-:W-:Y:S02]  /*2d60*/  ISETP.NE.AND P2, PT, R241, RZ, PT ;  /* 0x000000fff100720c */ /* 0x020fe40003f45270 */
[----:B--2---:R-:W-:Y:S01]  /*2d70*/  @!P3 SHF.R.S32.HI R38, RZ, 0x1f, R0 ;  /* 0x0000001fff26b819 */ /* 0x004fe20000011400 */
[----:B------:R-:W-:Y:S04]  /*2d80*/  @!P3 IMAD.WIDE.U32 R36, R0, c[0x0][0x270], R36 ;  /* 0x00009c000024ba25 */ /* 0x000fe800078e0024 */
[----:B------:R-:W-:Y:S04]  /*2d90*/  @!P3 IMAD R38, R38, c[0x0][0x270], RZ ;  /* 0x00009c002626ba24 */ /* 0x000fe800078e02ff */
[----:B------:R-:W-:Y:S01]  /*2da0*/  @!P3 IMAD R38, R0, c[0x0][0x274], R38 ;  /* 0x00009d000026ba24 */ /* 0x000fe200078e0226 */
[----:B------:R-:W-:Y:S02]  /*2db0*/  @!P3 IADD3 R0, P1, R36, UR9, RZ ;  /* 0x000000092400bc10 */ /* 0x000fe4000ff3e0ff */
[----:B---3--:R-:W-:Y:S02]  /*2dc0*/  IADD3 R36, -R242, UR19, RZ ;  /* 0x00000013f2247c10 */ /* 0x008fe4000fffe1ff */
[----:B------:R-:W-:Y:S02]  /*2dd0*/  @!P3 IADD3.X R37, R37, UR13, R38, P1, !PT ;  /* 0x0000000d2525bc10 */ /* 0x000fe40008ffe426 */
[C---:B------:R-:W-:Y:S04]  /*2de0*/  @!P3 LEA R38, P1, R0.reuse, c[0x0][0x258], 0x2 ;  /* 0x000096000026ba11 */ /* 0x040fe800078210ff */
[----:B------:R-:W-:Y:S01]  /*2df0*/  @!P3 LEA.HI.X R39, R0, c[0x0][0x25c], R37, 0x2, P1 ;  /* 0x000097000027ba11 */ /* 0x000fe200008f1425 */
[----:B------:R-:W-:Y:S01]  /*2e00*/  IMAD.U32 R0, RZ, RZ, UR25 ;  /* 0x00000019ff007e24 */ /* 0x000fe2000f8e00ff */
[----:B------:R-:W-:Y:S03]  /*2e10*/  ISETP.LT.OR P1, PT, R36, 0x1, P5 ;  /* 0x000000012400780c */ /* 0x000fe60002f21670 */
[----:B----4-:R-:W-:Y:S10]  /*2e20*/  IMAD R0, R0, 0x4000, R240 ;  /* 0x0000400000007824 */ /* 0x010ff400078e02f0 */
[----:B------:R-:W-:Y:S01]  /*2e30*/  @!PT LDS RZ, [RZ] ;  /* 0x00000000fffff984 */ /* 0x000fe20000000800 */
[----:B------:R-:W-:Y:S01]  /*2e40*/  @!PT LDS RZ, [RZ] ;  /* 0x00000000fffff984 */ /* 0x000fe20000000800 */
[----:B------:R-:W-:Y:S01]  /*2e50*/  @!PT LDS RZ, [RZ] ;  /* 0x00000000fffff984 */ /* 0x000fe20000000800 */
[----:B------:R2:W-:Y:S01]  /*2e60*/  LDGSTS.E.BYPASS.LTC128B.128 [R0], [R2.64], !P1 ;  /* 0x0000000002007fae */ /* 0x0005e2000c901d54 */
[----:B------:R-:W-:Y:S11]  /*2e70*/  ISETP.LT.OR P1, PT, R36, 0x1, P2 ;  /* 0x000000012400780c */ /* 0x000ff60001721670 */
[----:B------:R-:W-:Y:S02]  /*2e80*/  @!UPT UIADD3 URZ, URZ, URZ, URZ ;  /* 0x0000003f3f3ff290 */ /* 0x000fe4000fffe03f */
[----:B------:R2:W-:Y:S02]  /*2e90*/  LDGSTS.E.BYPASS.LTC128B.128 [R0+0x2000], [R2.64+0x80], !P1 ;  /* 0x0200008002007fae */ /* 0x0005e4000c901d54 */
[----:B--2---:R-:W-:Y:S04]  /*2ea0*/  IADD3 R2, P1, R2, UR16, RZ ;  /* 0x0000001002027c10 */ /* 0x004fe8000ff3e0ff */
[----:B------:R-:W-:Y:S02]  /*2eb0*/  IADD3.X R3, R3, UR15, RZ, P1, !PT ;  /* 0x0000000f03037c10 */ /* 0x000fe40008ffe4ff */
[C---:B------:R-:W-:Y:S11]  /*2ec0*/  ISETP.LT.OR P1, PT, R36.reuse, 0x21, P5 ;  /* 0x000000212400780c */ /* 0x040ff60002f21670 */
[----:B------:R-:W-:Y:S02]  /*2ed0*/  @!UPT UIADD3 URZ, URZ, URZ, URZ ;  /* 0x0000003f3f3ff290 */ /* 0x000fe4000fffe03f */
[----:B------:R2:W-:Y:S01]  /*2ee0*/  LDGSTS.E.BYPASS.LTC128B.128 [R0+0x1000], [R2.64], !P1 ;  /* 0x0100000002007fae */ /* 0x0005e2000c901d54 */
[----:B------:R-:W-:Y:S11]  /*2ef0*/  ISETP.LT.OR P1, PT, R36, 0x21, P2 ;  /* 0x000000212400780c */ /* 0x000ff60001721670 */
[----:B------:R-:W-:Y:S02]  /*2f00*/  @!UPT UIADD3 URZ, URZ, URZ, URZ ;  /* 0x0000003f3f3ff290 */ /* 0x000fe4000fffe03f */
[----:B------:R3:W-:Y:S01]  /*2f10*/  LDGSTS.E.BYPASS.LTC128B.128 [R0+0x3000], [R40.64], !P1 ;  /* 0x0300000028007fae */ /* 0x0007e2000c901d54 */
[----:B--2---:R-:W-:Y:S02]  /*2f20*/  IMAD.U32 R3, RZ, RZ, UR24 ;  /* 0x00000018ff037e24 */ /* 0x004fe4000f8e00ff */
[----:B------:R-:W-:Y:S03]  /*2f30*/  IMAD.U32 R2, RZ, RZ, UR25 ;  /* 0x00000019ff027e24 */ /* 0x000fe6000f8e00ff */
[----:B------:R-:W-:Y:S01]  /*2f40*/  @!P3 LEA R3, R3, 0x40, 0x6 ;  /* 0x000000400303b811 */ /* 0x000fe200078e30ff */
[----:B------:R-:W-:Y:S04]  /*2f50*/  @!P3 IMAD R2, R2, 0x40, R250 ;  /* 0x000000400202b824 */ /* 0x000fe800078e02fa */
[----:B------:R-:W-:Y:S04]  /*2f60*/  @!P3 IMAD.WIDE R38, R3, 0x4, R38 ;  /* 0x000000040326b825 */ /* 0x000fe800078e0226 */
[----:B------:R-:W-:Y:S05]  /*2f70*/  @!P3 IMAD.SHL.U32 R2, R2, 0x4, RZ ;  /* 0x000000040202b824 */ /* 0x000fea00078e00ff */
[----:B------:R3:W-:Y:S02]  /*2f80*/  @!P3 LDGSTS.E.BYPASS.LTC128B.128 [R2+0x20080], [R38.64] ;  /* 0x200800002602bfae */ /* 0x0007e4000b901d54 */
.L_x_1097:
[-C--:B-1234-:R-:W-:Y:S01]  /*2f90*/  HMMA.16816.F32.BF16 R36, R64, R56.reuse, RZ ;  /* 0x000000384024723c */ /* 0x09efe200000418ff */
[----:B------:R-:W0:Y:S01]  /*2fa0*/  LDGDEPBAR ;  /* 0x00000000000079af */ /* 0x000e220000000000 */
[----:B------:R-:W-:Y:S01]  /*2fb0*/  USHF.L.U32 UR4, UR5, 0xd, URZ ;  /* 0x0000000d05047899 */ /* 0x000fe2000800063f */
[----:B------:R-:W-:Y:S01]  /*2fc0*/  ISETP.GT.AND P1, PT, R248, RZ, PT ;  /* 0x000000fff800720c */ /* 0x000fe20003f24270 */
[----:B------:R-:W-:Y:S02]  /*2fd0*/  UIADD3 UR19, UR24, 0x2, URZ ;  /* 0x0000000218137890 */ /* 0x000fe4000fffe03f */
[----:B------:R-:W-:Y:S01]  /*2fe0*/  UIADD3 UR6, UR4, 0x10, URZ ;  /* 0x0000001004067890 */ /* 0x000fe2000fffe03f */
[----:B------:R-:W-:Y:S01]  /*2ff0*/  FSEL R247, R10, -INF , P1 ;  /* 0xff8000000af77808 */ /* 0x000fe20000800000 */
[C---:B------:R-:W-:Y:S01]  /*3000*/  HMMA.16816.F32.BF16 R40, R60.reuse, R56, RZ ;  /* 0x000000383c28723c */ /* 0x040fe200000418ff */
[----:B------:R-:W-:Y:S01]  /*3010*/  MOV R2, UR4 ;  /* 0x0000000400027c02 */ /* 0x000fe20008000f00 */
[----:B------:R-:W-:Y:S02]  /*3020*/  UISETP.GE.AND UP0, UPT, UR19, UR22, UPT ;  /* 0x000000161300728c */ /* 0x000fe4000bf06270 */
[----:B------:R-:W-:Y:S04]  /*3030*/  IADD3 R0, R220, UR4, RZ ;  /* 0x00000004dc007c10 */ /* 0x000fe8000fffe0ff */
[-C--:B------:R-:W-:Y:S01]  /*3040*/  HMMA.16816.F32.BF16 R44, R60, R58.reuse, RZ ;  /* 0x0000003a3c2c723c */ /* 0x080fe200000418ff */
[----:B------:R-:W-:Y:S07]  /*3050*/  SHF.L.U32 R0, R0, 0x1, RZ ;  /* 0x0000000100007819 */ /* 0x000fee00000006ff */
        /* <DEDUP_REMOVED lines=14> */
[----:B------:R-:W2:Y:S07]  /*3140*/  LDSM.16.M88.4 R208, [R218+0x19080] ;  /* 0x01908000dad0783b */ /* 0x000eae0000000200 */
[----:B------:R-:W-:Y:S01]  /*3150*/  HMMA.16816.F32.BF16 R64, R200, R214, R64 ;  /* 0x000000d6c840723c */ /* 0x000fe20000041840 */
[----:B------:R-:W3:Y:S07]  /*3160*/  LDSM.16.M88.4 R200, [R223+0xa080] ;  /* 0x00a08000dfc8783b */ /* 0x000eee0000000200 */
[-C--:B-1----:R-:W-:Y:S01]  /*3170*/  HMMA.16816.F32.BF16 R36, R196, R204.reuse, R36 ;  /* 0x000000ccc424723c */ /* 0x082fe20000041824 */
[----:B------:R-:W-:Y:S07]  /*3180*/  LDSM.16.M88.4 R212, [R222+0x8080] ;  /* 0x00808000ded4783b */ /* 0x000fee0000000200 */
[C---:B--2---:R-:W-:Y:S08]  /*3190*/  HMMA.16816.F32.BF16 R40, R208.reuse, R204, R40 ;  /* 0x000000ccd028723c */ /* 0x044ff00000041828 */
[-C--:B------:R-:W-:Y:S08]  /*31a0*/  HMMA.16816.F32.BF16 R44, R208, R206.reuse, R44 ;  /* 0x000000ced02c723c */ /* 0x080ff0000004182c */
[C---:B------:R-:W-:Y:S01]  /*31b0*/  HMMA.16816.F32.BF16 R48, R196.reuse, R206, R48 ;  /* 0x000000cec430723c */ /* 0x040fe20000041830 */
[----:B------:R-:W1:Y:S07]  /*31c0*/  LDSM.16.M88.4 R204, [R219+0x18080] ;  /* 0x01808000dbcc783b */ /* 0x000e6e0000000200 */
[-C--:B---3--:R-:W-:Y:S08]  /*31d0*/  HMMA.16816.F32.BF16 R52, R196, R200.reuse, R52 ;  /* 0x000000c8c434723c */ /* 0x088ff00000041834 */
        /* <DEDUP_REMOVED lines=14> */
[----:B------:R2:W3:Y:S07]  /*32c0*/  LDSM.16.M88.4 R208, [R0+0x1b080] ;  /* 0x01b0800000d0783b */ /* 0x0004ee0000000200 */
[----:B------:R-:W-:Y:S01]  /*32d0*/  HMMA.16816.F32.BF16 R64, R204, R198, R64 ;  /* 0x000000c6cc40723c */ /* 0x000fe20000041840 */
[----:B------:R-:W4:Y:S07]  /*32e0*/  LDSM.16.M88.4 R196, [R224+0xe080] ;  /* 0x00e08000e0c4783b */ /* 0x000f2e0000000200 */
[-C--:B-1----:R-:W-:Y:S01]  /*32f0*/  HMMA.16816.F32.BF16 R36, R200, R212.reuse, R36 ;  /* 0x000000d4c824723c */ /* 0x082fe20000041824 */
[----:B--2---:R-:W-:Y:S04]  /*3300*/  MOV R0, UR6 ;  /* 0x0000000600007c02 */ /* 0x004fe80008000f00 */
[----:B------:R-:W-:Y:S04]  /*3310*/  @P0 IADD3 R0, R2, -0x10, RZ ;  /* 0xfffffff002000810 */ /* 0x000fe80007ffe0ff */
[----:B------:R-:W-:Y:S04]  /*3320*/  IADD3 R0, R220, R0, RZ ;  /* 0x00000000dc007210 */ /* 0x000fe80007ffe0ff */
[----:B------:R-:W-:Y:S05]  /*3330*/  SHF.L.U32 R0, R0, 0x1, RZ ;  /* 0x0000000100007819 */ /* 0x000fea00000006ff */
[----:B------:R-:W-:Y:S01]  /*3340*/  LDSM.16.M88.4 R204, [R0+0x1a080] ;  /* 0x01a0800000cc783b */ /* 0x000fe20000000200 */
[C---:B---3--:R-:W-:Y:S08]  /*3350*/  HMMA.16816.F32.BF16 R40, R208.reuse, R212, R40 ;  /* 0x000000d4d028723c */ /* 0x048ff00000041828 */
[-C--:B------:R-:W-:Y:S08]  /*3360*/  HMMA.16816.F32.BF16 R44, R208, R214.reuse, R44 ;  /* 0x000000d6d02c723c */ /* 0x080ff0000004182c */
[C---:B------:R-:W-:Y:S01]  /*3370*/  HMMA.16816.F32.BF16 R48, R200.reuse, R214, R48 ;  /* 0x000000d6c830723c */ /* 0x040fe20000041830 */
[----:B------:R-:W1:Y:S07]  /*3380*/  LDSM.16.M88.4 R212, [R221+0xc080] ;  /* 0x00c08000ddd4783b */ /* 0x000e6e0000000200 */
[-C--:B----4-:R-:W-:Y:S08]  /*3390*/  HMMA.16816.F32.BF16 R52, R200, R196.reuse, R52 ;  /* 0x000000c4c834723c */ /* 0x090ff00000041834 */
[C---:B------:R-:W-:Y:S08]  /*33a0*/  HMMA.16816.F32.BF16 R56, R208.reuse, R196, R56 ;  /* 0x000000c4d038723c */ /* 0x040ff00000041838 */
[-C--:B------:R-:W-:Y:S01]  /*33b0*/  HMMA.16816.F32.BF16 R60, R208, R198.reuse, R60 ;  /* 0x000000c6d03c723c */ /* 0x080fe2000004183c */
[----:B------:R2:W3:Y:S07]  /*33c0*/  LDSM.16.M88.4 R208, [R0+0x1b080] ;  /* 0x01b0800000d0783b */ /* 0x0004ee0000000200 */
[----:B------:R-:W-:Y:S01]  /*33d0*/  HMMA.16816.F32.BF16 R64, R200, R198, R64 ;  /* 0x000000c6c840723c */ /* 0x000fe20000041840 */
[----:B------:R-:W4:Y:S06]  /*33e0*/  LDSM.16.M88.4 R196, [R221+0xe080] ;  /* 0x00e08000ddc4783b */ /* 0x000f2c0000000200 */
[----:B------:R-:W-:Y:S01]  /*33f0*/  FSEL R201, R6, -INF , P1 ;  /* 0xff80000006c97808 */ /* 0x000fe20000800000 */
[-C--:B-1----:R-:W-:Y:S05]  /*3400*/  HMMA.16816.F32.BF16 R36, R204, R212.reuse, R36 ;  /* 0x000000d4cc24723c */ /* 0x082fea0000041824 */
[----:B--2---:R-:W-:Y:S07]  /*3410*/  FSEL R0, R4, -INF , P1 ;  /* 0xff80000004007808 */ /* 0x004fee0000800000 */
[--C-:B------:R-:W-:Y:S04]  /*3420*/  FFMA.FTZ R0, R0, c[0x0][0x29c], -R233.reuse ;  /* 0x0000a70000007a23 */ /* 0x100fe800000108e9 */
[----:B------:R1:W-:Y:S01]  /*3430*/  MUFU.EX2 R243, R0 ;  /* 0x0000000000f37308 */ /* 0x0003e20000000800 */
[C---:B---3--:R-:W-:Y:S08]  /*3440*/  HMMA.16816.F32.BF16 R40, R208.reuse, R212, R40 ;  /* 0x000000d4d028723c */ /* 0x048ff00000041828 */
[-C--:B------:R-:W-:Y:S08]  /*3450*/  HMMA.16816.F32.BF16 R44, R208, R214.reuse, R44 ;  /* 0x000000d6d02c723c */ /* 0x080ff0000004182c */
[C---:B------:R-:W-:Y:S07]  /*3460*/  HMMA.16816.F32.BF16 R48, R204.reuse, R214, R48 ;  /* 0x000000d6cc30723c */ /* 0x040fee0000041830 */
[----:B------:R-:W-:Y:S01]  /*3470*/  FSEL R215, R8, -INF , P1 ;  /* 0xff80000008d77808 */ /* 0x000fe20000800000 */
[-C--:B----4-:R-:W-:Y:S03]  /*3480*/  HMMA.16816.F32.BF16 R52, R204, R196.reuse, R52 ;  /* 0x000000c4cc34723c */ /* 0x090fe60000041834 */
[----:B------:R-:W-:Y:S04]  /*3490*/  ISETP.GT.AND P1, PT, R248, 0x1, PT ;  /* 0x00000001f800780c */ /* 0x000fe80003f24270 */
[----:B-1----:R-:W-:Y:S01]  /*34a0*/  FSEL R0, R5, -INF , P1 ;  /* 0xff80000005007808 */ /* 0x002fe20000800000 */
[C---:B------:R-:W-:Y:S04]  /*34b0*/  HMMA.16816.F32.BF16 R56, R208.reuse, R196, R56 ;  /* 0x000000c4d038723c */ /* 0x040fe80000041838 */
[--C-:B------:R-:W-:Y:S01]  /*34c0*/  FFMA.FTZ R0, R0, c[0x0][0x29c], -R233.reuse ;  /* 0x0000a70000007a23 */ /* 0x100fe200000108e9 */
[----:B------:R-:W-:Y:S02]  /*34d0*/  FSEL R200, R7, -INF , P1 ;  /* 0xff80000007c87808 */ /* 0x000fe40000800000 */
[----:B------:R-:W-:Y:S01]  /*34e0*/  FSEL R214, R9, -INF , P1 ;  /* 0xff80000009d67808 */ /* 0x000fe20000800000 */
[-C--:B------:R-:W-:Y:S01]  /*34f0*/  HMMA.16816.F32.BF16 R60, R208, R198.reuse, R60 ;  /* 0x000000c6d03c723c */ /* 0x080fe2000004183c */
[----:B------:R1:W-:Y:S01]  /*3500*/  MUFU.EX2 R242, R0 ;  /* 0x0000000000f27308 */ /* 0x0003e20000000800 */
[----:B------:R-:W-:Y:S02]  /*3510*/  LDSM.16.M88.4 R4, [R218+0x1a080] ;  /* 0x01a08000da04783b */ /* 0x000fe40000000200 */
[----:B------:R-:W-:Y:S02]  /*3520*/  FSEL R246, R11, -INF , P1 ;  /* 0xff8000000bf67808 */ /* 0x000fe40000800000 */
[----:B------:R-:W-:Y:S02]  /*3530*/  ISETP.GT.AND P1, PT, R248, 0x20, PT ;  /* 0x00000020f800780c */ /* 0x000fe40003f24270 */
[----:B------:R-:W-:Y:S02]  /*3540*/  HMMA.16816.F32.BF16 R64, R204, R198, R64 ;  /* 0x000000c6cc40723c */ /* 0x000fe40000041840 */
[----:B------:R-:W2:Y:S02]  /*3550*/  LDSM.16.M88.4 R8, [R223+0xc080] ;  /* 0x00c08000df08783b */ /* 0x000ea40000000200 */
[----:B------:R-:W-:Y:S02]  /*3560*/  FSEL R197, R18, -INF , P1 ;  /* 0xff80000012c57808 */ /* 0x000fe40000800000 */
[----:B------:R-:W-:Y:S02]  /*3570*/  FSEL R213, R12, -INF , P1 ;  /* 0xff8000000cd57808 */ /* 0x000fe40000800000 */
[----:B------:R-:W-:Y:S04]  /*3580*/  FSEL R245, R14, -INF , P1 ;  /* 0xff8000000ef57808 */ /* 0x000fe80000800000 */
[----:B-1----:R-:W-:Y:S02]  /*3590*/  FSEL R0, R16, -INF , P1 ;  /* 0xff80000010007808 */ /* 0x002fe40000800000 */
[----:B------:R-:W-:Y:S03]  /*35a0*/  ISETP.GT.AND P1, PT, R248, 0x21, PT ;  /* 0x00000021f800780c */ /* 0x000fe60003f24270 */
[--C-:B------:R-:W-:Y:S01]  /*35b0*/  FFMA.FTZ R0, R0, c[0x0][0x29c], -R233.reuse ;  /* 0x0000a70000007a23 */ /* 0x100fe200000108e9 */
[----:B------:R-:W-:Y:S02]  /*35c0*/  FSEL R212, R13, -INF , P1 ;  /* 0xff8000000dd47808 */ /* 0x000fe40000800000 */
[----:B------:R-:W-:Y:S01]  /*35d0*/  FSEL R244, R15, -INF , P1 ;  /* 0xff8000000ff47808 */ /* 0x000fe20000800000 */
[----:B------:R1:W-:Y:S01]  /*35e0*/  MUFU.EX2 R241, R0 ;  /* 0x0000000000f17308 */ /* 0x0003e20000000800 */
[----:B------:R-:W3:Y:S01]  /*35f0*/  LDSM.16.M88.4 R12, [R218+0x1b080] ;  /* 0x01b08000da0c783b */ /* 0x000ee20000000200 */
[----:B------:R-:W-:Y:S01]  /*3600*/  FSEL R3, R19, -INF , P1 ;  /* 0xff80000013037808 */ /* 0x000fe20000800000 */
[-C--:B--2---:R-:W-:Y:S05]  /*3610*/  HMMA.16816.F32.BF16 R36, R4, R8.reuse, R36 ;  /* 0x000000080424723c */ /* 0x084fea0000041824 */
[----:B-1----:R-:W-:Y:S02]  /*3620*/  FSEL R0, R17, -INF , P1 ;  /* 0xff80000011007808 */ /* 0x002fe40000800000 */
[----:B------:R-:W-:Y:S01]  /*3630*/  ISETP.GT.AND P1, PT, R248, 0x40, PT ;  /* 0x00000040f800780c */ /* 0x000fe20003f24270 */
[----:B------:R-:W1:Y:S04]  /*3640*/  LDSM.16.M88.4 R16, [R223+0xe080] ;  /* 0x00e08000df10783b */ /* 0x000e680000000200 */
[--C-:B------:R-:W-:Y:S01]  /*3650*/  FFMA.FTZ R0, R0, c[0x0][0x29c], -R233.reuse ;  /* 0x0000a70000007a23 */ /* 0x100fe200000108e9 */
[----:B------:R-:W-:Y:S02]  /*3660*/  FSEL R2, R22, -INF , P1 ;  /* 0xff80000016027808 */ /* 0x000fe40000800000 */
[----:B------:R-:W-:Y:S01]  /*3670*/  FSEL R209, R24, -INF , P1 ;  /* 0xff80000018d17808 */ /* 0x000fe20000800000 */
[----:B------:R2:W4:Y:S01]  /*3680*/  MUFU.EX2 R211, R0 ;  /* 0x0000000000d37308 */ /* 0x0005220000000800 */
[----:B------:R-:W-:Y:S02]  /*3690*/  FSEL R240, R26, -INF , P1 ;  /* 0xff8000001af07808 */ /* 0x000fe40000800000 */
[----:B------:R-:W-:Y:S02]  /*36a0*/  FSEL R20, R20, -INF , P1 ;  /* 0xff80000014147808 */ /* 0x000fe40000800000 */
[----:B------:R-:W-:Y:S01]  /*36b0*/  ISETP.GT.AND P1, PT, R248, 0x41, PT ;  /* 0x00000041f800780c */ /* 0x000fe20003f24270 */
[C---:B---3--:R-:W-:Y:S04]  /*36c0*/  HMMA.16816.F32.BF16 R40, R12.reuse, R8, R40 ;  /* 0x000000080c28723c */ /* 0x048fe80000041828 */
[----:B------:R-:W-:Y:S01]  /*36d0*/  FSEL R196, R23, -INF , P1 ;  /* 0xff80000017c47808 */ /* 0x000fe20000800000 */
[--C-:B------:R-:W-:Y:S01]  /*36e0*/  FFMA.FTZ R20, R20, c[0x0][0x29c], -R233.reuse ;  /* 0x0000a70014147a23 */ /* 0x100fe200000108e9 */
[----:B------:R-:W-:Y:S02]  /*36f0*/  FSEL R208, R25, -INF , P1 ;  /* 0xff80000019d07808 */ /* 0x000fe40000800000 */
[-C--:B------:R-:W-:Y:S01]  /*3700*/  HMMA.16816.F32.BF16 R44, R12, R10.reuse, R44 ;  /* 0x0000000a0c2c723c */ /* 0x080fe2000004182c */
[----:B------:R-:W-:Y:S03]  /*3710*/  MUFU.EX2 R210, R20 ;  /* 0x0000001400d27308 */ /* 0x000fe60000000800 */
[----:B------:R-:W-:Y:S02]  /*3720*/  FSEL R218, R27, -INF , P1 ;  /* 0xff8000001bda7808 */ /* 0x000fe40000800000 */
[----:B------:R-:W-:Y:S01]  /*3730*/  FSEL R21, R21, -INF , P1 ;  /* 0xff80000015157808 */ /* 0x000fe20000800000 */
[----:B------:R-:W-:Y:S01]  /*3740*/  LDSM.16.M88.4 R24, [R219+0x1b080] ;  /* 0x01b08000db18783b */ /* 0x000fe20000000200 */
[C---:B------:R-:W-:Y:S04]  /*3750*/  HMMA.16816.F32.BF16 R48, R4.reuse, R10, R48 ;  /* 0x0000000a0430723c */ /* 0x040fe80000041830 */
[----:B------:R-:W-:Y:S01]  /*3760*/  ISETP.GT.AND P1, PT, R248, 0x60, PT ;  /* 0x00000060f800780c */ /* 0x000fe20003f24270 */
[--C-:B------:R-:W-:Y:S02]  /*3770*/  FFMA.FTZ R21, R21, c[0x0][0x29c], -R233.reuse ;  /* 0x0000a70015157a23 */ /* 0x100fe400000108e9 */
[----:B------:R-:W-:Y:S01]  /*3780*/  LDSM.16.M88.4 R8, [R219+0x1a080] ;  /* 0x01a08000db08783b */ /* 0x000fe20000000200 */
[----:B--2---:R-:W-:Y:S01]  /*3790*/  FSEL R0, R32, -INF , P1 ;  /* 0xff80000020007808 */ /* 0x004fe20000800000 */
[----:B------:R2:W-:Y:S01]  /*37a0*/  MUFU.EX2 R205, R21 ;  /* 0x0000001500cd7308 */ /* 0x0005e20000000800 */
[-C--:B-1----:R-:W-:Y:S03]  /*37b0*/  HMMA.16816.F32.BF16 R52, R4, R16.reuse, R52 ;  /* 0x000000100434723c */ /* 0x082fe60000041834 */
[--C-:B------:R-:W-:Y:S01]  /*37c0*/  FFMA.FTZ R0, R0, c[0x0][0x29c], -R233.reuse ;  /* 0x0000a70000007a23 */ /* 0x100fe200000108e9 */
[----:B------:R-:W-:Y:S02]  /*37d0*/  FSEL R34, R34, -INF , P1 ;  /* 0xff80000022227808 */ /* 0x000fe40000800000 */
[----:B------:R-:W-:Y:S02]  /*37e0*/  FSEL R28, R28, -INF , P1 ;  /* 0xff8000001c1c7808 */ /* 0x000fe40000800000 */
[C---:B------:R-:W-:Y:S01]  /*37f0*/  HMMA.16816.F32.BF16 R56, R12.reuse, R16, R56 ;  /* 0x000000100c38723c */ /* 0x040fe20000041838 */
[----:B------:R1:W-:Y:S03]  /*3800*/  MUFU.EX2 R206, R0 ;  /* 0x0000000000ce7308 */ /* 0x0003e60000000800 */
[----:B------:R-:W-:Y:S01]  /*3810*/  FSEL R32, R30, -INF , P1 ;  /* 0xff8000001e207808 */ /* 0x000fe20000800000 */
[--C-:B------:R-:W-:Y:S01]  /*3820*/  FFMA.FTZ R30, R244, c[0x0][0x29c], -R236.reuse ;  /* 0x0000a700f41e7a23 */ /* 0x100fe200000108ec */
[----:B------:R-:W-:Y:S02]  /*3830*/  ISETP.GT.AND P1, PT, R248, 0x61, PT ;  /* 0x00000061f800780c */ /* 0x000fe40003f24270 */
[-C--:B------:R-:W-:Y:S01]  /*3840*/  HMMA.16816.F32.BF16 R60, R12, R18.reuse, R60 ;  /* 0x000000120c3c723c */ /* 0x080fe2000004183c */
[----:B------:R-:W-:Y:S02]  /*3850*/  LDSM.16.M88.4 R12, [R222+0xe080] ;  /* 0x00e08000de0c783b */ /* 0x000fe40000000200 */
[----:B------:R-:W-:Y:S01]  /*3860*/  MUFU.EX2 R30, R30 ;  /* 0x0000001e001e7308 */ /* 0x000fe20000000800 */
[----:B------:R-:W-:Y:S02]  /*3870*/  FSEL R35, R35, -INF , P1 ;  /* 0xff80000023237808 */ /* 0x000fe40000800000 */
[----:B------:R-:W-:Y:S02]  /*3880*/  FSEL R33, R33, -INF , P1 ;  /* 0xff80000021217808 */ /* 0x000fe40000800000 */
[----:B------:R-:W-:Y:S01]  /*3890*/  HMMA.16816.F32.BF16 R64, R4, R18, R64 ;  /* 0x000000120440723c */ /* 0x000fe20000041840 */
[----:B--2---:R-:W2:Y:S03]  /*38a0*/  LDSM.16.M88.4 R20, [R222+0xc080] ;  /* 0x00c08000de14783b */ /* 0x004ea60000000200 */
[----:B------:R-:W-:Y:S01]  /*38b0*/  FFMA.FTZ R233, R33, c[0x0][0x29c], -R233 ;  /* 0x0000a70021e97a23 */ /* 0x000fe200000108e9 */
[----:B------:R-:W-:Y:S02]  /*38c0*/  FSEL R31, R31, -INF , P1 ;  /* 0xff8000001f1f7808 */ /* 0x000fe40000800000 */
[----:B------:R-:W-:Y:S01]  /*38d0*/  FFMA.FTZ R4, R246, c[0x0][0x29c], -R236 ;  /* 0x0000a700f6047a23 */ /* 0x000fe200000108ec */
[----:B------:R-:W-:Y:S01]  /*38e0*/  FSEL R29, R29, -INF , P1 ;  /* 0xff8000001d1d7808 */ /* 0x000fe20000800000 */
[----:B-1----:R-:W-:Y:S01]  /*38f0*/  FFMA.FTZ R0, R201, c[0x0][0x29c], -R234 ;  /* 0x0000a700c9007a23 */ /* 0x002fe200000108ea */
[----:B------:R-:W1:Y:S01]  /*3900*/  MUFU.EX2 R233, R233 ;  /* 0x000000e900e97308 */ /* 0x000e620000000800 */
[----:B------:R-:W-:Y:S01]  /*3910*/  PLOP3.LUT P1, PT, PT, PT, UP0, 0x80, 0x0 ;  /* 0x000000000000781c */ /* 0x000fe20003f2f008 */
[----:B------:R-:W-:Y:S08]  /*3920*/  FFMA.FTZ R5, R245, c[0x0][0x29c], -R236 ;  /* 0x0000a700f5057a23 */ /* 0x000ff000000108ec */
[----:B------:R3:W-:Y:S01]  /*3930*/  MUFU.EX2 R204, R0 ;  /* 0x0000000000cc7308 */ /* 0x0007e20000000800 */
[-C--:B--2---:R-:W-:Y:S05]  /*3940*/  HMMA.16816.F32.BF16 R36, R8, R20.reuse, R36 ;  /* 0x000000140824723c */ /* 0x084fea0000041824 */
[--C-:B---3--:R-:W-:Y:S03]  /*3950*/  FFMA.FTZ R0, R200, c[0x0][0x29c], -R234.reuse ;  /* 0x0000a700c8007a23 */ /* 0x108fe600000108ea */
[C---:B------:R-:W-:Y:S01]  /*3960*/  HMMA.16816.F32.BF16 R40, R24.reuse, R20, R40 ;  /* 0x000000141828723c */ /* 0x040fe20000041828 */
[----:B------:R2:W-:Y:S06]  /*3970*/  MUFU.EX2 R203, R0 ;  /* 0x0000000000cb7308 */ /* 0x0005ec0000000800 */
[----:B----4-:R-:W-:Y:S01]  /*3980*/  F2FP.BF16.PACK_AB R21, R211, R241 ;  /* 0x000000f1d315723e */ /* 0x010fe200000010ff */
[-C--:B------:R-:W-:Y:S04]  /*3990*/  HMMA.16816.F32.BF16 R44, R24, R22.reuse, R44 ;  /* 0x00000016182c723c */ /* 0x080fe8000004182c */
[----:B-1----:R-:W-:Y:S04]  /*39a0*/  F2FP.BF16.PACK_AB R20, R233, R206 ;  /* 0x000000cee914723e */ /* 0x002fe800000010ff */
[C---:B------:R-:W-:Y:S07]  /*39b0*/  HMMA.16816.F32.BF16 R48, R8.reuse, R22, R48 ;  /* 0x000000160830723c */ /* 0x040fee0000041830 */
[----:B------:R-:W-:Y:S01]  /*39c0*/  F2FP.BF16.PACK_AB R23, R242, R243 ;  /* 0x000000f3f217723e */ /* 0x000fe200000010ff */
[-C--:B------:R-:W-:Y:S04]  /*39d0*/  HMMA.16816.F32.BF16 R52, R8, R12.reuse, R52 ;  /* 0x0000000c0834723c */ /* 0x080fe80000041834 */
[----:B--2---:R-:W-:Y:S01]  /*39e0*/  FFMA.FTZ R0, R197, c[0x0][0x29c], -R234 ;  /* 0x0000a700c5007a23 */ /* 0x004fe200000108ea */
[----:B------:R-:W-:Y:S03]  /*39f0*/  F2FP.BF16.PACK_AB R22, R205, R210 ;  /* 0x000000d2cd16723e */ /* 0x000fe600000010ff */
[C---:B------:R-:W-:Y:S01]  /*3a00*/  HMMA.16816.F32.BF16 R56, R24.reuse, R12, R56 ;  /* 0x0000000c1838723c */ /* 0x040fe20000041838 */
[----:B------:R1:W-:Y:S07]  /*3a10*/  MUFU.EX2 R202, R0 ;  /* 0x0000000000ca7308 */ /* 0x0003ee0000000800 */
[-C--:B------:R-:W-:Y:S07]  /*3a20*/  HMMA.16816.F32.BF16 R60, R24, R14.reuse, R60 ;  /* 0x0000000e183c723c */ /* 0x080fee000004183c */
[----:B------:R-:W-:Y:S01]  /*3a30*/  FFMA.FTZ R27, R32, c[0x0][0x29c], -R236 ;  /* 0x0000a700201b7a23 */ /* 0x000fe200000108ec */
[----:B------:R-:W-:Y:S01]  /*3a40*/  HMMA.16816.F32.BF16 R64, R8, R14, R64 ;  /* 0x0000000e0840723c */ /* 0x000fe20000041840 */
[----:B------:R-:W-:Y:S03]  /*3a50*/  MUFU.EX2 R32, R4 ;  /* 0x0000000400207308 */ /* 0x000fe60000000800 */
[--C-:B-1----:R-:W-:Y:S02]  /*3a60*/  FFMA.FTZ R0, R3, c[0x0][0x29c], -R234.reuse ;  /* 0x0000a70003007a23 */ /* 0x102fe400000108ea */
[----:B------:R-:W1:Y:S05]  /*3a70*/  LDS R3, [R237+0x20280] ;  /* 0x02028000ed037984 */ /* 0x000e6a0000000800 */
[----:B------:R-:W-:Y:S10]  /*3a80*/  MUFU.EX2 R27, R27 ;  /* 0x0000001b001b7308 */ /* 0x000ff40000000800 */
[----:B------:R2:W3:Y:S02]  /*3a90*/  MUFU.EX2 R201, R0 ;  /* 0x0000000000c97308 */ /* 0x0004e40000000800 */
[----:B--2---:R-:W-:Y:S01]  /*3aa0*/  FFMA.FTZ R0, R2, c[0x0][0x29c], -R234 ;  /* 0x0000a70002007a23 */ /* 0x004fe200000108ea */
[----:B---3--:R-:W-:Y:S01]  /*3ab0*/  F2FP.BF16.PACK_AB R16, R201, R202 ;  /* 0x000000cac910723e */ /* 0x008fe200000010ff */
[----:B------:R-:W-:Y:S06]  /*3ac0*/  FFMA.FTZ R2, R247, c[0x0][0x29c], -R236 ;  /* 0x0000a700f7027a23 */ /* 0x000fec00000108ec */
[----:B------:R2:W-:Y:S01]  /*3ad0*/  MUFU.EX2 R200, R0 ;  /* 0x0000000000c87308 */ /* 0x0005e20000000800 */
[--C-:B-1----:R-:W-:Y:S02]  /*3ae0*/  FADD.FTZ R37, R37, -R3.reuse ;  /* 0x8000000325257221 */ /* 0x102fe40000010000 */
[--C-:B------:R-:W-:Y:S02]  /*3af0*/  FADD.FTZ R49, R49, -R3.reuse ;  /* 0x8000000331317221 */ /* 0x100fe40000010000 */
[--C-:B------:R-:W-:Y:S02]  /*3b00*/  FADD.FTZ R53, R53, -R3.reuse ;  /* 0x8000000335357221 */ /* 0x100fe40000010000 */
[--C-:B------:R-:W-:Y:S02]  /*3b10*/  FADD.FTZ R65, R65, -R3.reuse ;  /* 0x8000000341417221 */ /* 0x100fe40000010000 */
[--C-:B------:R-:W-:Y:S01]  /*3b20*/  FADD.FTZ R36, R36, -R3.reuse ;  /* 0x8000000324247221 */ /* 0x100fe20000010000 */
[----:B------:R1:W-:Y:S01]  /*3b30*/  MUFU.EX2 R33, R2 ;  /* 0x0000000200217308 */ /* 0x0003e20000000800 */
[--C-:B------:R-:W-:Y:S02]  /*3b40*/  FADD.FTZ R48, R48, -R3.reuse ;  /* 0x8000000330307221 */ /* 0x100fe40000010000 */
[--C-:B------:R-:W-:Y:S02]  /*3b50*/  FADD.FTZ R52, R52, -R3.reuse ;  /* 0x8000000334347221 */ /* 0x100fe40000010000 */
[----:B------:R-:W-:Y:S01]  /*3b60*/  FADD.FTZ R64, R64, -R3 ;  /* 0x8000000340407221 */ /* 0x000fe20000010000 */
[----:B------:R-:W-:Y:S01]  /*3b70*/  F2FP.BF16.PACK_AB R3, R203, R204 ;  /* 0x000000cccb03723e */ /* 0x000fe200000010ff */
[----:B------:R-:W-:Y:S02]  /*3b80*/  FMUL.FTZ R36, R243, R36 ;  /* 0x00000024f3247220 */ /* 0x000fe40000410000 */
[----:B------:R-:W-:Y:S02]  /*3b90*/  FMUL.FTZ R24, R242, R37 ;  /* 0x00000025f2187220 */ /* 0x000fe40000410000 */
[----:B------:R-:W-:Y:S02]  /*3ba0*/  FMUL.FTZ R48, R241, R48 ;  /* 0x00000030f1307220 */ /* 0x000fe40000410000 */
[----:B------:R-:W-:Y:S01]  /*3bb0*/  FMUL.FTZ R25, R211, R49 ;  /* 0x00000031d3197220 */ /* 0x000fe20000410000 */
[----:B------:R-:W-:Y:S01]  /*3bc0*/  F2FP.BF16.PACK_AB R24, R24, R36 ;  /* 0x000000241818723e */ /* 0x000fe200000010ff */
[--C-:B--2---:R-:W-:Y:S02]  /*3bd0*/  FFMA.FTZ R0, R196, c[0x0][0x29c], -R234.reuse ;  /* 0x0000a700c4007a23 */ /* 0x104fe400000108ea */
[----:B------:R-:W-:Y:S01]  /*3be0*/  FMUL.FTZ R52, R210, R52 ;  /* 0x00000034d2347220 */ /* 0x000fe20000410000 */
[----:B------:R-:W-:Y:S01]  /*3bf0*/  F2FP.BF16.PACK_AB R25, R25, R48 ;  /* 0x000000301919723e */ /* 0x000fe200000010ff */
[----:B------:R2:W3:Y:S01]  /*3c00*/  MUFU.EX2 R17, R0 ;  /* 0x0000000000117308 */ /* 0x0004e20000000800 */
[----:B------:R-:W-:Y:S02]  /*3c10*/  FMUL.FTZ R26, R205, R53 ;  /* 0x00000035cd1a7220 */ /* 0x000fe40000410000 */
[----:B------:R-:W-:Y:S01]  /*3c20*/  FMUL.FTZ R64, R206, R64 ;  /* 0x00000040ce407220 */ /* 0x000fe20000410000 */
[----:B-1----:R-:W1:Y:S01]  /*3c30*/  LDS R2, [R237+0x20300] ;  /* 0x02030000ed027984 */ /* 0x002e620000000800 */
[----:B------:R-:W-:Y:S01]  /*3c40*/  FMUL.FTZ R19, R233, R65 ;  /* 0x00000041e9137220 */ /* 0x000fe20000410000 */
[----:B------:R-:W-:Y:S04]  /*3c50*/  F2FP.BF16.PACK_AB R26, R26, R52 ;  /* 0x000000341a1a723e */ /* 0x000fe800000010ff */
[----:B------:R-:W-:Y:S01]  /*3c60*/  F2FP.BF16.PACK_AB R19, R19, R64 ;  /* 0x000000401313723e */ /* 0x000fe200000010ff */
[--C-:B--2---:R-:W-:Y:S01]  /*3c70*/  FFMA.FTZ R0, R34, c[0x0][0x29c], -R234.reuse ;  /* 0x0000a70022007a23 */ /* 0x104fe200000108ea */
[----:B---3--:R-:W-:Y:S01]  /*3c80*/  F2FP.BF16.PACK_AB R14, R17, R200 ;  /* 0x000000c8110e723e */ /* 0x008fe200000010ff */
[----:B------:R-:W-:Y:S02]  /*3c90*/  FFMA.FTZ R234, R35, c[0x0][0x29c], -R234 ;  /* 0x0000a70023ea7a23 */ /* 0x000fe400000108ea */
[----:B------:R2:W-:Y:S10]  /*3ca0*/  MUFU.EX2 R199, R0 ;  /* 0x0000000000c77308 */ /* 0x0005f40000000800 */
[----:B------:R-:W3:Y:S01]  /*3cb0*/  MUFU.EX2 R234, R234 ;  /* 0x000000ea00ea7308 */ /* 0x000ee20000000800 */
[--C-:B-1----:R-:W-:Y:S02]  /*3cc0*/  FADD.FTZ R41, R41, -R2.reuse ;  /* 0x8000000229297221 */ /* 0x102fe40000010000 */
[--C-:B------:R-:W-:Y:S02]  /*3cd0*/  FADD.FTZ R45, R45, -R2.reuse ;  /* 0x800000022d2d7221 */ /* 0x100fe40000010000 */
[--C-:B------:R-:W-:Y:S02]  /*3ce0*/  FADD.FTZ R57, R57, -R2.reuse ;  /* 0x8000000239397221 */ /* 0x100fe40000010000 */
[--C-:B------:R-:W-:Y:S02]  /*3cf0*/  FADD.FTZ R61, R61, -R2.reuse ;  /* 0x800000023d3d7221 */ /* 0x100fe40000010000 */
[--C-:B--2---:R-:W-:Y:S02]  /*3d00*/  FFMA.FTZ R0, R215, c[0x0][0x29c], -R235.reuse ;  /* 0x0000a700d7007a23 */ /* 0x104fe400000108eb */
[--C-:B------:R-:W-:Y:S02]  /*3d10*/  FADD.FTZ R40, R40, -R2.reuse ;  /* 0x8000000228287221 */ /* 0x100fe40000010000 */
[----:B------:R1:W2:Y:S01]  /*3d20*/  MUFU.EX2 R198, R0 ;  /* 0x0000000000c67308 */ /* 0x0002a20000000800 */
[--C-:B------:R-:W-:Y:S02]  /*3d30*/  FADD.FTZ R44, R44, -R2.reuse ;  /* 0x800000022c2c7221 */ /* 0x100fe40000010000 */
[--C-:B------:R-:W-:Y:S02]  /*3d40*/  FADD.FTZ R56, R56, -R2.reuse ;  /* 0x8000000238387221 */ /* 0x100fe40000010000 */
[----:B------:R-:W-:Y:S01]  /*3d50*/  FADD.FTZ R60, R60, -R2 ;  /* 0x800000023c3c7221 */ /* 0x000fe20000010000 */
[----:B---3--:R-:W-:Y:S01]  /*3d60*/  F2FP.BF16.PACK_AB R12, R234, R199 ;  /* 0x000000c7ea0c723e */ /* 0x008fe200000010ff */
[--C-:B-1----:R-:W-:Y:S02]  /*3d70*/  FFMA.FTZ R0, R214, c[0x0][0x29c], -R235.reuse ;  /* 0x0000a700d6007a23 */ /* 0x102fe400000108eb */
[----:B--2---:R-:W-:Y:S02]  /*3d80*/  FMUL.FTZ R40, R198, R40 ;  /* 0x00000028c6287220 */ /* 0x004fe40000410000 */
[----:B------:R1:W2:Y:S02]  /*3d90*/  MUFU.EX2 R6, R0 ;  /* 0x0000000000067308 */ /* 0x0002a40000000800 */
[--C-:B-1----:R-:W-:Y:S01]  /*3da0*/  FFMA.FTZ R0, R213, c[0x0][0x29c], -R235.reuse ;  /* 0x0000a700d5007a23 */ /* 0x102fe200000108eb */
[C---:B--2---:R-:W-:Y:S01]  /*3db0*/  F2FP.BF16.PACK_AB R9, R6.reuse, R198 ;  /* 0x000000c60609723e */ /* 0x044fe200000010ff */
[----:B------:R-:W-:Y:S06]  /*3dc0*/  FMUL.FTZ R6, R6, R41 ;  /* 0x0000002906067220 */ /* 0x000fec0000410000 */
[----:B------:R1:W2:Y:S01]  /*3dd0*/  MUFU.EX2 R7, R0 ;  /* 0x0000000000077308 */ /* 0x0002a20000000800 */
[----:B------:R-:W-:Y:S01]  /*3de0*/  F2FP.BF16.PACK_AB R6, R6, R40 ;  /* 0x000000280606723e */ /* 0x000fe200000010ff */
[--C-:B-1----:R-:W-:Y:S02]  /*3df0*/  FFMA.FTZ R0, R212, c[0x0][0x29c], -R235.reuse ;  /* 0x0000a700d4007a23 */ /* 0x102fe400000108eb */
[----:B--2---:R-:W-:Y:S06]  /*3e00*/  FMUL.FTZ R44, R7, R44 ;  /* 0x0000002c072c7220 */ /* 0x004fec0000410000 */
[----:B------:R1:W2:Y:S02]  /*3e10*/  MUFU.EX2 R197, R0 ;  /* 0x0000000000c57308 */ /* 0x0002a40000000800 */
[--C-:B-1----:R-:W-:Y:S01]  /*3e20*/  FFMA.FTZ R0, R209, c[0x0][0x29c], -R235.reuse ;  /* 0x0000a700d1007a23 */ /* 0x102fe200000108eb */
[C---:B--2---:R-:W-:Y:S01]  /*3e30*/  F2FP.BF16.PACK_AB R7, R197.reuse, R7 ;  /* 0x00000007c507723e */ /* 0x044fe200000010ff */
[----:B------:R-:W-:Y:S01]  /*3e40*/  FMUL.FTZ R8, R197, R45 ;  /* 0x0000002dc5087220 */ /* 0x000fe20000410000 */
[----:B------:R-:W-:Y:S05]  /*3e50*/  SEL R209, R232, 0xffffffe0, !P0 ;  /* 0xffffffe0e8d17807 */ /* 0x000fea0004000000 */
[----:B------:R1:W2:Y:S01]  /*3e60*/  MUFU.EX2 R196, R0 ;  /* 0x0000000000c47308 */ /* 0x0002a20000000800 */
[----:B------:R-:W-:Y:S01]  /*3e70*/  F2FP.BF16.PACK_AB R8, R8, R44 ;  /* 0x0000002c0808723e */ /* 0x000fe200000010ff */
[--C-:B-1----:R-:W-:Y:S02]  /*3e80*/  FFMA.FTZ R0, R208, c[0x0][0x29c], -R235.reuse ;  /* 0x0000a700d0007a23 */ /* 0x102fe400000108eb */
[----:B--2---:R-:W-:Y:S06]  /*3e90*/  FMUL.FTZ R56, R196, R56 ;  /* 0x00000038c4387220 */ /* 0x004fec0000410000 */
[----:B------:R1:W2:Y:S02]  /*3ea0*/  MUFU.EX2 R35, R0 ;  /* 0x0000000000237308 */ /* 0x0002a40000000800 */
[--C-:B-1----:R-:W-:Y:S01]  /*3eb0*/  FFMA.FTZ R0, R28, c[0x0][0x29c], -R235.reuse ;  /* 0x0000a7001c007a23 */ /* 0x102fe200000108eb */
[----:B--2---:R-:W-:Y:S01]  /*3ec0*/  F2FP.BF16.PACK_AB R4, R35, R196 ;  /* 0x000000c42304723e */ /* 0x004fe200000010ff */
[--C-:B------:R-:W-:Y:S06]  /*3ed0*/  FFMA.FTZ R28, R218, c[0x0][0x29c], -R236.reuse ;  /* 0x0000a700da1c7a23 */ /* 0x100fec00000108ec */
[----:B------:R1:W2:Y:S01]  /*3ee0*/  MUFU.EX2 R34, R0 ;  /* 0x0000000000227308 */ /* 0x0002a20000000800 */
[----:B------:R-:W-:Y:S02]  /*3ef0*/  FFMA.FTZ R235, R29, c[0x0][0x29c], -R235 ;  /* 0x0000a7001deb7a23 */ /* 0x000fe400000108eb */
[--C-:B------:R-:W-:Y:S02]  /*3f00*/  FFMA.FTZ R29, R240, c[0x0][0x29c], -R236.reuse ;  /* 0x0000a700f01d7a23 */ /* 0x100fe400000108ec */
[----:B------:R-:W-:Y:S02]  /*3f10*/  FFMA.FTZ R236, R31, c[0x0][0x29c], -R236 ;  /* 0x0000a7001fec7a23 */ /* 0x000fe400000108ec */
[----:B------:R-:W-:Y:S03]  /*3f20*/  FMUL.FTZ R10, R35, R57 ;  /* 0x00000039230a7220 */ /* 0x000fe60000410000 */
[----:B------:R-:W3:Y:S02]  /*3f30*/  MUFU.EX2 R31, R5 ;  /* 0x00000005001f7308 */ /* 0x000ee40000000800 */
[----:B------:R-:W-:Y:S08]  /*3f40*/  F2FP.BF16.PACK_AB R10, R10, R56 ;  /* 0x000000380a0a723e */ /* 0x000ff000000010ff */
[----:B------:R-:W-:Y:S01]  /*3f50*/  MUFU.EX2 R29, R29 ;  /* 0x0000001d001d7308 */ /* 0x000fe20000000800 */
[----:B-1----:R-:W1:Y:S01]  /*3f60*/  LDS R0, [R237+0x202a0] ;  /* 0x0202a000ed007984 */ /* 0x002e620000000800 */
[----:B--2---:R-:W-:Y:S08]  /*3f70*/  FMUL.FTZ R60, R34, R60 ;  /* 0x0000003c223c7220 */ /* 0x004ff00000410000 */
[----:B------:R-:W-:Y:S01]  /*3f80*/  MUFU.EX2 R28, R28 ;  /* 0x0000001c001c7308 */ /* 0x000fe20000000800 */
[----:B---3--:R-:W-:Y:S09]  /*3f90*/  F2FP.BF16.PACK_AB R2, R30, R31 ;  /* 0x0000001f1e02723e */ /* 0x008ff200000010ff */
[----:B------:R-:W2:Y:S10]  /*3fa0*/  MUFU.EX2 R235, R235 ;  /* 0x000000eb00eb7308 */ /* 0x000eb40000000800 */
[----:B------:R-:W3:Y:S01]  /*3fb0*/  MUFU.EX2 R236, R236 ;  /* 0x000000ec00ec7308 */ /* 0x000ee20000000800 */
[--C-:B-1----:R-:W-:Y:S01]  /*3fc0*/  FADD.FTZ R38, R38, -R0.reuse ;  /* 0x8000000026267221 */ /* 0x102fe20000010000 */
[----:B--2---:R-:W-:Y:S01]  /*3fd0*/  F2FP.BF16.PACK_AB R5, R235, R34 ;  /* 0x00000022eb05723e */ /* 0x004fe200000010ff */
[--C-:B------:R-:W-:Y:S02]  /*3fe0*/  FADD.FTZ R39, R39, -R0.reuse ;  /* 0x8000000027277221 */ /* 0x100fe40000010000 */
[--C-:B------:R-:W-:Y:S02]  /*3ff0*/  FADD.FTZ R50, R50, -R0.reuse ;  /* 0x8000000032327221 */ /* 0x100fe40000010000 */
[--C-:B------:R-:W-:Y:S02]  /*4000*/  FADD.FTZ R51, R51, -R0.reuse ;  /* 0x8000000033337221 */ /* 0x100fe40000010000 */
[--C-:B------:R-:W-:Y:S02]  /*4010*/  FADD.FTZ R54, R54, -R0.reuse ;  /* 0x8000000036367221 */ /* 0x100fe40000010000 */
[--C-:B------:R-:W-:Y:S02]  /*4020*/  FADD.FTZ R55, R55, -R0.reuse ;  /* 0x8000000037377221 */ /* 0x100fe40000010000 */
[--C-:B------:R-:W-:Y:S02]  /*4030*/  FADD.FTZ R66, R66, -R0.reuse ;  /* 0x8000000042427221 */ /* 0x100fe40000010000 */
[----:B------:R-:W-:Y:S02]  /*4040*/  FADD.FTZ R67, R67, -R0 ;  /* 0x8000000043437221 */ /* 0x000fe40000010000 */
[----:B------:R-:W1:Y:S01]  /*4050*/  LDS R0, [R237+0x20320] ;  /* 0x02032000ed007984 */ /* 0x000e620000000800 */
[----:B------:R-:W-:Y:S02]  /*4060*/  FMUL.FTZ R38, R204, R38 ;  /* 0x00000026cc267220 */ /* 0x000fe40000410000 */
[----:B------:R-:W-:Y:S01]  /*4070*/  FMUL.FTZ R13, R203, R39 ;  /* 0x00000027cb0d7220 */ /* 0x000fe20000410000 */
[----:B------:R2:W-:Y:S01]  /*4080*/  STS [R238+0x400], R3 ;  /* 0x00040003ee007388 */ /* 0x0005e20000000800 */
[----:B------:R-:W-:Y:S02]  /*4090*/  FMUL.FTZ R50, R202, R50 ;  /* 0x00000032ca327220 */ /* 0x000fe40000410000 */
[----:B------:R-:W-:Y:S01]  /*40a0*/  FMUL.FTZ R15, R201, R51 ;  /* 0x00000033c90f7220 */ /* 0x000fe20000410000 */
[----:B------:R-:W-:Y:S01]  /*40b0*/  STS [R238], R23 ;  /* 0x00000017ee007388 */ /* 0x000fe20000000800 */
[----:B------:R-:W-:Y:S01]  /*40c0*/  F2FP.BF16.PACK_AB R13, R13, R38 ;  /* 0x000000260d0d723e */ /* 0x000fe200000010ff */
[----:B------:R-:W-:Y:S02]  /*40d0*/  FMUL.FTZ R54, R200, R54 ;  /* 0x00000036c8367220 */ /* 0x000fe40000410000 */
[----:B------:R-:W-:Y:S01]  /*40e0*/  STS [R239], R21 ;  /* 0x00000015ef007388 */ /* 0x000fe20000000800 */
[----:B------:R-:W-:Y:S01]  /*40f0*/  F2FP.BF16.PACK_AB R15, R15, R50 ;  /* 0x000000320f0f723e */ /* 0x000fe200000010ff */
[----:B------:R-:W-:Y:S02]  /*4100*/  FMUL.FTZ R17, R17, R55 ;  /* 0x0000003711117220 */ /* 0x000fe40000410000 */
[----:B------:R-:W-:Y:S01]  /*4110*/  STS [R239+0x400], R16 ;  /* 0x00040010ef007388 */ /* 0x000fe20000000800 */
[----:B------:R-:W-:Y:S02]  /*4120*/  FMUL.FTZ R66, R199, R66 ;  /* 0x00000042c7427220 */ /* 0x000fe40000410000 */
[----:B------:R-:W-:Y:S01]  /*4130*/  FMUL.FTZ R18, R234, R67 ;  /* 0x00000043ea127220 */ /* 0x000fe20000410000 */
[----:B------:R-:W-:Y:S01]  /*4140*/  STS [R238+0x1000], R9 ;  /* 0x00100009ee007388 */ /* 0x000fe20000000800 */
[----:B------:R-:W-:Y:S01]  /*4150*/  F2FP.BF16.PACK_AB R17, R17, R54 ;  /* 0x000000361111723e */ /* 0x000fe200000010ff */
[----:B------:R-:W-:Y:S02]  /*4160*/  FMUL.FTZ R11, R235, R61 ;  /* 0x0000003deb0b7220 */ /* 0x000fe40000410000 */
[----:B------:R-:W-:Y:S03]  /*4170*/  F2FP.BF16.PACK_AB R18, R18, R66 ;  /* 0x000000421212723e */ /* 0x000fe600000010ff */
[----:B------:R-:W-:Y:S02]  /*4180*/  F2FP.BF16.PACK_AB R11, R11, R60 ;  /* 0x0000003c0b0b723e */ /* 0x000fe400000010ff */
[----:B--2---:R-:W-:Y:S05]  /*4190*/  F2FP.BF16.PACK_AB R3, R32, R33 ;  /* 0x000000212003723e */ /* 0x004fea00000010ff */
[----:B------:R-:W-:Y:S04]  /*41a0*/  STS [R238+0x1400], R3 ;  /* 0x00140003ee007388 */ /* 0x000fe80000000800 */
[----:B------:R2:W-:Y:S01]  /*41b0*/  STS [R239+0x1400], R2 ;  /* 0x00140002ef007388 */ /* 0x0005e20000000800 */
[--C-:B-1----:R-:W-:Y:S03]  /*41c0*/  FADD.FTZ R42, R42, -R0.reuse ;  /* 0x800000002a2a7221 */ /* 0x102fe60000010000 */
[----:B------:R-:W-:Y:S01]  /*41d0*/  STS [R239+0x1000], R7 ;  /* 0x00100007ef007388 */ /* 0x000fe20000000800 */
[--C-:B------:R-:W-:Y:S02]  /*41e0*/  FADD.FTZ R43, R43, -R0.reuse ;  /* 0x800000002b2b7221 */ /* 0x100fe40000010000 */
[----:B------:R-:W-:Y:S01]  /*41f0*/  FMUL.FTZ R42, R33, R42 ;  /* 0x0000002a212a7220 */ /* 0x000fe20000410000 */
[----:B------:R-:W-:Y:S01]  /*4200*/  STS [R238+0x2000], R22 ;  /* 0x00200016ee007388 */ /* 0x000fe20000000800 */
[----:B------:R-:W-:Y:S02]  /*4210*/  FMUL.FTZ R43, R32, R43 ;  /* 0x0000002b202b7220 */ /* 0x000fe40000410000 */
[--C-:B------:R-:W-:Y:S01]  /*4220*/  FADD.FTZ R47, R47, -R0.reuse ;  /* 0x800000002f2f7221 */ /* 0x100fe20000010000 */
[----:B------:R-:W-:Y:S01]  /*4230*/  STS [R238+0x2400], R14 ;  /* 0x0024000eee007388 */ /* 0x000fe20000000800 */
[--C-:B------:R-:W-:Y:S02]  /*4240*/  FADD.FTZ R46, R46, -R0.reuse ;  /* 0x800000002e2e7221 */ /* 0x100fe40000010000 */
[--C-:B------:R-:W-:Y:S01]  /*4250*/  FADD.FTZ R59, R59, -R0.reuse ;  /* 0x800000003b3b7221 */ /* 0x100fe20000010000 */
[----:B------:R-:W-:Y:S01]  /*4260*/  STS [R239+0x2000], R20 ;  /* 0x00200014ef007388 */ /* 0x000fe20000000800 */
[----:B------:R-:W-:Y:S02]  /*4270*/  FMUL.FTZ R46, R31, R46 ;  /* 0x0000002e1f2e7220 */ /* 0x000fe40000410000 */
[--C-:B------:R-:W-:Y:S01]  /*4280*/  FADD.FTZ R58, R58, -R0.reuse ;  /* 0x800000003a3a7221 */ /* 0x100fe20000010000 */
[----:B------:R-:W-:Y:S01]  /*4290*/  STS [R239+0x2400], R12 ;  /* 0x0024000cef007388 */ /* 0x000fe20000000800 */
[--C-:B------:R-:W-:Y:S02]  /*42a0*/  FADD.FTZ R63, R63, -R0.reuse ;  /* 0x800000003f3f7221 */ /* 0x100fe40000010000 */
[----:B------:R-:W-:Y:S01]  /*42b0*/  FMUL.FTZ R58, R29, R58 ;  /* 0x0000003a1d3a7220 */ /* 0x000fe20000410000 */
[----:B------:R1:W-:Y:S01]  /*42c0*/  STS [R238+0x3000], R4 ;  /* 0x00300004ee007388 */ /* 0x0003e20000000800 */
[C---:B--2---:R-:W-:Y:S01]  /*42d0*/  F2FP.BF16.PACK_AB R2, R28.reuse, R29 ;  /* 0x0000001d1c02723e */ /* 0x044fe200000010ff */
[----:B------:R-:W-:Y:S02]  /*42e0*/  FMUL.FTZ R3, R28, R59 ;  /* 0x0000003b1c037220 */ /* 0x000fe40000410000 */
[----:B------:R-:W-:Y:S02]  /*42f0*/  FADD.FTZ R62, R62, -R0 ;  /* 0x800000003e3e7221 */ /* 0x000fe40000010000 */
[----:B------:R2:W-:Y:S01]  /*4300*/  STS [R238+0x3400], R2 ;  /* 0x00340002ee007388 */ /* 0x0005e20000000800 */
[----:B---3--:R-:W-:Y:S01]  /*4310*/  FMUL.FTZ R0, R236, R63 ;  /* 0x0000003fec007220 */ /* 0x008fe20000410000 */
[----:B------:R-:W-:Y:S01]  /*4320*/  F2FP.BF16.PACK_AB R3, R3, R58 ;  /* 0x0000003a0303723e */ /* 0x000fe200000010ff */
[----:B------:R-:W-:Y:S01]  /*4330*/  FMUL.FTZ R62, R27, R62 ;  /* 0x0000003e1b3e7220 */ /* 0x000fe20000410000 */
[----:B------:R-:W-:Y:S04]  /*4340*/  STS [R239+0x3000], R5 ;  /* 0x00300005ef007388 */ /* 0x000fe80000000800 */
[----:B------:R-:W-:Y:S01]  /*4350*/  F2FP.BF16.PACK_AB R0, R0, R62 ;  /* 0x0000003e0000723e */ /* 0x000fe200000010ff */
[----:B-1----:R-:W-:Y:S05]  /*4360*/  FMUL.FTZ R4, R30, R47 ;  /* 0x0000002f1e047220 */ /* 0x002fea0000410000 */
[----:B------:R-:W-:Y:S02]  /*4370*/  F2FP.BF16.PACK_AB R4, R4, R46 ;  /* 0x0000002e0404723e */ /* 0x000fe400000010ff */
[----:B--2---:R-:W-:Y:S05]  /*4380*/  F2FP.BF16.PACK_AB R2, R236, R27 ;  /* 0x0000001bec02723e */ /* 0x004fea00000010ff */
[----:B------:R1:W-:Y:S04]  /*4390*/  STS [R239+0x3400], R2 ;  /* 0x00340002ef007388 */ /* 0x0003e80000000800 */
[----:B------:R-:W-:Y:S01]  /*43a0*/  BAR.SYNC.DEFER_BLOCKING 0x0 ;  /* 0x0000000000007b1d */ /* 0x000fe20000010000 */
[----:B-1----:R-:W-:Y:S07]  /*43b0*/  F2FP.BF16.PACK_AB R2, R43, R42 ;  /* 0x0000002a2b02723e */ /* 0x002fee00000010ff */
        /* <DEDUP_REMOVED lines=11> */
[C---:B-1----:R-:W-:Y:S03]  /*4470*/  IADD3 R2, R227.reuse, UR4, RZ ;  /* 0x00000004e3027c10 */ /* 0x042fe6000fffe0ff */
[----:B------:R-:W-:Y:S01]  /*4480*/  STS [R239+0x6400], R18 ;  /* 0x00640012ef007388 */ /* 0x000fe20000000800 */
[----:B------:R-:W-:Y:S03]  /*4490*/  SHF.L.U32 R2, R2, 0x1, RZ ;  /* 0x0000000102027819 */ /* 0x000fe600000006ff */
[----:B------:R-:W-:Y:S04]  /*44a0*/  STS [R238+0x7000], R10 ;  /* 0x0070000aee007388 */ /* 0x000fe80000000800 */
[----:B------:R1:W-:Y:S04]  /*44b0*/  STS [R238+0x7400], R3 ;  /* 0x00740003ee007388 */ /* 0x0003e80000000800 */
[----:B------:R-:W-:Y:S04]  /*44c0*/  STS [R239+0x7000], R11 ;  /* 0x0070000bef007388 */ /* 0x000fe80000000800 */
[----:B------:R2:W-:Y:S04]  /*44d0*/  STS [R239+0x7400], R0 ;  /* 0x00740000ef007388 */ /* 0x0005e80000000800 */
[----:B------:R-:W-:Y:S08]  /*44e0*/  LDSM.16.MT88.4 R4, [R217+0x20480] ;  /* 0x02048000d904783b */ /* 0x000ff00000004200 */
[----:B------:R-:W3:Y:S01]  /*44f0*/  LDSM.16.MT88.4 R8, [R2+0x18080] ;  /* 0x018080000208783b */ /* 0x000ee20000004200 */
[C---:B-1----:R-:W-:Y:S07]  /*4500*/  SHF.L.U32 R3, R220.reuse, 0x1, RZ ;  /* 0x00000001dc037819 */ /* 0x042fee00000006ff */
[----:B------:R-:W1:Y:S01]  /*4510*/  LDSM.16.MT88.4 R12, [R216+0x20480] ;  /* 0x02048000d80c783b */ /* 0x000e620000004200 */
[----:B--2---:R-:W-:Y:S07]  /*4520*/  SHF.L.U32 R0, R227, 0x1, RZ ;  /* 0x00000001e3007819 */ /* 0x004fee00000006ff */
[----:B------:R-:W2:Y:S08]  /*4530*/  LDSM.16.MT88.4 R16, [R217+0x22480] ;  /* 0x02248000d910783b */ /* 0x000eb00000004200 */
[----:B------:R-:W4:Y:S08]  /*4540*/  LDSM.16.MT88.4 R20, [R216+0x22480] ;  /* 0x02248000d814783b */ /* 0x000f300000004200 */
[----:B------:R-:W5:Y:S01]  /*4550*/  LDSM.16.MT88.4 R24, [R2+0x1a080] ;  /* 0x01a080000218783b */ /* 0x000f620000004200 */
[-C--:B---3--:R-:W-:Y:S07]  /*4560*/  HMMA.16816.F32.BF16 R68, R4, R8.reuse, R68 ;  /* 0x000000080444723c */ /* 0x088fee0000041844 */
[----:B------:R-:W-:Y:S01]  /*4570*/  LDSM.16.MT88.4 R28, [R217+0x20c80] ;  /* 0x020c8000d91c783b */ /* 0x000fe20000004200 */
[-C--:B-1----:R-:W-:Y:S07]  /*4580*/  HMMA.16816.F32.BF16 R72, R12, R8.reuse, R72 ;  /* 0x000000080c48723c */ /* 0x082fee0000041848 */
[----:B------:R-:W1:Y:S01]  /*4590*/  LDSM.16.MT88.4 R32, [R2+0x18880] ;  /* 0x018880000220783b */ /* 0x000e620000004200 */
[-C--:B--2---:R-:W-:Y:S07]  /*45a0*/  HMMA.16816.F32.BF16 R76, R16, R8.reuse, R76 ;  /* 0x00000008104c723c */ /* 0x084fee000004184c */
        /* <DEDUP_REMOVED lines=62> */
[----:B------:R1:W4:Y:S06]  /*4990*/  LDSM.16.M88.4 R36, [R3+0x24480] ;  /* 0x024480000324783b */ /* 0x00032c0000000200 */
[----:B------:R-:W-:Y:S01]  /*49a0*/  SHF.L.U32 R4, R220, 0x1, RZ ;  /* 0x00000001dc047819 */ /* 0x000fe200000006ff */
[-C--:B--2---:R-:W-:Y:S01]  /*49b0*/  HMMA.16816.F32.BF16 R68, R32, R52.reuse, R68 ;  /* 0x000000342044723c */ /* 0x084fe20000041844 */
[----:B------:R1:W2:Y:S04]  /*49c0*/  LDSM.16.M88.4 R28, [R3+0x25480] ;  /* 0x02548000031c783b */ /* 0x0002a80000000200 */
[----:B------:R-:W-:Y:S03]  /*49d0*/  IADD3 R208, R4, R209, RZ ;  /* 0x000000d104d07210 */ /* 0x000fe60007ffe0ff */
[-C--:B------:R-:W-:Y:S01]  /*49e0*/  HMMA.16816.F32.BF16 R72, R56, R52.reuse, R72 ;  /* 0x000000343848723c */ /* 0x080fe20000041848 */
[----:B------:R1:W1:Y:S07]  /*49f0*/  LDSM.16.MT88.4 R16, [R0+0x80] ;  /* 0x000080000010783b */ /* 0x00026e0000004200 */
        /* <DEDUP_REMOVED lines=20> */
[----:B-12-4-:R-:W2:Y:S01]  /*4b40*/  LDL.64 R212, [R1+0x10] ;  /* 0x0000100001d47983 */ /* 0x016ea20000100a00 */
[----:B------:R-:W-:Y:S01]  /*4b50*/  USHF.R.S32.HI UR4, URZ, 0x1f, UR19 ;  /* 0x0000001f3f047899 */ /* 0x000fe20008011413 */
[----:B------:R-:W-:Y:S01]  /*4b60*/  IMAD.MOV.U32 R11, RZ, RZ, c[0x0][0x208] ;  /* 0x00008200ff0b7624 */ /* 0x000fe200078e00ff */
[----:B------:R-:W-:Y:S01]  /*4b70*/  ULDC.64 UR6, c[0x0][0x208] ;  /* 0x0000820000067ab9 */ /* 0x000fe20000000a00 */
[----:B------:R-:W3:Y:S01]  /*4b80*/  LDL.64 R214, [R1] ;  /* 0x0000000001d67983 */ /* 0x000ee20000100a00 */
[----:B------:R-:W-:Y:S01]  /*4b90*/  UIMAD UR4, UR4, UR6, URZ ;  /* 0x00000006040472a4 */ /* 0x000fe2000f8e023f */
[----:B------:R-:W-:Y:S01]  /*4ba0*/  IMAD.MOV.U32 R7, RZ, RZ, 0x6 ;  /* 0x00000006ff077424 */ /* 0x000fe200078e00ff */
[----:B------:R-:W-:Y:S01]  /*4bb0*/  UIMAD.WIDE.U32 UR26, UR19, UR6, URZ ;  /* 0x00000006131a72a5 */ /* 0x000fe2000f8e003f */
[----:B------:R-:W1:Y:S01]  /*4bc0*/  S2R R8, SR_CTAID.Y ;  /* 0x0000000000087919 */ /* 0x000e620000002600 */
[----:B------:R-:W-:Y:S01]  /*4bd0*/  UIMAD UR4, UR19, UR7, UR4 ;  /* 0x00000007130472a4 */ /* 0x000fe2000f8e0204 */
[C---:B------:R-:W-:Y:S01]  /*4be0*/  IMAD.SHL.U32 R10, R11.reuse, 0x40, RZ ;  /* 0x000000400b0a7824 */ /* 0x040fe200078e00ff */
[----:B------:R-:W-:Y:S01]  /*4bf0*/  SHF.L.U64.HI R11, R11, R7, c[0x0][0x20c] ;  /* 0x000083000b0b7619 */ /* 0x000fe20000010207 */
[----:B------:R-:W-:Y:S01]  /*4c00*/  USHF.L.U32 UR19, UR19, 0x6, URZ ;  /* 0x0000000613137899 */ /* 0x000fe2000800063f */
[----:B------:R-:W-:Y:S01]  /*4c10*/  IMAD.U32 R4, RZ, RZ, UR26 ;  /* 0x0000001aff047e24 */ /* 0x000fe2000f8e00ff */
[----:B------:R-:W-:Y:S01]  /*4c20*/  UIADD3 UR4, UR27, UR4, URZ ;  /* 0x000000041b047290 */ /* 0x000fe2000fffe03f */
[----:B------:R-:W-:Y:S02]  /*4c30*/  IMAD.U32 R6, RZ, RZ, UR26 ;  /* 0x0000001aff067e24 */ /* 0x000fe4000f8e00ff */
[----:B------:R-:W-:Y:S03]  /*4c40*/  IMAD.MOV.U32 R7, RZ, RZ, R251 ;  /* 0x000000ffff077224 */ /* 0x000fe600078e00fb */
[----:B------:R-:W-:Y:S01]  /*4c50*/  IMAD.U32 R5, RZ, RZ, UR4 ;  /* 0x00000004ff057e24 */ /* 0x000fe2000f8e00ff */
[----:B-1----:R-:W-:Y:S05]  /*4c60*/  SHF.R.S32.HI R9, RZ, 0x1f, R8 ;  /* 0x0000001fff097819 */ /* 0x002fea0000011408 */
[----:B------:R-:W-:Y:S04]  /*4c70*/  IMAD R9, R9, c[0x0][0x288], RZ ;  /* 0x0000a20009097a24 */ /* 0x000fe800078e02ff */
[----:B------:R-:W-:Y:S01]  /*4c80*/  IMAD R9, R8, c[0x0][0x28c], R9 ;  /* 0x0000a30008097a24 */ /* 0x000fe200078e0209 */
[----:B--2---:R-:W-:Y:S04]  /*4c90*/  LEA R4, P1, R4, R212, 0x7 ;  /* 0x000000d404047211 */ /* 0x004fe800078238ff */
[----:B------:R-:W-:Y:S01]  /*4ca0*/  LEA.HI.X R5, R6, R213, R5, 0x7, P1 ;  /* 0x000000d506057211 */ /* 0x000fe200008f3c05 */
[----:B------:R-:W-:Y:S01]  /*4cb0*/  IMAD.MOV.U32 R6, RZ, RZ, R250 ;  /* 0x000000ffff067224 */ /* 0x000fe200078e00fa */
[----:B------:R-:W-:Y:S03]  /*4cc0*/  IADD3 R12, P2, P1, R10, 0x80, R4 ;  /* 0x000000800a0c7810 */ /* 0x000fe6000795e004 */
[----:B------:R-:W-:Y:S01]  /*4cd0*/  IMAD.WIDE.U32 R6, R8, c[0x0][0x288], R6 ;  /* 0x0000a20008067a25 */ /* 0x000fe200078e0006 */
[----:B------:R-:W-:Y:S04]  /*4ce0*/  IADD3.X R13, R11, RZ, R5, P2, P1 ;  /* 0x000000ff0b0d7210 */ /* 0x000fe800017e2405 */
[----:B------:R-:W-:Y:S04]  /*4cf0*/  IADD3 R8, P1, R6, UR8, RZ ;  /* 0x0000000806087c10 */ /* 0x000fe8000ff3e0ff */
[----:B------:R-:W-:Y:S01]  /*4d00*/  IADD3.X R7, R7, UR14, R9, P1, !PT ;  /* 0x0000000e07077c10 */ /* 0x000fe20008ffe409 */
[----:B------:R-:W-:Y:S01]  /*4d10*/  IMAD.U32 R9, RZ, RZ, UR19 ;  /* 0x00000013ff097e24 */ /* 0x000fe2000f8e00ff */
[C---:B------:R-:W-:Y:S04]  /*4d20*/  LEA R6, P1, R8.reuse, c[0x0][0x280], 0x2 ;  /* 0x0000a00008067a11 */ /* 0x040fe800078210ff */
[----:B------:R-:W-:Y:S02]  /*4d30*/  LEA.HI.X R7, R8, c[0x0][0x284], R7, 0x2, P1 ;  /* 0x0000a10008077a11 */ /* 0x000fe400008f1407 */
[----:B------:R-:W-:Y:S04]  /*4d40*/  MOV R8, UR19 ;  /* 0x0000001300087c02 */ /* 0x000fe80008000f00 */
[----:B------:R-:W-:Y:S01]  /*4d50*/  LEA R8, P1, R8, R6, 0x2 ;  /* 0x0000000608087211 */ /* 0x000fe200078210ff */
[----:B------:R-:W-:Y:S03]  /*4d60*/  IMAD.U32 R6, RZ, RZ, UR19 ;  /* 0x00000013ff067e24 */ /* 0x000fe6000f8e00ff */
[----:B------:R-:W-:Y:S02]  /*4d70*/  LEA.HI.X.SX32 R9, R9, R7, 0x2, P1 ;  /* 0x0000000709097211 */ /* 0x000fe400008f16ff */
[----:B------:R-:W-:Y:S02]  /*4d80*/  IADD3 R10, P1, R10, R4, RZ ;  /* 0x000000040a0a7210 */ /* 0x000fe40007f3e0ff */
[----:B---3--:R-:W-:Y:S01]  /*4d90*/  IADD3 R7, -R214, c[0x0][0x168], -R6 ;  /* 0x00005a00d6077a10 */ /* 0x008fe20007ffe906 */
[----:B------:R-:W-:Y:S02]  /*4da0*/  IMAD.U32 R6, RZ, RZ, UR23 ;  /* 0x00000017ff067e24 */ /* 0x000fe4000f8e00ff */
[----:B------:R-:W-:Y:S01]  /*4db0*/  IMAD.X R11, R11, 0x1, R5, P1 ;  /* 0x000000010b0b7824 */ /* 0x000fe200008e0605 */
[C---:B------:R-:W-:Y:S02]  /*4dc0*/  ISETP.LT.OR P1, PT, R7.reuse, 0x1, P4 ;  /* 0x000000010700780c */ /* 0x040fe40002721670 */
[----:B------:R-:W-:Y:S11]  /*4dd0*/  LEA R6, R6, R252, 0xe ;  /* 0x000000fc06067211 */ /* 0x000ff600078e70ff */
[----:B------:R-:W-:Y:S01]  /*4de0*/  @!PT LDS RZ, [RZ] ;  /* 0x00000000fffff984 */ /* 0x000fe20000000800 */
[----:B------:R-:W-:Y:S01]  /*4df0*/  @!PT LDS RZ, [RZ] ;  /* 0x00000000fffff984 */ /* 0x000fe20000000800 */
[----:B------:R-:W-:Y:S01]  /*4e00*/  @!PT LDS RZ, [RZ] ;  /* 0x00000000fffff984 */ /* 0x000fe20000000800 */
[----:B------:R1:W-:Y:S01]  /*4e10*/  LDGSTS.E.BYPASS.LTC128B.128 [R6], [R4.64], !P1 ;  /* 0x0000000004067fae */ /* 0x0003e2000c901d54 */
[C---:B------:R-:W-:Y:S11]  /*4e20*/  ISETP.LT.OR P1, PT, R7.reuse, 0x1, P6 ;  /* 0x000000010700780c */ /* 0x040ff60003721670 */
[----:B------:R-:W-:Y:S02]  /*4e30*/  @!UPT UIADD3 URZ, URZ, URZ, URZ ;  /* 0x0000003f3f3ff290 */ /* 0x000fe4000fffe03f */
[----:B------:R1:W-:Y:S01]  /*4e40*/  LDGSTS.E.BYPASS.LTC128B.128 [R6+0x2000], [R4.64+0x80], !P1 ;  /* 0x0200008004067fae */ /* 0x0003e2000c901d54 */
[C---:B------:R-:W-:Y:S11]  /*4e50*/  ISETP.LT.OR P1, PT, R7.reuse, 0x21, P4 ;  /* 0x000000210700780c */ /* 0x040ff60002721670 */
[----:B------:R-:W-:Y:S02]  /*4e60*/  @!UPT UIADD3 URZ, URZ, URZ, URZ ;  /* 0x0000003f3f3ff290 */ /* 0x000fe4000fffe03f */
[----:B------:R2:W-:Y:S01]  /*4e70*/  LDGSTS.E.BYPASS.LTC128B.128 [R6+0x1000], [R10.64], !P1 ;  /* 0x010000000a067fae */ /* 0x0005e2000c901d54 */
[----:B------:R-:W-:Y:S01]  /*4e80*/  ISETP.LT.OR P1, PT, R7, 0x21, P6 ;  /* 0x000000210700780c */ /* 0x000fe20003721670 */
[----:B-1----:R-:W-:Y:S11]  /*4e90*/  IMAD.U32 R4, RZ, RZ, UR23 ;  /* 0x00000017ff047e24 */ /* 0x002ff6000f8e00ff */
[----:B------:R-:W-:Y:S01]  /*4ea0*/  @!UPT UIADD3 URZ, URZ, URZ, URZ ;  /* 0x0000003f3f3ff290 */ /* 0x000fe2000fffe03f */
[----:B------:R2:W-:Y:S01]  /*4eb0*/  LDGSTS.E.BYPASS.LTC128B.128 [R6+0x3000], [R12.64], !P1 ;  /* 0x030000000c067fae */ /* 0x0005e2000c901d54 */
[----:B------:R-:W-:Y:S04]  /*4ec0*/  @!P3 IMAD R4, R4, 0x40, R250 ;  /* 0x000000400404b824 */ /* 0x000fe800078e02fa */
[----:B------:R-:W-:Y:S05]  /*4ed0*/  @!P3 IMAD.SHL.U32 R4, R4, 0x4, RZ ;  /* 0x000000040404b824 */ /* 0x000fea00078e00ff */
[----:B------:R2:W-:Y:S02]  /*4ee0*/  @!P3 LDGSTS.E.BYPASS.LTC128B.128 [R4+0x20280], [R8.64] ;  /* 0x202800000804bfae */ /* 0x0005e4000b901d54 */
.L_x_1098:
[-C--:B-12-4-:R-:W-:Y:S01]  /*4ef0*/  HMMA.16816.F32.BF16 R4, R36, R16.reuse, RZ ;  /* 0x000000102404723c */ /* 0x096fe200000418ff */
[----:B------:R-:W-:Y:S01]  /*4f00*/  LDSM.16.MT88.4 R56, [R0+0x1080] ;  /* 0x001080000038783b */ /* 0x000fe20000004200 */
[----:B------:R-:W-:Y:S02]  /*4f10*/  ULDC.64 UR6, c[0x0][0x238] ;  /* 0x00008e0000067ab9 */ /* 0x000fe40000000a00 */
[----:B------:R-:W-:Y:S01]  /*4f20*/  IMAD.IADD R210, R3, 0x1, R225 ;  /* 0x0000000103d27824 */ /* 0x000fe200078e02e1 */
[----:B------:R-:W-:Y:S01]  /*4f30*/  USHF.R.S32.HI UR19, URZ, 0x1f, UR10 ;  /* 0x0000001f3f137899 */ /* 0x000fe2000801140a */
[----:B------:R-:W2:Y:S01]  /*4f40*/  LDL.64 R212, [R1+0x18] ;  /* 0x0000180001d47983 */ /* 0x000ea20000100a00 */
[----:B------:R-:W-:Y:S01]  /*4f50*/  USHF.L.U32 UR26, UR24, 0xd, URZ ;  /* 0x0000000d181a7899 */ /* 0x000fe2000800063f */
[C---:B------:R-:W-:Y:S01]  /*4f60*/  HMMA.16816.F32.BF16 R8, R28.reuse, R16, RZ ;  /* 0x000000101c08723c */ /* 0x040fe200000418ff */
[----:B------:R-:W-:Y:S02]  /*4f70*/  UIMAD UR4, UR19, UR6, URZ ;  /* 0x00000006130472a4 */ /* 0x000fe4000f8e023f */
[----:B------:R-:W1:Y:S01]  /*4f80*/  LDSM.16.M88.4 R52, [R210+0x24480] ;  /* 0x02448000d234783b */ /* 0x000e620000000200 */
[----:B------:R-:W-:Y:S01]  /*4f90*/  IMAD.IADD R204, R209, 0x1, R210 ;  /* 0x00000001d1cc7824 */ /* 0x000fe200078e02d2 */
[----:B------:R-:W-:Y:S02]  /*4fa0*/  UIMAD UR4, UR10, UR7, UR4 ;  /* 0x000000070a0472a4 */ /* 0x000fe4000f8e0204 */
[----:B------:R-:W-:Y:S01]  /*4fb0*/  UIADD3 UR24, UR24, 0x1, URZ ;  /* 0x0000000118187890 */ /* 0x000fe2000fffe03f */
[-C--:B------:R-:W-:Y:S01]  /*4fc0*/  HMMA.16816.F32.BF16 R12, R28, R18.reuse, RZ ;  /* 0x000000121c0c723c */ /* 0x080fe200000418ff */
[----:B------:R-:W-:Y:S01]  /*4fd0*/  ULDC.64 UR6, c[0x0][0x240] ;  /* 0x0000900000067ab9 */ /* 0x000fe20000000a00 */
[----:B------:R-:W3:Y:S01]  /*4fe0*/  LDSM.16.M88.4 R60, [R210+0x25480] ;  /* 0x02548000d23c783b */ /* 0x000ee20000000200 */
[----:B------:R-:W-:Y:S02]  /*4ff0*/  UIMAD UR6, UR17, UR6, URZ ;  /* 0x00000006110672a4 */ /* 0x000fe4000f8e023f */
[----:B------:R-:W-:Y:S02]  /*5000*/  UISETP.GE.AND UP0, UPT, UR24, UR22, UPT ;  /* 0x000000161800728c */ /* 0x000fe4000bf06270 */
[----:B------:R-:W-:Y:S01]  /*5010*/  LDSM.16.MT88.4 R64, [R0+0x1880] ;  /* 0x001880000040783b */ /* 0x000fe20000004200 */
[C---:B------:R-:W-:Y:S01]  /*5020*/  HMMA.16816.F32.BF16 R16, R36.reuse, R18, RZ ;  /* 0x000000122410723c */ /* 0x040fe200000418ff */
[----:B------:R-:W-:Y:S02]  /*5030*/  UIMAD UR6, UR18, UR7, UR6 ;  /* 0x00000007120672a4 */ /* 0x000fe4000f8e0206 */
[----:B------:R-:W-:Y:S01]  /*5040*/  UIADD3 UR7, UR5, 0x1, URZ ;  /* 0x0000000105077890 */ /* 0x000fe2000fffe03f */
[----:B------:R-:W0:Y:S01]  /*5050*/  LDGDEPBAR ;  /* 0x00000000000079af */ /* 0x000e220000000000 */
[----:B------:R-:W-:Y:S02]  /*5060*/  UISETP.GE.AND UP3, UPT, UR5, 0x1, UPT ;  /* 0x000000010500788c */ /* 0x000fe4000bf66270 */
[----:B------:R-:W-:Y:S01]  /*5070*/  UISETP.GE.AND UP2, UPT, UR25, 0x1, UPT ;  /* 0x000000011900788c */ /* 0x000fe2000bf46270 */
[-C--:B------:R-:W-:Y:S01]  /*5080*/  HMMA.16816.F32.BF16 R20, R36, R40.reuse, RZ ;  /* 0x000000282414723c */ /* 0x080fe200000418ff */
[----:B------:R-:W-:Y:S02]  /*5090*/  UISETP.GE.AND UP1, UPT, UR23, 0x1, UPT ;  /* 0x000000011700788c */ /* 0x000fe4000bf26270 */
[----:B------:R-:W-:Y:S05]  /*50a0*/  USEL UR5, UR7, URZ, !UP3 ;  /* 0x0000003f07057287 */ /* 0x000fea000d800000 */
[C---:B------:R-:W-:Y:S08]  /*50b0*/  HMMA.16816.F32.BF16 R24, R28.reuse, R40, RZ ;  /* 0x000000281c18723c */ /* 0x040ff000000418ff */
[-C--:B------:R-:W-:Y:S08]  /*50c0*/  HMMA.16816.F32.BF16 R28, R28, R42.reuse, RZ ;  /* 0x0000002a1c1c723c */ /* 0x080ff000000418ff */
[----:B------:R-:W-:Y:S01]  /*50d0*/  HMMA.16816.F32.BF16 R32, R36, R42, RZ ;  /* 0x0000002a2420723c */ /* 0x000fe200000418ff */
[----:B------:R-:W4:Y:S05]  /*50e0*/  LDSM.16.MT88.4 R36, [R0+0x5080] ;  /* 0x005080000024783b */ /* 0x000f2a0000004200 */
[----:B------:R-:W5:Y:S02]  /*50f0*/  LDSM.16.M88.4 R40, [R204+0x24480] ;  /* 0x02448000cc28783b */ /* 0x000f640000000200 */
[-C--:B------:R-:W-:Y:S03]  /*5100*/  HMMA.16816.F32.BF16 R4, R44, R48.reuse, R4 ;  /* 0x000000302c04723c */ /* 0x080fe60000041804 */
[----:B------:R-:W1:Y:S05]  /*5110*/  LDSM.16.M88.4 R204, [R204+0x25480] ;  /* 0x02548000cccc783b */ /* 0x000e6a0000000200 */
        /* <DEDUP_REMOVED lines=9> */
[----:B------:R-:W5:Y:S05]  /*51b0*/  LDSM.16.MT88.4 R44, [R0+0x5880] ;  /* 0x00588000002c783b */ /* 0x000f6a0000004200 */
[----:B------:R-:W5:Y:S02]  /*51c0*/  LDSM.16.M88.4 R200, [R3+0x27480] ;  /* 0x0274800003c8783b */ /* 0x000f640000000200 */
[-C--:B-1----:R-:W-:Y:S08]  /*51d0*/  HMMA.16816.F32.BF16 R4, R52, R56.reuse, R4 ;  /* 0x000000383404723c */ /* 0x082ff00000041804 */
[C---:B---3--:R-:W-:Y:S08]  /*51e0*/  HMMA.16816.F32.BF16 R8, R60.reuse, R56, R8 ;  /* 0x000000383c08723c */ /* 0x048ff00000041808 */
[-C--:B------:R-:W-:Y:S08]  /*51f0*/  HMMA.16816.F32.BF16 R12, R60, R58.reuse, R12 ;  /* 0x0000003a3c0c723c */ /* 0x080ff0000004180c */
[C---:B------:R-:W-:Y:S01]  /*5200*/  HMMA.16816.F32.BF16 R16, R52.reuse, R58, R16 ;  /* 0x0000003a3410723c */ /* 0x040fe20000041810 */
[----:B------:R-:W-:Y:S07]  /*5210*/  LDSM.16.MT88.4 R56, [R0+0x2880] ;  /* 0x002880000038783b */ /* 0x000fee0000004200 */
[-C--:B----4-:R-:W-:Y:S08]  /*5220*/  HMMA.16816.F32.BF16 R20, R52, R36.reuse, R20 ;  /* 0x000000243414723c */ /* 0x090ff00000041814 */
[C---:B------:R-:W-:Y:S08]  /*5230*/  HMMA.16816.F32.BF16 R24, R60.reuse, R36, R24 ;  /* 0x000000243c18723c */ /* 0x040ff00000041818 */
[-C--:B------:R-:W-:Y:S01]  /*5240*/  HMMA.16816.F32.BF16 R28, R60, R38.reuse, R28 ;  /* 0x000000263c1c723c */ /* 0x080fe2000004181c */
[----:B------:R-:W-:Y:S07]  /*5250*/  LDSM.16.M88.4 R60, [R208+0x27480] ;  /* 0x02748000d03c783b */ /* 0x000fee0000000200 */
[----:B------:R-:W-:Y:S01]  /*5260*/  HMMA.16816.F32.BF16 R32, R52, R38, R32 ;  /* 0x000000263420723c */ /* 0x000fe20000041820 */
[----:B------:R-:W1:Y:S05]  /*5270*/  LDSM.16.MT88.4 R36, [R0+0x6080] ;  /* 0x006080000024783b */ /* 0x000e6a0000004200 */
[----:B------:R-:W3:Y:S02]  /*5280*/  LDSM.16.M88.4 R52, [R208+0x26480] ;  /* 0x02648000d034783b */ /* 0x000ee40000000200 */
[-C--:B-----5:R-:W-:Y:S08]  /*5290*/  HMMA.16816.F32.BF16 R4, R40, R64.reuse, R4 ;  /* 0x000000402804723c */ /* 0x0a0ff00000041804 */
        /* <DEDUP_REMOVED lines=8> */
[----:B------:R-:W4:Y:S05]  /*5320*/  LDSM.16.MT88.4 R40, [R0+0x6880] ;  /* 0x006880000028783b */ /* 0x000f2a0000004200 */
        /* <DEDUP_REMOVED lines=10> */
[----:B------:R-:W5:Y:S02]  /*53d0*/  LDSM.16.M88.4 R48, [R210+0x27480] ;  /* 0x02748000d230783b */ /* 0x000f640000000200 */
[-C--:B---3--:R-:W-:Y:S08]  /*53e0*/  HMMA.16816.F32.BF16 R4, R52, R56.reuse, R4 ;  /* 0x000000383404723c */ /* 0x088ff00000041804 */
[C---:B------:R-:W-:Y:S08]  /*53f0*/  HMMA.16816.F32.BF16 R8, R60.reuse, R56, R8 ;  /* 0x000000383c08723c */ /* 0x040ff00000041808 */
[-C--:B------:R-:W-:Y:S08]  /*5400*/  HMMA.16816.F32.BF16 R12, R60, R58.reuse, R12 ;  /* 0x0000003a3c0c723c */ /* 0x080ff0000004180c */
[C---:B------:R-:W-:Y:S01]  /*5410*/  HMMA.16816.F32.BF16 R16, R52.reuse, R58, R16 ;  /* 0x0000003a3410723c */ /* 0x040fe20000041810 */
[----:B------:R-:W3:Y:S07]  /*5420*/  LDSM.16.MT88.4 R56, [R0+0x7080] ;  /* 0x007080000038783b */ /* 0x000eee0000004200 */
[-C--:B----4-:R-:W-:Y:S08]  /*5430*/  HMMA.16816.F32.BF16 R20, R52, R40.reuse, R20 ;  /* 0x000000283414723c */ /* 0x090ff00000041814 */
[C---:B------:R-:W-:Y:S07]  /*5440*/  HMMA.16816.F32.BF16 R24, R60.reuse, R40, R24 ;  /* 0x000000283c18723c */ /* 0x040fee0000041818 */
[----:B------:R-:W-:Y:S01]  /*5450*/  IADD3 R40, R225, R3, R209 ;  /* 0x00000003e1287210 */ /* 0x000fe20007ffe0d1 */
[-C--:B------:R-:W-:Y:S04]  /*5460*/  HMMA.16816.F32.BF16 R28, R60, R42.reuse, R28 ;  /* 0x0000002a3c1c723c */ /* 0x080fe8000004181c */
[----:B------:R-:W4:Y:S04]  /*5470*/  LDSM.16.M88.4 R60, [R40+0x26480] ;  /* 0x02648000283c783b */ /* 0x000f280000000200 */
[----:B------:R-:W-:Y:S01]  /*5480*/  HMMA.16816.F32.BF16 R32, R52, R42, R32 ;  /* 0x0000002a3420723c */ /* 0x000fe20000041820 */
[----:B------:R-:W2:Y:S05]  /*5490*/  LDSM.16.M88.4 R40, [R40+0x27480] ;  /* 0x027480002828783b */ /* 0x000eaa0000000200 */
[----:B------:R-:W-:Y:S02]  /*54a0*/  LDSM.16.MT88.4 R52, [R216+0x27c80] ;  /* 0x027c8000d834783b */ /* 0x000fe40000004200 */
[-C--:B-1----:R-:W-:Y:S08]  /*54b0*/  HMMA.16816.F32.BF16 R4, R36, R44.reuse, R4 ;  /* 0x0000002c2404723c */ /* 0x082ff00000041804 */
[C---:B-----5:R-:W-:Y:S08]  /*54c0*/  HMMA.16816.F32.BF16 R8, R48.reuse, R44, R8 ;  /* 0x0000002c3008723c */ /* 0x060ff00000041808 */
[-C--:B------:R-:W-:Y:S08]  /*54d0*/  HMMA.16816.F32.BF16 R12, R48, R46.reuse, R12 ;  /* 0x0000002e300c723c */ /* 0x080ff0000004180c */
[C---:B------:R-:W-:Y:S01]  /*54e0*/  HMMA.16816.F32.BF16 R16, R36.reuse, R46, R16 ;  /* 0x0000002e2410723c */ /* 0x040fe20000041810 */
[----:B------:R1:W5:Y:S07]  /*54f0*/  LDSM.16.MT88.4 R44, [R0+0x7880] ;  /* 0x00788000002c783b */ /* 0x00036e0000004200 */
[-C--:B---3--:R-:W-:Y:S08]  /*5500*/  HMMA.16816.F32.BF16 R20, R36, R56.reuse, R20 ;  /* 0x000000382414723c */ /* 0x088ff00000041814 */
[C---:B------:R-:W-:Y:S08]  /*5510*/  HMMA.16816.F32.BF16 R24, R48.reuse, R56, R24 ;  /* 0x000000383018723c */ /* 0x040ff00000041818 */
[-C--:B------:R-:W-:Y:S01]  /*5520*/  HMMA.16816.F32.BF16 R28, R48, R58.reuse, R28 ;  /* 0x0000003a301c723c */ /* 0x080fe2000004181c */
[----:B-1----:R-:W-:Y:S07]  /*5530*/  IMAD.U32 R0, RZ, RZ, UR18 ;  /* 0x00000012ff007e24 */ /* 0x002fee000f8e00ff */
[----:B------:R-:W-:Y:S07]  /*5540*/  HMMA.16816.F32.BF16 R32, R36, R58, R32 ;  /* 0x0000003a2420723c */ /* 0x000fee0000041820 */
[----:B------:R-:W-:Y:S01]  /*5550*/  IMAD.U32 R36, RZ, RZ, UR10 ;  /* 0x0000000aff247e24 */ /* 0x000fe2000f8e00ff */
[-C--:B----4-:R-:W-:Y:S05]  /*5560*/  HMMA.16816.F32.BF16 R4, R60, R64.reuse, R4 ;  /* 0x000000403c04723c */ /* 0x090fea0000041804 */
[----:B--2---:R-:W-:Y:S03]  /*5570*/  IMAD.WIDE.U32 R36, R36, c[0x0][0x238], R212 ;  /* 0x00008e0024247a25 */ /* 0x004fe600078e00d4 */
[C---:B------:R-:W-:Y:S04]  /*5580*/  HMMA.16816.F32.BF16 R8, R40.reuse, R64, R8 ;  /* 0x000000402808723c */ /* 0x040fe80000041808 */
[----:B------:R-:W-:Y:S01]  /*5590*/  IADD3 R37, R37, UR4, RZ ;  /* 0x0000000425257c10 */ /* 0x000fe2000fffe0ff */
[----:B------:R-:W-:Y:S03]  /*55a0*/  USHF.R.S32.HI UR4, URZ, 0x1f, UR26 ;  /* 0x0000001f3f047899 */ /* 0x000fe6000801141a */
[-C--:B------:R-:W-:Y:S04]  /*55b0*/  HMMA.16816.F32.BF16 R12, R40, R66.reuse, R12 ;  /* 0x00000042280c723c */ /* 0x080fe8000004180c */
[----:B------:R-:W-:Y:S04]  /*55c0*/  IMAD.WIDE.U32 R36, R0, c[0x0][0x240], R36 ;  /* 0x0000900000247a25 */ /* 0x000fe800078e0024 */
[C---:B------:R-:W-:Y:S01]  /*55d0*/  HMMA.16816.F32.BF16 R16, R60.reuse, R66, R16 ;  /* 0x000000423c10723c */ /* 0x040fe20000041810 */
[----:B------:R-:W-:Y:S01]  /*55e0*/  IMAD.U32 R3, RZ, RZ, UR4 ;  /* 0x00000004ff037e24 */ /* 0x000fe2000f8e00ff */
[----:B------:R-:W-:Y:S02]  /*55f0*/  UIADD3 UR4, UR23, 0x1, URZ ;  /* 0x0000000117047890 */ /* 0x000fe4000fffe03f */
[----:B------:R-:W-:Y:S02]  /*5600*/  IADD3 R0, P1, R36, UR26, RZ ;  /* 0x0000001a24007c10 */ /* 0x000fe4000ff3e0ff */
[----:B------:R-:W-:Y:S02]  /*5610*/  USEL UR23, UR4, URZ, !UP1 ;  /* 0x0000003f04177287 */ /* 0x000fe4000c800000 */
[-C--:B-----5:R-:W-:Y:S04]  /*5620*/  HMMA.16816.F32.BF16 R20, R60, R44.reuse, R20 ;  /* 0x0000002c3c14723c */ /* 0x0a0fe80000041814 */
[----:B------:R-:W-:Y:S01]  /*5630*/  IADD3.X R36, R3, UR6, R37, P1, !PT ;  /* 0x0000000603247c10 */ /* 0x000fe20008ffe425 */
[----:B------:R-:W-:Y:S01]  /*5640*/  UIADD3 UR6, UR25, 0x1, URZ ;  /* 0x0000000119067890 */ /* 0x000fe2000fffe03f */
[C---:B------:R-:W-:Y:S02]  /*5650*/  LEA R48, P1, R0.reuse, c[0x0][0x220], 0x2 ;  /* 0x0000880000307a11 */ /* 0x040fe400078210ff */
        /* <DEDUP_REMOVED lines=126> */
.L_x_1096:
[----:B------:R-:W3:Y:S01]  /*5e40*/  LDL.LU.64 R4, [R1+0x18] ;  /* 0x0000180001047983 */ /* 0x000ee20000300a00 */
[----:B------:R-:W5:Y:S01]  /*5e50*/  S2UR UR6, SR_CTAID.X ;  /* 0x00000000000679c3 */ /* 0x000f620000002500 */
[----:B------:R-:W-:Y:S01]  /*5e60*/  ULDC.64 UR4, c[0x0][0x338] ;  /* 0x0000ce0000047ab9 */ /* 0x000fe20000000a00 */
[----:B-1--4-:R-:W-:Y:S01]  /*5e70*/  MOV R8, UR18 ;  /* 0x0000001200087c02 */ /* 0x012fe20008000f00 */
[----:B------:R-:W-:Y:S01]  /*5e80*/  UISETP.NE.AND UP0, UPT, UR4, 0x1, UPT ;  /* 0x000000010400788c */ /* 0x000fe2000bf05270 */
[----:B------:R-:W-:Y:S01]  /*5e90*/  FMUL.FTZ R132, R132, c[0x0][0x298] ;  /* 0x0000a60084847a20 */ /* 0x000fe20000410000 */
[----:B------:R-:W-:-:S02]  /*5ea0*/  UIMAD.WIDE.U32 UR24, UR10, UR5, URZ ;  /* 0x000000050a1872a5 */ /* 0x000fc4000f8e003f */
[----:B------:R-:W-:-:S05]  /*5eb0*/  ULDC UR22, c[0x0][0x340] ;  /* 0x0000d00000167ab9 */ /* 0x000fca0000000800 */
[----:B------:R-:W-:Y:S02]  /*5ec0*/  UMOV UR24, UR10 ;  /* 0x0000000a00187c82 */ /* 0x000fe40008000000 */
[----:B------:R-:W-:-:S03]  /*5ed0*/  @UP0 USHF.R.U32.HI UR22, URZ, UR22, UR25 ;  /* 0x000000163f160299 */ /* 0x000fc60008011619 */
[----:B------:R-:W-:Y:S02]  /*5ee0*/  UMOV UR25, UR19 ;  /* 0x0000001300197c82 */ /* 0x000fe40008000000 */
[----:B------:R-:W-:Y:S02]  /*5ef0*/  @UP0 USHF.R.S32.HI UR7, URZ, 0x1f, UR22 ;  /* 0x0000001f3f070899 */ /* 0x000fe40008011416 */
[----:B------:R-:W-:Y:S02]  /*5f00*/  @UP0 UMOV UR24, UR22 ;  /* 0x0000001600180c82 */ /* 0x000fe40008000000 */
[----:B-----5:R-:W-:-:S03]  /*5f10*/  USHF.L.U32 UR4, UR6, 0xe, URZ ;  /* 0x0000000e06047899 */ /* 0x020fc6000800063f */
[----:B------:R-:W-:Y:S02]  /*5f20*/  @UP0 UMOV UR25, UR7 ;  /* 0x0000000700190c82 */ /* 0x000fe40008000000 */
[----:B------:R-:W-:Y:S01]  /*5f30*/  USHF.R.S32.HI UR6, URZ, 0x1f, UR4 ;  /* 0x0000001f3f067899 */ /* 0x000fe20008011404 */
        /* <DEDUP_REMOVED lines=57> */
[----:B------:R-:W-:Y:S01]  /*62d0*/  FMUL.FTZ R187, R187, c[0x0][0x298] ;  /* 0x0000a600bbbb7a20 */ /* 0x000fe20000410000 */
[----:B------:R-:W-:Y:S01]  /*62e0*/  BAR.SYNC.DEFER_BLOCKING 0x1, 0x100 ;  /* 0x0044000000007b1d */ /* 0x000fe20000010000 */
[----:B---3--:R-:W-:-:S05]  /*62f0*/  IADD3 R2, P0, R4, UR4, RZ ;  /* 0x0000000404027c10 */ /* 0x008fca000ff1e0ff */
[----:B------:R-:W-:Y:S01]  /*6300*/  ULDC.64 UR4, c[0x0][0x328] ;  /* 0x0000ca0000047ab9 */ /* 0x000fe20000000a00 */
[----:B------:R-:W-:Y:S01]  /*6310*/  MOV R5, UR25 ;  /* 0x0000001900057c02 */ /* 0x000fe20008000f00 */
[----:B------:R-:W-:Y:S01]  /*6320*/  UIMAD UR4, UR25, UR4, URZ ;  /* 0x00000004190472a4 */ /* 0x000fe2000f8e023f */
[----:B------:R-:W-:Y:S02]  /*6330*/  LEA.HI.X.SX32 R3, R4, UR6, 0x1, P0 ;  /* 0x0000000604037c11 */ /* 0x000fe400080f0eff */
[----:B------:R-:W-:Y:S01]  /*6340*/  MOV R4, UR24 ;  /* 0x0000001800047c02 */ /* 0x000fe20008000f00 */
[----:B------:R-:W-:-:S03]  /*6350*/  UIMAD UR6, UR24, UR5, UR4 ;  /* 0x00000005180672a4 */ /* 0x000fc6000f8e0204 */
[----:B------:R-:W-:Y:S01]  /*6360*/  ULDC.64 UR4, c[0x0][0x300] ;  /* 0x0000c00000047ab9 */ /* 0x000fe20000000a00 */
[----:B------:R-:W-:Y:S01]  /*6370*/  IMAD.WIDE.U32 R6, R4, c[0x0][0x328], R2 ;  /* 0x0000ca0004067a25 */ /* 0x000fe200078e0002 */
[----:B------:R-:W-:-:S03]  /*6380*/  UIMAD UR4, UR25, UR4, URZ ;  /* 0x00000004190472a4 */ /* 0x000fc6000f8e023f */
[----:B------:R-:W-:Y:S01]  /*6390*/  IMAD.WIDE.U32 R2, R4, c[0x0][0x300], R2 ;  /* 0x0000c00004027a25 */ /* 0x000fe200078e0002 */
[----:B------:R-:W-:Y:S01]  /*63a0*/  IADD3 R5, R7, UR6, RZ ;  /* 0x0000000607057c10 */ /* 0x000fe2000fffe0ff */
[----:B------:R-:W-:Y:S01]  /*63b0*/  UIMAD UR22, UR24, UR5, UR4 ;  /* 0x00000005181672a4 */ /* 0x000fe2000f8e0204 */
[----:B------:R-:W-:Y:S01]  /*63c0*/  MOV R4, R6 ;  /* 0x0000000600047202 */ /* 0x000fe20000000f00 */
[----:B------:R-:W-:Y:S01]  /*63d0*/  ULDC.64 UR6, c[0x0][0x330] ;  /* 0x0000cc0000067ab9 */ /* 0x000fe20000000a00 */
[----:B------:R-:W-:Y:S01]  /*63e0*/  MOV R6, UR18 ;  /* 0x0000001200067c02 */ /* 0x000fe20008000f00 */
[----:B------:R-:W-:Y:S02]  /*63f0*/  UIMAD UR6, UR17, UR6, URZ ;  /* 0x00000006110672a4 */ /* 0x000fe4000f8e023f */
[----:B------:R-:W-:Y:S01]  /*6400*/  IADD3 R3, R3, UR22, RZ ;  /* 0x0000001603037c10 */ /* 0x000fe2000fffe0ff */
[----:B------:R-:W-:Y:S01]  /*6410*/  IMAD.WIDE.U32 R8, R8, c[0x0][0x330], R4 ;  /* 0x0000cc0008087a25 */ /* 0x000fe200078e0004 */
[----:B------:R-:W-:-:S02]  /*6420*/  UIMAD UR6, UR18, UR7, UR6 ;  /* 0x00000007120672a4 */ /* 0x000fc4000f8e0206 */
[----:B------:R-:W-:Y:S01]  /*6430*/  ULDC.64 UR4, c[0x0][0x308] ;  /* 0x0000c20000047ab9 */ /* 0x000fe20000000a00 */
[----:B------:R-:W-:Y:S01]  /*6440*/  IMAD.WIDE.U32 R6, R6, c[0x0][0x308], R2 ;  /* 0x0000c20006067a25 */ /* 0x000fe200078e0002 */
[----:B------:R-:W-:Y:S01]  /*6450*/  LEA R2, P1, R8, c[0x0][0x310], 0x2 ;  /* 0x0000c40008027a11 */ /* 0x000fe200078210ff */
[----:B------:R-:W-:Y:S01]  /*6460*/  UIMAD UR4, UR17, UR4, URZ ;  /* 0x00000004110472a4 */ /* 0x000fe2000f8e023f */
[----:B--2---:R-:W-:Y:S02]  /*6470*/  IADD3 R0, R9, UR6, RZ ;  /* 0x0000000609007c10 */ /* 0x004fe4000fffe0ff */
[----:B------:R-:W-:Y:S01]  /*6480*/  LEA R4, P0, R6, c[0x0][0x2e8], 0x2 ;  /* 0x0000ba0006047a11 */ /* 0x000fe200078010ff */
[----:B------:R-:W-:Y:S01]  /*6490*/  UIMAD UR4, UR18, UR5, UR4 ;  /* 0x00000005120472a4 */ /* 0x000fe2000f8e0204 */
[----:B------:R-:W-:-:S05]  /*64a0*/  LEA.HI.X R3, R8, c[0x0][0x314], R0, 0x2, P1 ;  /* 0x0000c50008037a11 */ /* 0x000fca00008f1400 */
[----:B------:R-:W-:Y:S01]  /*64b0*/  RED.E.ADD.F32.FTZ.RN.STRONG.GPU [R2.64], R68 ;  /* 0x000000440200798e */ /* 0x000fe2000c10e794 */
[----:B------:R-:W-:-:S03]  /*64c0*/  IADD3 R5, R7, UR4, RZ ;  /* 0x0000000407057c10 */ /* 0x000fc6000fffe0ff */
[----:B------:R-:W-:Y:S01]  /*64d0*/  RED.E.ADD.F32.FTZ.RN.STRONG.GPU [R2.64+0x400], R69 ;  /* 0x000400450200798e */ /* 0x000fe2000c10e794 */
        /* <DEDUP_REMOVED lines=133> */
.L_x_1100:
        /* <DEDUP_REMOVED lines=13> */
.L_x_2318:


//--------------------- .text._ZN7cutlass13device_kernelIN5flash19enable_sm80_to_sm89INS1_16FlashAttnBwdSm80INS1_25CollectiveMainloopBwdSm80ILi2ELi2EN4cute5tupleIJNS5_1CILi64EEENS7_ILi128EEES9_EEENS_10bfloat16_tEfNS_4arch4Sm80ELb0ELb0ELb0ELb0ELb1ELb0ELb0ELb0ELi2ELi2ELi2ELi2ELb0EEENS1_24CollectiveEpilogueBwdGQAISA_fSD_Li256ELb0ELb1EEENS1_19SingleTileSchedulerILb0ELb0ELb0ELi128EEEEEEEEEvNT_6ParamsE --------------------------
	.section	.text._ZN7cutlass13device_kernelIN5flash19enable_sm80_to_sm89INS1_16FlashAttnBwdSm80INS1_25CollectiveMainloopBwdSm80ILi2ELi2EN4cute5tupleIJNS5_1CILi64EEENS7_ILi128EEES9_EEENS_10bfloat16_tEfNS_4arch4Sm80ELb0ELb0ELb0ELb0ELb1ELb0ELb0ELb0ELi2ELi2ELi2ELi2ELb0EEENS1_24CollectiveEpilogueBwdGQAISA_fSD_Li256ELb0ELb1EEENS1_19SingleTileSchedulerILb0ELb0ELb0ELi128EEEEEEEEEvNT_6ParamsE,"ax",@progbits
	.sectioninfo	@"SHI_REGISTERS=255"
	.align	128
.text._ZN7cutlass13device_kernelIN5flash19enable_sm80_to_sm89INS1_16FlashAttnBwdSm80INS1_25CollectiveMainloopBwdSm80ILi2ELi2EN4cute5tupleIJNS5_1CILi64EEENS7_ILi128EEES9_EEENS_10bfloat16_tEfNS_4arch4Sm80ELb0ELb0ELb0ELb0ELb1ELb0ELb0ELb0ELi2ELi2ELi2ELi2ELb0EEENS1_24CollectiveEpilogueBwdGQAISA_fSD_Li256ELb0ELb1EEENS1_19SingleTileSchedulerILb0ELb0ELb0ELi128EEEEEEEEEvNT_6ParamsE:
        .type           _ZN7cutlass13device_kernelIN5flash19enable_sm80_to_sm89INS1_16FlashAttnBwdSm80INS1_25CollectiveMainloopBwdSm80ILi2ELi2EN4cute5tupleIJNS5_1CILi64EEENS7_ILi128EEES9_EEENS_10bfloat16_tEfNS_4arch4Sm80ELb0ELb0ELb0ELb0ELb1ELb0ELb0ELb0ELi2ELi2ELi2ELi2ELb0EEENS1_24CollectiveEpilogueBwdGQAISA_fSD_Li256ELb0ELb1EEENS1_19SingleTileSchedulerILb0ELb0ELb0ELi128EEEEEEEEEvNT_6ParamsE,@function
        .size           _ZN7cutlass13device_kernelIN5flash19enable_sm80_to_sm89INS1_16FlashAttnBwdSm80INS1_25CollectiveMainloopBwdSm80ILi2ELi2EN4cute5tupleIJNS5_1CILi64EEENS7_ILi128EEES9_EEENS_10bfloat16_tEfNS_4arch4Sm80ELb0ELb0ELb0ELb0ELb1ELb0ELb0ELb0ELi2ELi2ELi2ELi2ELb0EEENS1_24CollectiveEpilogueBwdGQAISA_fSD_Li256ELb0ELb1EEENS1_19SingleTileSchedulerILb0ELb0ELb0ELi128EEEEEEEEEvNT_6ParamsE,(.L_x_2319 - _ZN7cutlass13device_kernelIN5flash19enable_sm80_to_sm89INS1_16FlashAttnBwdSm80INS1_25CollectiveMainloopBwdSm80ILi2ELi2EN4cute5tupleIJNS5_1CILi64EEENS7_ILi128EEES9_EEENS_10bfloat16_tEfNS_4arch4Sm80ELb0ELb0ELb0ELb0ELb1ELb0ELb0ELb0ELi2ELi2ELi2ELi2ELb0EEENS1_24CollectiveEpilogueBwdGQAISA_fSD_Li256ELb0ELb1EEENS1_19SingleTileSchedulerILb0ELb0ELb0ELi128EEEEEEEEEvNT_6ParamsE)
        .other          _ZN7cutlass13device_kernelIN5flash19enable_sm80_to_sm89INS1_16FlashAttnBwdSm80INS1_25CollectiveMainloopBwdSm80ILi2ELi2EN4cute5tupleIJNS5_1CILi64EEENS7_ILi128EEES9_EEENS_10bfloat16_tEfNS_4arch4Sm80ELb0ELb0ELb0ELb0ELb1ELb0ELb0ELb0ELi2ELi2ELi2ELi2ELb0EEENS1_24CollectiveEpilogueBwdGQAISA_fSD_Li256ELb0ELb1EEENS1_19SingleTileSchedulerILb0ELb0ELb0ELi128EEEEEEEEEvNT_6ParamsE,@"STO_CUDA_ENTRY STV_DEFAULT"
_ZN7cutlass13device_kernelIN5flash19enable_sm80_to_sm89INS1_16FlashAttnBwdSm80INS1_25CollectiveMainloopBwdSm80ILi2ELi2EN4cute5tupleIJNS5_1CILi64EEENS7_ILi128EEES9_EEENS_10bfloat16_tEfNS_4arch4Sm80ELb0ELb0ELb0ELb0ELb1ELb0ELb0ELb0ELi2ELi2ELi2ELi2ELb0EEENS1_24CollectiveEpilogueBwdGQAISA_fSD_Li256ELb0ELb1EEENS1_19SingleTileSchedulerILb0ELb0ELb0ELi128EEEEEEEEEvNT_6ParamsE:
[----:B------:R-:W-:-:S03]  /*0000*/  MOV R1, c[0x0][0x28] ;  /* 0x00000a0000017a02 */ /* 0x000fc60000000f00 */
[----:B------:R-:W1:Y:S01]  /*0010*/  S2UR UR17, SR_CTAID.Z ;  /* 0x00000000001179c3 */ /* 0x000e620000002700 */
[----:B------:R-:W-:Y:S02]  /*0020*/  IADD3 R1, R1, -0x28, RZ ;  /* 0xffffffd801017810 */ /* 0x000fe40007ffe0ff */
[----:B-1----:R-:W-:-:S13]  /*0030*/  ISETP.LE.AND P0, PT, RZ, UR17, PT ;  /* 0x00000011ff007c0c */ /* 0x002fda000bf03270 */
[----:B------:R-:W-:Y:S05]  /*0040*/  @!P0 EXIT ;  /* 0x000000000000894d */ /* 0x000fea0003800000 */
[----:B------:R-:W1:Y:S01]  /*0050*/  S2R R2, SR_TID.X ;  /* 0x0000000000027919 */ /* 0x000e620000002100 */
[----:B------:R-:W2:Y:S01]  /*0060*/  S2UR UR4, SR_CTAID.Y ;  /* 0x00000000000479c3 */ /* 0x000ea20000002600 */
[----:B------:R-:W-:Y:S01]  /*0070*/  IMAD.MOV.U32 R0, RZ, RZ, c[0x0][0x248] ;  /* 0x00009200ff007624 */ /* 0x000fe200078e00ff */
[----:B------:R-:W-:Y:S01]  /*0080*/  USHF.R.S32.HI UR8, URZ, 0x1f, UR17 ;  /* 0x0000001f3f087899 */ /* 0x000fe20008011411 */
[----:B------:R-:W-:Y:S01]  /*0090*/  IMAD.MOV.U32 R27, RZ, RZ, R3 ;  /* 0x000000ffff1b7224 */ /* 0x000fe200078e0003 */
[----:B------:R-:W3:Y:S01]  /*00a0*/  S2R R8, SR_CTAID.X ;  /* 0x0000000000087919 */ /* 0x000ee20000002500 */
[----:B------:R-:W-:Y:S01]  /*00b0*/  IMAD.U32 R10, RZ, RZ, UR17 ;  /* 0x00000011ff0a7e24 */ /* 0x000fe2000f8e00ff */
[----:B------:R-:W-:Y:S01]  /*00c0*/  ISETP.NE.AND P0, PT, R0, 0x1, PT ;  /* 0x000000010000780c */ /* 0x000fe20003f05270 */
[----:B------:R-:W-:Y:S01]  /*00d0*/  IMAD.MOV.U32 R24, RZ, RZ, -0x80 ;  /* 0xffffff80ff187424 */ /* 0x000fe200078e00ff */
[----:B------:R-:W-:Y:S02]  /*00e0*/  UMOV UR14, 0x6 ;  /* 0x00000006000e7882 */ /* 0x000fe40000000000 */
[----:B------:R-:W-:Y:S01]  /*00f0*/  ULDC.64 UR22, c[0x0][0x118] ;  /* 0x0000460000167ab9 */ /* 0x000fe20000000a00 */
[--C-:B-1----:R-:W-:Y:S01]  /*0100*/  IMAD.MOV.U32 R26, RZ, RZ, R2.reuse ;  /* 0x000000ffff1a7224 */ /* 0x102fe200078e0002 */
[----:B------:R1:W-:Y:S01]  /*0110*/  STL [R1+0x18], R2 ;  /* 0x0000180201007387 */ /* 0x0003e20000100800 */
[----:B------:R-:W-:-:S02]  /*0120*/  IMAD.MOV.U32 R26, RZ, RZ, R2 ;  /* 0x000000ffff1a7224 */ /* 0x000fc400078e0002 */
[----:B--2---:R-:W-:Y:S01]  /*0130*/  IMAD.U32 R200, RZ, RZ, UR4 ;  /* 0x00000004ffc87e24 */ /* 0x004fe2000f8e00ff */
[----:B------:R-:W-:Y:S01]  /*0140*/  ULDC.64 UR4, c[0x0][0x1e8] ;  /* 0x00007a0000047ab9 */ /* 0x000fe20000000a00 */
[----:B---3--:R-:W-:Y:S01]  /*0150*/  IMAD R24, R8, R24, c[0x0][0x198] ;  /* 0x0000660008187624 */ /* 0x008fe200078e0218 */
[----:B------:R-:W-:Y:S01]  /*0160*/  SHF.R.S32.HI R18, RZ, 0x1f, R26 ;  /* 0x0000001fff127819 */ /* 0x000fe2000001141a */
[----:B------:R-:W-:Y:S01]  /*0170*/  @P0 IMAD.HI.U32 R4, R200, c[0x0][0x24c], RZ ;  /* 0x00009300c8040a27 */ /* 0x000fe200078e00ff */
[----:B------:R-:W-:Y:S01]  /*0180*/  UIMAD UR4, UR8, UR4, URZ ;  /* 0x00000004080472a4 */ /* 0x000fe2000f8e023f */
[--C-:B------:R-:W-:Y:S02]  /*0190*/  SHF.R.S32.HI R56, RZ, 0x1f, R200.reuse ;  /* 0x0000001fff387819 */ /* 0x100fe400000114c8 */
[-C--:B------:R-:W-:Y:S01]  /*01a0*/  LEA.HI R3, R18, R26.reuse, RZ, 0x3 ;  /* 0x0000001a12037211 */ /* 0x080fe200078f18ff */
[----:B------:R-:W-:Y:S01]  /*01b0*/  IMAD.MOV.U32 R0, RZ, RZ, R200 ;  /* 0x000000ffff007224 */ /* 0x000fe200078e00c8 */
[----:B------:R-:W-:Y:S01]  /*01c0*/  @P0 SHF.R.U32.HI R0, RZ, c[0x0][0x250], R4 ;  /* 0x00009400ff000a19 */ /* 0x000fe20000011604 */
[----:B------:R-:W-:Y:S01]  /*01d0*/  UIMAD UR6, UR17, UR5, UR4 ;  /* 0x00000005110672a4 */ /* 0x000fe2000f8e0204 */
[----:B------:R-:W-:Y:S01]  /*01e0*/  SHF.R.S32.HI R28, RZ, 0x3, R3 ;  /* 0x00000003ff1c7819 */ /* 0x000fe20000011403 */
[----:B------:R-:W-:Y:S01]  /*01f0*/  IMAD.SHL.U32 R250, R26, 0x4, RZ ;  /* 0x000000041afa7824 */ /* 0x000fe200078e00ff */
[----:B------:R-:W-:Y:S01]  /*0200*/  ULDC.64 UR4, c[0x0][0x1b8] ;  /* 0x00006e0000047ab9 */ /* 0x000fe20000000a00 */
[----:B------:R-:W-:Y:S01]  /*0210*/  LEA.HI R17, R18, R26, RZ, 0x5 ;  /* 0x0000001a12117211 */ /* 0x000fe200078f28ff */
[----:B------:R-:W-:Y:S01]  /*0220*/  UIMAD UR4, UR8, UR4, URZ ;  /* 0x00000004080472a4 */ /* 0x000fe2000f8e023f */
[--C-:B------:R-:W-:Y:S01]  /*0230*/  SHF.R.S32.HI R29, RZ, 0x1f, R28.reuse ;  /* 0x0000001fff1d7819 */ /* 0x100fe2000001141c */
[----:B------:R-:W-:Y:S01]  /*0240*/  IMAD.IADD R12, R24, 0x1, -R28 ;  /* 0x00000001180c7824 */ /* 0x000fe200078e0a1c */
[----:B------:R-:W-:Y:S01]  /*0250*/  SHF.R.S32.HI R251, RZ, 0x1f, R250 ;  /* 0x0000001ffffb7819 */ /* 0x000fe200000114fa */
[----:B------:R-:W-:Y:S01]  /*0260*/  UIMAD UR4, UR17, UR5, UR4 ;  /* 0x00000005110472a4 */ /* 0x000fe2000f8e0204 */
[----:B-1----:R-:W-:Y:S01]  /*0270*/  LOP3.LUT R2, R3, 0xfffffff8, RZ, 0xc0, !PT ;  /* 0xfffffff803027812 */ /* 0x002fe200078ec0ff */
[----:B------:R-:W-:Y:S01]  /*0280*/  IMAD.WIDE R8, R8, 0x80, R28 ;  /* 0x0000008008087825 */ /* 0x000fe200078e021c */
[----:B------:R-:W-:Y:S03]  /*0290*/  STL.64 [R1], R28 ;  /* 0x0000001c01007387 */ /* 0x000fe60000100a00 */
[----:B------:R-:W-:Y:S01]  /*02a0*/  IMAD.IADD R21, R26, 0x1, -R2 ;  /* 0x000000011a157824 */ /* 0x000fe200078e0a02 */
[----:B------:R-:W-:Y:S01]  /*02b0*/  SHF.R.S32.HI R2, RZ, 0x1f, R0 ;  /* 0x0000001fff027819 */ /* 0x000fe20000011400 */
[----:B------:R-:W-:-:S02]  /*02c0*/  IMAD R11, R9, c[0x0][0x1d8], RZ ;  /* 0x00007600090b7a24 */ /* 0x000fc400078e02ff */
[----:B------:R-:W-:Y:S02]  /*02d0*/  IMAD.SHL.U32 R14, R21, 0x8, RZ ;  /* 0x00000008150e7824 */ /* 0x000fe400078e00ff */
[C---:B------:R-:W-:Y:S02]  /*02e0*/  IMAD R4, R2.reuse, c[0x0][0x1e0], RZ ;  /* 0x0000780002047a24 */ /* 0x040fe400078e02ff */
[----:B------:R-:W-:Y:S01]  /*02f0*/  IMAD R2, R2, c[0x0][0x1b0], RZ ;  /* 0x00006c0002027a24 */ /* 0x000fe200078e02ff */
[----:B------:R-:W-:Y:S01]  /*0300*/  SHF.R.S32.HI R15, RZ, 0x1f, R14 ;  /* 0x0000001fff0f7819 */ /* 0x000fe2000001140e */
[----:B------:R-:W-:Y:S01]  /*0310*/  IMAD R6, R0, c[0x0][0x1e4], R4 ;  /* 0x0000790000067a24 */ /* 0x000fe200078e0204 */
[----:B------:R-:W-:Y:S01]  /*0320*/  ISETP.GE.AND P4, PT, R14, c[0x0][0x1cc], PT ;  /* 0x000073000e007a0c */ /* 0x000fe20003f86270 */
[----:B------:R-:W-:Y:S01]  /*0330*/  IMAD R7, R0, c[0x0][0x1b4], R2 ;  /* 0x00006d0000077a24 */ /* 0x000fe200078e0202 */
[----:B------:R-:W-:Y:S01]  /*0340*/  IADD3 R22, R14, 0x40, RZ ;  /* 0x000000400e167810 */ /* 0x000fe20007ffe0ff */
[----:B------:R-:W-:Y:S01]  /*0350*/  IMAD.WIDE.U32 R4, R0, c[0x0][0x1e0], R14 ;  /* 0x0000780000047a25 */ /* 0x000fe200078e000e */
[----:B------:R-:W-:-:S02]  /*0360*/  ISETP.LT.OR P1, PT, R12, 0x1, P4 ;  /* 0x000000010c00780c */ /* 0x000fc40002721670 */
[----:B------:R-:W-:Y:S01]  /*0370*/  ISETP.GE.AND P3, PT, R22, c[0x0][0x1cc], PT ;  /* 0x0000730016007a0c */ /* 0x000fe20003f66270 */
[----:B------:R-:W-:Y:S01]  /*0380*/  IMAD.WIDE.U32 R2, R0, c[0x0][0x1b0], R14 ;  /* 0x00006c0000027a25 */ /* 0x000fe200078e000e */
[----:B------:R-:W-:Y:S02]  /*0390*/  LEA.HI R0, R18, R26, RZ, 0x6 ;  /* 0x0000001a12007211 */ /* 0x000fe400078f30ff */
[C---:B------:R-:W-:Y:S01]  /*03a0*/  ISETP.LT.OR P6, PT, R12.reuse, 0x1, P3 ;  /* 0x000000010c00780c */ /* 0x040fe20001fc1670 */
[----:B------:R-:W-:Y:S01]  /*03b0*/  IMAD.IADD R5, R5, 0x1, R6 ;  /* 0x0000000105057824 */ /* 0x000fe200078e0206 */
[----:B------:R-:W-:Y:S01]  /*03c0*/  SHF.R.S32.HI R19, RZ, 0x6, R0 ;  /* 0x00000006ff137819 */ /* 0x000fe20000011400 */
[----:B------:R-:W-:Y:S01]  /*03d0*/  IMAD.IADD R3, R3, 0x1, R7 ;  /* 0x0000000103037824 */ /* 0x000fe200078e0207 */
[----:B------:R-:W-:Y:S01]  /*03e0*/  ISETP.LT.OR P5, PT, R12, 0x21, P4 ;  /* 0x000000210c00780c */ /* 0x000fe200027a1670 */
[----:B------:R-:W-:Y:S02]  /*03f0*/  IMAD.SHL.U32 R6, R28, 0x40, RZ ;  /* 0x000000401c067824 */ /* 0x000fe400078e00ff */
[----:B------:R-:W-:-:S03]  /*0400*/  IMAD.WIDE.U32 R4, R10, c[0x0][0x1e8], R4 ;  /* 0x00007a000a047a25 */ /* 0x000fc600078e0004 */
[----:B------:R-:W-:Y:S01]  /*0410*/  LOP3.LUT R0, R6, 0x1c0, RZ, 0xc0, !PT ;  /* 0x000001c006007812 */ /* 0x000fe200078ec0ff */
[----:B------:R-:W-:Y:S01]  /*0420*/  IMAD.U32 R7, RZ, RZ, UR17 ;  /* 0x00000011ff077e24 */ /* 0x000fe2000f8e00ff */
[----:B------:R-:W-:Y:S01]  /*0430*/  IADD3 R5, R5, UR6, RZ ;  /* 0x0000000605057c10 */ /* 0x000fe2000fffe0ff */
[----:B------:R-:W-:Y:S01]  /*0440*/  IMAD.SHL.U32 R223, R19, 0x200, RZ ;  /* 0x0000020013df7824 */ /* 0x000fe200078e00ff */
[----:B------:R-:W-:Y:S01]  /*0450*/  LOP3.LUT R10, R0, 0x38, R14, 0xf8, !PT ;  /* 0x00000038000a7812 */ /* 0x000fe200078ef80e */
[----:B------:R-:W-:Y:S01]  /*0460*/  IMAD.WIDE.U32 R2, R7, c[0x0][0x1b8], R2 ;  /* 0x00006e0007027a25 */ /* 0x000fe200078e0002 */
[----:B------:R-:W-:-:S03]  /*0470*/  SHF.R.U32.HI R0, RZ, 0x3, R0 ;  /* 0x00000003ff007819 */ /* 0x000fc60000011600 */
[C---:B------:R-:W-:Y:S01]  /*0480*/  IMAD R11, R8.reuse, c[0x0][0x1dc], R11 ;  /* 0x00007700080b7a24 */ /* 0x040fe200078e020b */
[----:B------:R-:W-:Y:S01]  /*0490*/  IADD3 R3, R3, UR4, RZ ;  /* 0x0000000403037c10 */ /* 0x000fe2000fffe0ff */
[C---:B------:R-:W-:Y:S01]  /*04a0*/  IMAD.WIDE.U32 R6, R8.reuse, c[0x0][0x1d8], R4 ;  /* 0x0000760008067a25 */ /* 0x040fe200078e0004 */
[----:B------:R-:W-:Y:S01]  /*04b0*/  ULDC.64 UR4, c[0x0][0x1d8] ;  /* 0x0000760000047ab9 */ /* 0x000fe20000000a00 */
[----:B------:R-:W-:Y:S01]  /*04c0*/  LOP3.LUT R10, R223, R10, R0, 0xf6, !PT ;  /* 0x0000000adf0a7212 */ /* 0x000fe200078ef600 */
[----:B------:R-:W-:Y:S01]  /*04d0*/  USHF.L.U32 UR6, UR4, 0x6, URZ ;  /* 0x0000000604067899 */ /* 0x000fe2000800063f */
[----:B------:R-:W-:Y:S01]  /*04e0*/  IMAD.WIDE.U32 R4, R8, c[0x0][0x1a8], R2 ;  /* 0x00006a0008047a25 */ /* 0x000fe200078e0002 */
[----:B------:R-:W-:Y:S01]  /*04f0*/  LEA R2, P0, R6, c[0x0][0x1c0], 0x1 ;  /* 0x0000700006027a11 */ /* 0x000fe200078008ff */
[----:B------:R-:W-:Y:S02]  /*0500*/  USHF.L.U64.HI UR5, UR4, UR14, UR5 ;  /* 0x0000000e04057299 */ /* 0x000fe40008010205 */
[----:B------:R-:W-:Y:S01]  /*0510*/  IMAD.IADD R0, R7, 0x1, R11 ;  /* 0x0000000107007824 */ /* 0x000fe200078e020b */
[----:B------:R-:W-:Y:S01]  /*0520*/  UIADD3 UR7, UP0, UR6, 0x80, URZ ;  /* 0x0000008006077890 */ /* 0x000fe2000ff1e03f */
[----:B------:R-:W-:-:S02]  /*0530*/  IMAD R9, R9, c[0x0][0x1a8], RZ ;  /* 0x00006a0009097a24 */ /* 0x000fc400078e02ff */
[----:B------:R-:W-:Y:S01]  /*0540*/  IMAD.SHL.U32 R16, R10, 0x2, RZ ;  /* 0x000000020a107824 */ /* 0x000fe200078e00ff */
[----:B------:R-:W-:Y:S01]  /*0550*/  LEA.HI.X R3, R6, c[0x0][0x1c4], R0, 0x1, P0 ;  /* 0x0000710006037a11 */ /* 0x000fe200000f0c00 */
[----:B------:R-:W-:Y:S01]  /*0560*/  IMAD R9, R8, c[0x0][0x1ac], R9 ;  /* 0x00006b0008097a24 */ /* 0x000fe200078e0209 */
[----:B------:R-:W-:Y:S01]  /*0570*/  LEA R6, P0, R4, c[0x0][0x190], 0x1 ;  /* 0x0000640004067a11 */ /* 0x000fe200078008ff */
[----:B------:R-:W-:Y:S01]  /*0580*/  IMAD.U32 R8, RZ, RZ, UR6 ;  /* 0x00000006ff087e24 */ /* 0x000fe2000f8e00ff */
[----:B------:R-:W-:Y:S01]  /*0590*/  UIADD3.X UR4, URZ, UR5, URZ, UP0, !UPT ;  /* 0x000000053f047290 */ /* 0x000fe200087fe43f */
[----:B------:R-:W-:Y:S01]  /*05a0*/  IMAD.IADD R0, R5, 0x1, R9 ;  /* 0x0000000105007824 */ /* 0x000fe200078e0209 */
[----:B------:R1:W-:Y:S02]  /*05b0*/  LDGSTS.E.BYPASS.LTC128B.128 [R16+0x8080], [R2.64], !P1 ;  /* 0x0808000002107fae */ /* 0x0003e4000c901d56 */
[----:B------:R-:W-:Y:S02]  /*05c0*/  IADD3 R8, P2, P1, R8, 0x80, R2 ;  /* 0x0000008008087810 */ /* 0x000fe4000795e002 */
[----:B------:R-:W-:Y:S01]  /*05d0*/  LEA.HI.X R7, R4, c[0x0][0x194], R0, 0x1, P0 ;  /* 0x0000650004077a11 */ /* 0x000fe200000f0c00 */
[----:B------:R1:W-:Y:S01]  /*05e0*/  LDGSTS.E.BYPASS.LTC128B.128 [R16+0xc080], [R2.64+0x80], !P6 ;  /* 0x0c08008002107fae */ /* 0x0003e2000f101d56 */
[----:B------:R-:W-:Y:S01]  /*05f0*/  IADD3.X R9, RZ, UR5, R3, P2, P1 ;  /* 0x00000005ff097c10 */ /* 0x000fe200097e2403 */
[----:B------:R-:W-:Y:S01]  /*0600*/  IMAD R0, R29, c[0x0][0x208], RZ ;  /* 0x000082001d007a24 */ /* 0x000fe200078e02ff */
[----:B------:R-:W-:-:S02]  /*0610*/  IADD3 R4, P0, R2, UR6, RZ ;  /* 0x0000000602047c10 */ /* 0x000fc4000ff1e0ff */
[----:B------:R-:W-:Y:S01]  /*0620*/  ISETP.LT.OR P6, PT, R12, 0x41, P4 ;  /* 0x000000410c00780c */ /* 0x000fe200027c1670 */
[----:B------:R-:W-:Y:S01]  /*0630*/  IMAD R0, R28, c[0x0][0x20c], R0 ;  /* 0x000083001c007a24 */ /* 0x000fe200078e0200 */
[C---:B------:R-:W-:Y:S02]  /*0640*/  ISETP.LT.OR P2, PT, R12.reuse, 0x61, P4 ;  /* 0x000000610c00780c */ /* 0x040fe40002741670 */
[----:B------:R-:W-:Y:S02]  /*0650*/  ISETP.LT.OR P4, PT, R12, 0x21, P3 ;  /* 0x000000210c00780c */ /* 0x000fe40001f81670 */
[----:B------:R-:W-:-:S05]  /*0660*/  IADD3.X R5, R3, UR5, RZ, P0, !PT ;  /* 0x0000000503057c10 */ /* 0x000fca00087fe4ff */
[----:B------:R2:W-:Y:S01]  /*0670*/  LDGSTS.E.BYPASS.LTC128B.128 [R16+0x9080], [R4.64], !P5 ;  /* 0x0908000004107fae */ /* 0x0005e2000e901d56 */
[----:B------:R-:W-:-:S05]  /*0680*/  ISETP.LT.OR P5, PT, R12, 0x41, P3 ;  /* 0x000000410c00780c */ /* 0x000fca0001fa1670 */
[----:B------:R3:W-:Y:S01]  /*0690*/  LDGSTS.E.BYPASS.LTC128B.128 [R16+0xd080], [R8.64], !P4 ;  /* 0x0d08000008107fae */ /* 0x0007e2000e101d56 */
[----:B------:R-:W-:Y:S02]  /*06a0*/  ISETP.LT.OR P4, PT, R12, 0x61, P3 ;  /* 0x000000610c00780c */ /* 0x000fe40001f81670 */
[----:B-1----:R-:W-:-:S04]  /*06b0*/  IADD3 R2, P0, R4, UR6, RZ ;  /* 0x0000000604027c10 */ /* 0x002fc8000ff1e0ff */
[----:B------:R-:W-:-:S05]  /*06c0*/  IADD3.X R3, R5, UR5, RZ, P0, !PT ;  /* 0x0000000505037c10 */ /* 0x000fca00087fe4ff */
[----:B------:R1:W-:Y:S01]  /*06d0*/  LDGSTS.E.BYPASS.LTC128B.128 [R16+0xa080], [R2.64], !P6 ;  /* 0x0a08000002107fae */ /* 0x0003e2000f101d56 */
[----:B------:R-:W-:-:S04]  /*06e0*/  ISETP.GE.AND P6, PT, R14, c[0x0][0x16c], PT ;  /* 0x00005b000e007a0c */ /* 0x000fc80003fc6270 */
[----:B------:R-:W-:Y:S02]  /*06f0*/  SEL R13, RZ, 0x1, P6 ;  /* 0x00000001ff0d7807 */ /* 0x000fe40003000000 */
[----:B--2---:R-:W-:-:S04]  /*0700*/  IADD3 R4, P1, R4, UR7, RZ ;  /* 0x0000000704047c10 */ /* 0x004fc8000ff3e0ff */
[----:B------:R-:W-:Y:S02]  /*0710*/  IADD3.X R5, R5, UR4, RZ, P1, !PT ;  /* 0x0000000405057c10 */ /* 0x000fe40008ffe4ff */
[----:B---3--:R-:W-:-:S03]  /*0720*/  IADD3 R8, P0, R2, UR6, RZ ;  /* 0x0000000602087c10 */ /* 0x008fc6000ff1e0ff */
[----:B------:R2:W-:Y:S01]  /*0730*/  LDGSTS.E.BYPASS.LTC128B.128 [R16+0xe080], [R4.64], !P5 ;  /* 0x0e08000004107fae */ /* 0x0005e2000e901d56 */
[----:B------:R-:W-:Y:S02]  /*0740*/  IADD3.X R9, R3, UR5, RZ, P0, !PT ;  /* 0x0000000503097c10 */ /* 0x000fe400087fe4ff */
[----:B------:R-:W-:-:S03]  /*0750*/  ISETP.GE.AND P0, PT, R22, c[0x0][0x19c], PT ;  /* 0x0000670016007a0c */ /* 0x000fc60003f06270 */
[----:B------:R3:W-:Y:S01]  /*0760*/  LDGSTS.E.BYPASS.LTC128B.128 [R16+0xb080], [R8.64], !P2 ;  /* 0x0b08000008107fae */ /* 0x0007e2000d101d56 */
[----:B------:R-:W-:Y:S02]  /*0770*/  ISETP.GE.AND P2, PT, R14, c[0x0][0x19c], PT ;  /* 0x000067000e007a0c */ /* 0x000fe40003f46270 */
[----:B------:R-:W-:Y:S02]  /*0780*/  ISETP.LT.OR P5, PT, R12, 0x1, P0 ;  /* 0x000000010c00780c */ /* 0x000fe400007a1670 */
[----:B-1----:R-:W-:Y:S02]  /*0790*/  IADD3 R2, P1, R2, UR7, RZ ;  /* 0x0000000702027c10 */ /* 0x002fe4000ff3e0ff */
[----:B------:R-:W-:Y:S02]  /*07a0*/  ISETP.LT.OR P3, PT, R12, 0x1, P2 ;  /* 0x000000010c00780c */ /* 0x000fe40001761670 */
[----:B------:R-:W-:Y:S01]  /*07b0*/  IADD3.X R3, R3, UR4, RZ, P1, !PT ;  /* 0x0000000403037c10 */ /* 0x000fe20008ffe4ff */
[----:B------:R-:W-:-:S02]  /*07c0*/  ULDC.64 UR4, c[0x0][0x1a8] ;  /* 0x00006a0000047ab9 */ /* 0x000fc40000000a00 */
[----:B------:R-:W-:Y:S02]  /*07d0*/  USHF.L.U32 UR6, UR4, 0x6, URZ ;  /* 0x0000000604067899 */ /* 0x000fe4000800063f */
[----:B------:R1:W-:Y:S01]  /*07e0*/  LDGSTS.E.BYPASS.LTC128B.128 [R16+0xf080], [R2.64], !P4 ;  /* 0x0f08000002107fae */ /* 0x0003e2000e101d56 */
[----:B------:R-:W-:Y:S01]  /*07f0*/  ISETP.LT.OR P4, PT, R12, 0x21, P2 ;  /* 0x000000210c00780c */ /* 0x000fe20001781670 */
[----:B------:R-:W-:Y:S02]  /*0800*/  USHF.L.U64.HI UR7, UR4, UR14, UR5 ;  /* 0x0000000e04077299 */ /* 0x000fe40008010205 */
[----:B------:R-:W-:Y:S01]  /*0810*/  IMAD.U32 R10, RZ, RZ, UR6 ;  /* 0x00000006ff0a7e24 */ /* 0x000fe2000f8e00ff */
[----:B------:R-:W-:Y:S01]  /*0820*/  UIADD3 UR10, UP0, UR6, 0x80, URZ ;  /* 0x00000080060a7890 */ /* 0x000fe2000ff1e03f */
[----:B------:R4:W-:Y:S01]  /*0830*/  LDGSTS.E.BYPASS.LTC128B.128 [R16+0x80], [R6.64], !P3 ;  /* 0x0008000006107fae */ /* 0x0009e2000d901d56 */
[----:B--2---:R-:W-:Y:S01]  /*0840*/  IADD3 R4, P1, R6, UR6, RZ ;  /* 0x0000000606047c10 */ /* 0x004fe2000ff3e0ff */
[----:B------:R-:W-:-:S02]  /*0850*/  ULDC.64 UR4, c[0x0][0x188] ;  /* 0x0000620000047ab9 */ /* 0x000fc40000000a00 */
[----:B------:R4:W-:Y:S01]  /*0860*/  LDGSTS.E.BYPASS.LTC128B.128 [R16+0x4080], [R6.64+0x80], !P5 ;  /* 0x0408008006107fae */ /* 0x0009e2000e901d56 */
[----:B------:R-:W-:Y:S01]  /*0870*/  IADD3.X R5, R7, UR7, RZ, P1, !PT ;  /* 0x0000000707057c10 */ /* 0x000fe20008ffe4ff */
[----:B------:R-:W-:Y:S01]  /*0880*/  UIADD3.X UR9, URZ, UR7, URZ, UP0, !UPT ;  /* 0x000000073f097290 */ /* 0x000fe200087fe43f */
[----:B------:R-:W-:Y:S01]  /*0890*/  ISETP.LT.OR P5, PT, R12, 0x61, P2 ;  /* 0x000000610c00780c */ /* 0x000fe200017a1670 */
[----:B---3--:R-:W-:Y:S01]  /*08a0*/  IMAD.WIDE.U32 R8, R28, c[0x0][0x208], R14 ;  /* 0x000082001c087a25 */ /* 0x008fe200078e000e */
[----:B------:R-:W-:Y:S01]  /*08b0*/  IADD3 R10, P3, P1, R10, 0x80, R6 ;  /* 0x000000800a0a7810 */ /* 0x000fe2000797e006 */
[----:B------:R2:W-:Y:S01]  /*08c0*/  LDGSTS.E.BYPASS.LTC128B.128 [R16+0x1080], [R4.64], !P4 ;  /* 0x0108000004107fae */ /* 0x0005e2000e101d56 */
[----:B------:R-:W-:Y:S01]  /*08d0*/  ISETP.LT.OR P4, PT, R12, 0x41, P2 ;  /* 0x000000410c00780c */ /* 0x000fe20001781670 */
[----:B------:R-:W-:Y:S01]  /*08e0*/  IMAD.IADD R9, R9, 0x1, R0 ;  /* 0x0000000109097824 */ /* 0x000fe200078e0200 */
[----:B------:R-:W-:Y:S01]  /*08f0*/  ISETP.GE.AND P2, PT, R22, c[0x0][0x16c], PT ;  /* 0x00005b0016007a0c */ /* 0x000fe20003f46270 */
[----:B------:R-:W-:Y:S01]  /*0900*/  IMAD R0, R56, c[0x0][0x180], RZ ;  /* 0x0000600038007a24 */ /* 0x000fe200078e02ff */
[----:B------:R-:W-:Y:S01]  /*0910*/  IADD3.X R11, RZ, UR7, R7, P3, P1 ;  /* 0x00000007ff0b7c10 */ /* 0x000fe20009fe2407 */
[----:B------:R-:W-:Y:S01]  /*0920*/  UIMAD UR4, UR8, UR4, URZ ;  /* 0x00000004080472a4 */ /* 0x000fe2000f8e023f */
[----:B------:R-:W-:Y:S01]  /*0930*/  P2R R252, PR, RZ, 0x4 ;  /* 0x00000004fffc7803 */ /* 0x000fe20000000000 */
[----:B------:R-:W-:Y:S01]  /*0940*/  IMAD R0, R200, c[0x0][0x184], R0 ;  /* 0x00006100c8007a24 */ /* 0x000fe200078e0200 */
[----:B------:R-:W-:Y:S01]  /*0950*/  ISETP.LT.OR P1, PT, R12, 0x21, P0 ;  /* 0x000000210c00780c */ /* 0x000fe20000721670 */
[----:B------:R-:W-:Y:S01]  /*0960*/  UIMAD UR4, UR17, UR5, UR4 ;  /* 0x00000005110472a4 */ /* 0x000fe2000f8e0204 */
[----:B-1----:R-:W-:Y:S01]  /*0970*/  IMAD R2, R29, c[0x0][0x178], RZ ;  /* 0x00005e001d027a24 */ /* 0x002fe200078e02ff */
[----:B------:R-:W-:-:S02]  /*0980*/  ISETP.NE.AND P3, PT, R252, RZ, PT ;  /* 0x000000fffc00720c */ /* 0x000fc40003f65270 */
[----:B------:R-:W-:Y:S01]  /*0990*/  ISETP.LT.OR P2, PT, R12, 0x41, P0 ;  /* 0x000000410c00780c */ /* 0x000fe20000741670 */
[C---:B----4-:R-:W-:Y:S01]  /*09a0*/  IMAD R6, R28.reuse, c[0x0][0x17c], R2 ;  /* 0x00005f001c067a24 */ /* 0x050fe200078e0202 */
[----:B------:R-:W-:Y:S01]  /*09b0*/  SEL R7, RZ, 0x2, P3 ;  /* 0x00000002ff077807 */ /* 0x000fe20001800000 */
[----:B------:R-:W-:Y:S01]  /*09c0*/  IMAD.WIDE.U32 R2, R28, c[0x0][0x178], R14 ;  /* 0x00005e001c027a25 */ /* 0x000fe200078e000e */
[----:B------:R-:W-:-:S04]  /*09d0*/  ISETP.LT.OR P3, PT, R12, 0x61, P0 ;  /* 0x000000610c00780c */ /* 0x000fc80000761670 */
[----:B------:R1:W-:Y:S01]  /*09e0*/  LDGSTS.E.BYPASS.LTC128B.128 [R16+0x5080], [R10.64], !P1 ;  /* 0x050800000a107fae */ /* 0x0003e2000c901d56 */
[----:B------:R-:W-:Y:S02]  /*09f0*/  IMAD.IADD R3, R3, 0x1, R6 ;  /* 0x0000000103037824 */ /* 0x000fe400078e0206 */
[----:B------:R-:W-:Y:S01]  /*0a00*/  IMAD.IADD R12, R7, 0x1, R13 ;  /* 0x00000001070c7824 */ /* 0x000fe200078e020d */
[----:B------:R-:W-:Y:S01]  /*0a10*/  IADD3 R13, -R28, c[0x0][0x168], RZ ;  /* 0x00005a001c0d7a10 */ /* 0x000fe20007ffe1ff */
[----:B------:R-:W-:Y:S01]  /*0a20*/  IMAD.WIDE.U32 R6, R200, c[0x0][0x180], R2 ;  /* 0x00006000c8067a25 */ /* 0x000fe200078e0002 */
[----:B------:R-:W-:-:S03]  /*0a30*/  IADD3 R2, P0, R4, UR6, RZ ;  /* 0x0000000604027c10 */ /* 0x000fc6000ff1e0ff */
[----:B------:R-:W-:Y:S01]  /*0a40*/  IMAD.IADD R7, R7, 0x1, R0 ;  /* 0x0000000107077824 */ /* 0x000fe200078e0200 */
[----:B------:R-:W-:Y:S02]  /*0a50*/  IADD3.X R3, R5, UR7, RZ, P0, !PT ;  /* 0x0000000705037c10 */ /* 0x000fe400087fe4ff */
[----:B--2---:R-:W-:-:S03]  /*0a60*/  IADD3 R4, P0, R4, UR10, RZ ;  /* 0x0000000a04047c10 */ /* 0x004fc6000ff1e0ff */
[----:B------:R2:W-:Y:S01]  /*0a70*/  LDGSTS.E.BYPASS.LTC128B.128 [R16+0x2080], [R2.64], !P4 ;  /* 0x0208000002107fae */ /* 0x0005e2000e101d56 */
[----:B------:R-:W-:-:S05]  /*0a80*/  IADD3.X R5, R5, UR9, RZ, P0, !PT ;  /* 0x0000000905057c10 */ /* 0x000fca00087fe4ff */
[----:B------:R3:W-:Y:S01]  /*0a90*/  LDGSTS.E.BYPASS.LTC128B.128 [R16+0x6080], [R4.64], !P2 ;  /* 0x0608000004107fae */ /* 0x0007e2000d101d56 */
[----:B------:R-:W-:Y:S01]  /*0aa0*/  LOP3.LUT P2, RZ, R12, 0x1, RZ, 0xc0, !PT ;  /* 0x000000010cff7812 */ /* 0x000fe2000784c0ff */
[----:B-1----:R-:W-:-:S03]  /*0ab0*/  IMAD.U32 R10, RZ, RZ, UR17 ;  /* 0x00000011ff0a7e24 */ /* 0x002fc6000f8e00ff */
[----:B------:R-:W-:Y:S01]  /*0ac0*/  ISETP.LT.OR P4, PT, R13, 0x1, !P2 ;  /* 0x000000010d00780c */ /* 0x000fe20005781670 */
[----:B------:R-:W-:-:S05]  /*0ad0*/  IMAD.WIDE.U32 R6, R10, c[0x0][0x188], R6 ;  /* 0x000062000a067a25 */ /* 0x000fca00078e0006 */
[----:B------:R-:W-:Y:S01]  /*0ae0*/  IADD3 R0, R7, UR4, RZ ;  /* 0x0000000407007c10 */ /* 0x000fe2000fffe0ff */
[----:B------:R-:W-:Y:S01]  /*0af0*/  ULDC.64 UR4, c[0x0][0x278] ;  /* 0x00009e0000047ab9 */ /* 0x000fe20000000a00 */
[C---:B---3--:R-:W-:Y:S02]  /*0b00*/  IADD3 R4, P0, R2.reuse, UR6, RZ ;  /* 0x0000000602047c10 */ /* 0x048fe4000ff1e0ff */
[----:B--2---:R-:W-:Y:S02]  /*0b10*/  IADD3 R2, P1, R2, UR10, RZ ;  /* 0x0000000a02027c10 */ /* 0x004fe4000ff3e0ff */
[C---:B------:R-:W-:Y:S01]  /*0b20*/  IADD3.X R5, R3.reuse, UR7, RZ, P0, !PT ;  /* 0x0000000703057c10 */ /* 0x040fe200087fe4ff */
[----:B------:R-:W-:Y:S01]  /*0b30*/  UIMAD.WIDE.U32 UR6, UR17, UR4, URZ ;  /* 0x00000004110672a5 */ /* 0x000fe2000f8e003f */
[----:B------:R-:W-:Y:S01]  /*0b40*/  IADD3.X R3, R3, UR9, RZ, P1, !PT ;  /* 0x0000000903037c10 */ /* 0x000fe20008ffe4ff */
[----:B------:R-:W-:Y:S01]  /*0b50*/  UIMAD UR4, UR8, UR4, URZ ;  /* 0x00000004080472a4 */ /* 0x000fe2000f8e023f */
[----:B------:R-:W-:Y:S01]  /*0b60*/  LEA R30, P0, R6, c[0x0][0x160], 0x1 ;  /* 0x00005800061e7a11 */ /* 0x000fe200078008ff */
[----:B------:R1:W-:Y:S01]  /*0b70*/  LDGSTS.E.BYPASS.LTC128B.128 [R16+0x3080], [R4.64], !P5 ;  /* 0x0308000004107fae */ /* 0x0003e2000e901d56 */
[----:B------:R-:W-:Y:S01]  /*0b80*/  LOP3.LUT P1, RZ, R12, 0x2, RZ, 0xc0, !PT ;  /* 0x000000020cff7812 */ /* 0x000fe2000782c0ff */
[----:B------:R-:W-:Y:S01]  /*0b90*/  UIMAD UR4, UR17, UR5, UR4 ;  /* 0x00000005110472a4 */ /* 0x000fe2000f8e0204 */
[----:B------:R-:W-:Y:S01]  /*0ba0*/  LEA.HI.X R31, R6, c[0x0][0x164], R0, 0x1, P0 ;  /* 0x00005900061f7a11 */ /* 0x000fe200000f0c00 */
[----:B------:R2:W-:Y:S01]  /*0bb0*/  LDGSTS.E.BYPASS.LTC128B.128 [R16+0x7080], [R2.64], !P3 ;  /* 0x0708000002107fae */ /* 0x0005e2000d901d56 */
[----:B------:R-:W-:Y:S01]  /*0bc0*/  IMAD R0, R56, c[0x0][0x270], RZ ;  /* 0x00009c0038007a24 */ /* 0x000fe200078e02ff */
[----:B------:R-:W-:Y:S01]  /*0bd0*/  ISETP.LT.OR P3, PT, R13, 0x1, !P1 ;  /* 0x000000010d00780c */ /* 0x000fe20004f61670 */
[----:B------:R-:W-:Y:S01]  /*0be0*/  UIADD3 UR12, UR7, UR4, URZ ;  /* 0x00000004070c7290 */ /* 0x000fe2000fffe03f */
[----:B------:R-:W0:Y:S01]  /*0bf0*/  LDGDEPBAR ;  /* 0x00000000000079af */ /* 0x000e220000000000 */
[----:B------:R-:W-:Y:S01]  /*0c00*/  IMAD R6, R200, c[0x0][0x274], R0 ;  /* 0x00009d00c8067a24 */ /* 0x000fe200078e0200 */
[----:B------:R-:W-:Y:S01]  /*0c10*/  ULDC.64 UR4, c[0x0][0x178] ;  /* 0x00005e0000047ab9 */ /* 0x000fe20000000a00 */
[----:B------:R-:W-:Y:S01]  /*0c20*/  ISETP.GE.AND P5, PT, R22, c[0x0][0x1fc], PT ;  /* 0x00007f0016007a0c */ /* 0x000fe20003fa6270 */
[----:B------:R-:W-:Y:S01]  /*0c30*/  USHF.L.U32 UR15, UR4, 0x6, URZ ;  /* 0x00000006040f7899 */ /* 0x000fe2000800063f */
[----:B------:R3:W-:Y:S01]  /*0c40*/  LDGSTS.E.BYPASS.LTC128B.128 [R16+0x10080], [R30.64], !P4 ;  /* 0x100800001e107fae */ /* 0x0007e2000e101d56 */
[----:B------:R-:W-:Y:S01]  /*0c50*/  USHF.L.U64.HI UR14, UR4, UR14, UR5 ;  /* 0x0000000e040e7299 */ /* 0x000fe20008010205 */
[----:B------:R-:W-:-:S02]  /*0c60*/  ISETP.GE.AND P4, PT, R14, c[0x0][0x1fc], PT ;  /* 0x00007f000e007a0c */ /* 0x000fc40003f86270 */
[----:B------:R-:W-:Y:S01]  /*0c70*/  ULDC.64 UR4, c[0x0][0x218] ;  /* 0x0000860000047ab9 */ /* 0x000fe20000000a00 */
[----:B------:R3:W-:Y:S01]  /*0c80*/  STL.64 [R1+0x8], R30 ;  /* 0x0000081e01007387 */ /* 0x0007e20000100a00 */
[----:B------:R-:W-:-:S03]  /*0c90*/  UIMAD UR4, UR8, UR4, URZ ;  /* 0x00000004080472a4 */ /* 0x000fc6000f8e023f */
[----:B------:R3:W-:Y:S01]  /*0ca0*/  LDGSTS.E.BYPASS.LTC128B.128 [R16+0x12080], [R30.64+0x80], !P3 ;  /* 0x120800801e107fae */ /* 0x0007e2000d901d56 */
[C---:B------:R-:W-:Y:S01]  /*0cb0*/  ISETP.LT.OR P3, PT, R13.reuse, 0x21, !P2 ;  /* 0x000000210d00780c */ /* 0x040fe20005761670 */
[----:B------:R-:W-:Y:S01]  /*0cc0*/  UIMAD UR4, UR17, UR5, UR4 ;  /* 0x00000005110472a4 */ /* 0x000fe2000f8e0204 */
[----:B------:R-:W-:Y:S01]  /*0cd0*/  ISETP.LT.OR P2, PT, R13, 0x21, !P1 ;  /* 0x000000210d00780c */ /* 0x000fe20004f41670 */
[----:B-1----:R-:W-:Y:S02]  /*0ce0*/  IMAD R4, R56, c[0x0][0x210], RZ ;  /* 0x0000840038047a24 */ /* 0x002fe400078e02ff */
[----:B--2---:R-:W-:-:S04]  /*0cf0*/  IMAD.WIDE.U32 R2, R200, c[0x0][0x270], R250 ;  /* 0x00009c00c8027a25 */ /* 0x004fc800078e00fa */
[----:B------:R-:W-:Y:S01]  /*0d00*/  IMAD R7, R200, c[0x0][0x214], R4 ;  /* 0x00008500c8077a24 */ /* 0x000fe200078e0204 */
[----:B------:R-:W-:Y:S01]  /*0d10*/  IADD3 R0, P0, R2, UR6, RZ ;  /* 0x0000000602007c10 */ /* 0x000fe2000ff1e0ff */
[----:B------:R-:W-:Y:S01]  /*0d20*/  IMAD.WIDE.U32 R4, R200, c[0x0][0x210], R8 ;  /* 0x00008400c8047a25 */ /* 0x000fe200078e0008 */
[----:B------:R-:W-:Y:S02]  /*0d30*/  ULDC.64 UR6, c[0x0][0x290] ;  /* 0x0000a40000067ab9 */ /* 0x000fe40000000a00 */
[----:B------:R-:W-:Y:S01]  /*0d40*/  IADD3.X R2, R3, UR12, R6, P0, !PT ;  /* 0x0000000c03027c10 */ /* 0x000fe200087fe406 */
[----:B------:R-:W-:Y:S01]  /*0d50*/  IMAD.IADD R3, R5, 0x1, R7 ;  /* 0x0000000105037824 */ /* 0x000fe200078e0207 */
[C---:B------:R-:W-:Y:S01]  /*0d60*/  LEA R10, P0, R0.reuse, c[0x0][0x258], 0x2 ;  /* 0x00009600000a7a11 */ /* 0x040fe200078010ff */
[----:B------:R-:W-:Y:S01]  /*0d70*/  IMAD.U32 R8, RZ, RZ, UR17 ;  /* 0x00000011ff087e24 */ /* 0x000fe2000f8e00ff */
[----:B------:R-:W-:Y:S02]  /*0d80*/  UIMAD.WIDE.U32 UR10, UR17, UR6, URZ ;  /* 0x00000006110a72a5 */ /* 0x000fe4000f8e003f */
[----:B------:R-:W-:Y:S01]  /*0d90*/  LEA.HI.X R11, R0, c[0x0][0x25c], R2, 0x2, P0 ;  /* 0x00009700000b7a11 */ /* 0x000fe200000f1402 */
[----:B------:R-:W-:Y:S01]  /*0da0*/  IMAD.MOV.U32 R2, RZ, RZ, R4 ;  /* 0x000000ffff027224 */ /* 0x000fe200078e0004 */
[----:B------:R-:W-:Y:S01]  /*0db0*/  IADD3 R6, P0, R30, UR15, RZ ;  /* 0x0000000f1e067c10 */ /* 0x000fe2000ff1e0ff */
[----:B------:R-:W-:Y:S01]  /*0dc0*/  IMAD.U32 R4, RZ, RZ, UR15 ;  /* 0x0000000fff047e24 */ /* 0x000fe2000f8e00ff */
[----:B------:R-:W-:Y:S01]  /*0dd0*/  UIMAD UR6, UR8, UR6, URZ ;  /* 0x00000006080672a4 */ /* 0x000fe2000f8e023f */
[----:B------:R-:W-:Y:S01]  /*0de0*/  IMAD.WIDE.U32 R8, R8, c[0x0][0x218], R2 ;  /* 0x0000860008087a25 */ /* 0x000fe200078e0002 */
[----:B------:R-:W-:-:S02]  /*0df0*/  IADD3.X R7, R31, UR14, RZ, P0, !PT ;  /* 0x0000000e1f077c10 */ /* 0x000fc400087fe4ff */
[----:B------:R-:W-:Y:S01]  /*0e00*/  IADD3 R4, P1, P0, R4, 0x80, R30 ;  /* 0x0000008004047810 */ /* 0x000fe2000783e01e */
[----:B------:R-:W-:Y:S01]  /*0e10*/  IMAD.WIDE.U32 R2, R200, c[0x0][0x288], R250 ;  /* 0x0000a200c8027a25 */ /* 0x000fe200078e00fa */
[----:B------:R-:W-:Y:S01]  /*0e20*/  UIMAD UR6, UR17, UR7, UR6 ;  /* 0x00000007110672a4 */ /* 0x000fe2000f8e0206 */
[----:B------:R1:W-:Y:S01]  /*0e30*/  LDGSTS.E.BYPASS.LTC128B.128 [R16+0x11080], [R6.64], !P3 ;  /* 0x1108000006107fae */ /* 0x0003e2000d901d56 */
[----:B------:R-:W-:Y:S01]  /*0e40*/  IADD3.X R5, RZ, UR14, R31, P1, P0 ;  /* 0x0000000eff057c10 */ /* 0x000fe20008fe041f */
[----:B------:R-:W-:Y:S01]  /*0e50*/  IMAD R0, R56, c[0x0][0x288], RZ ;  /* 0x0000a20038007a24 */ /* 0x000fe200078e02ff */
[----:B------:R-:W-:Y:S01]  /*0e60*/  IADD3 R12, P0, R2, UR10, RZ ;  /* 0x0000000a020c7c10 */ /* 0x000fe2000ff1e0ff */
[----:B------:R-:W-:Y:S01]  /*0e70*/  UIADD3 UR13, UR11, UR6, URZ ;  /* 0x000000060b0d7290 */ /* 0x000fe2000fffe03f */
[----:B------:R-:W-:Y:S01]  /*0e80*/  ISETP.GT.AND P3, PT, R26, 0xf, PT ;  /* 0x0000000f1a00780c */ /* 0x000fe20003f64270 */
[----:B------:R2:W-:Y:S01]  /*0e90*/  LDGSTS.E.BYPASS.LTC128B.128 [R16+0x13080], [R4.64], !P2 ;  /* 0x1308000004107fae */ /* 0x0005e2000d101d56 */
[----:B---3--:R-:W-:Y:S01]  /*0ea0*/  LEA R30, P2, R8, c[0x0][0x1f0], 0x1 ;  /* 0x00007c00081e7a11 */ /* 0x008fe200078408ff */
[----:B------:R-:W-:Y:S01]  /*0eb0*/  UMOV UR6, 0x5 ;  /* 0x0000000500067882 */ /* 0x000fe20000000000 */
[----:B-1----:R-:W-:Y:S01]  /*0ec0*/  IMAD R6, R200, c[0x0][0x28c], R0 ;  /* 0x0000a300c8067a24 */ /* 0x002fe200078e0200 */
[----:B------:R-:W-:Y:S01]  /*0ed0*/  IADD3 R0, R9, UR4, RZ ;  /* 0x0000000409007c10 */ /* 0x000fe2000fffe0ff */
[----:B------:R-:W-:-:S02]  /*0ee0*/  ULDC.64 UR4, c[0x0][0x208] ;  /* 0x0000820000047ab9 */ /* 0x000fc40000000a00 */
[----:B------:R-:W-:Y:S01]  /*0ef0*/  USHF.L.U32 UR7, UR4, 0x5, URZ ;  /* 0x0000000504077899 */ /* 0x000fe2000800063f */
[----:B------:R-:W-:Y:S01]  /*0f00*/  IADD3.X R9, R3, UR13, R6, P0, !PT ;  /* 0x0000000d03097c10 */ /* 0x000fe200087fe406 */
[----:B------:R-:W-:Y:S01]  /*0f10*/  USHF.L.U64.HI UR5, UR4, UR6, UR5 ;  /* 0x0000000604057299 */ /* 0x000fe20008010205 */
[----:B--2---:R-:W-:Y:S01]  /*0f20*/  SEL R4, RZ, 0x1, P4 ;  /* 0x00000001ff047807 */ /* 0x004fe20002000000 */
[----:B------:R-:W-:Y:S01]  /*0f30*/  USHF.L.U32 UR4, UR7, 0x1, URZ ;  /* 0x0000000107047899 */ /* 0x000fe2000800063f */
[----:B------:R-:W-:Y:S01]  /*0f40*/  SEL R5, RZ, 0x2, P5 ;  /* 0x00000002ff057807 */ /* 0x000fe20002800000 */
[----:B------:R-:W-:Y:S01]  /*0f50*/  USHF.L.U64.HI UR5, UR7, 0x1, UR5 ;  /* 0x0000000107057899 */ /* 0x000fe20008010205 */
[----:B------:R-:W-:Y:S01]  /*0f60*/  LEA.HI.X R31, R8, c[0x0][0x1f4], R0, 0x1, P2 ;  /* 0x00007d00081f7a11 */ /* 0x000fe200010f0c00 */
[----:B------:R-:W-:Y:S01]  /*0f70*/  @!P3 IMAD.SHL.U32 R0, R26, 0x10, RZ ;  /* 0x000000101a00b824 */ /* 0x000fe200078e00ff */
[----:B------:R-:W-:Y:S01]  /*0f80*/  ULDC UR6, c[0x0][0x168] ;  /* 0x00005a0000067ab9 */ /* 0x000fe20000000800 */
[----:B------:R-:W-:Y:S01]  /*0f90*/  IMAD.IADD R2, R5, 0x1, R4 ;  /* 0x0000000105027824 */ /* 0x000fe200078e0204 */
[----:B------:R-:W-:Y:S01]  /*0fa0*/  SHF.R.S32.HI R5, RZ, 0x5, R17 ;  /* 0x00000005ff057819 */ /* 0x000fe20000011411 */
[----:B------:R1:W-:Y:S01]  /*0fb0*/  STL.64 [R1+0x10], R30 ;  /* 0x0000101e01007387 */ /* 0x0003e20000100a00 */
[----:B------:R-:W-:-:S02]  /*0fc0*/  UISETP.GE.AND UP0, UPT, UR6, 0x41, UPT ;  /* 0x000000410600788c */ /* 0x000fc4000bf06270 */
[----:B------:R-:W-:Y:S01]  /*0fd0*/  LOP3.LUT P1, RZ, R2, 0x1, RZ, 0xc0, !PT ;  /* 0x0000000102ff7812 */ /* 0x000fe2000782c0ff */
[----:B------:R2:W-:Y:S01]  /*0fe0*/  @!P3 LDGSTS.E.BYPASS.LTC128B.128 [R0+0x20080], [R10.64] ;  /* 0x200800000a00bfae */ /* 0x0005e2000b901d56 */
[----:B------:R-:W-:Y:S02]  /*0ff0*/  LEA.HI R3, R17, R5, RZ, 0x1 ;  /* 0x0000000511037211 */ /* 0x000fe400078f08ff */
[----:B------:R-:W-:Y:S01]  /*1000*/  ISETP.LT.OR P0, PT, R13, 0x1, !P1 ;  /* 0x000000010d00780c */ /* 0x000fe20004f01670 */
[----:B------:R-:W0:Y:S01]  /*1010*/  LDGDEPBAR ;  /* 0x00000000000079af */ /* 0x000e220000000000 */
[----:B------:R-:W-:-:S05]  /*1020*/  LOP3.LUT R3, R3, 0xfffffffe, RZ, 0xc0, !PT ;  /* 0xfffffffe03037812 */ /* 0x000fca00078ec0ff */
[----:B------:R-:W-:Y:S02]  /*1030*/  IMAD.IADD R20, R5, 0x1, -R3 ;  /* 0x0000000105147824 */ /* 0x000fe400078e0a03 */
[----:B------:R-:W-:-:S04]  /*1040*/  @!P3 IMAD.SHL.U32 R3, R26, 0x10, RZ ;  /* 0x000000101a03b824 */ /* 0x000fc800078e00ff */
[----:B------:R1:W-:Y:S01]  /*1050*/  LDGSTS.E.BYPASS.LTC128B.128 [R16+0x18080], [R30.64], !P0 ;  /* 0x180800001e107fae */ /* 0x0003e2000c101d56 */
[----:B------:R-:W-:-:S04]  /*1060*/  IADD3 R6, P0, R30, UR4, RZ ;  /* 0x000000041e067c10 */ /* 0x000fc8000ff1e0ff */
[----:B------:R-:W-:Y:S02]  /*1070*/  IADD3.X R7, R31, UR5, RZ, P0, !PT ;  /* 0x000000051f077c10 */ /* 0x000fe400087fe4ff */
[----:B------:R-:W-:Y:S02]  /*1080*/  LOP3.LUT P0, RZ, R2, 0x2, RZ, 0xc0, !PT ;  /* 0x0000000202ff7812 */ /* 0x000fe4000780c0ff */
[----:B--2---:R-:W-:Y:S02]  /*1090*/  LEA.HI R0, R18, R26, RZ, 0x4 ;  /* 0x0000001a12007211 */ /* 0x004fe400078f20ff */
[----:B------:R-:W-:Y:S02]  /*10a0*/  ISETP.LT.OR P2, PT, R13, 0x1, !P0 ;  /* 0x000000010d00780c */ /* 0x000fe40004741670 */
[----:B------:R-:W-:Y:S02]  /*10b0*/  LOP3.LUT R2, R0, 0xfffffff0, RZ, 0xc0, !PT ;  /* 0xfffffff000027812 */ /* 0x000fe400078ec0ff */
[----:B------:R-:W-:-:S03]  /*10c0*/  SHF.R.S32.HI R4, RZ, 0x4, R0 ;  /* 0x00000004ff047819 */ /* 0x000fc60000011400 */
[----:B------:R-:W-:Y:S01]  /*10d0*/  IMAD.IADD R2, R26, 0x1, -R2 ;  /* 0x000000011a027824 */ /* 0x000fe200078e0a02 */
[----:B------:R-:W-:-:S04]  /*10e0*/  LEA.HI R0, R0, R4, RZ, 0x1 ;  /* 0x0000000400007211 */ /* 0x000fc800078f08ff */
[----:B------:R-:W-:Y:S01]  /*10f0*/  SHF.R.S32.HI R8, RZ, 0x1f, R2 ;  /* 0x0000001fff087819 */ /* 0x000fe20000011402 */
[----:B------:R1:W-:Y:S01]  /*1100*/  LDGSTS.E.BYPASS.LTC128B.128 [R16+0x1a080], [R30.64+0x80], !P2 ;  /* 0x1a0800801e107fae */ /* 0x0003e2000d101d56 */
[----:B------:R-:W-:Y:S02]  /*1110*/  LOP3.LUT R0, R0, 0xfffffffe, RZ, 0xc0, !PT ;  /* 0xfffffffe00007812 */ /* 0x000fe400078ec0ff */
[----:B------:R-:W-:Y:S02]  /*1120*/  LEA.HI R8, R8, R2, RZ, 0x3 ;  /* 0x0000000208087211 */ /* 0x000fe400078f18ff */
[C---:B------:R-:W-:Y:S02]  /*1130*/  ISETP.LT.OR P2, PT, R13.reuse, 0x21, !P1 ;  /* 0x000000210d00780c */ /* 0x040fe40004f41670 */
[----:B------:R-:W-:Y:S01]  /*1140*/  ISETP.LT.OR P1, PT, R13, 0x21, !P0 ;  /* 0x000000210d00780c */ /* 0x000fe20004721670 */
[----:B------:R-:W-:Y:S01]  /*1150*/  IMAD.IADD R13, R4, 0x1, -R0 ;  /* 0x00000001040d7824 */ /* 0x000fe200078e0a00 */
[----:B------:R-:W-:Y:S01]  /*1160*/  LOP3.LUT R4, R8, 0xfffffff8, RZ, 0xc0, !PT ;  /* 0xfffffff808047812 */ /* 0x000fe200078ec0ff */
[----:B------:R-:W-:Y:S01]  /*1170*/  IMAD.SHL.U32 R0, R19, 0x8, RZ ;  /* 0x0000000813007824 */ /* 0x000fe200078e00ff */
[----:B------:R-:W-:Y:S01]  /*1180*/  LEA R10, P0, R12, c[0x0][0x280], 0x2 ;  /* 0x0000a0000c0a7a11 */ /* 0x000fe200078010ff */
[----:B------:R-:W-:-:S02]  /*1190*/  IMAD.SHL.U32 R5, R13, 0x8, RZ ;  /* 0x000000080d057824 */ /* 0x000fc400078e00ff */
[----:B------:R-:W-:Y:S01]  /*11a0*/  IMAD.IADD R4, R2, 0x1, -R4 ;  /* 0x0000000102047824 */ /* 0x000fe200078e0a04 */
[----:B------:R-:W-:Y:S01]  /*11b0*/  LEA.HI.X R11, R12, c[0x0][0x284], R9, 0x2, P0 ;  /* 0x0000a1000c0b7a11 */ /* 0x000fe200000f1409 */
[----:B------:R-:W-:Y:S01]  /*11c0*/  IMAD.SHL.U32 R8, R8, 0x40, RZ ;  /* 0x0000004008087824 */ /* 0x000fe200078e00ff */
[----:B------:R-:W-:Y:S01]  /*11d0*/  LOP3.LUT R23, R0, 0x18, RZ, 0xc0, !PT ;  /* 0x0000001800177812 */ /* 0x000fe200078ec0ff */
[----:B------:R-:W-:Y:S01]  /*11e0*/  IMAD.SHL.U32 R2, R4, 0x40, RZ ;  /* 0x0000004004027824 */ /* 0x000fe200078e00ff */
[----:B------:R1:W-:Y:S01]  /*11f0*/  LDGSTS.E.BYPASS.LTC128B.128 [R16+0x19080], [R6.64], !P2 ;  /* 0x1908000006107fae */ /* 0x0003e2000d101d56 */
[----:B------:R-:W-:Y:S01]  /*1200*/  IMAD.SHL.U32 R0, R13, 0x20, RZ ;  /* 0x000000200d007824 */ /* 0x000fe200078e00ff */
[----:B------:R-:W-:Y:S02]  /*1210*/  PLOP3.LUT P0, PT, PT, PT, UP0, 0x80, 0x0 ;  /* 0x000000000000781c */ /* 0x000fe40003f0f008 */
[----:B------:R-:W-:Y:S01]  /*1220*/  LOP3.LUT R2, R2, 0x1c0, RZ, 0xc0, !PT ;  /* 0x000001c002027812 */ /* 0x000fe200078ec0ff */
[----:B------:R1:W-:Y:S01]  /*1230*/  LDGSTS.E.BYPASS.LTC128B.128 [R16+0x1b080], [R6.64+0x80], !P1 ;  /* 0x1b08008006107fae */ /* 0x0003e2000c901d56 */
[----:B------:R-:W-:-:S02]  /*1240*/  LOP3.LUT R0, R23, 0x20, R0, 0xf8, !PT ;  /* 0x0000002017007812 */ /* 0x000fc400078ef800 */
[----:B------:R-:W-:Y:S01]  /*1250*/  LOP3.LUT R5, R2, 0x8, R5, 0xf8, !PT ;  /* 0x0000000802057812 */ /* 0x000fe200078ef805 */
[----:B------:R2:W-:Y:S04]  /*1260*/  @!P3 LDGSTS.E.BYPASS.LTC128B.128 [R3+0x20280], [R10.64] ;  /* 0x202800000a03bfae */ /* 0x0005e8000b901d56 */
[----:B------:R-:W0:Y:S04]  /*1270*/  LDGDEPBAR ;  /* 0x00000000000079af */ /* 0x000e280000000000 */
[----:B------:R-:W0:Y:S01]  /*1280*/  LDGDEPBAR ;  /* 0x00000000000079af */ /* 0x000e220000000000 */
[----:B--2---:R-:W-:-:S04]  /*1290*/  SHF.R.U32.HI R3, RZ, 0x3, R2 ;  /* 0x00000003ff037819 */ /* 0x004fc80000011602 */
[----:B------:R-:W-:Y:S02]  /*12a0*/  LOP3.LUT R2, R3, R0, R2, 0x1e, !PT ;  /* 0x0000000003027212 */ /* 0x000fe400078e1e02 */
[----:B------:R-:W-:Y:S01]  /*12b0*/  LOP3.LUT R3, R5, R3, RZ, 0x3c, !PT ;  /* 0x0000000305037212 */ /* 0x000fe200078e3cff */
[----:B------:R-:W-:Y:S01]  /*12c0*/  IMAD.SHL.U32 R5, R20, 0x400, RZ ;  /* 0x0000040014057824 */ /* 0x000fe200078e00ff */
[----:B------:R-:W-:-:S04]  /*12d0*/  LOP3.LUT R0, R8, 0xfffffe00, RZ, 0xc0, !PT ;  /* 0xfffffe0008007812 */ /* 0x000fc800078ec0ff */
[-C--:B------:R-:W-:Y:S02]  /*12e0*/  IADD3 R220, R3, R0.reuse, R5 ;  /* 0x0000000003dc7210 */ /* 0x080fe40007ffe005 */
[----:B------:R-:W-:Y:S02]  /*12f0*/  LOP3.LUT R227, R2, R0, RZ, 0xfc, !PT ;  /* 0x0000000002e37212 */ /* 0x000fe400078efcff */
[C---:B------:R-:W-:Y:S02]  /*1300*/  IADD3 R0, R16.reuse, 0x18080, RZ ;  /* 0x0001808010007810 */ /* 0x040fe40007ffe0ff */
[----:B------:R-:W-:-:S03]  /*1310*/  IADD3 R2, R16, 0x10080, RZ ;  /* 0x0001008010027810 */ /* 0x000fc60007ffe0ff */
[----:B------:R1:W-:Y:S04]  /*1320*/  STL [R1+0x20], R0 ;  /* 0x0000200001007387 */ /* 0x0003e80000100800 */
[----:B------:R1:W-:Y:S01]  /*1330*/  STL [R1+0x24], R2 ;  /* 0x0000240201007387 */ /* 0x0003e20000100800 */
[----:B------:R-:W-:Y:S05]  /*1340*/  @!P0 BRA `(.L_x_1101) ;  /* 0x0000015000008947 */ /* 0x000fea0003800000 */
[----:B-1----:R-:W-:Y:S01]  /*1350*/  IADD3 R2, P0, R6, UR4, RZ ;  /* 0x0000000406027c10 */ /* 0x002fe2000ff1e0ff */
[----:B------:R-:W-:Y:S01]  /*1360*/  BSSY B0, `(.L_x_1101) ;  /* 0x0000013000007945 */ /* 0x000fe20003800000 */
[----:B------:R-:W-:Y:S02]  /*1370*/  IADD3 R0, -R28, -0x40, RZ ;  /* 0xffffffc01c007810 */ /* 0x000fe40007ffe1ff */
[----:B------:R-:W-:Y:S02]  /*1380*/  IADD3.X R3, R7, UR5, RZ, P0, !PT ;  /* 0x0000000507037c10 */ /* 0x000fe400087fe4ff */
[----:B------:R-:W-:-:S02]  /*1390*/  IADD3 R6, P0, R2, UR4, RZ ;  /* 0x0000000402067c10 */ /* 0x000fc4000ff1e0ff */
[----:B------:R-:W-:Y:S02]  /*13a0*/  ISETP.GE.AND P1, PT, R14, c[0x0][0x1fc], PT ;  /* 0x00007f000e007a0c */ /* 0x000fe40003f26270 */
[----:B------:R-:W-:Y:S02]  /*13b0*/  IADD3 R0, R0, c[0x0][0x168], RZ ;  /* 0x00005a0000007a10 */ /* 0x000fe40007ffe0ff */
        /* <DEDUP_REMOVED lines=13> */
.L_x_1102:
[----:B------:R-:W-:Y:S05]  /*1490*/  BSYNC B0 ;  /* 0x0000000000007941 */ /* 0x000fea0003800000 */
.L_x_1101:
        /* <DEDUP_REMOVED lines=69> */
[----:B--2---:R-:W-:Y:S01]  /*18f0*/  LEA.HI R0, R18, R26, RZ, 0x2 ;  /* 0x0000001a12007211 */ /* 0x004fe200078f10ff */
[----:B------:R-:W-:Y:S01]  /*1900*/  IMAD.SHL.U32 R2, R28, 0x8, RZ ;  /* 0x000000081c027824 */ /* 0x000fe200078e00ff */
[----:B------:R-:W-:Y:S01]  /*1910*/  SHF.R.S32.HI R8, RZ, 0x1f, R19 ;  /* 0x0000001fff087819 */ /* 0x000fe20000011413 */
[----:B------:R-:W-:Y:S01]  /*1920*/  IMAD.SHL.U32 R11, R20, 0x10, RZ ;  /* 0x00000010140b7824 */ /* 0x000fe200078e00ff */
[----:B------:R-:W-:Y:S01]  /*1930*/  LOP3.LUT R12, R3, 0x1c0, RZ, 0xc0, !PT ;  /* 0x000001c0030c7812 */ /* 0x000fe200078ec0ff */
[----:B------:R-:W-:Y:S01]  /*1940*/  IMAD.MOV.U32 R221, RZ, RZ, 0x20 ;  /* 0x00000020ffdd7424 */ /* 0x000fe200078e00ff */
[----:B------:R-:W-:Y:S01]  /*1950*/  LOP3.LUT R2, R2, 0x8, RZ, 0xc0, !PT ;  /* 0x0000000802027812 */ /* 0x000fe200078ec0ff */
[----:B------:R-:W-:Y:S01]  /*1960*/  IMAD.MOV.U32 R222, RZ, RZ, 0x40 ;  /* 0x00000040ffde7424 */ /* 0x000fe200078e00ff */
[----:B------:R-:W-:Y:S01]  /*1970*/  SHF.R.U32.HI R10, RZ, 0x3, R12 ;  /* 0x00000003ff0a7819 */ /* 0x000fe2000001160c */
[----:B------:R-:W-:Y:S01]  /*1980*/  IMAD.MOV.U32 R232, RZ, RZ, 0x20 ;  /* 0x00000020ffe87424 */ /* 0x000fe200078e00ff */
[----:B------:R-:W-:Y:S01]  /*1990*/  LOP3.LUT R3, R12, 0x10, R11, 0xf8, !PT ;  /* 0x000000100c037812 */ /* 0x000fe200078ef80b */
[----:B------:R-:W-:Y:S01]  /*19a0*/  IMAD R223, R13, 0x800, R223 ;  /* 0x000008000ddf7824 */ /* 0x000fe200078e02df */
[----:B------:R-:W-:Y:S01]  /*19b0*/  LOP3.LUT R6, R0, 0x3ffffffc, RZ, 0xc0, !PT ;  /* 0x3ffffffc00067812 */ /* 0x000fe200078ec0ff */
[----:B------:R-:W-:Y:S01]  /*19c0*/  IMAD.MOV.U32 R228, RZ, RZ, 0x10 ;  /* 0x00000010ffe47424 */ /* 0x000fe200078e00ff */
[--C-:B------:R-:W-:Y:S01]  /*19d0*/  SHF.R.S32.HI R9, RZ, 0x2, R0.reuse ;  /* 0x00000002ff097819 */ /* 0x100fe20000011400 */
[----:B------:R-:W-:Y:S01]  /*19e0*/  UIADD3 UR6, UR6, 0x3f, URZ ;  /* 0x0000003f06067890 */ /* 0x000fe2000fffe03f */
[----:B------:R-:W-:Y:S01]  /*19f0*/  SHF.R.S32.HI R7, RZ, 0x1f, R0 ;  /* 0x0000001fff077819 */ /* 0x000fe20000011400 */
[----:B------:R-:W-:Y:S01]  /*1a00*/  IMAD.MOV.U32 R225, RZ, RZ, 0x40 ;  /* 0x00000040ffe17424 */ /* 0x000fe200078e00ff */
[C---:B------:R-:W-:Y:S01]  /*1a10*/  LOP3.LUT R12, R10.reuse, R2, R12, 0x1e, !PT ;  /* 0x000000020a0c7212 */ /* 0x040fe200078e1e0c */
[----:B------:R-:W-:Y:S01]  /*1a20*/  USHF.R.S32.HI UR4, URZ, 0x1f, UR6 ;  /* 0x0000001f3f047899 */ /* 0x000fe20008011406 */
[----:B------:R-:W-:Y:S01]  /*1a30*/  LOP3.LUT R216, R10, R3, R2, 0x1e, !PT ;  /* 0x000000030ad87212 */ /* 0x000fe200078e1e02 */
[----:B------:R-:W-:Y:S01]  /*1a40*/  IMAD.IADD R2, R26, 0x1, -R6 ;  /* 0x000000011a027824 */ /* 0x000fe200078e0a06 */
[----:B------:R-:W-:Y:S01]  /*1a50*/  LEA.HI R0, R8, R19, RZ, 0x2 ;  /* 0x0000001308007211 */ /* 0x000fe200078f10ff */
[----:B------:R-:W-:Y:S01]  /*1a60*/  IMAD.IADD R223, R223, 0x1, R12 ;  /* 0x00000001dfdf7824 */ /* 0x000fe200078e020c */
[----:B------:R-:W-:Y:S01]  /*1a70*/  LOP3.LUT R6, R17, 0xffffffe0, RZ, 0xc0, !PT ;  /* 0xffffffe011067812 */ /* 0x000fe200078ec0ff */
[----:B------:R-:W-:Y:S01]  /*1a80*/  IMAD R8, R2, 0x2, R5 ;  /* 0x0000000202087824 */ /* 0x000fe200078e0205 */
[----:B------:R-:W-:Y:S01]  /*1a90*/  LEA.HI R3, R7, R9, RZ, 0x3 ;  /* 0x0000000907037211 */ /* 0x000fe200078f18ff */
[----:B------:R-:W-:Y:S01]  /*1aa0*/  IMAD R216, R13, 0x200, R216 ;  /* 0x000002000dd87824 */ /* 0x000fe200078e02d8 */
[----:B------:R-:W-:Y:S01]  /*1ab0*/  LOP3.LUT R0, R0, 0xfffffffc, RZ, 0xc0, !PT ;  /* 0xfffffffc00007812 */ /* 0x000fe200078ec0ff */
[----:B------:R-:W-:Y:S01]  /*1ac0*/  IMAD.IADD R6, R26, 0x1, -R6 ;  /* 0x000000011a067824 */ /* 0x000fe200078e0a06 */
[----:B------:R-:W-:Y:S01]  /*1ad0*/  LOP3.LUT R2, R3, 0xfffffff8, RZ, 0xc0, !PT ;  /* 0xfffffff803027812 */ /* 0x000fe200078ec0ff */
[----:B------:R-:W-:Y:S01]  /*1ae0*/  IMAD.SHL.U32 R224, R223, 0x2, RZ ;  /* 0x00000002dfe07824 */ /* 0x000fe200078e00ff */
[----:B------:R-:W-:Y:S01]  /*1af0*/  LOP3.LUT P0, RZ, R21, 0x2, RZ, 0xc0, !PT ;  /* 0x0000000215ff7812 */ /* 0x000fe2000780c0ff */
[----:B------:R-:W-:Y:S01]  /*1b00*/  IMAD.IADD R3, R19, 0x1, -R0 ;  /* 0x0000000113037824 */ /* 0x000fe200078e0a00 */
[----:B------:R-:W-:Y:S01]  /*1b10*/  SHF.R.S32.HI R0, RZ, 0x1f, R6 ;  /* 0x0000001fff007819 */ /* 0x000fe20000011406 */
[----:B------:R-:W-:Y:S01]  /*1b20*/  IMAD.IADD R2, R9, 0x1, -R2 ;  /* 0x0000000109027824 */ /* 0x000fe200078e0a02 */
[----:B------:R-:W-:Y:S01]  /*1b30*/  SHF.R.S32.HI R27, RZ, 0x1f, R26 ;  /* 0x0000001fff1b7819 */ /* 0x000fe2000001141a */
[----:B------:R-:W-:Y:S01]  /*1b40*/  IMAD R7, R3, -0x8, R24 ;  /* 0xfffffff803077824 */ /* 0x000fe200078e0218 */
[----:B------:R-:W-:Y:S01]  /*1b50*/  LEA.HI R0, R0, R6, RZ, 0x2 ;  /* 0x0000000600007211 */ /* 0x000fe200078f10ff */
[----:B------:R-:W-:Y:S01]  /*1b60*/  IMAD.SHL.U32 R5, R2, 0x40, RZ ;  /* 0x0000004002057824 */ /* 0x000fe200078e00ff */
[----:B------:R-:W-:Y:S01]  /*1b70*/  SEL R221, R221, 0xffffffe0, !P0 ;  /* 0xffffffe0dddd7807 */ /* 0x000fe20004000000 */
[----:B------:R1:W-:Y:S01]  /*1b80*/  STL [R1+0x1c], R27 ;  /* 0x00001c1b01007387 */ /* 0x0003e20000100800 */
[----:B------:R-:W-:Y:S01]  /*1b90*/  LOP3.LUT R3, R0, 0xfffffffc, RZ, 0xc0, !PT ;  /* 0xfffffffc00037812 */ /* 0x000fe200078ec0ff */
[----:B------:R-:W-:Y:S01]  /*1ba0*/  IMAD.SHL.U32 R217, R216, 0x2, RZ ;  /* 0x00000002d8d97824 */ /* 0x000fe200078e00ff */
[----:B------:R-:W-:Y:S01]  /*1bb0*/  LEA.HI.SX32 R249, R0, R11, 0x1e ;  /* 0x0000000b00f97211 */ /* 0x000fe200078ff2ff */
[----:B------:R-:W-:Y:S01]  /*1bc0*/  IMAD R221, R223, 0x2, R221 ;  /* 0x00000002dfdd7824 */ /* 0x000fe200078e02dd */
[----:B------:R-:W-:Y:S01]  /*1bd0*/  LOP3.LUT R0, R5, 0x1c0, RZ, 0xc0, !PT ;  /* 0x000001c005007812 */ /* 0x000fe200078ec0ff */
[----:B------:R-:W-:Y:S01]  /*1be0*/  IMAD.IADD R6, R6, 0x1, -R3 ;  /* 0x0000000106067824 */ /* 0x000fe200078e0a03 */
[----:B------:R-:W-:Y:S01]  /*1bf0*/  LOP3.LUT P0, RZ, R2, 0x4, RZ, 0xc0, !PT ;  /* 0x0000000402ff7812 */ /* 0x000fe2000780c0ff */
[----:B------:R-:W-:Y:S01]  /*1c00*/  ULEA.HI UR4, UR4, UR6, URZ, 0x6 ;  /* 0x0000000604047291 */ /* 0x000fe2000f8f303f */
[----:B------:R-:W-:Y:S01]  /*1c10*/  SHF.R.U32.HI R3, RZ, 0x3, R0 ;  /* 0x00000003ff037819 */ /* 0x000fe20000011600 */
[----:B------:R-:W-:Y:S01]  /*1c20*/  IMAD R248, R6, -0x2, R7 ;  /* 0xfffffffe06f87824 */ /* 0x000fe200078e0207 */
[----:B------:R-:W-:Y:S01]  /*1c30*/  LOP3.LUT P1, RZ, R21, 0x4, RZ, 0xc0, !PT ;  /* 0x0000000415ff7812 */ /* 0x000fe2000782c0ff */
[----:B------:R-:W-:Y:S01]  /*1c40*/  CS2R R194, SRZ ;  /* 0x0000000000c27805 */ /* 0x000fe2000001ff00 */
[----:B------:R-:W-:Y:S01]  /*1c50*/  LOP3.LUT R0, R3, R0, R23, 0x1e, !PT ;  /* 0x0000000003007212 */ /* 0x000fe200078e1e17 */
[----:B------:R-:W-:Y:S01]  /*1c60*/  CS2R R192, SRZ ;  /* 0x0000000000c07805 */ /* 0x000fe2000001ff00 */
[----:B------:R-:W-:Y:S01]  /*1c70*/  SEL R222, R222, 0xffffffc0, !P1 ;  /* 0xffffffc0dede7807 */ /* 0x000fe20004800000 */
[----:B------:R-:W-:Y:S01]  /*1c80*/  CS2R R190, SRZ ;  /* 0x0000000000be7805 */ /* 0x000fe2000001ff00 */
[----:B------:R-:W-:Y:S01]  /*1c90*/  LOP3.LUT P1, RZ, R4, 0x4, RZ, 0xc0, !PT ;  /* 0x0000000404ff7812 */ /* 0x000fe2000782c0ff */
[----:B------:R-:W-:Y:S01]  /*1ca0*/  IMAD.IADD R0, R8, 0x1, R0 ;  /* 0x0000000108007824 */ /* 0x000fe200078e0200 */
[----:B------:R-:W-:Y:S01]  /*1cb0*/  CS2R R188, SRZ ;  /* 0x0000000000bc7805 */ /* 0x000fe2000001ff00 */
[--C-:B------:R-:W-:Y:S01]  /*1cc0*/  IMAD R223, R223, 0x2, R222.reuse ;  /* 0x00000002dfdf7824 */ /* 0x100fe200078e02de */
[----:B------:R-:W-:Y:S01]  /*1cd0*/  SEL R226, R232, 0xffffffe0, !P1 ;  /* 0xffffffe0e8e27807 */ /* 0x000fe20004800000 */
[----:B------:R-:W-:Y:S01]  /*1ce0*/  IMAD R216, R216, 0x2, R222 ;  /* 0x00000002d8d87824 */ /* 0x000fe200078e02de */
[----:B------:R-:W-:Y:S01]  /*1cf0*/  LEA R238, R0, 0x20480, 0x1 ;  /* 0x0002048000ee7811 */ /* 0x000fe200078e08ff */
[----:B------:R-:W-:Y:S01]  /*1d00*/  CS2R R186, SRZ ;  /* 0x0000000000ba7805 */ /* 0x000fe2000001ff00 */
[----:B------:R-:W-:Y:S01]  /*1d10*/  CS2R R184, SRZ ;  /* 0x0000000000b87805 */ /* 0x000fe2000001ff00 */
[----:B------:R-:W-:Y:S01]  /*1d20*/  IMAD.IADD R229, R220, 0x1, R226 ;  /* 0x00000001dce57824 */ /* 0x000fe200078e02e2 */
        /* <DEDUP_REMOVED lines=72> */
[----:B------:R-:W-:Y:S02]  /*21b0*/  USHF.R.S32.HI UR8, URZ, 0x1f, UR17 ;  /* 0x0000001f3f087899 */ /* 0x000fe40008011411 */
[----:B------:R-:W-:-:S02]  /*21c0*/  UIMAD UR10, UR17, UR10, URZ ;  /* 0x0000000a110a72a4 */ /* 0x000fc4000f8e023f */
[----:B------:R-:W-:Y:S02]  /*21d0*/  UIMAD UR9, UR17, UR9, URZ ;  /* 0x00000009110972a4 */ /* 0x000fe4000f8e023f */
[----:B------:R-:W-:Y:S02]  /*21e0*/  USHF.R.S32.HI UR16, URZ, 0x6, UR4 ;  /* 0x000000063f107899 */ /* 0x000fe40008011404 */
[----:B-1----:R-:W-:Y:S02]  /*21f0*/  ULDC UR11, c[0x0][0x168] ;  /* 0x00005a00000b7ab9 */ /* 0x002fe40000000800 */
.L_x_1106:
        /* <DEDUP_REMOVED lines=142> */
[----:B------:R-:W-:Y:S01]  /*2ae0*/  USHF.R.S32.HI UR4, URZ, 0x1f, UR21 ;  /* 0x0000001f3f047899 */ /* 0x000fe20008011415 */
[----:B------:R-:W-:Y:S01]  /*2af0*/  IMAD.U32 R40, RZ, RZ, UR15 ;  /* 0x0000000fff287e24 */ /* 0x000fe2000f8e00ff */
[----:B------:R-:W-:Y:S01]  /*2b00*/  ULDC.64 UR6, c[0x0][0x178] ;  /* 0x00005e0000067ab9 */ /* 0x000fe20000000a00 */
[----:B------:R-:W3:Y:S01]  /*2b10*/  LDL.64 R242, [R1] ;  /* 0x0000000001f27983 */ /* 0x000ee20000100a00 */
[----:B------:R-:W-:Y:S01]  /*2b20*/  UIMAD UR4, UR4, UR6, URZ ;  /* 0x00000006040472a4 */ /* 0x000fe2000f8e023f */
[----:B------:R-:W-:Y:S01]  /*2b30*/  @!P3 IMAD.MOV.U32 R36, RZ, RZ, R250 ;  /* 0x000000ffff24b224 */ /* 0x000fe200078e00fa */
[----:B------:R-:W-:Y:S01]  /*2b40*/  UIMAD.WIDE.U32 UR24, UR21, UR6, URZ ;  /* 0x00000006151872a5 */ /* 0x000fe2000f8e003f */
[----:B------:R-:W4:Y:S01]  /*2b50*/  LDL R240, [R1+0x24] ;  /* 0x0000240001f07983 */ /* 0x000f220000100800 */
[----:B------:R-:W-:Y:S01]  /*2b60*/  UIMAD UR4, UR21, UR7, UR4 ;  /* 0x00000007150472a4 */ /* 0x000fe2000f8e0204 */
[----:B------:R-:W-:Y:S01]  /*2b70*/  @!P3 IMAD.MOV.U32 R37, RZ, RZ, R251 ;  /* 0x000000ffff25b224 */ /* 0x000fe200078e00fb */
[----:B------:R-:W-:Y:S02]  /*2b80*/  UIMAD UR21, UR21, -0x40, UR11 ;  /* 0xffffffc0151578a4 */ /* 0x000fe4000f8e020b */
[----:B------:R-:W-:Y:S01]  /*2b90*/  UIADD3 UR4, UR25, UR4, URZ ;  /* 0x0000000419047290 */ /* 0x000fe2000fffe03f */
[----:B------:R-:W-:Y:S02]  /*2ba0*/  IMAD.U32 R2, RZ, RZ, UR24 ;  /* 0x00000018ff027e24 */ /* 0x000fe4000f8e00ff */
[----:B------:R-:W-:Y:S03]  /*2bb0*/  IMAD.U32 R3, RZ, RZ, UR24 ;  /* 0x00000018ff037e24 */ /* 0x000fe6000f8e00ff */
[----:B------:R-:W-:Y:S01]  /*2bc0*/  IMAD.U32 R0, RZ, RZ, UR4 ;  /* 0x00000004ff007e24 */ /* 0x000fe2000f8e00ff */
[----:B--2---:R-:W-:Y:S04]  /*2bd0*/  LEA R2, P1, R2, R244, 0x7 ;  /* 0x000000f402027211 */ /* 0x004fe800078238ff */
[----:B------:R-:W-:Y:S02]  /*2be0*/  LEA.HI.X R3, R3, R245, R0, 0x7, P1 ;  /* 0x000000f503037211 */ /* 0x000fe400008f3c00 */
[----:B------:R-:W-:Y:S01]  /*2bf0*/  IADD3 R40, P2, P1, R40, 0x80, R2 ;  /* 0x0000008028287810 */ /* 0x000fe2000795e002 */
[----:B------:R-:W2:Y:S03]  /*2c00*/  @!P3 S2R R0, SR_CTAID.Y ;  /* 0x000000000000b919 */ /* 0x000ea60000002600 */
[----:B------:R-:W-:Y:S02]  /*2c10*/  IADD3.X R41, RZ, UR14, R3, P2, P1 ;  /* 0x0000000eff297c10 */ /* 0x000fe400097e2403 */
[----:B------:R-:W-:Y:S02]  /*2c20*/  ISETP.NE.AND P2, PT, R252, RZ, PT ;  /* 0x000000fffc00720c */ /* 0x000fe40003f45270 */
        /* <DEDUP_REMOVED lines=34> */
.L_x_1104:
        /* <DEDUP_REMOVED lines=451> */
[----:B------:R-:W4:Y:S01]  /*4a80*/  LDL R207, [R1+0x20] ;  /* 0x0000200001cf7983 */ /* 0x000f220000100800 */
[----:B------:R-:W-:Y:S01]  /*4a90*/  UIMAD UR4, UR21, UR7, UR4 ;  /* 0x00000007150472a4 */ /* 0x000fe2000f8e0204 */
[C---:B------:R-:W-:Y:S01]  /*4aa0*/  IMAD.SHL.U32 R10, R11.reuse, 0x40, RZ ;  /* 0x000000400b0a7824 */ /* 0x040fe200078e00ff */
[----:B------:R-:W-:Y:S01]  /*4ab0*/  SHF.L.U64.HI R11, R11, R7, c[0x0][0x20c] ;  /* 0x000083000b0b7619 */ /* 0x000fe20000010207 */
[----:B------:R-:W1:Y:S01]  /*4ac0*/  S2R R8, SR_CTAID.Y ;  /* 0x0000000000087919 */ /* 0x000e620000002600 */
[----:B------:R-:W-:Y:S01]  /*4ad0*/  UIADD3 UR4, UR25, UR4, URZ ;  /* 0x0000000419047290 */ /* 0x000fe2000fffe03f */
[----:B------:R-:W-:Y:S01]  /*4ae0*/  IMAD.U32 R4, RZ, RZ, UR24 ;  /* 0x00000018ff047e24 */ /* 0x000fe2000f8e00ff */
[----:B------:R-:W-:Y:S01]  /*4af0*/  USHF.L.U32 UR21, UR21, 0x6, URZ ;  /* 0x0000000615157899 */ /* 0x000fe2000800063f */
[----:B------:R-:W-:Y:S02]  /*4b00*/  IMAD.U32 R6, RZ, RZ, UR24 ;  /* 0x00000018ff067e24 */ /* 0x000fe4000f8e00ff */
[----:B------:R-:W-:Y:S02]  /*4b10*/  IMAD.MOV.U32 R7, RZ, RZ, R251 ;  /* 0x000000ffff077224 */ /* 0x000fe400078e00fb */
        /* <DEDUP_REMOVED lines=24> */
[----:B----4-:R-:W-:Y:S11]  /*4ca0*/  LEA R6, R6, R207, 0xe ;  /* 0x000000cf06067211 */ /* 0x010ff600078e70ff */
        /* <DEDUP_REMOVED lines=17> */
.L_x_1105:
[-C--:B-12-4-:R-:W-:Y:S01]  /*4dc0*/  HMMA.16816.F32.BF16 R4, R36, R16.reuse, RZ ;  /* 0x000000102404723c */ /* 0x096fe200000418ff */
[----:B------:R-:W-:Y:S01]  /*4dd0*/  LDSM.16.MT88.4 R56, [R0+0x1080] ;  /* 0x001080000038783b */ /* 0x000fe20000004200 */
[----:B------:R-:W-:Y:S02]  /*4de0*/  ULDC.64 UR6, c[0x0][0x240] ;  /* 0x0000900000067ab9 */ /* 0x000fe40000000a00 */
[----:B------:R-:W-:Y:S01]  /*4df0*/  IMAD.IADD R210, R3, 0x1, R225 ;  /* 0x0000000103d27824 */ /* 0x000fe200078e02e1 */
[----:B------:R-:W-:Y:S01]  /*4e00*/  USHF.L.U32 UR21, UR19, 0xd, URZ ;  /* 0x0000000d13157899 */ /* 0x000fe2000800063f */
[----:B------:R-:W2:Y:S01]  /*4e10*/  LDL.64 R212, [R1+0x18] ;  /* 0x0000180001d47983 */ /* 0x000ea20000100a00 */
[----:B------:R-:W-:Y:S01]  /*4e20*/  UIMAD UR6, UR8, UR6, URZ ;  /* 0x00000006080672a4 */ /* 0x000fe2000f8e023f */
[C---:B------:R-:W-:Y:S01]  /*4e30*/  HMMA.16816.F32.BF16 R8, R28.reuse, R16, RZ ;  /* 0x000000101c08723c */ /* 0x040fe200000418ff */
[----:B------:R-:W-:Y:S02]  /*4e40*/  USHF.R.S32.HI UR4, URZ, 0x1f, UR21 ;  /* 0x0000001f3f047899 */ /* 0x000fe40008011415 */
[----:B------:R-:W1:Y:S01]  /*4e50*/  LDSM.16.M88.4 R52, [R210+0x24480] ;  /* 0x02448000d234783b */ /* 0x000e620000000200 */
[----:B------:R-:W-:Y:S01]  /*4e60*/  IMAD.IADD R204, R209, 0x1, R210 ;  /* 0x00000001d1cc7824 */ /* 0x000fe200078e02d2 */
[----:B------:R-:W-:Y:S02]  /*4e70*/  UIMAD UR6, UR17, UR7, UR6 ;  /* 0x00000007110672a4 */ /* 0x000fe4000f8e0206 */
[----:B------:R-:W-:Y:S01]  /*4e80*/  UIADD3 UR19, UR19, 0x1, URZ ;  /* 0x0000000113137890 */ /* 0x000fe2000fffe03f */
[-C--:B------:R-:W-:Y:S01]  /*4e90*/  HMMA.16816.F32.BF16 R12, R28, R18.reuse, RZ ;  /* 0x000000121c0c723c */ /* 0x080fe200000418ff */
[----:B------:R-:W3:Y:S01]  /*4ea0*/  LDSM.16.M88.4 R60, [R210+0x25480] ;  /* 0x02548000d23c783b */ /* 0x000ee20000000200 */
[----:B------:R-:W-:Y:S02]  /*4eb0*/  UIADD3 UR7, UR5, 0x1, URZ ;  /* 0x0000000105077890 */ /* 0x000fe4000fffe03f */
[----:B------:R-:W-:Y:S02]  /*4ec0*/  UISETP.GE.AND UP0, UPT, UR19, UR16, UPT ;  /* 0x000000101300728c */ /* 0x000fe4000bf06270 */
[----:B------:R-:W-:Y:S01]  /*4ed0*/  LDSM.16.MT88.4 R64, [R0+0x1880] ;  /* 0x001880000040783b */ /* 0x000fe20000004200 */
[----:B------:R-:W-:Y:S01]  /*4ee0*/  UISETP.GE.AND UP3, UPT, UR5, 0x1, UPT ;  /* 0x000000010500788c */ /* 0x000fe2000bf66270 */
[C---:B------:R-:W-:Y:S01]  /*4ef0*/  HMMA.16816.F32.BF16 R16, R36.reuse, R18, RZ ;  /* 0x000000122410723c */ /* 0x040fe200000418ff */
[----:B------:R-:W-:Y:S02]  /*4f00*/  UISETP.GE.AND UP2, UPT, UR20, 0x1, UPT ;  /* 0x000000011400788c */ /* 0x000fe4000bf46270 */
[----:B------:R-:W0:Y:S01]  /*4f10*/  LDGDEPBAR ;  /* 0x00000000000079af */ /* 0x000e220000000000 */
[----:B------:R-:W-:Y:S02]  /*4f20*/  UISETP.GE.AND UP1, UPT, UR18, 0x1, UPT ;  /* 0x000000011200788c */ /* 0x000fe4000bf26270 */
[----:B------:R-:W-:Y:S02]  /*4f30*/  USEL UR5, UR7, URZ, !UP3 ;  /* 0x0000003f07057287 */ /* 0x000fe4000d800000 */
[-C--:B------:R-:W-:Y:S08]  /*4f40*/  HMMA.16816.F32.BF16 R20, R36, R40.reuse, RZ ;  /* 0x000000282414723c */ /* 0x080ff000000418ff */
        /* <DEDUP_REMOVED lines=17> */
[----:B------:R4:W5:Y:S02]  /*5060*/  LDSM.16.M88.4 R200, [R3+0x27480] ;  /* 0x0274800003c8783b */ /* 0x0009640000000200 */
[-C--:B-1----:R-:W-:Y:S08]  /*5070*/  HMMA.16816.F32.BF16 R4, R52, R56.reuse, R4 ;  /* 0x000000383404723c */ /* 0x082ff00000041804 */
[C---:B---3--:R-:W-:Y:S08]  /*5080*/  HMMA.16816.F32.BF16 R8, R60.reuse, R56, R8 ;  /* 0x000000383c08723c */ /* 0x048ff00000041808 */
[-C--:B------:R-:W-:Y:S04]  /*5090*/  HMMA.16816.F32.BF16 R12, R60, R58.reuse, R12 ;  /* 0x0000003a3c0c723c */ /* 0x080fe8000004180c */
[----:B----4-:R-:W-:Y:S04]  /*50a0*/  IADD3 R3, R225, R3, R209 ;  /* 0x00000003e1037210 */ /* 0x010fe80007ffe0d1 */
[C---:B------:R-:W-:Y:S01]  /*50b0*/  HMMA.16816.F32.BF16 R16, R52.reuse, R58, R16 ;  /* 0x0000003a3410723c */ /* 0x040fe20000041810 */
[----:B------:R-:W-:Y:S07]  /*50c0*/  LDSM.16.MT88.4 R56, [R0+0x2880] ;  /* 0x002880000038783b */ /* 0x000fee0000004200 */
[-C--:B------:R-:W-:Y:S08]  /*50d0*/  HMMA.16816.F32.BF16 R20, R52, R36.reuse, R20 ;  /* 0x000000243414723c */ /* 0x080ff00000041814 */
        /* <DEDUP_REMOVED lines=20> */
[C---:B------:R-:W-:Y:S01]  /*5220*/  HMMA.16816.F32.BF16 R16, R48.reuse, R198, R16 ;  /* 0x000000c63010723c */ /* 0x040fe20000041810 */
[----:B------:R-:W-:Y:S07]  /*5230*/  LDSM.16.MT88.4 R196, [R0+0x3880] ;  /* 0x0038800000c4783b */ /* 0x000fee0000004200 */
[-C--:B-1----:R-:W-:Y:S08]  /*5240*/  HMMA.16816.F32.BF16 R20, R48, R36.reuse, R20 ;  /* 0x000000243014723c */ /* 0x082ff00000041814 */
[C---:B------:R-:W-:Y:S08]  /*5250*/  HMMA.16816.F32.BF16 R24, R200.reuse, R36, R24 ;  /* 0x00000024c818723c */ /* 0x040ff00000041818 */
[-C--:B------:R-:W-:Y:S01]  /*5260*/  HMMA.16816.F32.BF16 R28, R200, R38.reuse, R28 ;  /* 0x00000026c81c723c */ /* 0x080fe2000004181c */
[----:B------:R-:W1:Y:S07]  /*5270*/  S2R R200, SR_CTAID.Y ;  /* 0x0000000000c87919 */ /* 0x000e6e0000002600 */
[----:B------:R-:W-:Y:S01]  /*5280*/  HMMA.16816.F32.BF16 R32, R48, R38, R32 ;  /* 0x000000263020723c */ /* 0x000fe20000041820 */
[----:B------:R-:W5:Y:S05]  /*5290*/  LDSM.16.M88.4 R36, [R210+0x26480] ;  /* 0x02648000d224783b */ /* 0x000f6a0000000200 */
[----:B------:R-:W1:Y:S02]  /*52a0*/  LDSM.16.M88.4 R48, [R210+0x27480] ;  /* 0x02748000d230783b */ /* 0x000e640000000200 */
[-C--:B---3--:R-:W-:Y:S08]  /*52b0*/  HMMA.16816.F32.BF16 R4, R52, R56.reuse, R4 ;  /* 0x000000383404723c */ /* 0x088ff00000041804 */
[C---:B------:R-:W-:Y:S08]  /*52c0*/  HMMA.16816.F32.BF16 R8, R60.reuse, R56, R8 ;  /* 0x000000383c08723c */ /* 0x040ff00000041808 */
[-C--:B------:R-:W-:Y:S08]  /*52d0*/  HMMA.16816.F32.BF16 R12, R60, R58.reuse, R12 ;  /* 0x0000003a3c0c723c */ /* 0x080ff0000004180c */
[C---:B------:R-:W-:Y:S01]  /*52e0*/  HMMA.16816.F32.BF16 R16, R52.reuse, R58, R16 ;  /* 0x0000003a3410723c */ /* 0x040fe20000041810 */
[----:B------:R-:W3:Y:S07]  /*52f0*/  LDSM.16.MT88.4 R56, [R0+0x7080] ;  /* 0x007080000038783b */ /* 0x000eee0000004200 */
[-C--:B----4-:R-:W-:Y:S08]  /*5300*/  HMMA.16816.F32.BF16 R20, R52, R40.reuse, R20 ;  /* 0x000000283414723c */ /* 0x090ff00000041814 */
[C---:B------:R-:W-:Y:S08]  /*5310*/  HMMA.16816.F32.BF16 R24, R60.reuse, R40, R24 ;  /* 0x000000283c18723c */ /* 0x040ff00000041818 */
[-C--:B------:R-:W-:Y:S01]  /*5320*/  HMMA.16816.F32.BF16 R28, R60, R42.reuse, R28 ;  /* 0x0000002a3c1c723c */ /* 0x080fe2000004181c */
[----:B------:R4:W2:Y:S07]  /*5330*/  LDSM.16.M88.4 R60, [R3+0x27480] ;  /* 0x02748000033c783b */ /* 0x0008ae0000000200 */
[----:B------:R-:W-:Y:S01]  /*5340*/  HMMA.16816.F32.BF16 R32, R52, R42, R32 ;  /* 0x0000002a3420723c */ /* 0x000fe20000041820 */
[----:B------:R2:W2:Y:S05]  /*5350*/  LDSM.16.MT88.4 R40, [R0+0x7880] ;  /* 0x007880000028783b */ /* 0x0004aa0000004200 */
[----:B------:R-:W-:Y:S02]  /*5360*/  LDSM.16.MT88.4 R52, [R216+0x27c80] ;  /* 0x027c8000d834783b */ /* 0x000fe40000004200 */
[-C--:B-----5:R-:W-:Y:S08]  /*5370*/  HMMA.16816.F32.BF16 R4, R36, R44.reuse, R4 ;  /* 0x0000002c2404723c */ /* 0x0a0ff00000041804 */
[C---:B-1----:R-:W-:Y:S01]  /*5380*/  HMMA.16816.F32.BF16 R8, R48.reuse, R44, R8 ;  /* 0x0000002c3008723c */ /* 0x042fe20000041808 */
[----:B----4-:R-:W-:Y:S01]  /*5390*/  MOV R3, UR4 ;  /* 0x0000000400037c02 */ /* 0x010fe20008000f00 */
[----:B------:R-:W-:Y:S04]  /*53a0*/  UIADD3 UR4, UR18, 0x1, URZ ;  /* 0x0000000112047890 */ /* 0x000fe8000fffe03f */
[----:B------:R-:W-:Y:S02]  /*53b0*/  USEL UR18, UR4, URZ, !UP1 ;  /* 0x0000003f04127287 */ /* 0x000fe4000c800000 */
[-C--:B------:R-:W-:Y:S08]  /*53c0*/  HMMA.16816.F32.BF16 R12, R48, R46.reuse, R12 ;  /* 0x0000002e300c723c */ /* 0x080ff0000004180c */
[C---:B------:R-:W-:Y:S08]  /*53d0*/  HMMA.16816.F32.BF16 R16, R36.reuse, R46, R16 ;  /* 0x0000002e2410723c */ /* 0x040ff00000041810 */
[-C--:B---3--:R-:W-:Y:S08]  /*53e0*/  HMMA.16816.F32.BF16 R20, R36, R56.reuse, R20 ;  /* 0x000000382414723c */ /* 0x088ff00000041814 */
[C---:B------:R-:W-:Y:S07]  /*53f0*/  HMMA.16816.F32.BF16 R24, R48.reuse, R56, R24 ;  /* 0x000000383018723c */ /* 0x040fee0000041818 */
[----:B------:R-:W-:Y:S01]  /*5400*/  SHF.R.S32.HI R56, RZ, 0x1f, R200 ;  /* 0x0000001fff387819 */ /* 0x000fe200000114c8 */
[-C--:B------:R-:W-:Y:S01]  /*5410*/  HMMA.16816.F32.BF16 R28, R48, R58.reuse, R28 ;  /* 0x0000003a301c723c */ /* 0x080fe2000004181c */
[----:B------:R-:W-:Y:S03]  /*5420*/  LDSM.16.MT88.4 R48, [R217+0x27c80] ;  /* 0x027c8000d930783b */ /* 0x000fe60000004200 */
[----:B--2---:R-:W-:Y:S04]  /*5430*/  IMAD R0, R56, c[0x0][0x238], RZ ;  /* 0x00008e0038007a24 */ /* 0x004fe800078e02ff */
[----:B------:R-:W-:Y:S04]  /*5440*/  HMMA.16816.F32.BF16 R32, R36, R58, R32 ;  /* 0x0000003a2420723c */ /* 0x000fe80000041820 */
[C---:B------:R-:W-:Y:S03]  /*5450*/  IMAD R0, R200.reuse, c[0x0][0x23c], R0 ;  /* 0x00008f00c8007a24 */ /* 0x040fe600078e0200 */
[----:B------:R-:W-:Y:S01]  /*5460*/  IMAD.WIDE.U32 R36, R200, c[0x0][0x238], R212 ;  /* 0x00008e00c8247a25 */ /* 0x000fe200078e00d4 */
[-C--:B------:R-:W-:Y:S05]  /*5470*/  HMMA.16816.F32.BF16 R4, R64, R196.reuse, R4 ;  /* 0x000000c44004723c */ /* 0x080fea0000041804 */
[----:B------:R-:W-:Y:S01]  /*5480*/  IADD3 R37, R37, R0, RZ ;  /* 0x0000000025257210 */ /* 0x000fe20007ffe0ff */
[----:B------:R-:W-:Y:S02]  /*5490*/  IMAD.U32 R0, RZ, RZ, UR17 ;  /* 0x00000011ff007e24 */ /* 0x000fe4000f8e00ff */
[C---:B------:R-:W-:Y:S04]  /*54a0*/  HMMA.16816.F32.BF16 R8, R60.reuse, R196, R8 ;  /* 0x000000c43c08723c */ /* 0x040fe80000041808 */
[----:B------:R-:W-:Y:S04]  /*54b0*/  IMAD.WIDE.U32 R36, R0, c[0x0][0x240], R36 ;  /* 0x0000900000247a25 */ /* 0x000fe800078e0024 */
[-C--:B------:R-:W-:Y:S04]  /*54c0*/  HMMA.16816.F32.BF16 R12, R60, R198.reuse, R12 ;  /* 0x000000c63c0c723c */ /* 0x080fe8000004180c */
[----:B------:R-:W-:Y:S04]  /*54d0*/  IADD3 R0, P1, R36, UR21, RZ ;  /* 0x0000001524007c10 */ /* 0x000fe8000ff3e0ff */
[C---:B------:R-:W-:Y:S04]  /*54e0*/  HMMA.16816.F32.BF16 R16, R64.reuse, R198, R16 ;  /* 0x000000c64010723c */ /* 0x040fe80000041810 */
[----:B------:R-:W-:Y:S01]  /*54f0*/  IADD3.X R36, R3, UR6, R37, P1, !PT ;  /* 0x0000000603247c10 */ /* 0x000fe20008ffe425 */
[----:B------:R-:W-:Y:S01]  /*5500*/  UIADD3 UR6, UR20, 0x1, URZ ;  /* 0x0000000114067890 */ /* 0x000fe2000fffe03f */
[C---:B------:R-:W-:Y:S02]  /*5510*/  LEA R44, P1, R0.reuse, c[0x0][0x220], 0x2 ;  /* 0x00008800002c7a11 */ /* 0x040fe400078210ff */
[-C--:B------:R-:W-:Y:S01]  /*5520*/  HMMA.16816.F32.BF16 R20, R64, R40.reuse, R20 ;  /* 0x000000284014723c */ /* 0x080fe20000041814 */
[----:B------:R-:W-:Y:S03]  /*5530*/  USEL UR20, UR6, URZ, !UP2 ;  /* 0x0000003f06147287 */ /* 0x000fe6000d000000 */
[----:B------:R-:W-:Y:S02]  /*5540*/  LEA.HI.X R45, R0, c[0x0][0x224], R36, 0x2, P1 ;  /* 0x00008900002d7a11 */ /* 0x000fe400008f1424 */
[----:B------:R-:W-:Y:S01]  /*5550*/  LDSM.16.MT88.4 R36, [R2+0x10880] ;  /* 0x010880000224783b */ /* 0x000fe20000004200 */
[----:B------:R-:W-:Y:S01]  /*5560*/  PLOP3.LUT P1, PT, PT, PT, UP0, 0x80, 0x0 ;  /* 0x000000000000781c */ /* 0x000fe20003f2f008 */
[C---:B------:R-:W-:Y:S03]  /*5570*/  HMMA.16816.F32.BF16 R24, R60.reuse, R40, R24 ;  /* 0x000000283c18723c */ /* 0x040fe60000041818 */
[----:B------:R-:W-:Y:S05]  /*5580*/  RED.E.ADD.F32.FTZ.RN.STRONG.GPU [R44.64], R4 ;  /* 0x000000042c00798e */ /* 0x000fea000c10e796 */
        /* <DEDUP_REMOVED lines=31> */
[----:B------:R-:W-:Y:S01]  /*5780*/  RED.E.ADD.F32.FTZ.RN.STRONG.GPU [R44.64+0x5800], R26 ;  /* 0x0058001a2c00798e */ /* 0x000fe2000c10e796 */
[-C--:B---3--:R-:W-:Y:S04]  /*5790*/  HMMA.16816.F32.BF16 R140, R16, R8.reuse, R140 ;  /* 0x00000008108c723c */ /* 0x088fe8000004188c */
[----:B------:R-:W-:Y:S05]  /*57a0*/  RED.E.ADD.F32.FTZ.RN.STRONG.GPU [R44.64+0x5c00], R27 ;  /* 0x005c001b2c00798e */ /* 0x000fea000c10e796 */
[----:B------:R-:W2:Y:S05]  /*57b0*/  LDSM.16.MT88.4 R24, [R2+0x12080] ;  /* 0x012080000218783b */ /* 0x000eaa0000004200 */
[----:B------:R-:W-:Y:S01]  /*57c0*/  RED.E.ADD.F32.FTZ.RN.STRONG.GPU [R44.64+0x6000], R32 ;  /* 0x006000202c00798e */ /* 0x000fe2000c10e796 */
[C---:B-1----:R-:W-:Y:S04]  /*57d0*/  HMMA.16816.F32.BF16 R144, R20.reuse, R8, R144 ;  /* 0x000000081490723c */ /* 0x042fe80000041890 */
[----:B------:R-:W-:Y:S05]  /*57e0*/  RED.E.ADD.F32.FTZ.RN.STRONG.GPU [R44.64+0x6400], R33 ;  /* 0x006400212c00798e */ /* 0x000fea000c10e796 */
[----:B------:R-:W-:Y:S01]  /*57f0*/  RED.E.ADD.F32.FTZ.RN.STRONG.GPU [R44.64+0x6800], R34 ;  /* 0x006800222c00798e */ /* 0x000fe2000c10e796 */
[-C--:B------:R-:W-:Y:S04]  /*5800*/  HMMA.16816.F32.BF16 R148, R20, R10.reuse, R148 ;  /* 0x0000000a1494723c */ /* 0x080fe80000041894 */
[----:B------:R-:W-:Y:S04]  /*5810*/  RED.E.ADD.F32.FTZ.RN.STRONG.GPU [R44.64+0x6c00], R35 ;  /* 0x006c00232c00798e */ /* 0x000fe8000c10e796 */
[-C--:B------:R-:W-:Y:S01]  /*5820*/  HMMA.16816.F32.BF16 R152, R16, R10.reuse, R152 ;  /* 0x0000000a1098723c */ /* 0x080fe20000041898 */
[----:B------:R-:W1:Y:S05]  /*5830*/  LDSM.16.MT88.4 R32, [R217+0x24c80] ;  /* 0x024c8000d920783b */ /* 0x000e6a0000004200 */
[----:B------:R-:W-:Y:S02]  /*5840*/  RED.E.ADD.F32.FTZ.RN.STRONG.GPU [R44.64+0x7000], R28 ;  /* 0x0070001c2c00798e */ /* 0x000fe4000c10e796 */
        /* <DEDUP_REMOVED lines=8> */
[----:B------:R-:W2:Y:S05]  /*58d0*/  LDSM.16.MT88.4 R28, [R217+0x26c80] ;  /* 0x026c8000d91c783b */ /* 0x000eaa0000004200 */
[----:B------:R-:W3:Y:S02]  /*58e0*/  LDSM.16.MT88.4 R44, [R216+0x26c80] ;  /* 0x026c8000d82c783b */ /* 0x000ee40000004200 */
[-C--:B------:R-:W-:Y:S08]  /*58f0*/  HMMA.16816.F32.BF16 R172, R16, R24.reuse, R172 ;  /* 0x0000001810ac723c */ /* 0x080ff000000418ac */
        /* <DEDUP_REMOVED lines=8> */
[----:B------:R-:W4:Y:S05]  /*5980*/  LDSM.16.MT88.4 R4, [R217+0x25480] ;  /* 0x02548000d904783b */ /* 0x000f2a0000004200 */
[----:B------:R-:W5:Y:S02]  /*5990*/  LDSM.16.MT88.4 R24, [R216+0x27480] ;  /* 0x02748000d818783b */ /* 0x000f640000004200 */
[-C--:B-1----:R-:W-:Y:S08]  /*59a0*/  HMMA.16816.F32.BF16 R132, R32, R36.reuse, R132 ;  /* 0x000000242084723c */ /* 0x082ff00000041884 */
[-C--:B------:R-:W-:Y:S08]  /*59b0*/  HMMA.16816.F32.BF16 R136, R40, R36.reuse, R136 ;  /* 0x000000242888723c */ /* 0x080ff00000041888 */
[-C--:B--2---:R-:W-:Y:S08]  /*59c0*/  HMMA.16816.F32.BF16 R140, R28, R36.reuse, R140 ;  /* 0x000000241c8c723c */ /* 0x084ff0000004188c */
[C---:B---3--:R-:W-:Y:S08]  /*59d0*/  HMMA.16816.F32.BF16 R144, R44.reuse, R36, R144 ;  /* 0x000000242c90723c */ /* 0x048ff00000041890 */
        /* <DEDUP_REMOVED lines=16> */
[----:B------:R-:W3:Y:S07]  /*5ae0*/  LDSM.16.MT88.4 R8, [R2+0x13880] ;  /* 0x013880000208783b */ /* 0x000eee0000004200 */
[-C--:B----4-:R-:W-:Y:S08]  /*5af0*/  HMMA.16816.F32.BF16 R132, R4, R12.reuse, R132 ;  /* 0x0000000c0484723c */ /* 0x090ff00000041884 */
[-C--:B------:R-:W-:Y:S08]  /*5b00*/  HMMA.16816.F32.BF16 R136, R16, R12.reuse, R136 ;  /* 0x0000000c1088723c */ /* 0x080ff00000041888 */
[-C--:B------:R-:W-:Y:S08]  /*5b10*/  HMMA.16816.F32.BF16 R140, R20, R12.reuse, R140 ;  /* 0x0000000c148c723c */ /* 0x080ff0000004188c */
[C---:B-----5:R-:W-:Y:S08]  /*5b20*/  HMMA.16816.F32.BF16 R144, R24.reuse, R12, R144 ;  /* 0x0000000c1890723c */ /* 0x060ff00000041890 */
        /* <DEDUP_REMOVED lines=29> */
.L_x_1103:
[----:B-1----:R-:W3:Y:S01]  /*5d00*/  LDL.64 R6, [R1+0x18] ;  /* 0x0000180001067983 */ /* 0x002ee20000100a00 */
[----:B--2---:R-:W-:Y:S01]  /*5d10*/  MOV R0, c[0x0][0x338] ;  /* 0x0000ce0000007a02 */ /* 0x004fe20000000f00 */
[----:B------:R-:W1:Y:S01]  /*5d20*/  S2UR UR4, SR_CTAID.X ;  /* 0x00000000000479c3 */ /* 0x000e620000002500 */
[----:B------:R-:W-:Y:S01]  /*5d30*/  ULDC UR5, c[0x0][0x358] ;  /* 0x0000d60000057ab9 */ /* 0x000fe20000000800 */
[----:B------:R-:W2:Y:S01]  /*5d40*/  S2R R16, SR_CTAID.Z ;  /* 0x0000000000107919 */ /* 0x000ea20000002700 */
[----:B------:R-:W-:Y:S01]  /*5d50*/  ISETP.NE.AND P0, PT, R0, 0x1, PT ;  /* 0x000000010000780c */ /* 0x000fe20003f05270 */
[----:B------:R-:W-:Y:S01]  /*5d60*/  ULDC UR6, c[0x0][0x2f4] ;  /* 0x0000bd0000067ab9 */ /* 0x000fe20000000800 */
[----:B------:R-:W-:Y:S01]  /*5d70*/  MOV R0, R200 ;  /* 0x000000c800007202 */ /* 0x000fe20000000f00 */
[----:B------:R-:W-:Y:S01]  /*5d80*/  BSSY B0, `(.L_x_1107) ;  /* 0x000005d000007945 */ /* 0x000fe20003800000 */
[----:B------:R-:W-:Y:S01]  /*5d90*/  MOV R9, R56 ;  /* 0x0000003800097202 */ /* 0x000fe20000000f00 */
[----:B------:R-:W-:Y:S01]  /*5da0*/  FMUL.FTZ R132, R132, c[0x0][0x298] ;  /* 0x0000a60084847a20 */ /* 0x000fe20000410000 */
[----:B------:R-:W-:Y:S01]  /*5db0*/  MOV R8, R200 ;  /* 0x000000c800087202 */ /* 0x000fe20000000f00 */
[----:B------:R-:W-:-:S02]  /*5dc0*/  FMUL.FTZ R133, R133, c[0x0][0x298] ;  /* 0x0000a60085857a20 */ /* 0x000fc40000410000 */
[----:B------:R-:W-:Y:S02]  /*5dd0*/  FMUL.FTZ R134, R134, c[0x0][0x298] ;  /* 0x0000a60086867a20 */ /* 0x000fe40000410000 */
[----:B------:R-:W-:Y:S02]  /*5de0*/  FMUL.FTZ R135, R135, c[0x0][0x298] ;  /* 0x0000a60087877a20 */ /* 0x000fe40000410000 */
[----:B------:R-:W-:-:S04]  /*5df0*/  @P0 IMAD.HI.U32 R2, R200, c[0x0][0x33c], RZ ;  /* 0x0000cf00c8020a27 */ /* 0x000fc800078e00ff */
[----:B------:R-:W-:Y:S01]  /*5e00*/  FMUL.FTZ R136, R136, c[0x0][0x298] ;  /* 0x0000a60088887a20 */ /* 0x000fe20000410000 */
[----:B------:R-:W-:Y:S01]  /*5e10*/  @P0 SHF.R.U32.HI R0, RZ, c[0x0][0x340], R2 ;  /* 0x0000d000ff000a19 */ /* 0x000fe20000011602 */
[----:B------:R-:W-:Y:S01]  /*5e20*/  FMUL.FTZ R137, R137, c[0x0][0x298] ;  /* 0x0000a60089897a20 */ /* 0x000fe20000410000 */
[----:B-1----:R-:W-:Y:S02]  /*5e30*/  UIMAD UR5, UR4, UR5, URZ ;  /* 0x00000005040572a4 */ /* 0x002fe4000f8e023f */
[----:B------:R-:W-:Y:S01]  /*5e40*/  @P0 SHF.R.S32.HI R2, RZ, 0x1f, R0 ;  /* 0x0000001fff020819 */ /* 0x000fe20000011400 */
[----:B------:R-:W-:Y:S01]  /*5e50*/  FMUL.FTZ R138, R138, c[0x0][0x298] ;  /* 0x0000a6008a8a7a20 */ /* 0x000fe20000410000 */
[----:B------:R-:W-:Y:S01]  /*5e60*/  @P0 MOV R8, R0 ;  /* 0x0000000000080202 */ /* 0x000fe20000000f00 */
[----:B------:R-:W-:Y:S01]  /*5e70*/  UIMAD UR6, UR5, UR6, URZ ;  /* 0x00000006050672a4 */ /* 0x000fe2000f8e023f */
[----:B------:R-:W-:Y:S01]  /*5e80*/  @P0 MOV R9, R2 ;  /* 0x0000000200090202 */ /* 0x000fe20000000f00 */
[----:B--2---:R-:W-:-:S02]  /*5e90*/  IMAD R2, R16, c[0x0][0x2f4], RZ ;  /* 0x0000bd0010027a24 */ /* 0x004fc400078e02ff */
[----:B------:R-:W-:Y:S01]  /*5ea0*/  USHF.R.S32.HI UR5, URZ, 0x1f, UR6 ;  /* 0x0000001f3f057899 */ /* 0x000fe20008011406 */
[----:B------:R-:W-:Y:S02]  /*5eb0*/  FMUL.FTZ R139, R139, c[0x0][0x298] ;  /* 0x0000a6008b8b7a20 */ /* 0x000fe40000410000 */
[--C-:B------:R-:W-:Y:S01]  /*5ec0*/  SHF.R.S32.HI R15, RZ, 0x1f, R2.reuse ;  /* 0x0000001fff0f7819 */ /* 0x100fe20000011402 */
[----:B------:R-:W-:Y:S01]  /*5ed0*/  FMUL.FTZ R140, R140, c[0x0][0x298] ;  /* 0x0000a6008c8c7a20 */ /* 0x000fe20000410000 */
[----:B------:R-:W-:Y:S01]  /*5ee0*/  IADD3 R2, P1, P0, R8, UR6, R2 ;  /* 0x0000000608027c10 */ /* 0x000fe2000f83e002 */
[----:B------:R-:W-:Y:S02]  /*5ef0*/  FMUL.FTZ R141, R141, c[0x0][0x298] ;  /* 0x0000a6008d8d7a20 */ /* 0x000fe40000410000 */
[----:B------:R-:W-:Y:S01]  /*5f00*/  FMUL.FTZ R142, R142, c[0x0][0x298] ;  /* 0x0000a6008e8e7a20 */ /* 0x000fe20000410000 */
[----:B------:R-:W-:Y:S01]  /*5f10*/  IADD3.X R15, R9, UR5, R15, P1, P0 ;  /* 0x00000005090f7c10 */ /* 0x000fe20008fe040f */
        /* <DEDUP_REMOVED lines=56> */
[----:B------:R-:W-:Y:S01]  /*62a0*/  FMUL.FTZ R183, R183, c[0x0][0x298] ;  /* 0x0000a600b7b77a20 */ /* 0x000fe20000410000 */
[----:B------:R-:W-:Y:S01]  /*62b0*/  BAR.SYNC.DEFER_BLOCKING 0x1, 0x100 ;  /* 0x0044000000007b1d */ /* 0x000fe20000010000 */
[----:B---3--:R-:W-:Y:S02]  /*62c0*/  ISETP.NE.AND P1, PT, R6, RZ, PT ;  /* 0x000000ff0600720c */ /* 0x008fe40003f25270 */
[----:B------:R-:W-:-:S05]  /*62d0*/  IADD3 R6, -R0, RZ, RZ ;  /* 0x000000ff00067210 */ /* 0x000fca0007ffe1ff */
[----:B------:R-:W-:-:S06]  /*62e0*/  IMAD R6, R6, c[0x0][0x338], R200 ;  /* 0x0000ce0006067a24 */ /* 0x000fcc00078e02c8 */
[----:B------:R-:W-:Y:S05]  /*62f0*/  @P1 BRA `(.L_x_1108) ;  /* 0x0000005000001947 */ /* 0x000fea0003800000 */
.L_x_1109:
[----:B------:R-:W2:Y:S01]  /*6300*/  LDG.E.STRONG.GPU R0, [R4.64] ;  /* 0x0000001604007981 */ /* 0x000ea2000c1ef900 */
[----:B------:R-:W-:Y:S01]  /*6310*/  YIELD ;  /* 0x0000000000007946 */ /* 0x000fe20003800000 */
[----:B--2---:R-:W-:Y:S01]  /*6320*/  ISETP.NE.AND P0, PT, R0, R6, PT ;  /* 0x000000060000720c */ /* 0x004fe20003f05270 */
[----:B------:R-:W-:-:S12]  /*6330*/  CCTL.IVALL ;  /* 0x00000000ff00798f */ /* 0x000fd80002000000 */
[----:B------:R-:W-:Y:S05]  /*6340*/  @P0 BRA `(.L_x_1109) ;  /* 0xffffffb000000947 */ /* 0x000fea000383ffff */
.L_x_1108:
[----:B------:R-:W-:Y:S05]  /*6350*/  BSYNC B0 ;  /* 0x0000000000007941 */ /* 0x000fea0003800000 */
.L_x_1107:
[----:B------:R-:W-:Y:S01]  /*6360*/  MOV R17, 0xffffffff ;  /* 0xffffffff00117802 */ /* 0x000fe20000000f00 */
[----:B------:R-:W-:Y:S05]  /*6370*/  BRA.CONV ~URZ, `(.L_x_1110) ;  /* 0x000000237f007947 */ /* 0x000fea000b800000 */
[----:B------:R-:W-:Y:S02]  /*6380*/  MOV R2, 0x63a0 ;  /* 0x000063a000027802 */ /* 0x000fe40000000f00 */
[----:B------:R-:W-:Y:S05]  /*6390*/  CALL.REL.NOINC `($__internal_6_$__cuda_sm70_warpsync) ;  /* 0x00000cb000007944 */ /* 0x000fea0003c00000 */
.L_x_1110:
[----:B------:R-:W2:Y:S01]  /*63a0*/  LDL.LU.64 R2, [R1+0x18] ;  /* 0x0000180001027983 */ /* 0x000ea20000300a00 */
[----:B------:R-:W-:Y:S01]  /*63b0*/  USHF.L.U32 UR6, UR4, 0xe, URZ ;  /* 0x0000000e04067899 */ /* 0x000fe2000800063f */
[----:B------:R-:W-:Y:S01]  /*63c0*/  IMAD R0, R9, c[0x0][0x328], RZ ;  /* 0x0000ca0009007a24 */ /* 0x000fe200078e02ff */
[----:B------:R-:W-:Y:S02]  /*63d0*/  MOV R7, UR17 ;  /* 0x0000001100077c02 */ /* 0x000fe40008000f00 */
[----:B------:R-:W-:Y:S01]  /*63e0*/  USHF.R.S32.HI UR5, URZ, 0x1f, UR6 ;  /* 0x0000001f3f057899 */ /* 0x000fe20008011406 */
[----:B------:R-:W-:Y:S01]  /*63f0*/  IMAD R0, R8, c[0x0][0x32c], R0 ;  /* 0x0000cb0008007a24 */ /* 0x000fe200078e0200 */
[----:B------:R-:W-:-:S05]  /*6400*/  SHF.R.S32.HI R7, RZ, 0x1f, R7 ;  /* 0x0000001fff077819 */ /* 0x000fca0000011407 */
[----:B------:R-:W-:Y:S01]  /*6410*/  IMAD R12, R7, c[0x0][0x330], RZ ;  /* 0x0000cc00070c7a24 */ /* 0x000fe200078e02ff */
[----:B------:R-:W-:-:S06]  /*6420*/  NOP ;  /* 0x0000000000007918 */ /* 0x000fcc0000000000 */
[----:B--2---:R-:W-:-:S04]  /*6430*/  IADD3 R10, P0, R2, UR6, RZ ;  /* 0x00000006020a7c10 */ /* 0x004fc8000ff1e0ff */
        /* <DEDUP_REMOVED lines=74> */
[----:B------:R-:W-:Y:S05]  /*68e0*/  CALL.REL.NOINC `($__internal_6_$__cuda_sm70_warpsync) ;  /* 0x0000076000007944 */ /* 0x000fea0003c00000 */
.L_x_1111:
        /* <DEDUP_REMOVED lines=12> */
.L_x_1113:
[----:B------:R-:W-:Y:S05]  /*69b0*/  BSYNC B0 ;  /* 0x0000000000007941 */ /* 0x000fea0003800000 */
.L_x_1112:
[----:B--2---:R-:W-:Y:S01]  /*69c0*/  IADD3 R4, P0, R14, c[0x0][0x348], RZ ;  /* 0x0000d2000e047a10 */ /* 0x004fe20007f1e0ff */
[----:B------:R-:W-:Y:S03]  /*69d0*/  BSSY B0, `(.L_x_1114) ;  /* 0x0000008000007945 */ /* 0x000fe60003800000 */
[----:B------:R-:W-:Y:S01]  /*69e0*/  IADD3.X R5, R15, c[0x0][0x34c], RZ, P0, !PT ;  /* 0x0000d3000f057a10 */ /* 0x000fe200007fe4ff */
[----:B------:R-:W-:Y:S05]  /*69f0*/  @P1 BRA `(.L_x_1115) ;  /* 0x0000005000001947 */ /* 0x000fea0003800000 */
.L_x_1116:
[----:B------:R-:W2:Y:S01]  /*6a00*/  LDG.E.STRONG.GPU R0, [R4.64] ;  /* 0x0000001604007981 */ /* 0x000ea2000c1ef900 */
[----:B------:R-:W-:Y:S01]  /*6a10*/  YIELD ;  /* 0x0000000000007946 */ /* 0x000fe20003800000 */
[----:B--2---:R-:W-:Y:S01]  /*6a20*/  ISETP.NE.AND P0, PT, R0, R6, PT ;  /* 0x000000060000720c */ /* 0x004fe20003f05270 */
[----:B------:R-:W-:-:S12]  /*6a30*/  CCTL.IVALL ;  /* 0x00000000ff00798f */ /* 0x000fd80002000000 */
[----:B------:R-:W-:Y:S05]  /*6a40*/  @P0 BRA `(.L_x_1116) ;  /* 0xffffffb000000947 */ /* 0x000fea000383ffff */
.L_x_1115:
[----:B------:R-:W-:Y:S05]  /*6a50*/  BSYNC B0 ;  /* 0x0000000000007941 */ /* 0x000fea0003800000 */
.L_x_1114:
[----:B------:R-:W-:Y:S05]  /*6a60*/  BRA.CONV ~URZ, `(.L_x_1117) ;  /* 0x000000237f007947 */ /* 0x000fea000b800000 */
[----:B-1----:R-:W-:Y:S02]  /*6a70*/  MOV R2, 0x6a90 ;  /* 0x00006a9000027802 */ /* 0x002fe40000000f00 */
[----:B------:R-:W-:Y:S05]  /*6a80*/  CALL.REL.NOINC `($__internal_6_$__cuda_sm70_warpsync) ;  /* 0x000005c000007944 */ /* 0x000fea0003c00000 */
.L_x_1117:
        /* <DEDUP_REMOVED lines=80> */
.L_x_1118:
        /* <DEDUP_REMOVED lines=12> */
        .weak           $__internal_6_$__cuda_sm70_warpsync
        .type           $__internal_6_$__cuda_sm70_warpsync,@function
        .size           $__internal_6_$__cuda_sm70_warpsync,(.L_x_2319 - $__internal_6_$__cuda_sm70_warpsync)
$__internal_6_$__cuda_sm70_warpsync:
[----:B------:R-:W-:Y:S01]  /*7050*/  MOV R3, 0x0 ;  /* 0x0000000000037802 */ /* 0x000fe20000000f00 */
[----:B------:R-:W-:Y:S04]  /*7060*/  WARPSYNC R17 ;  /* 0x0000001100007348 */ /* 0x000fe80003800000 */
[----:B------:R-:W-:Y:S05]  /*7070*/  RET.REL.NODEC R2 `(_ZN7cutlass13device_kernelIN5flash19enable_sm80_to_sm89INS1_16FlashAttnBwdSm80INS1_25CollectiveMainloopBwdSm80ILi2ELi2EN4cute5tupleIJNS5_1CILi64EEENS7_ILi128EEES9_EEENS_10bfloat16_tEfNS_4arch4Sm80ELb0ELb0ELb0ELb0ELb1ELb0ELb0ELb0ELi2ELi2ELi2ELi2ELb0EEENS1_24CollectiveEpilogueBwdGQAISA_fSD_Li256ELb0ELb1EEENS1_19SingleTileSchedulerILb0ELb0ELb0ELi128EEEEEEEEEvNT_6ParamsE) ;  /* 0xffff8f8002007950 */ /* 0x000fea0003c3ffff */
.L_x_1119:
        /* <DEDUP_REMOVED lines=16> */
.L_x_2319:


//--------------------- .text._ZN7cutlass13device_kernelIN5flash19enable_sm80_to_sm89INS1_16FlashAttnBwdSm80INS1_25CollectiveMainloopBwdSm80ILi2ELi2EN4cute5tupleIJNS5_1CILi64EEENS7_ILi128EEES9_EEENS_10bfloat16_tEfNS_4arch4Sm80ELb0ELb0ELb0ELb1ELb0ELb0ELb0ELb0ELi2ELi2ELi2ELi2ELb0EEENS1_21CollectiveEpilogueBwdISA_SB_SD_Li256ELb1ELb0ELi4EEENS1_19SingleTileSchedulerILb1ELb0ELb0ELi128EEEEEEEEEvNT_6ParamsE --------------------------
	.section	.text._ZN7cutlass13device_kernelIN5flash19enable_sm80_to_sm89INS1_16FlashAttnBwdSm80INS1_25CollectiveMainloopBwdSm80ILi2ELi2EN4cute5tupleIJNS5_1CILi64EEENS7_ILi128EEES9_EEENS_10bfloat16_tEfNS_4arch4Sm80ELb0ELb0ELb0ELb1ELb0ELb0ELb0ELb0ELi2ELi2ELi2ELi2ELb0EEENS1_21CollectiveEpilogueBwdISA_SB_SD_Li256ELb1ELb0ELi4EEENS1_19SingleTileSchedulerILb1ELb0ELb0ELi128EEEEEEEEEvNT_6ParamsE,"ax",@progbits
	.sectioninfo	@"SHI_REGISTERS=255"
	.align	128
.text._ZN7cutlass13device_kernelIN5flash19enable_sm80_to_sm89INS1_16FlashAttnBwdSm80INS1_25CollectiveMainloopBwdSm80ILi2ELi2EN4cute5tupleIJNS5_1CILi64EEENS7_ILi128EEES9_EEENS_10bfloat16_tEfNS_4arch4Sm80ELb0ELb0ELb0ELb1ELb0ELb0ELb0ELb0ELi2ELi2ELi2ELi2ELb0EEENS1_21CollectiveEpilogueBwdISA_SB_SD_Li256ELb1ELb0ELi4EEENS1_19SingleTileSchedulerILb1ELb0ELb0ELi128EEEEEEEEEvNT_6ParamsE:
        .type           _ZN7cutlass13device_kernelIN5flash19enable_sm80_to_sm89INS1_16FlashAttnBwdSm80INS1_25CollectiveMainloopBwdSm80ILi2ELi2EN4cute5tupleIJNS5_1CILi64EEENS7_ILi128EEES9_EEENS_10bfloat16_tEfNS_4arch4Sm80ELb0ELb0ELb0ELb1ELb0ELb0ELb0ELb0ELi2ELi2ELi2ELi2ELb0EEENS1_21CollectiveEpilogueBwdISA_SB_SD_Li256ELb1ELb0ELi4EEENS1_19SingleTileSchedulerILb1ELb0ELb0ELi128EEEEEEEEEvNT_6ParamsE,@function
        .size           _ZN7cutlass13device_kernelIN5flash19enable_sm80_to_sm89INS1_16FlashAttnBwdSm80INS1_25CollectiveMainloopBwdSm80ILi2ELi2EN4cute5tupleIJNS5_1CILi64EEENS7_ILi128EEES9_EEENS_10bfloat16_tEfNS_4arch4Sm80ELb0ELb0ELb0ELb1ELb0ELb0ELb0ELb0ELi2ELi2ELi2ELi2ELb0EEENS1_21CollectiveEpilogueBwdISA_SB_SD_Li256ELb1ELb0ELi4EEENS1_19SingleTileSchedulerILb1ELb0ELb0ELi128EEEEEEEEEvNT_6ParamsE,(.L_x_2321 - _ZN7cutlass13device_kernelIN5flash19enable_sm80_to_sm89INS1_16FlashAttnBwdSm80INS1_25CollectiveMainloopBwdSm80ILi2ELi2EN4cute5tupleIJNS5_1CILi64EEENS7_ILi128EEES9_EEENS_10bfloat16_tEfNS_4arch4Sm80ELb0ELb0ELb0ELb1ELb0ELb0ELb0ELb0ELi2ELi2ELi2ELi2ELb0EEENS1_21CollectiveEpilogueBwdISA_SB_SD_Li256ELb1ELb0ELi4EEENS1_19SingleTileSchedulerILb1ELb0ELb0ELi128EEEEEEEEEvNT_6ParamsE)
        .other          _ZN7cutlass13device_kernelIN5flash19enable_sm80_to_sm89INS1_16FlashAttnBwdSm80INS1_25CollectiveMainloopBwdSm80ILi2ELi2EN4cute5tupleIJNS5_1CILi64EEENS7_ILi128EEES9_EEENS_10bfloat16_tEfNS_4arch4Sm80ELb0ELb0ELb0ELb1ELb0ELb0ELb0ELb0ELi2ELi2ELi2ELi2ELb0EEENS1_21CollectiveEpilogueBwdISA_SB_SD_Li256ELb1ELb0ELi4EEENS1_19SingleTileSchedulerILb1ELb0ELb0ELi128EEEEEEEEEvNT_6ParamsE,@"STO_CUDA_ENTRY STV_DEFAULT"
_ZN7cutlass13device_kernelIN5flash19enable_sm80_to_sm89INS1_16FlashAttnBwdSm80INS1_25CollectiveMainloopBwdSm80ILi2ELi2EN4cute5tupleIJNS5_1CILi64EEENS7_ILi128EEES9_EEENS_10bfloat16_tEfNS_4arch4Sm80ELb0ELb0ELb0ELb1ELb0ELb0ELb0ELb0ELi2ELi2ELi2ELi2ELb0EEENS1_21CollectiveEpilogueBwdISA_SB_SD_Li256ELb1ELb0ELi4EEENS1_19SingleTileSchedulerILb1ELb0ELb0ELi128EEEEEEEEEvNT_6ParamsE:
        /* <DEDUP_REMOVED lines=18> */
.L_x_1121:
        /* <DEDUP_REMOVED lines=8> */
.L_x_1123:
[----:B------:R-:W-:Y:S02]  /*01a0*/  MOV R0, c[0x0][0x3a4] ;  /* 0x0000e90000007a02 */ /* 0x000fe40000000f00 */
.L_x_1122:
[----:B-1----:R-:W-:-:S05]  /*01b0*/  IMAD.SHL.U32 R2, R37, 0x80, RZ ;  /* 0x0000008025027824 */ /* 0x002fca00078e00ff */
[----:B-----5:R-:W-:-:S04]  /*01c0*/  ISETP.GE.AND P0, PT, R2, R0, PT ;  /* 0x000000000200720c */ /* 0x020fc80003f06270 */
[----:B------:R-:W-:-:S05]  /*01d0*/  SEL R0, R5, 0xffffffff, !P0 ;  /* 0xffffffff05007807 */ /* 0x000fca0004000000 */
[----:B------:R1:W-:Y:S01]  /*01e0*/  STL [R1+0x44], R0 ;  /* 0x0000440001007387 */ /* 0x0003e20000100800 */
[----:B------:R-:W-:Y:S05]  /*01f0*/  BRA `(.L_x_1124) ;  /* 0x0000012000007947 */ /* 0x000fea0003800000 */
.L_x_1120:
[----:B---34-:R-:W-:-:S04]  /*0200*/  ISETP.NE.U32.AND P0, PT, RZ, c[0x0][0x3c0], PT ;  /* 0x0000f000ff007a0c */ /* 0x018fc80003f05070 */
[----:B------:R-:W-:-:S13]  /*0210*/  ISETP.NE.AND.EX P0, PT, RZ, c[0x0][0x3c4], PT, P0 ;  /* 0x0000f100ff007a0c */ /* 0x000fda0003f05300 */
[----:B------:R-:W-:Y:S05]  /*0220*/  @!P0 BRA `(.L_x_1125) ;  /* 0x0000002000008947 */ /* 0x000fea0003800000 */
[----:B------:R1:W5:Y:S01]  /*0230*/  LDG.E R0, [R2.64] ;  /* 0x0000001002007981 */ /* 0x000362000c1e1900 */
[----:B------:R-:W-:Y:S05]  /*0240*/  BRA `(.L_x_1126) ;  /* 0x0000009000007947 */ /* 0x000fea0003800000 */
.L_x_1125:
        /* <DEDUP_REMOVED lines=8> */
.L_x_1127:
[----:B------:R-:W-:Y:S02]  /*02d0*/  MOV R0, c[0x0][0x3a4] ;  /* 0x0000e90000007a02 */ /* 0x000fe40000000f00 */
.L_x_1126:
[----:B-1----:R-:W-:-:S05]  /*02e0*/  IMAD.SHL.U32 R2, R37, 0x80, RZ ;  /* 0x0000008025027824 */ /* 0x002fca00078e00ff */
[----:B-----5:R-:W-:-:S04]  /*02f0*/  ISETP.GE.AND P0, PT, R2, R0, PT ;  /* 0x000000000200720c */ /* 0x020fc80003f06270 */
[----:B------:R-:W-:-:S05]  /*0300*/  SEL R0, R5, 0xffffffff, !P0 ;  /* 0xffffffff05007807 */ /* 0x000fca0004000000 */
[----:B------:R1:W-:Y:S04]  /*0310*/  STL [R1+0x44], R0 ;  /* 0x0000440001007387 */ /* 0x0003e80000100800 */
.L_x_1124:
[----:B------:R-:W2:Y:S02]  /*0320*/  LDL R39, [R1+0x44] ;  /* 0x0000440001277983 */ /* 0x000ea40000100800 */
[----:B--2---:R-:W-:-:S13]  /*0330*/  ISETP.GE.AND P0, PT, R39, RZ, PT ;  /* 0x000000ff2700720c */ /* 0x004fda0003f06270 */
[----:B------:R-:W-:Y:S05]  /*0340*/  @!P0 EXIT ;  /* 0x000000000000894d */ /* 0x000fea0003800000 */
[----:B------:R-:W-:Y:S01]  /*0350*/  ISETP.NE.U32.AND P0, PT, RZ, c[0x0][0x2d8], PT ;  /* 0x0000b600ff007a0c */ /* 0x000fe20003f05070 */
[----:B------:R-:W-:Y:S01]  /*0360*/  IMAD.WIDE R6, R39, R9, c[0x0][0x2c8] ;  /* 0x0000b20027067625 */ /* 0x000fe200078e0209 */
[----:B------:R-:W-:Y:S02]  /*0370*/  ISETP.NE.U32.AND P2, PT, RZ, c[0x0][0x2c8], PT ;  /* 0x0000b200ff007a0c */ /* 0x000fe40003f45070 */
[----:B------:R-:W-:Y:S02]  /*0380*/  ISETP.NE.AND.EX P0, PT, RZ, c[0x0][0x2dc], PT, P0 ;  /* 0x0000b700ff007a0c */ /* 0x000fe40003f05300 */
[----:B------:R-:W-:Y:S02]  /*0390*/  ISETP.NE.AND.EX P2, PT, RZ, c[0x0][0x2cc], PT, P2 ;  /* 0x0000b300ff007a0c */ /* 0x000fe40003f45320 */
[----:B------:R-:W-:-:S09]  /*03a0*/  ISETP.NE.U32.AND P4, PT, RZ, c[0x0][0x2d0], PT ;  /* 0x0000b400ff007a0c */ /* 0x000fd20003f85070 */
[----:B------:R-:W-:Y:S02]  /*03b0*/  @P0 IMAD.WIDE R2, R39, R9, c[0x0][0x2d8] ;  /* 0x0000b60027020625 */ /* 0x000fe400078e0209 */
[----:B-1----:R-:W2:Y:S01]  /*03c0*/  @P2 LDG.E R0, [R6.64] ;  /* 0x0000001006002981 */ /* 0x002ea2000c1e1900 */
[----:B------:R-:W-:-:S03]  /*03d0*/  ISETP.NE.AND.EX P4, PT, RZ, c[0x0][0x2d4], PT, P4 ;  /* 0x0000b500ff007a0c */ /* 0x000fc60003f85340 */
[----:B------:R-:W3:Y:S01]  /*03e0*/  @P0 LDG.E R2, [R2.64] ;  /* 0x0000001002020981 */ /* 0x000ee2000c1e1900 */
[----:B------:R-:W-:Y:S01]  /*03f0*/  CS2R R14, SRZ ;  /* 0x00000000000e7805 */ /* 0x000fe2000001ff00 */
[----:B------:R-:W-:-:S05]  /*0400*/  IMAD.WIDE R4, R39, R9, c[0x0][0x2d0] ;  /* 0x0000b40027047625 */ /* 0x000fca00078e0209 */
[----:B------:R1:W5:Y:S04]  /*0410*/  @P2 LDG.E R14, [R6.64] ;  /* 0x00000010060e2981 */ /* 0x000368000c1e1900 */
[----:B------:R1:W5:Y:S01]  /*0420*/  @P4 LDG.E R15, [R4.64] ;  /* 0x00000010040f4981 */ /* 0x000362000c1e1900 */
[----:B------:R-:W-:Y:S01]  /*0430*/  ULDC UR14, c[0x0][0x168] ;  /* 0x00005a00000e7ab9 */ /* 0x000fe20000000800 */
[----:B------:R-:W-:Y:S02]  /*0440*/  IMAD.MOV.U32 R8, RZ, RZ, RZ ;  /* 0x000000ffff087224 */ /* 0x000fe400078e00ff */
[----:B------:R-:W-:Y:S02]  /*0450*/  IMAD.MOV.U32 R13, RZ, RZ, c[0x0][0x198] ;  /* 0x00006600ff0d7624 */ /* 0x000fe400078e00ff */
[----:B--2---:R-:W-:Y:S01]  /*0460*/  @P2 IMAD R0, R39, 0x40, R0 ;  /* 0x0000004027002824 */ /* 0x004fe200078e0200 */
[----:B---3--:R2:W3:Y:S04]  /*0470*/  @P0 R2UR UR14, R2 ;  /* 0x00000000020e03c2 */ /* 0x0084e800000e0000 */
[----:B--2---:R-:W-:-:S04]  /*0480*/  @P2 SHF.R.S32.HI R2, RZ, 0x1f, R0 ;  /* 0x0000001fff022819 */ /* 0x004fc80000011400 */
[----:B------:R-:W-:-:S04]  /*0490*/  @P2 LEA.HI R0, R2, R0, RZ, 0x6 ;  /* 0x0000000002002211 */ /* 0x000fc800078f30ff */
[----:B------:R-:W-:Y:S01]  /*04a0*/  @P2 LOP3.LUT R8, R0, 0xffffffc0, RZ, 0xc0, !PT ;  /* 0xffffffc000082812 */ /* 0x000fe200078ec0ff */
[----:B------:R-:W-:Y:S05]  /*04b0*/  @P0 BRA `(.L_x_1128) ;  /* 0x0000006000000947 */ /* 0x000fea0003800000 */
[----:B-1-3--:R-:W-:Y:S05]  /*04c0*/  @!P2 BRA `(.L_x_1128) ;  /* 0x000000500000a947 */ /* 0x00afea0003800000 */
[----:B------:R-:W2:Y:S04]  /*04d0*/  LDG.E R2, [R6.64] ;  /* 0x0000001006027981 */ /* 0x000ea8000c1e1900 */
[----:B------:R-:W3:Y:S01]  /*04e0*/  LDG.E R0, [R6.64+0x4] ;  /* 0x0000041006007981 */ /* 0x000ee2000c1e1900 */
[----:B--2---:R-:W1:Y:S08]  /*04f0*/  R2UR UR14, R2 ;  /* 0x00000000020e73c2 */ /* 0x004e7000000e0000 */
[----:B---3--:R-:W1:Y:S02]  /*0500*/  R2UR UR4, R0 ;  /* 0x00000000000473c2 */ /* 0x008e6400000e0000 */
[----:B-1----:R-:W-:-:S06]  /*0510*/  UIADD3 UR14, -UR14, UR4, URZ ;  /* 0x000000040e0e7290 */ /* 0x002fcc000fffe13f */
.L_x_1128:
[----:B-1-3--:R-:W-:-:S04]  /*0520*/  ISETP.NE.U32.AND P0, PT, RZ, c[0x0][0x2e0], PT ;  /* 0x0000b800ff007a0c */ /* 0x00afc80003f05070 */
[----:B------:R-:W-:-:S13]  /*0530*/  ISETP.NE.AND.EX P0, PT, RZ, c[0x0][0x2e4], PT, P0 ;  /* 0x0000b900ff007a0c */ /* 0x000fda0003f05300 */
[----:B------:R-:W-:Y:S05]  /*0540*/  @!P0 BRA `(.L_x_1129) ;  /* 0x0000003000008947 */ /* 0x000fea0003800000 */
[----:B------:R-:W-:-:S05]  /*0550*/  IMAD.WIDE R2, R39, R9, c[0x0][0x2e0] ;  /* 0x0000b80027027625 */ /* 0x000fca00078e0209 */
[----:B------:R1:W5:Y:S01]  /*0560*/  LDG.E R13, [R2.64] ;  /* 0x00000010020d7981 */ /* 0x000362000c1e1900 */
[----:B------:R-:W-:Y:S05]  /*0570*/  BRA `(.L_x_1130) ;  /* 0x0000004000007947 */ /* 0x000fea0003800000 */
.L_x_1129:
[----:B------:R-:W-:Y:S05]  /*0580*/  @!P4 BRA `(.L_x_1130) ;  /* 0x000000300000c947 */ /* 0x000fea0003800000 */
[----:B------:R-:W2:Y:S04]  /*0590*/  LDG.E R0, [R4.64] ;  /* 0x0000001004007981 */ /* 0x000ea8000c1e1900 */
[----:B------:R-:W2:Y:S02]  /*05a0*/  LDG.E R2, [R4.64+0x4] ;  /* 0x0000041004027981 */ /* 0x000ea4000c1e1900 */
[----:B--2---:R-:W-:Y:S02]  /*05b0*/  IADD3 R13, -R0, R2, RZ ;  /* 0x00000002000d7210 */ /* 0x004fe40007ffe1ff */
.L_x_1130:
[----:B------:R-:W-:Y:S01]  /*05c0*/  UISETP.GE.AND UP0, UPT, UR14, 0x1, UPT ;  /* 0x000000010e00788c */ /* 0x000fe2000bf06270 */
[----:B------:R-:W-:Y:S01]  /*05d0*/  PLOP3.LUT P0, PT, PT, PT, PT, 0x80, 0x0 ;  /* 0x000000000000781c */ /* 0x000fe20003f0f070 */
[----:B------:R-:W-:Y:S01]  /*05e0*/  CS2R R10, SRZ ;  /* 0x00000000000a7805 */ /* 0x000fe2000001ff00 */
[----:B------:R-:W-:Y:S01]  /*05f0*/  IMAD.MOV.U32 R154, RZ, RZ, RZ ;  /* 0x000000ffff9a7224 */ /* 0x000fe200078e00ff */
[----:B------:R-:W-:Y:S01]  /*0600*/  CS2R R158, SRZ ;  /* 0x00000000009e7805 */ /* 0x000fe2000001ff00 */
[----:B------:R-:W-:Y:S01]  /*0610*/  IMAD.MOV.U32 R152, RZ, RZ, RZ ;  /* 0x000000ffff987224 */ /* 0x000fe200078e00ff */
[----:B------:R-:W-:Y:S01]  /*0620*/  PLOP3.LUT P1, PT, PT, PT, UP0, 0x80, 0x0 ;  /* 0x000000000000781c */ /* 0x000fe20003f2f008 */
[----:B------:R-:W-:Y:S01]  /*0630*/  CS2R R156, SRZ ;  /* 0x00000000009c7805 */ /* 0x000fe2000001ff00 */
        /* <DEDUP_REMOVED lines=76> */
[--C-:B------:R-:W-:Y:S01]  /*0b00*/  SHF.R.S32.HI R34, RZ, 0x1f, R36.reuse ;  /* 0x0000001fff227819 */ /* 0x100fe20000011424 */
[----:B------:R-:W-:Y:S01]  /*0b10*/  IMAD.SHL.U32 R5, R35, 0x4, RZ ;  /* 0x0000000423057824 */ /* 0x000fe200078e00ff */
[-C--:B------:R-:W-:Y:S01]  /*0b20*/  IADD3 R28, P0, R0, R35.reuse, RZ ;  /* 0x00000023001c7210 */ /* 0x080fe20007f1e0ff */
[----:B------:R-:W-:Y:S01]  /*0b30*/  IMAD.MOV.U32 R12, RZ, RZ, R36 ;  /* 0x000000ffff0c7224 */ /* 0x000fe200078e0024 */
[----:B------:R-:W-:Y:S01]  /*0b40*/  ISETP.NE.AND P3, PT, R3, 0x1, PT ;  /* 0x000000010300780c */ /* 0x000fe20003f65270 */
[----:B------:R-:W-:Y:S01]  /*0b50*/  IMAD R4, R34, c[0x0][0x270], RZ ;  /* 0x00009c0022047a24 */ /* 0x000fe200078e02ff */
[----:B------:R-:W-:Y:S01]  /*0b60*/  LEA.HI.X.SX32 R29, R0, R2, 0x1, P0 ;  /* 0x00000002001d7211 */ /* 0x000fe200000f0eff */
[----:B------:R-:W-:Y:S01]  /*0b70*/  IMAD R7, R34, c[0x0][0x288], RZ ;  /* 0x0000a20022077a24 */ /* 0x000fe200078e02ff */
[----:B------:R-:W-:Y:S01]  /*0b80*/  SHF.R.S32.HI R0, RZ, 0x1f, R8 ;  /* 0x0000001fff007819 */ /* 0x000fe20000011408 */
[----:B-----5:R-:W-:Y:S01]  /*0b90*/  IMAD R32, R37, -0x80, R13 ;  /* 0xffffff8025207824 */ /* 0x020fe200078e020d */
[C---:B------:R-:W-:Y:S01]  /*0ba0*/  IADD3 R2, P0, R5.reuse, R8, RZ ;  /* 0x0000000805027210 */ /* 0x040fe20007f1e0ff */
[C---:B------:R-:W-:Y:S01]  /*0bb0*/  IMAD R7, R36.reuse, c[0x0][0x28c], R7 ;  /* 0x0000a30024077a24 */ /* 0x040fe200078e0207 */
[----:B------:R-:W-:Y:S01]  /*0bc0*/  SHF.R.S32.HI R33, RZ, 0x1f, R35 ;  /* 0x0000001fff217819 */ /* 0x000fe20000011423 */
[----:B------:R-:W-:Y:S01]  /*0bd0*/  ULDC.64 UR4, c[0x0][0x1d8] ;  /* 0x0000760000047ab9 */ /* 0x000fe20000000a00 */
[----:B------:R-:W-:Y:S01]  /*0be0*/  LEA.HI.X.SX32 R3, R5, R0, 0x1, P0 ;  /* 0x0000000005037211 */ /* 0x000fe200000f0eff */
[C---:B------:R-:W-:Y:S01]  /*0bf0*/  IMAD R0, R36.reuse, c[0x0][0x274], R4 ;  /* 0x00009d0024007a24 */ /* 0x040fe200078e0204 */
[----:B------:R-:W-:Y:S01]  /*0c00*/  LEA.HI R9, R33, R35, RZ, 0x3 ;  /* 0x0000002321097211 */ /* 0x000fe200078f18ff */
[----:B------:R-:W-:Y:S01]  /*0c10*/  @P3 IMAD.HI.U32 R10, R36, c[0x0][0x24c], RZ ;  /* 0x00009300240a3a27 */ /* 0x000fe200078e00ff */
[----:B------:R-:W-:-:S02]  /*0c20*/  SHF.R.S32.HI R23, RZ, 0x1f, R39 ;  /* 0x0000001fff177819 */ /* 0x000fc40000011427 */
[----:B------:R-:W-:Y:S01]  /*0c30*/  SHF.R.S32.HI R38, RZ, 0x3, R9 ;  /* 0x00000003ff267819 */ /* 0x000fe20000011409 */
[C---:B------:R-:W-:Y:S01]  /*0c40*/  IMAD.WIDE.U32 R4, R36.reuse, c[0x0][0x270], R2 ;  /* 0x00009c0024047a25 */ /* 0x040fe200078e0002 */
[----:B------:R-:W-:Y:S02]  /*0c50*/  @P3 SHF.R.U32.HI R12, RZ, c[0x0][0x250], R10 ;  /* 0x00009400ff0c3a19 */ /* 0x000fe4000001160a */
[----:B------:R-:W-:Y:S01]  /*0c60*/  SHF.R.S32.HI R11, RZ, 0x1f, R38 ;  /* 0x0000001fff0b7819 */ /* 0x000fe20000011426 */
[----:B------:R-:W-:Y:S01]  /*0c70*/  IMAD.WIDE.U32 R2, R36, c[0x0][0x288], R2 ;  /* 0x0000a20024027a25 */ /* 0x000fe200078e0002 */
[C---:B------:R-:W-:Y:S01]  /*0c80*/  IADD3 R8, P1, R38.reuse, R14, RZ ;  /* 0x0000000e26087210 */ /* 0x040fe20007f3e0ff */
[----:B------:R-:W-:Y:S01]  /*0c90*/  STL [R1], R38 ;  /* 0x0000002601007387 */ /* 0x000fe20000100800 */
[----:B------:R-:W-:Y:S01]  /*0ca0*/  IADD3 R6, P0, R38, R15, RZ ;  /* 0x0000000f26067210 */ /* 0x000fe20007f1e0ff */
[----:B------:R-:W-:Y:S01]  /*0cb0*/  IMAD.IADD R5, R5, 0x1, R0 ;  /* 0x0000000105057824 */ /* 0x000fe200078e0200 */
[----:B------:R-:W-:Y:S01]  /*0cc0*/  LOP3.LUT R0, R9, 0xfffffff8, RZ, 0xc0, !PT ;  /* 0xfffffff809007812 */ /* 0x000fe200078ec0ff */
[----:B------:R-:W-:Y:S01]  /*0cd0*/  IMAD.IADD R3, R3, 0x1, R7 ;  /* 0x0000000103037824 */ /* 0x000fe200078e0207 */
[----:B------:R-:W-:-:S02]  /*0ce0*/  LEA.HI.X.SX32 R10, R14, R11, 0x1, P1 ;  /* 0x0000000b0e0a7211 */ /* 0x000fc400008f0eff */
[----:B------:R-:W-:Y:S01]  /*0cf0*/  LEA.HI.X.SX32 R7, R15, R11, 0x1, P0 ;  /* 0x0000000b0f077211 */ /* 0x000fe200000f0eff */
[----:B------:R-:W-:Y:S01]  /*0d00*/  IMAD.SHL.U32 R11, R38, 0x40, RZ ;  /* 0x00000040260b7824 */ /* 0x000fe200078e00ff */
[----:B------:R-:W-:Y:S01]  /*0d10*/  LEA.HI R9, R33, R35, RZ, 0x6 ;  /* 0x0000002321097211 */ /* 0x000fe200078f30ff */
[----:B------:R-:W-:Y:S01]  /*0d20*/  IMAD.IADD R27, R35, 0x1, -R0 ;  /* 0x00000001231b7824 */ /* 0x000fe200078e0a00 */
[----:B------:R-:W-:Y:S01]  /*0d30*/  SEL R25, R23, RZ, !P2 ;  /* 0x000000ff17197207 */ /* 0x000fe20005000000 */
[----:B------:R-:W-:Y:S01]  /*0d40*/  IMAD.WIDE R14, R37, 0x80, R6 ;  /* 0x00000080250e7825 */ /* 0x000fe200078e0206 */
[----:B------:R-:W-:Y:S02]  /*0d50*/  SHF.R.S32.HI R26, RZ, 0x6, R9 ;  /* 0x00000006ff1a7819 */ /* 0x000fe40000011409 */
[----:B------:R-:W-:Y:S01]  /*0d60*/  LOP3.LUT R0, R11, 0x1c0, RZ, 0xc0, !PT ;  /* 0x000001c00b007812 */ /* 0x000fe200078ec0ff */
[----:B------:R-:W-:Y:S01]  /*0d70*/  IMAD.SHL.U32 R16, R27, 0x8, RZ ;  /* 0x000000081b107824 */ /* 0x000fe200078e00ff */
[----:B------:R-:W-:Y:S01]  /*0d80*/  SEL R30, R39, RZ, !P2 ;  /* 0x000000ff271e7207 */ /* 0x000fe20005000000 */
[----:B------:R-:W-:-:S02]  /*0d90*/  IMAD.SHL.U32 R218, R26, 0x200, RZ ;  /* 0x000002001ada7824 */ /* 0x000fc400078e00ff */
[C---:B------:R-:W-:Y:S01]  /*0da0*/  IMAD R7, R25.reuse, c[0x0][0x278], RZ ;  /* 0x00009e0019077a24 */ /* 0x040fe200078e02ff */
[----:B------:R-:W-:Y:S01]  /*0db0*/  LOP3.LUT R9, R0, 0x38, R16, 0xf8, !PT ;  /* 0x0000003800097812 */ /* 0x000fe200078ef810 */
[----:B------:R-:W-:Y:S01]  /*0dc0*/  IMAD R6, R25, c[0x0][0x290], RZ ;  /* 0x0000a40019067a24 */ /* 0x000fe200078e02ff */
[----:B------:R-:W-:Y:S01]  /*0dd0*/  SHF.R.U32.HI R0, RZ, 0x3, R0 ;  /* 0x00000003ff007819 */ /* 0x000fe20000011600 */
[C---:B------:R-:W-:Y:S01]  /*0de0*/  IMAD R22, R30.reuse, c[0x0][0x27c], R7 ;  /* 0x00009f001e167a24 */ /* 0x040fe200078e0207 */
[----:B------:R-:W-:Y:S01]  /*0df0*/  SHF.R.S32.HI R17, RZ, 0x1f, R16 ;  /* 0x0000001fff117819 */ /* 0x000fe20000011410 */
[----:B------:R-:W-:Y:S01]  /*0e00*/  IMAD R18, R30, c[0x0][0x294], R6 ;  /* 0x0000a5001e127a24 */ /* 0x000fe200078e0206 */
[----:B------:R-:W-:Y:S01]  /*0e10*/  LOP3.LUT R31, R218, R9, R0, 0xf6, !PT ;  /* 0x00000009da1f7212 */ /* 0x000fe200078ef600 */
[----:B------:R-:W-:Y:S01]  /*0e20*/  IMAD R7, R10, c[0x0][0x208], RZ ;  /* 0x000082000a077a24 */ /* 0x000fe200078e02ff */
[----:B------:R-:W-:Y:S01]  /*0e30*/  SHF.R.S32.HI R0, RZ, 0x1f, R12 ;  /* 0x0000001fff007819 */ /* 0x000fe2000001140c */
[----:B------:R-:W-:-:S04]  /*0e40*/  IMAD.WIDE.U32 R2, R30, c[0x0][0x290], R2 ;  /* 0x0000a4001e027a25 */ /* 0x000fc800078e0002 */
[----:B------:R-:W-:Y:S01]  /*0e50*/  IMAD R6, R0, c[0x0][0x1e0], RZ ;  /* 0x0000780000067a24 */ /* 0x000fe200078e02ff */
[----:B------:R-:W-:Y:S01]  /*0e60*/  LEA R40, P0, R2, c[0x0][0x280], 0x2 ;  /* 0x0000a00002287a11 */ /* 0x000fe200078010ff */
[----:B------:R-:W-:Y:S02]  /*0e70*/  IMAD R0, R0, c[0x0][0x1b0], RZ ;  /* 0x00006c0000007a24 */ /* 0x000fe400078e02ff */
[----:B------:R-:W-:Y:S02]  /*0e80*/  IMAD R20, R8, c[0x0][0x20c], R7 ;  /* 0x0000830008147a24 */ /* 0x000fe400078e0207 */
[----:B------:R-:W-:Y:S02]  /*0e90*/  IMAD R21, R12, c[0x0][0x1e4], R6 ;  /* 0x000079000c157a24 */ /* 0x000fe400078e0206 */
[----:B------:R-:W-:-:S04]  /*0ea0*/  IMAD.WIDE.U32 R6, R30, c[0x0][0x278], R4 ;  /* 0x00009e001e067a25 */ /* 0x000fc800078e0004 */
[----:B------:R-:W-:Y:S01]  /*0eb0*/  IMAD R24, R12, c[0x0][0x1b4], R0 ;  /* 0x00006d000c187a24 */ /* 0x000fe200078e0200 */
[----:B------:R-:W-:Y:S01]  /*0ec0*/  LEA R42, P1, R6, c[0x0][0x258], 0x2 ;  /* 0x00009600062a7a11 */ /* 0x000fe200078210ff */
[----:B------:R-:W-:Y:S02]  /*0ed0*/  IMAD.IADD R0, R7, 0x1, R22 ;  /* 0x0000000107007824 */ /* 0x000fe400078e0216 */
[----:B------:R-:W-:Y:S02]  /*0ee0*/  IMAD.IADD R18, R3, 0x1, R18 ;  /* 0x0000000103127824 */ /* 0x000fe400078e0212 */
[----:B------:R-:W-:Y:S01]  /*0ef0*/  IMAD R9, R10, c[0x0][0x178], RZ ;  /* 0x00005e000a097a24 */ /* 0x000fe200078e02ff */
[----:B------:R-:W-:Y:S01]  /*0f00*/  LEA.HI.X R43, R6, c[0x0][0x25c], R0, 0x2, P1 ;  /* 0x00009700062b7a11 */ /* 0x000fe200008f1400 */
[----:B------:R-:W-:Y:S01]  /*0f10*/  IMAD.WIDE.U32 R4, R8, c[0x0][0x178], R16 ;  /* 0x00005e0008047a25 */ /* 0x000fe200078e0010 */
[----:B------:R-:W-:Y:S02]  /*0f20*/  LEA.HI.X R41, R2, c[0x0][0x284], R18, 0x2, P0 ;  /* 0x0000a10002297a11 */ /* 0x000fe400000f1412 */
[----:B------:R-:W-:Y:S01]  /*0f30*/  SEL R0, R23, RZ, !P4 ;  /* 0x000000ff17007207 */ /* 0x000fe20006000000 */
[----:B------:R-:W-:Y:S01]  /*0f40*/  IMAD R19, R8, c[0x0][0x17c], R9 ;  /* 0x00005f0008137a24 */ /* 0x000fe200078e0209 */
[----:B------:R-:W-:Y:S01]  /*0f50*/  STL.64 [R1+0x28], R42 ;  /* 0x0000282a01007387 */ /* 0x000fe20000100a00 */
[----:B------:R-:W-:-:S03]  /*0f60*/  IMAD.WIDE.U32 R10, R12, c[0x0][0x1e0], R16 ;  /* 0x000078000c0a7a25 */ /* 0x000fc600078e0010 */
[----:B------:R-:W-:Y:S01]  /*0f70*/  STL.64 [R1+0x20], R40 ;  /* 0x0000202801007387 */ /* 0x000fe20000100a00 */
[----:B------:R-:W-:Y:S02]  /*0f80*/  IMAD.IADD R7, R5, 0x1, R19 ;  /* 0x0000000105077824 */ /* 0x000fe400078e0213 */
[--C-:B------:R-:W-:Y:S01]  /*0f90*/  IMAD.WIDE.U32 R8, R8, c[0x0][0x208], R16.reuse ;  /* 0x0000820008087a25 */ /* 0x100fe200078e0010 */
[----:B------:R-:W2:Y:S03]  /*0fa0*/  LDL.LU R19, [R1+0x18] ;  /* 0x0000180001137983 */ /* 0x000ea60000300800 */
[----:B------:R-:W-:-:S04]  /*0fb0*/  IMAD.WIDE.U32 R12, R12, c[0x0][0x1b0], R16 ;  /* 0x00006c000c0c7a25 */ /* 0x000fc800078e0010 */
[----:B------:R-:W-:Y:S02]  /*0fc0*/  IMAD.IADD R3, R11, 0x1, R21 ;  /* 0x000000010b037824 */ /* 0x000fe400078e0215 */
[----:B------:R-:W-:Y:S02]  /*0fd0*/  IMAD R11, R34, c[0x0][0x180], RZ ;  /* 0x00006000220b7a24 */ /* 0x000fe400078e02ff */
[----:B------:R-:W-:Y:S02]  /*0fe0*/  IMAD.MOV.U32 R6, RZ, RZ, R4 ;  /* 0x000000ffff067224 */ /* 0x000fe400078e0004 */
[----:B------:R-:W-:Y:S02]  /*0ff0*/  IMAD.MOV.U32 R4, RZ, RZ, R8 ;  /* 0x000000ffff047224 */ /* 0x000fe400078e0008 */
[----:B------:R-:W-:Y:S02]  /*1000*/  IMAD.MOV.U32 R8, RZ, RZ, R12 ;  /* 0x000000ffff087224 */ /* 0x000fe400078e000c */
[----:B------:R-:W-:Y:S01]  /*1010*/  IMAD.MOV.U32 R2, RZ, RZ, R10 ;  /* 0x000000ffff027224 */ /* 0x000fe200078e000a */
[----:B------:R-:W-:Y:S01]  /*1020*/  SEL R10, R39, RZ, !P4 ;  /* 0x000000ff270a7207 */ /* 0x000fe20006000000 */
[----:B------:R-:W-:-:S02]  /*1030*/  IMAD R12, R36, c[0x0][0x184], R11 ;  /* 0x00006100240c7a24 */ /* 0x000fc400078e020b */
[----:B------:R-:W-:Y:S02]  /*1040*/  IMAD.IADD R5, R9, 0x1, R20 ;  /* 0x0000000109057824 */ /* 0x000fe400078e0214 */
[C---:B------:R-:W-:Y:S02]  /*1050*/  IMAD R11, R0.reuse, c[0x0][0x1e8], RZ ;  /* 0x00007a00000b7a24 */ /* 0x040fe400078e02ff */
[----:B------:R-:W-:Y:S02]  /*1060*/  IMAD.IADD R9, R13, 0x1, R24 ;  /* 0x000000010d097824 */ /* 0x000fe400078e0218 */
[----:B------:R-:W-:Y:S02]  /*1070*/  IMAD R0, R0, c[0x0][0x1b8], RZ ;  /* 0x00006e0000007a24 */ /* 0x000fe400078e02ff */
[----:B------:R-:W-:-:S04]  /*1080*/  IMAD.WIDE.U32 R6, R36, c[0x0][0x180], R6 ;  /* 0x0000600024067a25 */ /* 0x000fc800078e0006 */
[C---:B------:R-:W-:Y:S02]  /*1090*/  IMAD R11, R10.reuse, c[0x0][0x1ec], R11 ;  /* 0x00007b000a0b7a24 */ /* 0x040fe400078e020b */
[----:B------:R-:W-:-:S04]  /*10a0*/  IMAD.WIDE.U32 R2, R10, c[0x0][0x1e8], R2 ;  /* 0x00007a000a027a25 */ /* 0x000fc800078e0002 */
[C---:B------:R-:W-:Y:S02]  /*10b0*/  IMAD R18, R10.reuse, c[0x0][0x1bc], R0 ;  /* 0x00006f000a127a24 */ /* 0x040fe400078e0200 */
[----:B------:R-:W-:-:S04]  /*10c0*/  IMAD.WIDE.U32 R8, R10, c[0x0][0x1b8], R8 ;  /* 0x00006e000a087a25 */ /* 0x000fc800078e0008 */
[----:B------:R-:W-:Y:S02]  /*10d0*/  IMAD R10, R25, c[0x0][0x188], RZ ;  /* 0x00006200190a7a24 */ /* 0x000fe400078e02ff */
[----:B------:R-:W-:Y:S02]  /*10e0*/  IMAD.IADD R7, R7, 0x1, R12 ;  /* 0x0000000107077824 */ /* 0x000fe400078e020c */
[----:B------:R-:W-:Y:S02]  /*10f0*/  IMAD R13, R34, c[0x0][0x210], RZ ;  /* 0x00008400220d7a24 */ /* 0x000fe400078e02ff */
[----:B------:R-:W-:Y:S02]  /*1100*/  IMAD R12, R30, c[0x0][0x18c], R10 ;  /* 0x000063001e0c7a24 */ /* 0x000fe400078e020a */
[----:B------:R-:W-:Y:S02]  /*1110*/  IMAD R10, R15, c[0x0][0x1d8], RZ ;  /* 0x000076000f0a7a24 */ /* 0x000fe400078e02ff */
[----:B------:R-:W-:-:S02]  /*1120*/  IMAD R13, R36, c[0x0][0x214], R13 ;  /* 0x00008500240d7a24 */ /* 0x000fc400078e020d */
[----:B------:R-:W-:-:S04]  /*1130*/  IMAD.WIDE.U32 R4, R36, c[0x0][0x210], R4 ;  /* 0x0000840024047a25 */ /* 0x000fc800078e0004 */
[----:B------:R-:W-:Y:S02]  /*1140*/  IMAD.IADD R9, R9, 0x1, R18 ;  /* 0x0000000109097824 */ /* 0x000fe400078e0212 */
[----:B------:R-:W-:Y:S02]  /*1150*/  IMAD.IADD R3, R3, 0x1, R11 ;  /* 0x0000000103037824 */ /* 0x000fe400078e020b */
[----:B------:R-:W-:Y:S02]  /*1160*/  IMAD R0, R25, c[0x0][0x218], RZ ;  /* 0x0000860019007a24 */ /* 0x000fe400078e02ff */
[----:B------:R-:W-:Y:S02]  /*1170*/  IMAD R18, R14, c[0x0][0x1dc], R10 ;  /* 0x000077000e127a24 */ /* 0x000fe400078e020a */
[----:B------:R-:W-:-:S04]  /*1180*/  IMAD.WIDE.U32 R10, R30, c[0x0][0x188], R6 ;  /* 0x000062001e0a7a25 */ /* 0x000fc800078e0006 */
[----:B------:R-:W-:Y:S02]  /*1190*/  IMAD.IADD R5, R5, 0x1, R13 ;  /* 0x0000000105057824 */ /* 0x000fe400078e020d */
[----:B------:R-:W-:Y:S02]  /*11a0*/  IMAD R13, R30, c[0x0][0x21c], R0 ;  /* 0x000087001e0d7a24 */ /* 0x000fe400078e0200 */
[----:B------:R-:W-:Y:S01]  /*11b0*/  IMAD.WIDE.U32 R6, R14, c[0x0][0x1d8], R2 ;  /* 0x000076000e067a25 */ /* 0x000fe200078e0002 */
[----:B------:R-:W-:-:S03]  /*11c0*/  LEA R22, P2, R10, c[0x0][0x160], 0x1 ;  /* 0x000058000a167a11 */ /* 0x000fc600078408ff */
[----:B------:R-:W-:Y:S02]  /*11d0*/  IMAD.IADD R0, R11, 0x1, R12 ;  /* 0x000000010b007824 */ /* 0x000fe400078e020c */
[----:B------:R-:W-:Y:S01]  /*11e0*/  IMAD.IADD R3, R7, 0x1, R18 ;  /* 0x0000000107037824 */ /* 0x000fe200078e0212 */
[----:B------:R-:W-:Y:S01]  /*11f0*/  IADD3 R18, R16, 0x40, RZ ;  /* 0x0000004010127810 */ /* 0x000fe20007ffe0ff */
[----:B------:R-:W-:Y:S01]  /*1200*/  IMAD.WIDE.U32 R4, R30, c[0x0][0x218], R4 ;  /* 0x000086001e047a25 */ /* 0x000fe200078e0004 */
[----:B------:R-:W-:Y:S02]  /*1210*/  LEA.HI.X R23, R10, c[0x0][0x164], R0, 0x1, P2 ;  /* 0x000059000a177a11 */ /* 0x000fe400010f0c00 */
[----:B------:R-:W-:Y:S01]  /*1220*/  ISETP.GE.AND P4, PT, R16, c[0x0][0x1cc], PT ;  /* 0x0000730010007a0c */ /* 0x000fe20003f86270 */
[----:B------:R-:W-:Y:S02]  /*1230*/  IMAD R15, R15, c[0x0][0x1a8], RZ ;  /* 0x00006a000f0f7a24 */ /* 0x000fe400078e02ff */
[----:B------:R-:W-:Y:S01]  /*1240*/  IMAD.IADD R0, R32, 0x1, -R38 ;  /* 0x0000000120007824 */ /* 0x000fe200078e0a26 */
[----:B------:R-:W-:Y:S01]  /*1250*/  ISETP.GE.AND P3, PT, R18, c[0x0][0x1cc], PT ;  /* 0x0000730012007a0c */ /* 0x000fe20003f66270 */
[----:B------:R-:W-:Y:S01]  /*1260*/  IMAD.IADD R5, R5, 0x1, R13 ;  /* 0x0000000105057824 */ /* 0x000fe200078e020d */
[----:B------:R-:W-:Y:S01]  /*1270*/  LEA R20, P1, R4, c[0x0][0x1f0], 0x1 ;  /* 0x00007c0004147a11 */ /* 0x000fe200078208ff */
[----:B------:R-:W-:Y:S01]  /*1280*/  IMAD R15, R14, c[0x0][0x1ac], R15 ;  /* 0x00006b000e0f7a24 */ /* 0x000fe200078e020f */
[----:B------:R-:W-:Y:S01]  /*1290*/  LEA R2, P0, R6, c[0x0][0x1c0], 0x1 ;  /* 0x0000700006027a11 */ /* 0x000fe200078008ff */
[----:B------:R-:W-:Y:S01]  /*12a0*/  IMAD.WIDE.U32 R12, R14, c[0x0][0x1a8], R8 ;  /* 0x00006a000e0c7a25 */ /* 0x000fe200078e0008 */
[----:B------:R-:W-:-:S02]  /*12b0*/  ISETP.LT.OR P2, PT, R0, 0x1, P4 ;  /* 0x000000010000780c */ /* 0x000fc40002741670 */
[----:B------:R-:W-:Y:S01]  /*12c0*/  ISETP.LT.OR P6, PT, R0, 0x1, P3 ;  /* 0x000000010000780c */ /* 0x000fe20001fc1670 */
[----:B------:R-:W-:Y:S01]  /*12d0*/  USHF.L.U32 UR7, UR4, 0x6, URZ ;  /* 0x0000000604077899 */ /* 0x000fe2000800063f */
[----:B------:R-:W-:Y:S01]  /*12e0*/  LEA.HI.X R21, R4, c[0x0][0x1f4], R5, 0x1, P1 ;  /* 0x00007d0004157a11 */ /* 0x000fe200008f0c05 */
[----:B------:R-:W-:Y:S01]  /*12f0*/  IMAD.IADD R5, R13, 0x1, R15 ;  /* 0x000000010d057824 */ /* 0x000fe200078e020f */
[----:B------:R-:W-:Y:S01]  /*1300*/  LEA.HI.X R3, R6, c[0x0][0x1c4], R3, 0x1, P0 ;  /* 0x0000710006037a11 */ /* 0x000fe200000f0c03 */
[----:B------:R-:W-:Y:S01]  /*1310*/  UMOV UR10, 0x6 ;  /* 0x00000006000a7882 */ /* 0x000fe20000000000 */
[----:B------:R-:W-:Y:S02]  /*1320*/  LEA R6, P0, R12, c[0x0][0x190], 0x1 ;  /* 0x000064000c067a11 */ /* 0x000fe400078008ff */
[----:B------:R-:W-:Y:S01]  /*1330*/  ISETP.LT.OR P5, PT, R0, 0x21, P4 ;  /* 0x000000210000780c */ /* 0x000fe200027a1670 */
[----:B------:R-:W-:Y:S01]  /*1340*/  USHF.L.U64.HI UR6, UR4, UR10, UR5 ;  /* 0x0000000a04067299 */ /* 0x000fe20008010205 */
[----:B------:R-:W-:Y:S01]  /*1350*/  IMAD.SHL.U32 R8, R31, 0x2, RZ ;  /* 0x000000021f087824 */ /* 0x000fe200078e00ff */
[----:B------:R-:W-:Y:S01]  /*1360*/  LEA.HI.X R7, R12, c[0x0][0x194], R5, 0x1, P0 ;  /* 0x000065000c077a11 */ /* 0x000fe200000f0c05 */
[----:B------:R-:W-:Y:S01]  /*1370*/  IMAD.U32 R12, RZ, RZ, UR7 ;  /* 0x00000007ff0c7e24 */ /* 0x000fe2000f8e00ff */
[----:B------:R-:W-:Y:S01]  /*1380*/  IADD3 R4, P1, R2, UR7, RZ ;  /* 0x0000000702047c10 */ /* 0x000fe2000ff3e0ff */
[----:B------:R-:W-:Y:S01]  /*1390*/  UIADD3 UR9, UP0, UR7, 0x80, URZ ;  /* 0x0000008007097890 */ /* 0x000fe2000ff1e03f */
[----:B------:R-:W-:Y:S01]  /*13a0*/  @!PT LDS RZ, [RZ] ;  /* 0x00000000fffff984 */ /* 0x000fe20000000800 */
[----:B------:R-:W-:Y:S01]  /*13b0*/  @!PT LDS RZ, [RZ] ;  /* 0x00000000fffff984 */ /* 0x000fe20000000800 */
[----:B------:R-:W-:Y:S01]  /*13c0*/  @!PT LDS RZ, [RZ] ;  /* 0x00000000fffff984 */ /* 0x000fe20000000800 */
[----:B------:R1:W-:Y:S01]  /*13d0*/  LDGSTS.E.BYPASS.LTC128B.128 [R8+0x8080], [R2.64], !P2 ;  /* 0x0808000002087fae */ /* 0x0003e2000d101d50 */
[----:B------:R-:W-:Y:S01]  /*13e0*/  ULDC.64 UR4, c[0x0][0x1a8] ;  /* 0x00006a0000047ab9 */ /* 0x000fe20000000a00 */
[----:B------:R-:W-:-:S02]  /*13f0*/  IADD3.X R5, R3, UR6, RZ, P1, !PT ;  /* 0x0000000603057c10 */ /* 0x000fc40008ffe4ff */
[----:B------:R-:W-:Y:S01]  /*1400*/  IADD3 R12, P2, P1, R12, 0x80, R2 ;  /* 0x000000800c0c7810 */ /* 0x000fe2000795e002 */
[----:B------:R1:W-:Y:S01]  /*1410*/  LDGSTS.E.BYPASS.LTC128B.128 [R8+0xc080], [R2.64+0x80], !P6 ;  /* 0x0c08008002087fae */ /* 0x0003e2000f101d50 */
[C---:B------:R-:W-:Y:S01]  /*1420*/  ISETP.LT.OR P6, PT, R0.reuse, 0x21, P3 ;  /* 0x000000210000780c */ /* 0x040fe20001fc1670 */
[----:B------:R-:W-:Y:S01]  /*1430*/  UIADD3.X UR8, URZ, UR6, URZ, UP0, !UPT ;  /* 0x000000063f087290 */ /* 0x000fe200087fe43f */
[----:B------:R-:W-:Y:S01]  /*1440*/  IADD3.X R13, RZ, UR6, R3, P2, P1 ;  /* 0x00000006ff0d7c10 */ /* 0x000fe200097e2403 */
[----:B------:R3:W-:Y:S01]  /*1450*/  LDGSTS.E.BYPASS.LTC128B.128 [R8+0x9080], [R4.64], !P5 ;  /* 0x0908000004087fae */ /* 0x0007e2000e901d50 */
[C---:B------:R-:W-:Y:S02]  /*1460*/  ISETP.LT.OR P5, PT, R0.reuse, 0x41, P4 ;  /* 0x000000410000780c */ /* 0x040fe400027a1670 */
[C---:B------:R-:W-:Y:S02]  /*1470*/  ISETP.LT.OR P2, PT, R0.reuse, 0x41, P3 ;  /* 0x000000410000780c */ /* 0x040fe40001f41670 */
[----:B------:R-:W-:-:S02]  /*1480*/  ISETP.LT.OR P1, PT, R0, 0x61, P4 ;  /* 0x000000610000780c */ /* 0x000fc40002721670 */
[----:B------:R-:W-:Y:S02]  /*1490*/  ISETP.LT.OR P4, PT, R0, 0x61, P3 ;  /* 0x000000610000780c */ /* 0x000fe40001f81670 */
[----:B------:R-:W-:Y:S01]  /*14a0*/  ISETP.GE.AND P3, PT, R16, c[0x0][0x19c], PT ;  /* 0x0000670010007a0c */ /* 0x000fe20003f66270 */
[----:B------:R4:W-:Y:S01]  /*14b0*/  LDGSTS.E.BYPASS.LTC128B.128 [R8+0xd080], [R12.64], !P6 ;  /* 0x0d0800000c087fae */ /* 0x0009e2000f101d50 */
[----:B-1----:R-:W-:-:S04]  /*14c0*/  IADD3 R2, P0, R4, UR7, RZ ;  /* 0x0000000704027c10 */ /* 0x002fc8000ff1e0ff */
[C---:B------:R-:W-:Y:S02]  /*14d0*/  IADD3.X R3, R5.reuse, UR6, RZ, P0, !PT ;  /* 0x0000000605037c10 */ /* 0x040fe400087fe4ff */
[----:B------:R-:W-:Y:S02]  /*14e0*/  IADD3 R10, P0, R4, UR9, RZ ;  /* 0x00000009040a7c10 */ /* 0x000fe4000ff1e0ff */
[----:B------:R-:W-:Y:S01]  /*14f0*/  ISETP.LT.OR P6, PT, R0, 0x1, P3 ;  /* 0x000000010000780c */ /* 0x000fe20001fc1670 */
[----:B------:R1:W-:Y:S01]  /*1500*/  LDGSTS.E.BYPASS.LTC128B.128 [R8+0xa080], [R2.64], !P5 ;  /* 0x0a08000002087fae */ /* 0x0003e2000e901d50 */
[----:B------:R-:W-:Y:S02]  /*1510*/  IADD3.X R11, R5, UR8, RZ, P0, !PT ;  /* 0x00000008050b7c10 */ /* 0x000fe400087fe4ff */
[----:B---3--:R-:W-:-:S03]  /*1520*/  IADD3 R4, P0, R2, UR7, RZ ;  /* 0x0000000702047c10 */ /* 0x008fc6000ff1e0ff */
[----:B------:R3:W-:Y:S01]  /*1530*/  LDGSTS.E.BYPASS.LTC128B.128 [R8+0xe080], [R10.64], !P2 ;  /* 0x0e0800000a087fae */ /* 0x0007e2000d101d50 */
[----:B------:R-:W-:Y:S01]  /*1540*/  IADD3.X R5, R3, UR6, RZ, P0, !PT ;  /* 0x0000000603057c10 */ /* 0x000fe200087fe4ff */
[----:B------:R-:W-:Y:S01]  /*1550*/  USHF.L.U32 UR6, UR4, 0x6, URZ ;  /* 0x0000000604067899 */ /* 0x000fe2000800063f */
[----:B------:R-:W-:Y:S01]  /*1560*/  ISETP.GE.AND P2, PT, R18, c[0x0][0x19c], PT ;  /* 0x0000670012007a0c */ /* 0x000fe20003f46270 */
[----:B------:R-:W-:Y:S02]  /*1570*/  USHF.L.U64.HI UR5, UR4, UR10, UR5 ;  /* 0x0000000a04057299 */ /* 0x000fe40008010205 */
[----:B------:R4:W-:Y:S01]  /*1580*/  LDGSTS.E.BYPASS.LTC128B.128 [R8+0xb080], [R4.64], !P1 ;  /* 0x0b08000004087fae */ /* 0x0009e2000c901d50 */
[----:B------:R-:W-:Y:S02]  /*1590*/  ISETP.LT.OR P5, PT, R0, 0x1, P2 ;  /* 0x000000010000780c */ /* 0x000fe400017a1670 */
[----:B-1----:R-:W-:-:S04]  /*15a0*/  IADD3 R2, P0, R2, UR9, RZ ;  /* 0x0000000902027c10 */ /* 0x002fc8000ff1e0ff */
[----:B------:R-:W-:Y:S01]  /*15b0*/  IADD3.X R3, R3, UR8, RZ, P0, !PT ;  /* 0x0000000803037c10 */ /* 0x000fe200087fe4ff */
[----:B---3--:R-:W-:-:S04]  /*15c0*/  IMAD.U32 R10, RZ, RZ, UR6 ;  /* 0x00000006ff0a7e24 */ /* 0x008fc8000f8e00ff */
[----:B------:R1:W-:Y:S01]  /*15d0*/  LDGSTS.E.BYPASS.LTC128B.128 [R8+0xf080], [R2.64], !P4 ;  /* 0x0f08000002087fae */ /* 0x0003e2000e101d50 */
[----:B------:R-:W-:-:S03]  /*15e0*/  IADD3 R10, P1, P0, R10, 0x80, R6 ;  /* 0x000000800a0a7810 */ /* 0x000fc6000783e006 */
[----:B------:R3:W-:Y:S01]  /*15f0*/  LDGSTS.E.BYPASS.LTC128B.128 [R8+0x80], [R6.64], !P6 ;  /* 0x0008000006087fae */ /* 0x0007e2000f101d50 */
[----:B------:R-:W-:Y:S02]  /*1600*/  ISETP.GE.AND P6, PT, R18, c[0x0][0x16c], PT ;  /* 0x00005b0012007a0c */ /* 0x000fe40003fc6270 */
[C---:B------:R-:W-:Y:S01]  /*1610*/  ISETP.LT.OR P4, PT, R0.reuse, 0x21, P3 ;  /* 0x000000210000780c */ /* 0x040fe20001f81670 */
[----:B------:R3:W-:Y:S01]  /*1620*/  LDGSTS.E.BYPASS.LTC128B.128 [R8+0x4080], [R6.64+0x80], !P5 ;  /* 0x0408008006087fae */ /* 0x0007e2000e901d50 */
[----:B------:R-:W-:Y:S02]  /*1630*/  IADD3.X R11, RZ, UR5, R7, P1, P0 ;  /* 0x00000005ff0b7c10 */ /* 0x000fe40008fe0407 */
[----:B------:R-:W-:Y:S02]  /*1640*/  ISETP.LT.OR P1, PT, R0, 0x21, P2 ;  /* 0x000000210000780c */ /* 0x000fe40001721670 */
[----:B----4-:R-:W-:-:S04]  /*1650*/  IADD3 R4, P0, R6, UR6, RZ ;  /* 0x0000000606047c10 */ /* 0x010fc8000ff1e0ff */
[----:B------:R-:W-:Y:S01]  /*1660*/  IADD3.X R5, R7, UR5, RZ, P0, !PT ;  /* 0x0000000507057c10 */ /* 0x000fe200087fe4ff */
[----:B------:R-:W-:Y:S01]  /*1670*/  UIADD3 UR4, UP0, UR6, 0x80, URZ ;  /* 0x0000008006047890 */ /* 0x000fe2000ff1e03f */
[----:B------:R-:W-:-:S03]  /*1680*/  ISETP.GE.AND P5, PT, R16, c[0x0][0x16c], PT ;  /* 0x00005b0010007a0c */ /* 0x000fc60003fa6270 */
[----:B------:R4:W-:Y:S04]  /*1690*/  LDGSTS.E.BYPASS.LTC128B.128 [R8+0x1080], [R4.64], !P4 ;  /* 0x0108000004087fae */ /* 0x0009e8000e101d50 */
[----:B------:R3:W-:Y:S01]  /*16a0*/  LDGSTS.E.BYPASS.LTC128B.128 [R8+0x5080], [R10.64], !P1 ;  /* 0x050800000a087fae */ /* 0x0007e2000c901d50 */
[----:B-1----:R-:W-:Y:S02]  /*16b0*/  IADD3 R2, P0, R4, UR6, RZ ;  /* 0x0000000604027c10 */ /* 0x002fe4000ff1e0ff */
[C---:B------:R-:W-:Y:S01]  /*16c0*/  ISETP.LT.OR P1, PT, R0.reuse, 0x41, P2 ;  /* 0x000000410000780c */ /* 0x040fe20001721670 */
[----:B------:R-:W-:Y:S01]  /*16d0*/  UIADD3.X UR7, URZ, UR5, URZ, UP0, !UPT ;  /* 0x000000053f077290 */ /* 0x000fe200087fe43f */
[C---:B------:R-:W-:Y:S02]  /*16e0*/  ISETP.LT.OR P4, PT, R0.reuse, 0x41, P3 ;  /* 0x000000410000780c */ /* 0x040fe40001f81670 */
[----:B------:R-:W-:-:S02]  /*16f0*/  ISETP.LT.OR P3, PT, R0, 0x61, P3 ;  /* 0x000000610000780c */ /* 0x000fc40001f61670 */
[----:B------:R-:W-:Y:S02]  /*1700*/  IADD3.X R3, R5, UR5, RZ, P0, !PT ;  /* 0x0000000505037c10 */ /* 0x000fe400087fe4ff */
[----:B------:R-:W-:-:S07]  /*1710*/  IADD3 R9, -R38, UR14, RZ ;  /* 0x0000000e26097c10 */ /* 0x000fce000fffe1ff */
[----:B------:R1:W-:Y:S01]  /*1720*/  LDGSTS.E.BYPASS.LTC128B.128 [R8+0x2080], [R2.64], !P4 ;  /* 0x0208000002087fae */ /* 0x0003e2000e101d50 */
[----:B----4-:R-:W-:-:S04]  /*1730*/  IADD3 R4, P0, R4, UR4, RZ ;  /* 0x0000000404047c10 */ /* 0x010fc8000ff1e0ff */
[----:B------:R-:W-:Y:S02]  /*1740*/  IADD3.X R5, R5, UR7, RZ, P0, !PT ;  /* 0x0000000705057c10 */ /* 0x000fe400087fe4ff */
[----:B---3--:R-:W-:Y:S02]  /*1750*/  IADD3 R6, P0, R2, UR6, RZ ;  /* 0x0000000602067c10 */ /* 0x008fe4000ff1e0ff */
[----:B------:R-:W-:Y:S01]  /*1760*/  P2R R10, PR, RZ, 0x20 ;  /* 0x00000020ff0a7803 */ /* 0x000fe20000000000 */
[----:B------:R3:W-:Y:S01]  /*1770*/  LDGSTS.E.BYPASS.LTC128B.128 [R8+0x6080], [R4.64], !P1 ;  /* 0x0608000004087fae */ /* 0x0007e2000c901d50 */
[----:B------:R-:W-:Y:S02]  /*1780*/  ISETP.GE.AND P4, PT, R16, c[0x0][0x1fc], PT ;  /* 0x00007f0010007a0c */ /* 0x000fe40003f86270 */
[----:B-1----:R-:W-:Y:S02]  /*1790*/  IADD3 R2, P1, R2, UR4, RZ ;  /* 0x0000000402027c10 */ /* 0x002fe4000ff3e0ff */
[----:B--2---:R-:W-:-:S04]  /*17a0*/  LOP3.LUT R19, R19, 0xfffffffe, RZ, 0xc0, !PT ;  /* 0xfffffffe13137812 */ /* 0x004fc800078ec0ff */
[----:B------:R-:W-:Y:S02]  /*17b0*/  @P6 LOP3.LUT R19, R19, 0x1, RZ, 0xfc, !PT ;  /* 0x0000000113136812 */ /* 0x000fe400078efcff */
[----:B------:R-:W-:Y:S02]  /*17c0*/  ISETP.LT.OR P6, PT, R0, 0x61, P2 ;  /* 0x000000610000780c */ /* 0x000fe400017c1670 */
[----:B------:R-:W-:Y:S02]  /*17d0*/  LOP3.LUT P2, RZ, R19, 0x1, RZ, 0xc0, !PT ;  /* 0x0000000113ff7812 */ /* 0x000fe4000784c0ff */
[----:B------:R-:W-:Y:S02]  /*17e0*/  SEL R0, RZ, 0x1, P5 ;  /* 0x00000001ff007807 */ /* 0x000fe40002800000 */
[----:B------:R-:W-:-:S05]  /*17f0*/  SEL R7, RZ, 0x2, P2 ;  /* 0x00000002ff077807 */ /* 0x000fca0001000000 */
[----:B------:R-:W-:Y:S01]  /*1800*/  IMAD.IADD R0, R7, 0x1, R0 ;  /* 0x0000000107007824 */ /* 0x000fe200078e0200 */
[----:B------:R-:W-:Y:S01]  /*1810*/  IADD3.X R7, R3, UR5, RZ, P0, !PT ;  /* 0x0000000503077c10 */ /* 0x000fe200087fe4ff */
[----:B------:R-:W-:-:S03]  /*1820*/  ULDC.64 UR4, c[0x0][0x178] ;  /* 0x00005e0000047ab9 */ /* 0x000fc60000000a00 */
[C---:B------:R-:W-:Y:S01]  /*1830*/  LOP3.LUT P0, RZ, R0.reuse, 0x1, RZ, 0xc0, !PT ;  /* 0x0000000100ff7812 */ /* 0x040fe2000780c0ff */
[----:B------:R1:W-:Y:S01]  /*1840*/  LDGSTS.E.BYPASS.LTC128B.128 [R8+0x3080], [R6.64], !P3 ;  /* 0x0308000006087fae */ /* 0x0003e2000d901d50 */
[----:B------:R-:W-:Y:S02]  /*1850*/  LOP3.LUT P5, RZ, R0, 0x2, RZ, 0xc0, !PT ;  /* 0x0000000200ff7812 */ /* 0x000fe400078ac0ff */
[C---:B------:R-:W-:Y:S02]  /*1860*/  ISETP.LT.OR P2, PT, R9.reuse, 0x1, !P0 ;  /* 0x000000010900780c */ /* 0x040fe40004741670 */
[----:B------:R-:W-:Y:S01]  /*1870*/  ISETP.LT.OR P3, PT, R9, 0x1, !P5 ;  /* 0x000000010900780c */ /* 0x000fe20006f61670 */
[----:B------:R-:W-:Y:S01]  /*1880*/  USHF.L.U32 UR11, UR4, 0x6, URZ ;  /* 0x00000006040b7899 */ /* 0x000fe2000800063f */
[----:B------:R-:W-:Y:S01]  /*1890*/  IADD3.X R3, R3, UR7, RZ, P1, !PT ;  /* 0x0000000703037c10 */ /* 0x000fe20008ffe4ff */
[----:B------:R-:W-:Y:S01]  /*18a0*/  USHF.L.U64.HI UR10, UR4, UR10, UR5 ;  /* 0x0000000a040a7299 */ /* 0x000fe20008010205 */
[----:B------:R-:W-:-:S02]  /*18b0*/  ISETP.LT.OR P5, PT, R9, 0x21, !P0 ;  /* 0x000000210900780c */ /* 0x000fc400047a1670 */
[----:B------:R-:W-:Y:S01]  /*18c0*/  LEA.HI R11, R33, R35, RZ, 0x4 ;  /* 0x00000023210b7211 */ /* 0x000fe200078f20ff */
[----:B------:R2:W-:Y:S01]  /*18d0*/  LDGSTS.E.BYPASS.LTC128B.128 [R8+0x7080], [R2.64], !P6 ;  /* 0x0708000002087fae */ /* 0x0005e2000f101d50 */
[----:B------:R-:W-:Y:S01]  /*18e0*/  ISETP.GE.AND P6, PT, R18, c[0x0][0x1fc], PT ;  /* 0x00007f0012007a0c */ /* 0x000fe20003fc6270 */
[----:B------:R-:W-:Y:S02]  /*18f0*/  ULDC.64 UR4, c[0x0][0x208] ;  /* 0x0000820000047ab9 */ /* 0x000fe40000000a00 */
[----:B------:R-:W0:Y:S04]  /*1900*/  LDGDEPBAR ;  /* 0x00000000000079af */ /* 0x000e280000000000 */
[----:B------:R4:W-:Y:S04]  /*1910*/  LDGSTS.E.BYPASS.LTC128B.128 [R8+0x10080], [R22.64], !P2 ;  /* 0x1008000016087fae */ /* 0x0009e8000d101d50 */
[----:B------:R4:W-:Y:S01]  /*1920*/  LDGSTS.E.BYPASS.LTC128B.128 [R8+0x12080], [R22.64+0x80], !P3 ;  /* 0x1208008016087fae */ /* 0x0009e2000d901d50 */
[----:B------:R-:W-:-:S02]  /*1930*/  LOP3.LUT P3, RZ, R0, 0x2, RZ, 0xc0, !PT ;  /* 0x0000000200ff7812 */ /* 0x000fc4000786c0ff */
[----:B------:R-:W-:Y:S02]  /*1940*/  SEL R0, RZ, 0x1, P4 ;  /* 0x00000001ff007807 */ /* 0x000fe40002000000 */
[----:B-1----:R-:W-:Y:S01]  /*1950*/  SEL R6, RZ, 0x2, P6 ;  /* 0x00000002ff067807 */ /* 0x002fe20003000000 */
[----:B--2---:R-:W-:-:S05]  /*1960*/  IMAD.U32 R2, RZ, RZ, UR11 ;  /* 0x0000000bff027e24 */ /* 0x004fca000f8e00ff */
[----:B------:R-:W-:Y:S01]  /*1970*/  IADD3 R2, P2, P1, R2, 0x80, R22 ;  /* 0x0000008002027810 */ /* 0x000fe2000795e016 */
[----:B------:R-:W-:-:S03]  /*1980*/  IMAD.IADD R0, R6, 0x1, R0 ;  /* 0x0000000106007824 */ /* 0x000fc600078e0200 */
[----:B------:R-:W-:Y:S02]  /*1990*/  IADD3.X R3, RZ, UR10, R23, P2, P1 ;  /* 0x0000000aff037c10 */ /* 0x000fe400097e2417 */
[----:B------:R-:W-:Y:S02]  /*19a0*/  ISETP.LT.OR P2, PT, R9, 0x21, !P3 ;  /* 0x000000210900780c */ /* 0x000fe40005f41670 */
[----:B------:R-:W-:Y:S02]  /*19b0*/  ISETP.GT.AND P3, PT, R35, 0xf, PT ;  /* 0x0000000f2300780c */ /* 0x000fe40003f64270 */
[----:B---3--:R-:W-:Y:S02]  /*19c0*/  IADD3 R4, P0, R22, UR11, RZ ;  /* 0x0000000b16047c10 */ /* 0x008fe4000ff1e0ff */
[----:B------:R-:W-:Y:S02]  /*19d0*/  LOP3.LUT P1, RZ, R0, 0x1, RZ, 0xc0, !PT ;  /* 0x0000000100ff7812 */ /* 0x000fe4000782c0ff */
[----:B------:R-:W-:-:S02]  /*19e0*/  IADD3.X R5, R23, UR10, RZ, P0, !PT ;  /* 0x0000000a17057c10 */ /* 0x000fc400087fe4ff */
[----:B------:R-:W-:-:S03]  /*19f0*/  ISETP.LT.OR P0, PT, R9, 0x1, !P1 ;  /* 0x000000010900780c */ /* 0x000fc60004f01670 */
[----:B------:R1:W-:Y:S04]  /*1a00*/  LDGSTS.E.BYPASS.LTC128B.128 [R8+0x11080], [R4.64], !P5 ;  /* 0x1108000004087fae */ /* 0x0003e8000e901d50 */
[----:B------:R2:W-:Y:S01]  /*1a10*/  LDGSTS.E.BYPASS.LTC128B.128 [R8+0x13080], [R2.64], !P2 ;  /* 0x1308000002087fae */ /* 0x0005e2000d101d50 */
[----:B------:R-:W-:Y:S01]  /*1a20*/  ISETP.NE.AND P5, PT, R10, RZ, PT ;  /* 0x000000ff0a00720c */ /* 0x000fe20003fa5270 */
[----:B------:R-:W-:Y:S01]  /*1a30*/  IMAD R10, R34, c[0x0][0x238], RZ ;  /* 0x00008e00220a7a24 */ /* 0x000fe200078e02ff */
[----:B------:R-:W-:Y:S01]  /*1a40*/  USHF.L.U32 UR7, UR4, 0x5, URZ ;  /* 0x0000000504077899 */ /* 0x000fe2000800063f */
[----:B------:R-:W-:Y:S01]  /*1a50*/  ISETP.LT.OR P1, PT, R9, 0x21, !P1 ;  /* 0x000000210900780c */ /* 0x000fe20004f21670 */
[----:B------:R-:W-:Y:S01]  /*1a60*/  UMOV UR6, 0x5 ;  /* 0x0000000500067882 */ /* 0x000fe20000000000 */
[----:B------:R-:W-:Y:S01]  /*1a70*/  IMAD R10, R36, c[0x0][0x23c], R10 ;  /* 0x00008f00240a7a24 */ /* 0x000fe200078e020a */
[----:B------:R-:W-:Y:S01]  /*1a80*/  USHF.L.U64.HI UR5, UR4, UR6, UR5 ;  /* 0x0000000604057299 */ /* 0x000fe20008010205 */
[----:B--2---:R-:W-:Y:S01]  /*1a90*/  @!P3 IMAD.SHL.U32 R2, R35, 0x10, RZ ;  /* 0x000000102302b824 */ /* 0x004fe200078e00ff */
[----:B-1----:R-:W-:-:S04]  /*1aa0*/  LOP3.LUT R5, R11, 0xfffffff0, RZ, 0xc0, !PT ;  /* 0xfffffff00b057812 */ /* 0x002fc800078ec0ff */
[----:B------:R1:W-:Y:S04]  /*1ab0*/  @!P3 LDGSTS.E.BYPASS.LTC128B.128 [R2+0x20080], [R42.64] ;  /* 0x200800002a02bfae */ /* 0x0003e8000b901d50 */
[----:B------:R-:W0:Y:S04]  /*1ac0*/  LDGDEPBAR ;  /* 0x00000000000079af */ /* 0x000e280000000000 */
[----:B------:R2:W-:Y:S01]  /*1ad0*/  LDGSTS.E.BYPASS.LTC128B.128 [R8+0x18080], [R20.64], !P0 ;  /* 0x1808000014087fae */ /* 0x0005e2000c101d50 */
[----:B------:R-:W-:Y:S01]  /*1ae0*/  LOP3.LUT P0, RZ, R0, 0x2, RZ, 0xc0, !PT ;  /* 0x0000000200ff7812 */ /* 0x000fe2000780c0ff */
[----:B------:R-:W-:Y:S01]  /*1af0*/  IMAD.IADD R5, R35, 0x1, -R5 ;  /* 0x0000000123057824 */ /* 0x000fe200078e0a05 */
[----:B------:R-:W-:-:S02]  /*1b00*/  SHF.R.S32.HI R0, RZ, 0x4, R11 ;  /* 0x00000004ff007819 */ /* 0x000fc4000001140b */
[----:B------:R-:W-:Y:S02]  /*1b10*/  ISETP.LT.OR P2, PT, R9, 0x1, !P0 ;  /* 0x000000010900780c */ /* 0x000fe40004741670 */
[----:B------:R-:W-:Y:S02]  /*1b20*/  LEA.HI R11, R11, R0, RZ, 0x1 ;  /* 0x000000000b0b7211 */ /* 0x000fe400078f08ff */
[----:B------:R-:W-:Y:S02]  /*1b30*/  ISETP.LT.OR P0, PT, R9, 0x21, !P0 ;  /* 0x000000210900780c */ /* 0x000fe40004701670 */
[----:B------:R-:W-:Y:S01]  /*1b40*/  SHF.R.S32.HI R9, RZ, 0x1f, R5 ;  /* 0x0000001fff097819 */ /* 0x000fe20000011405 */
[----:B------:R-:W-:Y:S01]  /*1b50*/  USHF.L.U32 UR4, UR7, 0x1, URZ ;  /* 0x0000000107047899 */ /* 0x000fe2000800063f */
[----:B------:R-:W-:Y:S01]  /*1b60*/  LOP3.LUT R11, R11, 0xfffffffe, RZ, 0xc0, !PT ;  /* 0xfffffffe0b0b7812 */ /* 0x000fe200078ec0ff */
[----:B------:R-:W-:Y:S01]  /*1b70*/  USHF.L.U64.HI UR5, UR7, 0x1, UR5 ;  /* 0x0000000107057899 */ /* 0x000fe20008010205 */
[----:B------:R-:W-:-:S03]  /*1b80*/  LEA.HI R15, R33, R35, RZ, 0x5 ;  /* 0x00000023210f7211 */ /* 0x000fc600078f28ff */
[----:B------:R2:W-:Y:S01]  /*1b90*/  LDGSTS.E.BYPASS.LTC128B.128 [R8+0x1a080], [R20.64+0x80], !P2 ;  /* 0x1a08008014087fae */ /* 0x0005e2000d101d50 */
[----:B-1----:R-:W-:-:S04]  /*1ba0*/  IMAD.WIDE.U32 R2, R36, c[0x0][0x238], R28 ;  /* 0x00008e0024027a25 */ /* 0x002fc800078e001c */
[----:B------:R-:W-:Y:S01]  /*1bb0*/  IMAD.IADD R3, R3, 0x1, R10 ;  /* 0x0000000103037824 */ /* 0x000fe200078e020a */
[----:B------:R-:W-:Y:S01]  /*1bc0*/  LEA.HI R10, R9, R5, RZ, 0x3 ;  /* 0x00000005090a7211 */ /* 0x000fe200078f18ff */
[----:B------:R-:W-:Y:S01]  /*1bd0*/  IMAD.IADD R212, R0, 0x1, -R11 ;  /* 0x0000000100d47824 */ /* 0x000fe200078e0a0b */
[----:B------:R-:W-:Y:S02]  /*1be0*/  IADD3 R6, P2, R20, UR4, RZ ;  /* 0x0000000414067c10 */ /* 0x000fe4000ff5e0ff */
[----:B------:R-:W-:Y:S02]  /*1bf0*/  LOP3.LUT R0, R10, 0xfffffff8, RZ, 0xc0, !PT ;  /* 0xfffffff80a007812 */ /* 0x000fe400078ec0ff */
[----:B------:R-:W-:Y:S02]  /*1c00*/  IADD3.X R7, R21, UR5, RZ, P2, !PT ;  /* 0x0000000515077c10 */ /* 0x000fe400097fe4ff */
[----:B------:R-:W-:Y:S01]  /*1c10*/  SHF.R.S32.HI R4, RZ, 0x5, R15 ;  /* 0x00000005ff047819 */ /* 0x000fe2000001140f */
[----:B------:R-:W-:-:S02]  /*1c20*/  IMAD.IADD R5, R5, 0x1, -R0 ;  /* 0x0000000105057824 */ /* 0x000fc400078e0a00 */
[----:B------:R-:W-:Y:S01]  /*1c30*/  @!P3 IMAD.SHL.U32 R0, R35, 0x10, RZ ;  /* 0x000000102300b824 */ /* 0x000fe200078e00ff */
[----:B------:R4:W-:Y:S01]  /*1c40*/  LDGSTS.E.BYPASS.LTC128B.128 [R8+0x19080], [R6.64], !P1 ;  /* 0x1908000006087fae */ /* 0x0009e2000c901d50 */
[----:B------:R-:W-:-:S03]  /*1c50*/  LEA.HI R12, R15, R4, RZ, 0x1 ;  /* 0x000000040f0c7211 */ /* 0x000fc600078f08ff */
[----:B------:R-:W-:Y:S04]  /*1c60*/  STL.64 [R1+0x8], R22 ;  /* 0x0000081601007387 */ /* 0x000fe80000100a00 */
[----:B------:R4:W-:Y:S01]  /*1c70*/  LDGSTS.E.BYPASS.LTC128B.128 [R8+0x1b080], [R6.64+0x80], !P0 ;  /* 0x1b08008006087fae */ /* 0x0009e2000c101d50 */
[----:B------:R-:W-:-:S03]  /*1c80*/  LOP3.LUT R12, R12, 0xfffffffe, RZ, 0xc0, !PT ;  /* 0xfffffffe0c0c7812 */ /* 0x000fc600078ec0ff */
[----:B------:R2:W-:Y:S04]  /*1c90*/  STL.64 [R1+0x10], R20 ;  /* 0x0000101401007387 */ /* 0x0005e80000100a00 */
[----:B------:R1:W-:Y:S01]  /*1ca0*/  @!P3 LDGSTS.E.BYPASS.LTC128B.128 [R0+0x20280], [R40.64] ;  /* 0x202800002800bfae */ /* 0x0003e2000b901d50 */
[----:B------:R-:W-:Y:S02]  /*1cb0*/  IMAD R9, R25, c[0x0][0x240], RZ ;  /* 0x0000900019097a24 */ /* 0x000fe400078e02ff */
[----:B------:R-:W-:Y:S02]  /*1cc0*/  IMAD.IADD R13, R4, 0x1, -R12 ;  /* 0x00000001040d7824 */ /* 0x000fe400078e0a0c */
[----:B--2---:R-:W-:Y:S01]  /*1cd0*/  IMAD.WIDE.U32 R20, R30, c[0x0][0x240], R2 ;  /* 0x000090001e147a25 */ /* 0x004fe200078e0002 */
[----:B------:R4:W-:Y:S03]  /*1ce0*/  STL [R1+0x18], R19 ;  /* 0x0000181301007387 */ /* 0x0009e60000100800 */
[----:B-1----:R-:W-:Y:S01]  /*1cf0*/  IMAD.SHL.U32 R0, R26, 0x8, RZ ;  /* 0x000000081a007824 */ /* 0x002fe200078e00ff */
[----:B------:R-:W-:Y:S01]  /*1d00*/  UISETP.GE.AND UP0, UPT, UR14, 0x41, UPT ;  /* 0x000000410e00788c */ /* 0x000fe2000bf06270 */
[----:B------:R-:W-:Y:S01]  /*1d10*/  IMAD.SHL.U32 R3, R5, 0x40, RZ ;  /* 0x0000004005037824 */ /* 0x000fe200078e00ff */
[----:B------:R-:W0:Y:S01]  /*1d20*/  LDGDEPBAR ;  /* 0x00000000000079af */ /* 0x000e220000000000 */
[----:B------:R-:W-:Y:S01]  /*1d30*/  IMAD.SHL.U32 R2, R212, 0x8, RZ ;  /* 0x00000008d4027824 */ /* 0x000fe200078e00ff */
[----:B------:R-:W-:Y:S01]  /*1d40*/  LOP3.LUT R14, R0, 0x18, RZ, 0xc0, !PT ;  /* 0x00000018000e7812 */ /* 0x000fe200078ec0ff */
[----:B------:R-:W-:Y:S01]  /*1d50*/  IMAD.SHL.U32 R0, R212, 0x20, RZ ;  /* 0x00000020d4007824 */ /* 0x000fe200078e00ff */
[----:B------:R-:W-:Y:S01]  /*1d60*/  LOP3.LUT R3, R3, 0x1c0, RZ, 0xc0, !PT ;  /* 0x000001c003037812 */ /* 0x000fe200078ec0ff */
[----:B------:R-:W-:-:S02]  /*1d70*/  IMAD.SHL.U32 R4, R10, 0x40, RZ ;  /* 0x000000400a047824 */ /* 0x000fc400078e00ff */
[----:B------:R-:W-:Y:S01]  /*1d80*/  IMAD R12, R30, c[0x0][0x244], R9 ;  /* 0x000091001e0c7a24 */ /* 0x000fe200078e0209 */
[----:B------:R-:W-:Y:S01]  /*1d90*/  LOP3.LUT R11, R3, 0x8, R2, 0xf8, !PT ;  /* 0x00000008030b7812 */ /* 0x000fe200078ef802 */
[----:B------:R4:W-:Y:S01]  /*1da0*/  STL.64 [R1+0x30], R20 ;  /* 0x0000301401007387 */ /* 0x0009e20000100a00 */
[--C-:B------:R-:W-:Y:S02]  /*1db0*/  SHF.R.U32.HI R9, RZ, 0x3, R3.reuse ;  /* 0x00000003ff097819 */ /* 0x100fe40000011603 */
[----:B------:R-:W-:Y:S01]  /*1dc0*/  LOP3.LUT R10, R14, 0x20, R0, 0xf8, !PT ;  /* 0x000000200e0a7812 */ /* 0x000fe200078ef800 */
[----:B------:R-:W-:Y:S01]  /*1dd0*/  IMAD.SHL.U32 R0, R13, 0x400, RZ ;  /* 0x000004000d007824 */ /* 0x000fe200078e00ff */
[----:B------:R-:W-:Y:S01]  /*1de0*/  LOP3.LUT R2, R4, 0xfffffe00, RZ, 0xc0, !PT ;  /* 0xfffffe0004027812 */ /* 0x000fe200078ec0ff */
[----:B------:R-:W0:Y:S01]  /*1df0*/  LDGDEPBAR ;  /* 0x00000000000079af */ /* 0x000e220000000000 */
[----:B------:R-:W-:Y:S02]  /*1e00*/  LOP3.LUT R4, R11, R9, RZ, 0x3c, !PT ;  /* 0x000000090b047212 */ /* 0x000fe400078e3cff */
[----:B------:R-:W-:-:S02]  /*1e10*/  LOP3.LUT R3, R9, R10, R3, 0x1e, !PT ;  /* 0x0000000a09037212 */ /* 0x000fc400078e1e03 */
[-C--:B------:R-:W-:Y:S01]  /*1e20*/  IADD3 R215, R4, R2.reuse, R0 ;  /* 0x0000000204d77210 */ /* 0x080fe20007ffe000 */
[----:B------:R-:W-:Y:S01]  /*1e30*/  IMAD.IADD R4, R21, 0x1, R12 ;  /* 0x0000000115047824 */ /* 0x000fe200078e020c */
[----:B------:R-:W-:Y:S02]  /*1e40*/  LOP3.LUT R222, R3, R2, RZ, 0xfc, !PT ;  /* 0x0000000203de7212 */ /* 0x000fe400078efcff */
[C---:B------:R-:W-:Y:S02]  /*1e50*/  IADD3 R2, R8.reuse, 0x18080, RZ ;  /* 0x0001808008027810 */ /* 0x040fe40007ffe0ff */
[----:B------:R-:W-:Y:S01]  /*1e60*/  IADD3 R3, R8, 0x10080, RZ ;  /* 0x0001008008037810 */ /* 0x000fe20007ffe0ff */
[----:B------:R4:W-:Y:S04]  /*1e70*/  STL [R1+0x38], R4 ;  /* 0x0000380401007387 */ /* 0x0009e80000100800 */
[----:B------:R4:W-:Y:S04]  /*1e80*/  STL [R1+0x3c], R2 ;  /* 0x00003c0201007387 */ /* 0x0009e80000100800 */
[----:B------:R4:W-:Y:S01]  /*1e90*/  STL [R1+0x40], R3 ;  /* 0x0000400301007387 */ /* 0x0009e20000100800 */
[----:B------:R-:W-:-:S13]  /*1ea0*/  PLOP3.LUT P0, PT, PT, PT, UP0, 0x80, 0x0 ;  /* 0x000000000000781c */ /* 0x000fda0003f0f008 */
[----:B------:R-:W-:Y:S05]  /*1eb0*/  @!P0 BRA `(.L_x_1132) ;  /* 0x0000015000008947 */ /* 0x000fea0003800000 */
[----:B----4-:R-:W-:Y:S01]  /*1ec0*/  IADD3 R2, P0, R6, UR4, RZ ;  /* 0x0000000406027c10 */ /* 0x010fe2000ff1e0ff */
[----:B------:R-:W-:Y:S01]  /*1ed0*/  IMAD.U32 R4, RZ, RZ, UR14 ;  /* 0x0000000eff047e24 */ /* 0x000fe2000f8e00ff */
[----:B------:R-:W-:Y:S01]  /*1ee0*/  ISETP.GE.AND P1, PT, R16, c[0x0][0x1fc], PT ;  /* 0x00007f0010007a0c */ /* 0x000fe20003f26270 */
[----:B------:R-:W-:Y:S01]  /*1ef0*/  BSSY B0, `(.L_x_1132) ;  /* 0x0000011000007945 */ /* 0x000fe20003800000 */
[----:B------:R-:W-:Y:S02]  /*1f00*/  IADD3.X R3, R7, UR5, RZ, P0, !PT ;  /* 0x0000000507037c10 */ /* 0x000fe400087fe4ff */
[----:B------:R-:W-:Y:S02]  /*1f10*/  IADD3 R6, P0, R2, UR4, RZ ;  /* 0x0000000402067c10 */ /* 0x000fe4000ff1e0ff */
[----:B------:R-:W-:Y:S02]  /*1f20*/  IADD3 R4, R4, -0x40, -R38 ;  /* 0xffffffc004047810 */ /* 0x000fe40007ffe826 */
[----:B------:R-:W-:-:S02]  /*1f30*/  IADD3.X R7, R3, UR5, RZ, P0, !PT ;  /* 0x0000000503077c10 */ /* 0x000fc400087fe4ff */
        /* <DEDUP_REMOVED lines=10> */
[----:B-1----:R-:W-:-:S05]  /*1fe0*/  SHF.L.U32 R2, R35, 0x4, RZ ;  /* 0x0000000423027819 */ /* 0x002fca00000006ff */
[----:B------:R1:W-:Y:S02]  /*1ff0*/  LDGSTS.E.BYPASS.LTC128B.128 [R2+0x20380], [R40.64+0x100] ;  /* 0x2038010028027fae */ /* 0x0003e4000b901d50 */
.L_x_1133:
[----:B------:R-:W-:Y:S05]  /*2000*/  BSYNC B0 ;  /* 0x0000000000007941 */ /* 0x000fea0003800000 */
.L_x_1132:
[----:B-1--4-:R-:W-:Y:S01]  /*2010*/  LEA.HI R7, R33, R35, RZ, 0x2 ;  /* 0x0000002321077211 */ /* 0x012fe200078f10ff */
[----:B------:R-:W-:Y:S01]  /*2020*/  IMAD.SHL.U32 R3, R38, 0x8, RZ ;  /* 0x0000000826037824 */ /* 0x000fe200078e00ff */
[----:B------:R-:W-:Y:S01]  /*2030*/  LOP3.LUT R6, R15, 0xffffffe0, RZ, 0xc0, !PT ;  /* 0xffffffe00f067812 */ /* 0x000fe200078ec0ff */
[----:B------:R-:W-:Y:S01]  /*2040*/  IMAD.SHL.U32 R13, R13, 0x10, RZ ;  /* 0x000000100d0d7824 */ /* 0x000fe200078e00ff */
[----:B------:R-:W-:Y:S01]  /*2050*/  LOP3.LUT R2, R7, 0x3ffffffc, RZ, 0xc0, !PT ;  /* 0x3ffffffc07027812 */ /* 0x000fe200078ec0ff */
[----:B------:R-:W-:Y:S01]  /*2060*/  IMAD.MOV.U32 R216, RZ, RZ, 0x20 ;  /* 0x00000020ffd87424 */ /* 0x000fe200078e00ff */
[--C-:B------:R-:W-:Y:S01]  /*2070*/  SHF.R.S32.HI R4, RZ, 0x2, R7.reuse ;  /* 0x00000002ff047819 */ /* 0x100fe20000011407 */
[C---:B------:R-:W-:Y:S01]  /*2080*/  IMAD.IADD R6, R35.reuse, 0x1, -R6 ;  /* 0x0000000123067824 */ /* 0x040fe200078e0a06 */
[----:B------:R-:W-:Y:S01]  /*2090*/  SHF.R.S32.HI R7, RZ, 0x1f, R7 ;  /* 0x0000001fff077819 */ /* 0x000fe20000011407 */
[----:B------:R-:W-:Y:S01]  /*20a0*/  IMAD.IADD R11, R35, 0x1, -R2 ;  /* 0x00000001230b7824 */ /* 0x000fe200078e0a02 */
[----:B------:R-:W-:Y:S01]  /*20b0*/  LOP3.LUT R3, R3, 0x8, RZ, 0xc0, !PT ;  /* 0x0000000803037812 */ /* 0x000fe200078ec0ff */
[----:B------:R-:W-:Y:S01]  /*20c0*/  IMAD.SHL.U32 R2, R27, 0x40, RZ ;  /* 0x000000401b027824 */ /* 0x000fe200078e00ff */
[----:B------:R-:W-:Y:S01]  /*20d0*/  LEA.HI R7, R7, R4, RZ, 0x3 ;  /* 0x0000000407077211 */ /* 0x000fe200078f18ff */
[----:B------:R-:W-:Y:S01]  /*20e0*/  IMAD R11, R11, 0x2, R0 ;  /* 0x000000020b0b7824 */ /* 0x000fe200078e0200 */
[----:B------:R-:W-:Y:S01]  /*20f0*/  SHF.R.S32.HI R9, RZ, 0x1f, R26 ;  /* 0x0000001fff097819 */ /* 0x000fe2000001141a */
[----:B------:R-:W0:Y:S01]  /*2100*/  LDGDEPBAR ;  /* 0x00000000000079af */ /* 0x000e220000000000 */
[----:B------:R-:W-:Y:S01]  /*2110*/  LOP3.LUT R2, R2, 0x1c0, RZ, 0xc0, !PT ;  /* 0x000001c002027812 */ /* 0x000fe200078ec0ff */
[----:B------:R-:W-:Y:S01]  /*2120*/  IMAD.MOV.U32 R217, RZ, RZ, 0x40 ;  /* 0x00000040ffd97424 */ /* 0x000fe200078e00ff */
[----:B------:R-:W-:Y:S01]  /*2130*/  LEA.HI R9, R9, R26, RZ, 0x2 ;  /* 0x0000001a09097211 */ /* 0x000fe200078f10ff */
[----:B------:R-:W-:Y:S01]  /*2140*/  IMAD.MOV.U32 R227, RZ, RZ, 0x20 ;  /* 0x00000020ffe37424 */ /* 0x000fe200078e00ff */
[----:B------:R-:W-:Y:S01]  /*2150*/  SHF.R.U32.HI R8, RZ, 0x3, R2 ;  /* 0x00000003ff087819 */ /* 0x000fe20000011602 */
[----:B------:R-:W-:Y:S01]  /*2160*/  IMAD R218, R212, 0x800, R218 ;  /* 0x00000800d4da7824 */ /* 0x000fe200078e02da */
[----:B------:R-:W-:Y:S01]  /*2170*/  LOP3.LUT R10, R2, 0x10, R13, 0xf8, !PT ;  /* 0x00000010020a7812 */ /* 0x000fe200078ef80d */
[----:B------:R-:W-:Y:S01]  /*2180*/  IMAD.MOV.U32 R223, RZ, RZ, 0x10 ;  /* 0x00000010ffdf7424 */ /* 0x000fe200078e00ff */
[----:B------:R-:W-:Y:S01]  /*2190*/  LOP3.LUT R12, R8, R3, R2, 0x1e, !PT ;  /* 0x00000003080c7212 */ /* 0x000fe200078e1e02 */
[----:B------:R-:W-:Y:S01]  /*21a0*/  UIADD3 UR6, UR14, 0x3f, URZ ;  /* 0x0000003f0e067890 */ /* 0x000fe2000fffe03f */
[----:B------:R-:W-:Y:S01]  /*21b0*/  LOP3.LUT R2, R7, 0xfffffff8, RZ, 0xc0, !PT ;  /* 0xfffffff807027812 */ /* 0x000fe200078ec0ff */
[----:B------:R-:W-:Y:S01]  /*21c0*/  IMAD.MOV.U32 R221, RZ, RZ, 0x40 ;  /* 0x00000040ffdd7424 */ /* 0x000fe200078e00ff */
[----:B------:R-:W-:Y:S01]  /*21d0*/  LOP3.LUT R0, R9, 0xfffffffc, RZ, 0xc0, !PT ;  /* 0xfffffffc09007812 */ /* 0x000fe200078ec0ff */
[----:B------:R-:W-:Y:S01]  /*21e0*/  IMAD.IADD R218, R12, 0x1, R218 ;  /* 0x000000010cda7824 */ /* 0x000fe200078e02da */
[----:B------:R-:W-:Y:S01]  /*21f0*/  SHF.R.S32.HI R7, RZ, 0x1f, R6 ;  /* 0x0000001fff077819 */ /* 0x000fe20000011406 */
[----:B------:R-:W-:Y:S01]  /*2200*/  IMAD.IADD R4, R4, 0x1, -R2 ;  /* 0x0000000104047824 */ /* 0x000fe200078e0a02 */
[----:B------:R-:W-:Y:S01]  /*2210*/  LOP3.LUT R10, R8, R10, R3, 0x1e, !PT ;  /* 0x0000000a080a7212 */ /* 0x000fe200078e1e03 */
[----:B------:R-:W-:Y:S01]  /*2220*/  IMAD.IADD R3, R26, 0x1, -R0 ;  /* 0x000000011a037824 */ /* 0x000fe200078e0a00 */
[----:B------:R-:W-:Y:S01]  /*2230*/  LEA.HI R0, R7, R6, RZ, 0x2 ;  /* 0x0000000607007211 */ /* 0x000fe200078f10ff */
[----:B------:R-:W-:Y:S01]  /*2240*/  IMAD.SHL.U32 R2, R4, 0x40, RZ ;  /* 0x0000004004027824 */ /* 0x000fe200078e00ff */
[----:B------:R-:W-:Y:S01]  /*2250*/  LOP3.LUT P0, RZ, R27, 0x2, RZ, 0xc0, !PT ;  /* 0x000000021bff7812 */ /* 0x000fe2000780c0ff */
[----:B------:R-:W-:Y:S01]  /*2260*/  IMAD R7, R3, -0x8, R32 ;  /* 0xfffffff803077824 */ /* 0x000fe200078e0220 */
[----:B------:R-:W-:Y:S01]  /*2270*/  LOP3.LUT R3, R0, 0xfffffffc, RZ, 0xc0, !PT ;  /* 0xfffffffc00037812 */ /* 0x000fe200078ec0ff */
[----:B------:R-:W-:Y:S01]  /*2280*/  IMAD R212, R212, 0x200, R10 ;  /* 0x00000200d4d47824 */ /* 0x000fe200078e020a */
[----:B------:R-:W-:Y:S01]  /*2290*/  LOP3.LUT R2, R2, 0x1c0, RZ, 0xc0, !PT ;  /* 0x000001c002027812 */ /* 0x000fe200078ec0ff */
[----:B------:R-:W-:Y:S01]  /*22a0*/  USHF.R.S32.HI UR4, URZ, 0x1f, UR6 ;  /* 0x0000001f3f047899 */ /* 0x000fe20008011406 */
[----:B------:R-:W-:Y:S01]  /*22b0*/  LEA.HI.SX32 R8, R0, R13, 0x1e ;  /* 0x0000000d00087211 */ /* 0x000fe200078ff2ff */
[----:B------:R-:W-:Y:S01]  /*22c0*/  IMAD.IADD R6, R6, 0x1, -R3 ;  /* 0x0000000106067824 */ /* 0x000fe200078e0a03 */
[----:B------:R-:W-:Y:S01]  /*22d0*/  SHF.R.U32.HI R0, RZ, 0x3, R2 ;  /* 0x00000003ff007819 */ /* 0x000fe20000011602 */
[----:B------:R-:W-:Y:S01]  /*22e0*/  IMAD.SHL.U32 R219, R218, 0x2, RZ ;  /* 0x00000002dadb7824 */ /* 0x000fe200078e00ff */
[----:B------:R-:W-:Y:S01]  /*22f0*/  SEL R216, R216, 0xffffffe0, !P0 ;  /* 0xffffffe0d8d87807 */ /* 0x000fe20004000000 */
[----:B------:R1:W-:Y:S01]  /*2300*/  STL [R1+0x1c], R8 ;  /* 0x00001c0801007387 */ /* 0x0003e20000100800 */
[----:B------:R-:W-:Y:S01]  /*2310*/  LOP3.LUT R2, R0, R2, R14, 0x1e, !PT ;  /* 0x0000000200027212 */ /* 0x000fe200078e1e0e */
[----:B------:R-:W-:Y:S01]  /*2320*/  IMAD.SHL.U32 R213, R212, 0x2, RZ ;  /* 0x00000002d4d57824 */ /* 0x000fe200078e00ff */
[----:B------:R-:W-:Y:S01]  /*2330*/  LOP3.LUT P0, RZ, R4, 0x4, RZ, 0xc0, !PT ;  /* 0x0000000404ff7812 */ /* 0x000fe2000780c0ff */
[----:B------:R-:W-:Y:S01]  /*2340*/  IMAD R216, R218, 0x2, R216 ;  /* 0x00000002dad87824 */ /* 0x000fe200078e02d8 */
[----:B------:R-:W-:Y:S01]  /*2350*/  LOP3.LUT P1, RZ, R27, 0x4, RZ, 0xc0, !PT ;  /* 0x000000041bff7812 */ /* 0x000fe2000782c0ff */
[----:B------:R-:W-:Y:S01]  /*2360*/  IMAD.IADD R2, R2, 0x1, R11 ;  /* 0x0000000102027824 */ /* 0x000fe200078e020b */
[----:B------:R-:W-:Y:S01]  /*2370*/  ULEA.HI UR4, UR4, UR6, URZ, 0x6 ;  /* 0x0000000604047291 */ /* 0x000fe2000f8f303f */
[----:B------:R-:W-:Y:S01]  /*2380*/  IMAD R234, R6, -0x2, R7 ;  /* 0xfffffffe06ea7824 */ /* 0x000fe200078e0207 */
[----:B------:R-:W-:Y:S01]  /*2390*/  SEL R217, R217, 0xffffffc0, !P1 ;  /* 0xffffffc0d9d97807 */ /* 0x000fe20004800000 */
[----:B------:R-:W-:Y:S01]  /*23a0*/  CS2R R166, SRZ ;  /* 0x0000000000a67805 */ /* 0x000fe2000001ff00 */
[----:B------:R-:W-:Y:S01]  /*23b0*/  LEA R232, R2, 0x20480, 0x1 ;  /* 0x0002048002e87811 */ /* 0x000fe200078e08ff */
[----:B------:R-:W-:Y:S01]  /*23c0*/  CS2R R164, SRZ ;  /* 0x0000000000a47805 */ /* 0x000fe2000001ff00 */
[C---:B------:R-:W-:Y:S01]  /*23d0*/  LOP3.LUT P1, RZ, R5.reuse, 0x4, RZ, 0xc0, !PT ;  /* 0x0000000405ff7812 */ /* 0x040fe2000782c0ff */
[--C-:B------:R-:W-:Y:S01]  /*23e0*/  IMAD R218, R218, 0x2, R217.reuse ;  /* 0x00000002dada7824 */ /* 0x100fe200078e02d9 */
[----:B------:R-:W-:Y:S01]  /*23f0*/  IADD3 R233, R232, 0x40, RZ ;  /* 0x00000040e8e97810 */ /* 0x000fe20007ffe0ff */
[----:B------:R-:W-:Y:S01]  /*2400*/  IMAD R212, R212, 0x2, R217 ;  /* 0x00000002d4d47824 */ /* 0x000fe200078e02d9 */
[----:B------:R-:W-:Y:S01]  /*2410*/  @P0 IADD3 R233, R232, -0x40, RZ ;  /* 0xffffffc0e8e90810 */ /* 0x000fe20007ffe0ff */
[----:B------:R-:W-:Y:S01]  /*2420*/  CS2R R162, SRZ ;  /* 0x0000000000a27805 */ /* 0x000fe2000001ff00 */
[----:B------:R-:W-:Y:S01]  /*2430*/  LOP3.LUT P0, RZ, R5, 0x2, RZ, 0xc0, !PT ;  /* 0x0000000205ff7812 */ /* 0x000fe2000780c0ff */
[----:B------:R-:W-:Y:S01]  /*2440*/  CS2R R160, SRZ ;  /* 0x0000000000a07805 */ /* 0x000fe2000001ff00 */
[----:B------:R-:W-:Y:S01]  /*2450*/  SEL R220, R227, 0xffffffe0, !P1 ;  /* 0xffffffe0e3dc7807 */ /* 0x000fe20004800000 */
[----:B------:R-:W-:Y:S01]  /*2460*/  CS2R R158, SRZ ;  /* 0x00000000009e7805 */ /* 0x000fe2000001ff00 */
[----:B------:R-:W-:Y:S01]  /*2470*/  SEL R223, R223, 0xfffffff0, !P0 ;  /* 0xfffffff0dfdf7807 */ /* 0x000fe20004000000 */
[----:B------:R-:W-:Y:S01]  /*2480*/  CS2R R156, SRZ ;  /* 0x00000000009c7805 */ /* 0x000fe2000001ff00 */
[----:B------:R-:W-:Y:S01]  /*2490*/  CS2R R154, SRZ ;  /* 0x00000000009a7805 */ /* 0x000fe2000001ff00 */
        /* <DEDUP_REMOVED lines=61> */
[----:B------:R-:W-:Y:S01]  /*2870*/  UMOV UR5, URZ ;  /* 0x0000003f00057c82 */ /* 0x000fe20008000000 */
[----:B------:R-:W-:Y:S01]  /*2880*/  IMAD.IADD R226, R223, 0x1, R224 ;  /* 0x00000001dfe27824 */ /* 0x000fe200078e02e0 */
[----:B------:R-:W-:-:S02]  /*2890*/  UMOV UR13, 0x1 ;  /* 0x00000001000d7882 */ /* 0x000fc40000000000 */
[----:B------:R-:W-:Y:S02]  /*28a0*/  UMOV UR8, URZ ;  /* 0x0000003f00087c82 */ /* 0x000fe40008000000 */
[----:B------:R-:W-:Y:S02]  /*28b0*/  USHF.R.S32.HI UR9, URZ, 0x6, UR4 ;  /* 0x000000063f097899 */ /* 0x000fe40008011404 */
[----:B-1----:R-:W-:Y:S02]  /*28c0*/  UMOV UR12, URZ ;  /* 0x0000003f000c7c82 */ /* 0x002fe40008000000 */
.L_x_1136:
        /* <DEDUP_REMOVED lines=8> */
[----:B------:R-:W-:Y:S01]  /*2950*/  LEA R3, R2, R223, 0xd ;  /* 0x000000df02037211 */ /* 0x000fe200078e68ff */
[----:B------:R-:W-:Y:S01]  /*2960*/  IMAD.U32 R231, RZ, RZ, UR5 ;  /* 0x00000005ffe77e24 */ /* 0x000fe2000f8e00ff */
[----:B------:R-:W-:Y:S02]  /*2970*/  SHF.L.U32 R0, R0, 0x1, RZ ;  /* 0x0000000100007819 */ /* 0x000fe400000006ff */
[----:B------:R-:W-:Y:S01]  /*2980*/  LEA R12, R12, R220, 0xd ;  /* 0x000000dc0c0c7211 */ /* 0x000fe200078e68ff */
[C---:B------:R-:W-:Y:S01]  /*2990*/  IMAD.IADD R2, R215.reuse, 0x1, R3 ;  /* 0x00000001d7027824 */ /* 0x040fe200078e0203 */
[----:B------:R-:W-:Y:S02]  /*29a0*/  IADD3 R3, R215, R3, R220 ;  /* 0x00000003d7037210 */ /* 0x000fe40007ffe0dc */
[----:B------:R-:W-:Y:S02]  /*29b0*/  PLOP3.LUT P1, PT, PT, PT, UP0, 0x80, 0x0 ;  /* 0x000000000000781c */ /* 0x000fe40003f2f008 */
[----:B------:R-:W-:Y:S01]  /*29c0*/  SHF.L.U32 R205, R2, 0x1, RZ ;  /* 0x0000000102cd7819 */ /* 0x000fe200000006ff */
[----:B------:R-:W-:Y:S01]  /*29d0*/  IMAD.U32 R2, RZ, RZ, UR5 ;  /* 0x00000005ff027e24 */ /* 0x000fe2000f8e00ff */
[----:B------:R-:W-:Y:S03]  /*29e0*/  SHF.L.U32 R3, R3, 0x1, RZ ;  /* 0x0000000103037819 */ /* 0x000fe600000006ff */
[----:B------:R-:W-:Y:S01]  /*29f0*/  IMAD R2, R2, 0x2000, R224 ;  /* 0x0000200002027824 */ /* 0x000fe200078e02e0 */
[----:B------:R-:W-:Y:S03]  /*2a00*/  LDSM.16.M88.4 R16, [R219+0x80] ;  /* 0x00008000db10783b */ /* 0x000fe60000000200 */
[----:B------:R-:W-:Y:S01]  /*2a10*/  IMAD.SHL.U32 R204, R2, 0x2, RZ ;  /* 0x0000000202cc7824 */ /* 0x000fe200078e00ff */
[----:B------:R-:W-:Y:S01]  /*2a20*/  MOV R2, UR5 ;  /* 0x0000000500027c02 */ /* 0x000fe20008000f00 */
[----:B------:R-:W1:Y:S04]  /*2a30*/  LDSM.16.M88.4 R32, [R0+0x10080] ;  /* 0x010080000020783b */ /* 0x000e680000000200 */
[----:B------:R-:W-:Y:S01]  /*2a40*/  IMAD R2, R2, 0x2000, R226 ;  /* 0x0000200002027824 */ /* 0x000fe200078e02e2 */
[----:B------:R-:W2:Y:S03]  /*2a50*/  LDSM.16.M88.4 R28, [R0+0x11080] ;  /* 0x01108000001c783b */ /* 0x000ea60000000200 */
[----:B------:R-:W-:Y:S02]  /*2a60*/  IMAD.SHL.U32 R2, R2, 0x2, RZ ;  /* 0x0000000202027824 */ /* 0x000fe400078e00ff */
[----:B------:R-:W3:Y:S05]  /*2a70*/  LDSM.16.M88.4 R36, [R219+0x2080] ;  /* 0x00208000db24783b */ /* 0x000eea0000000200 */
[----:B------:R-:W-:Y:S05]  /*2a80*/  LDSM.16.M88.4 R172, [R216+0x80] ;  /* 0x00008000d8ac783b */ /* 0x000fea0000000200 */
[----:B------:R-:W4:Y:S05]  /*2a90*/  LDSM.16.M88.4 R168, [R205+0x10080] ;  /* 0x01008000cda8783b */ /* 0x000f2a0000000200 */
[----:B------:R-:W3:Y:S05]  /*2aa0*/  LDSM.16.M88.4 R176, [R205+0x11080] ;  /* 0x01108000cdb0783b */ /* 0x000eea0000000200 */
[----:B------:R-:W3:Y:S05]  /*2ab0*/  LDSM.16.M88.4 R180, [R216+0x2080] ;  /* 0x00208000d8b4783b */ /* 0x000eea0000000200 */
[----:B------:R-:W-:Y:S01]  /*2ac0*/  LDSM.16.M88.4 R188, [R218+0x80] ;  /* 0x00008000dabc783b */ /* 0x000fe20000000200 */
[-C--:B-1----:R-:W-:Y:S04]  /*2ad0*/  HMMA.16816.F32.BF16 R4, R32, R16.reuse, RZ ;  /* 0x000000102004723c */ /* 0x082fe800000418ff */
[----:B------:R-:W-:Y:S05]  /*2ae0*/  LDSM.16.M88.4 R192, [R204+0x11080] ;  /* 0x01108000ccc0783b */ /* 0x000fea0000000200 */
[----:B------:R-:W5:Y:S01]  /*2af0*/  LDL R206, [R1+0x1c] ;  /* 0x00001c0001ce7983 */ /* 0x000f620000100800 */
[C---:B--2---:R-:W-:Y:S04]  /*2b00*/  HMMA.16816.F32.BF16 R8, R28.reuse, R16, RZ ;  /* 0x000000101c08723c */ /* 0x044fe800000418ff */
[----:B------:R-:W-:Y:S03]  /*2b10*/  LDSM.16.M88.4 R196, [R217+0x80] ;  /* 0x00008000d9c4783b */ /* 0x000fe60000000200 */
[----:B------:R-:W-:Y:S02]  /*2b20*/  IADD3 R16, R215, R12, RZ ;  /* 0x0000000cd7107210 */ /* 0x000fe40007ffe0ff */
[----:B------:R-:W-:Y:S01]  /*2b30*/  LDSM.16.M88.4 R200, [R2+0x11080] ;  /* 0x0110800002c8783b */ /* 0x000fe20000000200 */
[-C--:B------:R-:W-:Y:S02]  /*2b40*/  HMMA.16816.F32.BF16 R12, R28, R18.reuse, RZ ;  /* 0x000000121c0c723c */ /* 0x080fe400000418ff */
[----:B------:R-:W-:Y:S06]  /*2b50*/  SHF.L.U32 R214, R16, 0x1, RZ ;  /* 0x0000000110d67819 */ /* 0x000fec00000006ff */
[C---:B------:R-:W-:Y:S01]  /*2b60*/  HMMA.16816.F32.BF16 R16, R32.reuse, R18, RZ ;  /* 0x000000122010723c */ /* 0x040fe200000418ff */
[----:B------:R-:W1:Y:S07]  /*2b70*/  LDSM.16.M88.4 R184, [R214+0x10080] ;  /* 0x01008000d6b8783b */ /* 0x000e6e0000000200 */
[-C--:B---3--:R-:W-:Y:S08]  /*2b80*/  HMMA.16816.F32.BF16 R20, R32, R36.reuse, RZ ;  /* 0x000000242014723c */ /* 0x088ff000000418ff */
[C---:B------:R-:W-:Y:S08]  /*2b90*/  HMMA.16816.F32.BF16 R24, R28.reuse, R36, RZ ;  /* 0x000000241c18723c */ /* 0x040ff000000418ff */
[-C--:B------:R-:W-:Y:S08]  /*2ba0*/  HMMA.16816.F32.BF16 R28, R28, R38.reuse, RZ ;  /* 0x000000261c1c723c */ /* 0x080ff000000418ff */
[----:B------:R-:W-:Y:S01]  /*2bb0*/  HMMA.16816.F32.BF16 R32, R32, R38, RZ ;  /* 0x000000262020723c */ /* 0x000fe200000418ff */
[----:B------:R-:W2:Y:S07]  /*2bc0*/  LDSM.16.M88.4 R36, [R218+0x2080] ;  /* 0x00208000da24783b */ /* 0x000eae0000000200 */
[-C--:B----4-:R-:W-:Y:S08]  /*2bd0*/  HMMA.16816.F32.BF16 R4, R168, R172.reuse, R4 ;  /* 0x000000aca804723c */ /* 0x090ff00000041804 */
[C---:B------:R-:W-:Y:S08]  /*2be0*/  HMMA.16816.F32.BF16 R8, R176.reuse, R172, R8 ;  /* 0x000000acb008723c */ /* 0x040ff00000041808 */
[-C--:B------:R-:W-:Y:S08]  /*2bf0*/  HMMA.16816.F32.BF16 R12, R176, R174.reuse, R12 ;  /* 0x000000aeb00c723c */ /* 0x080ff0000004180c */
[C---:B------:R-:W-:Y:S01]  /*2c00*/  HMMA.16816.F32.BF16 R16, R168.reuse, R174, R16 ;  /* 0x000000aea810723c */ /* 0x040fe20000041810 */
[----:B------:R-:W3:Y:S07]  /*2c10*/  LDSM.16.M88.4 R172, [R3+0x10080] ;  /* 0x0100800003ac783b */ /* 0x000eee0000000200 */
[-C--:B------:R-:W-:Y:S08]  /*2c20*/  HMMA.16816.F32.BF16 R20, R168, R180.reuse, R20 ;  /* 0x000000b4a814723c */ /* 0x080ff00000041814 */
[C---:B------:R-:W-:Y:S08]  /*2c30*/  HMMA.16816.F32.BF16 R24, R176.reuse, R180, R24 ;  /* 0x000000b4b018723c */ /* 0x040ff00000041818 */
[-C--:B------:R-:W-:Y:S01]  /*2c40*/  HMMA.16816.F32.BF16 R28, R176, R182.reuse, R28 ;  /* 0x000000b6b01c723c */ /* 0x080fe2000004181c */
[----:B------:R-:W-:Y:S07]  /*2c50*/  LDSM.16.M88.4 R176, [R219+0x4080] ;  /* 0x00408000dbb0783b */ /* 0x000fee0000000200 */
[----:B------:R-:W-:Y:S01]  /*2c60*/  HMMA.16816.F32.BF16 R32, R168, R182, R32 ;  /* 0x000000b6a820723c */ /* 0x000fe20000041820 */
[----:B------:R-:W4:Y:S05]  /*2c70*/  LDSM.16.M88.4 R168, [R217+0x2080] ;  /* 0x00208000d9a8783b */ /* 0x000f2a0000000200 */
[----:B------:R-:W-:Y:S02]  /*2c80*/  LDSM.16.M88.4 R180, [R0+0x13080] ;  /* 0x0130800000b4783b */ /* 0x000fe40000000200 */
[-C--:B-1----:R-:W-:Y:S08]  /*2c90*/  HMMA.16816.F32.BF16 R4, R184, R188.reuse, R4 ;  /* 0x000000bcb804723c */ /* 0x082ff00000041804 */
[C---:B------:R-:W-:Y:S08]  /*2ca0*/  HMMA.16816.F32.BF16 R8, R192.reuse, R188, R8 ;  /* 0x000000bcc008723c */ /* 0x040ff00000041808 */
[-C--:B------:R-:W-:Y:S08]  /*2cb0*/  HMMA.16816.F32.BF16 R12, R192, R190.reuse, R12 ;  /* 0x000000bec00c723c */ /* 0x080ff0000004180c */
[C---:B------:R-:W-:Y:S08]  /*2cc0*/  HMMA.16816.F32.BF16 R16, R184.reuse, R190, R16 ;  /* 0x000000beb810723c */ /* 0x040ff00000041810 */
[-C--:B--2---:R-:W-:Y:S08]  /*2cd0*/  HMMA.16816.F32.BF16 R20, R184, R36.reuse, R20 ;  /* 0x00000024b814723c */ /* 0x084ff00000041814 */
[C---:B------:R-:W-:Y:S08]  /*2ce0*/  HMMA.16816.F32.BF16 R24, R192.reuse, R36, R24 ;  /* 0x00000024c018723c */ /* 0x040ff00000041818 */
[-C--:B------:R-:W-:Y:S01]  /*2cf0*/  HMMA.16816.F32.BF16 R28, R192, R38.reuse, R28 ;  /* 0x00000026c01c723c */ /* 0x080fe2000004181c */
[----:B------:R-:W-:Y:S07]  /*2d00*/  LDSM.16.M88.4 R192, [R216+0x4080] ;  /* 0x00408000d8c0783b */ /* 0x000fee0000000200 */
[----:B------:R-:W-:Y:S01]  /*2d10*/  HMMA.16816.F32.BF16 R32, R184, R38, R32 ;  /* 0x00000026b820723c */ /* 0x000fe20000041820 */
[----:B------:R-:W1:Y:S05]  /*2d20*/  LDSM.16.M88.4 R36, [R0+0x12080] ;  /* 0x012080000024783b */ /* 0x000e6a0000000200 */
[----:B------:R-:W2:Y:S02]  /*2d30*/  LDSM.16.M88.4 R184, [R219+0x6080] ;  /* 0x00608000dbb8783b */ /* 0x000ea40000000200 */
[-C--:B---3--:R-:W-:Y:S08]  /*2d40*/  HMMA.16816.F32.BF16 R4, R172, R196.reuse, R4 ;  /* 0x000000c4ac04723c */ /* 0x088ff00000041804 */
[C---:B------:R-:W-:Y:S07]  /*2d50*/  HMMA.16816.F32.BF16 R8, R200.reuse, R196, R8 ;  /* 0x000000c4c808723c */ /* 0x040fee0000041808 */
[----:B------:R-:W-:Y:S01]  /*2d60*/  MOV R196, UR5 ;  /* 0x0000000500c47c02 */ /* 0x000fe20008000f00 */
[-C--:B------:R-:W-:Y:S04]  /*2d70*/  HMMA.16816.F32.BF16 R12, R200, R198.reuse, R12 ;  /* 0x000000c6c80c723c */ /* 0x080fe8000004180c */
[----:B------:R-:W-:Y:S04]  /*2d80*/  IMAD R196, R196, 0x2000, R225 ;  /* 0x00002000c4c47824 */ /* 0x000fe800078e02e1 */
[C---:B------:R-:W-:Y:S04]  /*2d90*/  HMMA.16816.F32.BF16 R16, R172.reuse, R198, R16 ;  /* 0x000000c6ac10723c */ /* 0x040fe80000041810 */
[----:B------:R-:W-:Y:S04]  /*2da0*/  SHF.L.U32 R196, R196, 0x1, RZ ;  /* 0x00000001c4c47819 */ /* 0x000fe800000006ff */
[-C--:B----4-:R-:W-:Y:S01]  /*2db0*/  HMMA.16816.F32.BF16 R20, R172, R168.reuse, R20 ;  /* 0x000000a8ac14723c */ /* 0x090fe20000041814 */
[----:B------:R-:W3:Y:S05]  /*2dc0*/  LDSM.16.M88.4 R188, [R196+0x12080] ;  /* 0x01208000c4bc783b */ /* 0x000eea0000000200 */
[----:B------:R-:W4:Y:S02]  /*2dd0*/  LDSM.16.M88.4 R196, [R196+0x13080] ;  /* 0x01308000c4c4783b */ /* 0x000f240000000200 */
[C---:B------:R-:W-:Y:S08]  /*2de0*/  HMMA.16816.F32.BF16 R24, R200.reuse, R168, R24 ;  /* 0x000000a8c818723c */ /* 0x040ff00000041818 */
[-C--:B------:R-:W-:Y:S01]  /*2df0*/  HMMA.16816.F32.BF16 R28, R200, R170.reuse, R28 ;  /* 0x000000aac81c723c */ /* 0x080fe2000004181c */
[----:B------:R-:W2:Y:S07]  /*2e00*/  LDSM.16.M88.4 R200, [R216+0x6080] ;  /* 0x00608000d8c8783b */ /* 0x000eae0000000200 */
[----:B------:R-:W-:Y:S01]  /*2e10*/  HMMA.16816.F32.BF16 R32, R172, R170, R32 ;  /* 0x000000aaac20723c */ /* 0x000fe20000041820 */
[----:B------:R-:W-:Y:S05]  /*2e20*/  LDSM.16.M88.4 R172, [R218+0x4080] ;  /* 0x00408000daac783b */ /* 0x000fea0000000200 */
[----:B------:R-:W3:Y:S02]  /*2e30*/  LDSM.16.M88.4 R168, [R204+0x12080] ;  /* 0x01208000cca8783b */ /* 0x000ee40000000200 */
        /* <DEDUP_REMOVED lines=8> */
[----:B------:R-:W2:Y:S03]  /*2ec0*/  LDSM.16.M88.4 R180, [R218+0x6080] ;  /* 0x00608000dab4783b */ /* 0x000ea60000000200 */
[----:B-----5:R-:W-:Y:S04]  /*2ed0*/  LEA R231, R231, R206, 0x6 ;  /* 0x000000cee7e77211 */ /* 0x020fe800078e30ff */
[----:B------:R-:W-:Y:S01]  /*2ee0*/  HMMA.16816.F32.BF16 R32, R36, R186, R32 ;  /* 0x000000ba2420723c */ /* 0x000fe20000041820 */
[----:B------:R-:W-:Y:S03]  /*2ef0*/  LDSM.16.M88.4 R184, [R217+0x4080] ;  /* 0x00408000d9b8783b */ /* 0x000fe60000000200 */
[----:B------:R-:W-:Y:S02]  /*2f00*/  IMAD.SHL.U32 R231, R231, 0x4, RZ ;  /* 0x00000004e7e77824 */ /* 0x000fe400078e00ff */
[----:B------:R-:W5:Y:S02]  /*2f10*/  LDSM.16.M88.4 R36, [R2+0x12080] ;  /* 0x012080000224783b */ /* 0x000f640000000200 */
[-C--:B---3--:R-:W-:Y:S03]  /*2f20*/  HMMA.16816.F32.BF16 R4, R188, R192.reuse, R4 ;  /* 0x000000c0bc04723c */ /* 0x088fe60000041804 */
[----:B------:R-:W-:Y:S05]  /*2f30*/  LDS R228, [R231+0x200a0] ;  /* 0x0200a000e7e47984 */ /* 0x000fea0000000800 */
[C---:B----4-:R-:W-:Y:S01]  /*2f40*/  HMMA.16816.F32.BF16 R8, R196.reuse, R192, R8 ;  /* 0x000000c0c408723c */ /* 0x050fe20000041808 */
[----:B------:R-:W-:Y:S05]  /*2f50*/  LDS R229, [R231+0x20100] ;  /* 0x02010000e7e57984 */ /* 0x000fea0000000800 */
[----:B------:R-:W-:Y:S02]  /*2f60*/  LDS R230, [R231+0x20120] ;  /* 0x02012000e7e67984 */ /* 0x000fe40000000800 */
[-C--:B------:R-:W-:Y:S08]  /*2f70*/  HMMA.16816.F32.BF16 R12, R196, R194.reuse, R12 ;  /* 0x000000c2c40c723c */ /* 0x080ff0000004180c */
[C---:B------:R-:W-:Y:S08]  /*2f80*/  HMMA.16816.F32.BF16 R16, R188.reuse, R194, R16 ;  /* 0x000000c2bc10723c */ /* 0x040ff00000041810 */
[-C--:B------:R-:W-:Y:S08]  /*2f90*/  HMMA.16816.F32.BF16 R20, R188, R200.reuse, R20 ;  /* 0x000000c8bc14723c */ /* 0x080ff00000041814 */
[C---:B------:R-:W-:Y:S08]  /*2fa0*/  HMMA.16816.F32.BF16 R24, R196.reuse, R200, R24 ;  /* 0x000000c8c418723c */ /* 0x040ff00000041818 */
[-C--:B------:R-:W-:Y:S08]  /*2fb0*/  HMMA.16816.F32.BF16 R28, R196, R202.reuse, R28 ;  /* 0x000000cac41c723c */ /* 0x080ff0000004181c */
[----:B------:R-:W-:Y:S01]  /*2fc0*/  HMMA.16816.F32.BF16 R32, R188, R202, R32 ;  /* 0x000000cabc20723c */ /* 0x000fe20000041820 */
[----:B------:R-:W3:Y:S05]  /*2fd0*/  LDSM.16.M88.4 R188, [R2+0x13080] ;  /* 0x0130800002bc783b */ /* 0x000eea0000000200 */
[----:B------:R-:W-:Y:S02]  /*2fe0*/  LDS R2, [R231+0x20080] ;  /* 0x02008000e7027984 */ /* 0x000fe40000000800 */
[-C--:B------:R-:W-:Y:S08]  /*2ff0*/  HMMA.16816.F32.BF16 R4, R168, R172.reuse, R4 ;  /* 0x000000aca804723c */ /* 0x080ff00000041804 */
[C---:B-1----:R-:W-:Y:S08]  /*3000*/  HMMA.16816.F32.BF16 R8, R176.reuse, R172, R8 ;  /* 0x000000acb008723c */ /* 0x042ff00000041808 */
[-C--:B------:R-:W-:Y:S08]  /*3010*/  HMMA.16816.F32.BF16 R12, R176, R174.reuse, R12 ;  /* 0x000000aeb00c723c */ /* 0x080ff0000004180c */
[C---:B------:R-:W-:Y:S01]  /*3020*/  HMMA.16816.F32.BF16 R16, R168.reuse, R174, R16 ;  /* 0x000000aea810723c */ /* 0x040fe20000041810 */
[----:B------:R-:W1:Y:S01]  /*3030*/  LDSM.16.M88.4 R172, [R217+0x6080] ;  /* 0x00608000d9ac783b */ /* 0x000e620000000200 */
[----:B------:R-:W-:Y:S04]  /*3040*/  DEPBAR.LE SB0, 0x1 ;  /* 0x000080400000791a */ /* 0x000fe80000000000 */
[----:B------:R-:W-:Y:S02]  /*3050*/  BAR.SYNC.DEFER_BLOCKING 0x0 ;  /* 0x0000000000007b1d */ /* 0x000fe40000010000 */
[-C--:B--2---:R-:W-:Y:S08]  /*3060*/  HMMA.16816.F32.BF16 R20, R168, R180.reuse, R20 ;  /* 0x000000b4a814723c */ /* 0x084ff00000041814 */
[C---:B------:R-:W-:Y:S08]  /*3070*/  HMMA.16816.F32.BF16 R24, R176.reuse, R180, R24 ;  /* 0x000000b4b018723c */ /* 0x040ff00000041818 */
[-C--:B------:R-:W-:Y:S01]  /*3080*/  HMMA.16816.F32.BF16 R28, R176, R182.reuse, R28 ;  /* 0x000000b6b01c723c */ /* 0x080fe2000004181c */
[----:B------:R2:W4:Y:S07]  /*3090*/  LDSM.16.M88.4 R196, [R205+0x18080] ;  /* 0x01808000cdc4783b */ /* 0x00052e0000000200 */
[----:B------:R-:W-:Y:S01]  /*30a0*/  HMMA.16816.F32.BF16 R32, R168, R182, R32 ;  /* 0x000000b6a820723c */ /* 0x000fe20000041820 */
[----:B------:R2:W2:Y:S07]  /*30b0*/  LDSM.16.M88.4 R168, [R0+0x18080] ;  /* 0x0180800000a8783b */ /* 0x0004ae0000000200 */
[-C--:B-----5:R-:W-:Y:S01]  /*30c0*/  HMMA.16816.F32.BF16 R4, R36, R184.reuse, R4 ;  /* 0x000000b82404723c */ /* 0x0a0fe20000041804 */
[----:B------:R1:W2:Y:S05]  /*30d0*/  LDSM.16.M88.4 R180, [R0+0x19080] ;  /* 0x0190800000b4783b */ /* 0x0002aa0000000200 */
[----:B------:R-:W2:Y:S02]  /*30e0*/  LDSM.16.M88.4 R204, [R205+0x19080] ;  /* 0x01908000cdcc783b */ /* 0x000ea40000000200 */
[C---:B---3--:R-:W-:Y:S03]  /*30f0*/  HMMA.16816.F32.BF16 R8, R188.reuse, R184, R8 ;  /* 0x000000b8bc08723c */ /* 0x048fe60000041808 */
[----:B------:R3:W2:Y:S05]  /*3100*/  LDSM.16.M88.4 R176, [R219+0x8080] ;  /* 0x00808000dbb0783b */ /* 0x0006aa0000000200 */
[-C--:B------:R-:W-:Y:S01]  /*3110*/  HMMA.16816.F32.BF16 R12, R188, R186.reuse, R12 ;  /* 0x000000babc0c723c */ /* 0x080fe2000004180c */
[----:B------:R3:W2:Y:S05]  /*3120*/  LDSM.16.M88.4 R192, [R219+0xa080] ;  /* 0x00a08000dbc0783b */ /* 0x0006aa0000000200 */
[----:B------:R3:W2:Y:S02]  /*3130*/  LDSM.16.M88.4 R200, [R216+0x8080] ;  /* 0x00808000d8c8783b */ /* 0x0006a40000000200 */
[C---:B------:R-:W-:Y:S03]  /*3140*/  HMMA.16816.F32.BF16 R16, R36.reuse, R186, R16 ;  /* 0x000000ba2410723c */ /* 0x040fe60000041810 */
[----:B------:R3:W2:Y:S05]  /*3150*/  LDSM.16.M88.4 R208, [R216+0xa080] ;  /* 0x00a08000d8d0783b */ /* 0x0006aa0000000200 */
[-C--:B-1----:R-:W-:Y:S08]  /*3160*/  HMMA.16816.F32.BF16 R20, R36, R172.reuse, R20 ;  /* 0x000000ac2414723c */ /* 0x082ff00000041814 */
[C---:B------:R-:W-:Y:S08]  /*3170*/  HMMA.16816.F32.BF16 R24, R188.reuse, R172, R24 ;  /* 0x000000acbc18723c */ /* 0x040ff00000041818 */
[-C--:B------:R-:W-:Y:S08]  /*3180*/  HMMA.16816.F32.BF16 R28, R188, R174.reuse, R28 ;  /* 0x000000aebc1c723c */ /* 0x080ff0000004181c */
[----:B------:R-:W-:Y:S01]  /*3190*/  HMMA.16816.F32.BF16 R32, R36, R174, R32 ;  /* 0x000000ae2420723c */ /* 0x000fe20000041820 */
[----:B------:R-:W-:-:S07]  /*31a0*/  @P1 BRA `(.L_x_1134) ;  /* 0x0000036000001947 */ /* 0x000fce0003800000 */
[----:B---34-:R-:W3:Y:S01]  /*31b0*/  LDL.64 R238, [R1+0x8] ;  /* 0x0000080001ee7983 */ /* 0x018ee20000100a00 */
[----:B------:R-:W-:Y:S01]  /*31c0*/  ULDC.64 UR6, c[0x0][0x178] ;  /* 0x00005e0000067ab9 */ /* 0x000fe20000000a00 */
[----:B------:R-:W-:Y:S01]  /*31d0*/  IMAD.U32 R172, RZ, RZ, UR11 ;  /* 0x0000000bffac7e24 */ /* 0x000fe2000f8e00ff */
[----:B------:R-:W-:Y:S01]  /*31e0*/  UIMAD.WIDE.U32 UR18, UR15, UR6, URZ ;  /* 0x000000060f1272a5 */ /* 0x000fe2000f8e003f */
[----:B------:R-:W4:Y:S01]  /*31f0*/  LDL R235, [R1+0x40] ;  /* 0x0000400001eb7983 */ /* 0x000f220000100800 */
[----:B------:R-:W-:Y:S03]  /*3200*/  USHF.R.S32.HI UR4, URZ, 0x1f, UR15 ;  /* 0x0000001f3f047899 */ /* 0x000fe6000801140f */
[----:B------:R-:W5:Y:S01]  /*3210*/  LDL R240, [R1+0x18] ;  /* 0x0000180001f07983 */ /* 0x000f620000100800 */
[----:B------:R-:W-:Y:S01]  /*3220*/  IMAD.U32 R36, RZ, RZ, UR18 ;  /* 0x00000012ff247e24 */ /* 0x000fe2000f8e00ff */
[----:B------:R-:W-:Y:S01]  /*3230*/  UIMAD UR4, UR4, UR6, URZ ;  /* 0x00000006040472a4 */ /* 0x000fe2000f8e023f */
[----:B------:R-:W-:Y:S01]  /*3240*/  IMAD.U32 R37, RZ, RZ, UR18 ;  /* 0x00000012ff257e24 */ /* 0x000fe2000f8e00ff */
[----:B--2---:R-:W2:Y:S02]  /*3250*/  LDL.64 R236, [R1+0x28] ;  /* 0x0000280001ec7983 */ /* 0x004ea40000100a00 */
[----:B------:R-:W-:Y:S02]  /*3260*/  UIMAD UR4, UR15, UR7, UR4 ;  /* 0x000000070f0472a4 */ /* 0x000fe4000f8e0204 */
[----:B------:R-:W-:Y:S02]  /*3270*/  UIMAD UR15, UR15, -0x40, UR14 ;  /* 0xffffffc00f0f78a4 */ /* 0x000fe4000f8e020e */
[----:B------:R-:W-:Y:S06]  /*3280*/  UIADD3 UR4, UR19, UR4, URZ ;  /* 0x0000000413047290 */ /* 0x000fec000fffe03f */
[----:B------:R-:W-:Y:S01]  /*3290*/  IMAD.U32 R0, RZ, RZ, UR4 ;  /* 0x00000004ff007e24 */ /* 0x000fe2000f8e00ff */
[----:B---3--:R-:W-:Y:S02]  /*32a0*/  LEA R36, P1, R36, R238, 0x7 ;  /* 0x000000ee24247211 */ /* 0x008fe400078238ff */
[----:B------:R-:W1:Y:S02]  /*32b0*/  S2R R238, SR_TID.X ;  /* 0x0000000000ee7919 */ /* 0x000e640000002100 */
[----:B------:R-:W-:Y:S01]  /*32c0*/  LEA.HI.X R37, R37, R239, R0, 0x7, P1 ;  /* 0x000000ef25257211 */ /* 0x000fe200008f3c00 */
[----:B------:R-:W-:Y:S01]  /*32d0*/  IMAD.U32 R0, RZ, RZ, UR13 ;  /* 0x0000000dff007e24 */ /* 0x000fe2000f8e00ff */
[----:B------:R-:W3:Y:S01]  /*32e0*/  S2R R239, SR_TID.X ;  /* 0x0000000000ef7919 */ /* 0x000ee20000002100 */
[----:B------:R-:W-:Y:S02]  /*32f0*/  IADD3 R172, P2, P1, R172, 0x80, R36 ;  /* 0x00000080acac7810 */ /* 0x000fe4000795e024 */
[----:B----4-:R-:W-:Y:S02]  /*3300*/  IMAD R0, R0, 0x4000, R235 ;  /* 0x0000400000007824 */ /* 0x010fe400078e02eb */
[----:B------:R-:W-:Y:S01]  /*3310*/  IADD3.X R173, RZ, UR10, R37, P2, P1 ;  /* 0x0000000affad7c10 */ /* 0x000fe200097e2425 */
[----:B------:R-:W4:Y:S01]  /*3320*/  S2R R235, SR_TID.X ;  /* 0x0000000000eb7919 */ /* 0x000f220000002100 */
[----:B------:R-:W-:Y:S02]  /*3330*/  IADD3 R174, P1, R36, UR11, RZ ;  /* 0x0000000b24ae7c10 */ /* 0x000fe4000ff3e0ff */
[----:B-----5:R-:W-:Y:S02]  /*3340*/  LOP3.LUT P2, RZ, R240, 0x1, RZ, 0xc0, !PT ;  /* 0x00000001f0ff7812 */ /* 0x020fe4000784c0ff */
[----:B------:R-:W-:Y:S02]  /*3350*/  IADD3.X R175, R37, UR10, RZ, P1, !PT ;  /* 0x0000000a25af7c10 */ /* 0x000fe40008ffe4ff */
[----:B-1----:R-:W-:Y:S04]  /*3360*/  SHF.R.S32.HI R238, RZ, 0x1f, R238 ;  /* 0x0000001fffee7819 */ /* 0x002fe800000114ee */
[----:B---3--:R-:W-:Y:S04]  /*3370*/  LEA.HI R238, R238, R239, RZ, 0x3 ;  /* 0x000000efeeee7211 */ /* 0x008fe800078f18ff */
[----:B------:R-:W-:Y:S01]  /*3380*/  SHF.R.S32.HI R238, RZ, 0x3, R238 ;  /* 0x00000003ffee7819 */ /* 0x000fe200000114ee */
[----:B----4-:R-:W-:Y:S03]  /*3390*/  IMAD.SHL.U32 R235, R235, 0x4, RZ ;  /* 0x00000004ebeb7824 */ /* 0x010fe600078e00ff */
[----:B------:R-:W-:Y:S04]  /*33a0*/  IADD3 R38, -R238, UR15, RZ ;  /* 0x0000000fee267c10 */ /* 0x000fe8000fffe1ff */
[C---:B------:R-:W-:Y:S11]  /*33b0*/  ISETP.LT.OR P1, PT, R38.reuse, 0x1, P5 ;  /* 0x000000012600780c */ /* 0x040ff60002f21670 */
[----:B------:R-:W-:Y:S02]  /*33c0*/  @!UPT UIADD3 URZ, URZ, URZ, URZ ;  /* 0x0000003f3f3ff290 */ /* 0x000fe4000fffe03f */
        /* <DEDUP_REMOVED lines=14> */
[----:B------:R-:W-:Y:S04]  /*34b0*/  IMAD.U32 R36, RZ, RZ, UR13 ;  /* 0x0000000dff247e24 */ /* 0x000fe8000f8e00ff */
[----:B------:R-:W-:Y:S01]  /*34c0*/  @!P3 IMAD R38, R36, 0x40, R235 ;  /* 0x000000402426b824 */ /* 0x000fe200078e02eb */
[----:B------:R-:W-:Y:S03]  /*34d0*/  @!P3 LEA R36, R37, 0x40, 0x6 ;  /* 0x000000402524b811 */ /* 0x000fe600078e30ff */
[----:B------:R-:W-:Y:S02]  /*34e0*/  @!P3 IMAD.SHL.U32 R38, R38, 0x4, RZ ;  /* 0x000000042626b824 */ /* 0x000fe400078e00ff */
[----:B--2---:R-:W-:Y:S05]  /*34f0*/  @!P3 IMAD.WIDE R36, R36, 0x4, R236 ;  /* 0x000000042424b825 */ /* 0x004fea00078e02ec */
[----:B------:R3:W-:Y:S02]  /*3500*/  @!P3 LDGSTS.E.BYPASS.LTC128B.128 [R38+0x20080], [R36.64] ;  /* 0x200800002426bfae */ /* 0x0007e4000b901d50 */
.L_x_1134:
[----:B---34-:R-:W-:Y:S01]  /*3510*/  ISETP.GT.AND P1, PT, R234, RZ, PT ;  /* 0x000000ffea00720c */ /* 0x018fe20003f24270 */
[----:B------:R-:W-:Y:S01]  /*3520*/  USHF.L.U32 UR4, UR5, 0xd, URZ ;  /* 0x0000000d05047899 */ /* 0x000fe2000800063f */
[----:B------:R-:W0:Y:S01]  /*3530*/  LDGDEPBAR ;  /* 0x00000000000079af */ /* 0x000e220000000000 */
[----:B------:R-:W-:Y:S01]  /*3540*/  UIADD3 UR15, UR8, 0x2, URZ ;  /* 0x00000002080f7890 */ /* 0x000fe2000fffe03f */
[----:B------:R-:W-:Y:S01]  /*3550*/  FSEL R173, R6, -INF , P1 ;  /* 0xff80000006ad7808 */ /* 0x000fe20000800000 */
[----:B------:R-:W-:Y:S01]  /*3560*/  UIADD3 UR6, UR4, 0x10, URZ ;  /* 0x0000001004067890 */ /* 0x000fe2000fffe03f */
[----:B------:R-:W-:Y:S01]  /*3570*/  FSEL R175, R8, -INF , P1 ;  /* 0xff80000008af7808 */ /* 0x000fe20000800000 */
[----:B------:R-:W-:Y:S01]  /*3580*/  UISETP.GE.AND UP0, UPT, UR15, UR9, UPT ;  /* 0x000000090f00728c */ /* 0x000fe2000bf06270 */
[----:B------:R-:W-:Y:S01]  /*3590*/  FSEL R184, R10, -INF , P1 ;  /* 0xff8000000ab87808 */ /* 0x000fe20000800000 */
[----:B------:R-:W-:Y:S01]  /*35a0*/  FFMA.FTZ R244, R173, c[0x0][0x29c], -R228 ;  /* 0x0000a700adf47a23 */ /* 0x000fe200000108e4 */
[----:B------:R-:W-:Y:S01]  /*35b0*/  FSEL R39, R4, -INF , P1 ;  /* 0xff80000004277808 */ /* 0x000fe20000800000 */
[--C-:B------:R-:W-:Y:S01]  /*35c0*/  FFMA.FTZ R238, R175, c[0x0][0x29c], -R229.reuse ;  /* 0x0000a700afee7a23 */ /* 0x100fe200000108e5 */
[----:B------:R-:W-:Y:S04]  /*35d0*/  ISETP.GT.AND P1, PT, R234, 0x1, PT ;  /* 0x00000001ea00780c */ /* 0x000fe80003f24270 */
[----:B------:R-:W-:Y:S02]  /*35e0*/  FSEL R36, R5, -INF , P1 ;  /* 0xff80000005247808 */ /* 0x000fe40000800000 */
[----:B------:R-:W-:Y:S02]  /*35f0*/  FSEL R38, R7, -INF , P1 ;  /* 0xff80000007267808 */ /* 0x000fe40000800000 */
[-C--:B--2---:R-:W-:Y:S03]  /*3600*/  HMMA.16816.F32.BF16 R4, R168, R176.reuse, RZ ;  /* 0x000000b0a804723c */ /* 0x084fe600000418ff */
[----:B------:R-:W-:Y:S01]  /*3610*/  FSEL R174, R9, -INF , P1 ;  /* 0xff80000009ae7808 */ /* 0x000fe20000800000 */
[----:B------:R-:W-:Y:S01]  /*3620*/  FFMA.FTZ R189, R36, c[0x0][0x29c], -R2 ;  /* 0x0000a70024bd7a23 */ /* 0x000fe20000010802 */
[----:B------:R-:W-:Y:S01]  /*3630*/  FSEL R185, R11, -INF , P1 ;  /* 0xff8000000bb97808 */ /* 0x000fe20000800000 */
[----:B------:R-:W-:Y:S01]  /*3640*/  FFMA.FTZ R243, R38, c[0x0][0x29c], -R228 ;  /* 0x0000a70026f37a23 */ /* 0x000fe200000108e4 */
[----:B------:R-:W-:Y:S01]  /*3650*/  ISETP.GT.AND P1, PT, R234, 0x20, PT ;  /* 0x00000020ea00780c */ /* 0x000fe20003f24270 */
[C---:B------:R-:W-:Y:S02]  /*3660*/  HMMA.16816.F32.BF16 R8, R180.reuse, R176, RZ ;  /* 0x000000b0b408723c */ /* 0x040fe400000418ff */
[----:B------:R-:W-:Y:S02]  /*3670*/  MUFU.EX2 R189, R189 ;  /* 0x000000bd00bd7308 */ /* 0x000fe40000000800 */
[----:B------:R-:W-:Y:S01]  /*3680*/  FSEL R172, R12, -INF , P1 ;  /* 0xff8000000cac7808 */ /* 0x000fe20000800000 */
[--C-:B------:R-:W-:Y:S01]  /*3690*/  FFMA.FTZ R237, R174, c[0x0][0x29c], -R229.reuse ;  /* 0x0000a700aeed7a23 */ /* 0x100fe200000108e5 */
[----:B------:R-:W-:Y:S02]  /*36a0*/  FSEL R186, R14, -INF , P1 ;  /* 0xff8000000eba7808 */ /* 0x000fe40000800000 */
[----:B------:R-:W-:Y:S01]  /*36b0*/  FSEL R16, R16, -INF , P1 ;  /* 0xff80000010107808 */ /* 0x000fe20000800000 */
[--C-:B------:R-:W-:Y:S02]  /*36c0*/  FFMA.FTZ R236, R172, c[0x0][0x29c], -R229.reuse ;  /* 0x0000a700acec7a23 */ /* 0x100fe400000108e5 */
[----:B------:R-:W-:Y:S01]  /*36d0*/  LDSM.16.M88.4 R172, [R218+0x8080] ;  /* 0x00808000daac783b */ /* 0x000fe20000000200 */
[----:B------:R-:W-:Y:S01]  /*36e0*/  FSEL R18, R18, -INF , P1 ;  /* 0xff80000012127808 */ /* 0x000fe20000800000 */
[----:B------:R-:W-:Y:S01]  /*36f0*/  FFMA.FTZ R190, R16, c[0x0][0x29c], -R2 ;  /* 0x0000a70010be7a23 */ /* 0x000fe20000010802 */
[----:B------:R-:W-:Y:S03]  /*3700*/  ISETP.GT.AND P1, PT, R234, 0x21, PT ;  /* 0x00000021ea00780c */ /* 0x000fe60003f24270 */
[----:B------:R-:W-:Y:S01]  /*3710*/  FFMA.FTZ R191, R18, c[0x0][0x29c], -R228 ;  /* 0x0000a70012bf7a23 */ /* 0x000fe200000108e4 */
[----:B------:R-:W-:Y:S01]  /*3720*/  FSEL R187, R15, -INF , P1 ;  /* 0xff8000000fbb7808 */ /* 0x000fe20000800000 */
[----:B------:R-:W-:Y:S01]  /*3730*/  MUFU.EX2 R190, R190 ;  /* 0x000000be00be7308 */ /* 0x000fe20000000800 */
[----:B------:R-:W-:Y:S02]  /*3740*/  FSEL R37, R13, -INF , P1 ;  /* 0xff8000000d257808 */ /* 0x000fe40000800000 */
[-C--:B------:R-:W-:Y:S01]  /*3750*/  HMMA.16816.F32.BF16 R12, R180, R178.reuse, RZ ;  /* 0x000000b2b40c723c */ /* 0x080fe200000418ff */
[----:B------:R-:W-:Y:S02]  /*3760*/  FSEL R17, R17, -INF , P1 ;  /* 0xff80000011117808 */ /* 0x000fe40000800000 */
[----:B------:R-:W-:Y:S01]  /*3770*/  FSEL R0, R19, -INF , P1 ;  /* 0xff80000013007808 */ /* 0x000fe20000800000 */
[--C-:B------:R-:W-:Y:S01]  /*3780*/  FFMA.FTZ R235, R37, c[0x0][0x29c], -R229.reuse ;  /* 0x0000a70025eb7a23 */ /* 0x100fe200000108e5 */
[----:B------:R-:W-:Y:S01]  /*3790*/  ISETP.GT.AND P1, PT, R234, 0x40, PT ;  /* 0x00000040ea00780c */ /* 0x000fe20003f24270 */
[----:B------:R-:W-:Y:S01]  /*37a0*/  FFMA.FTZ R188, R17, c[0x0][0x29c], -R2 ;  /* 0x0000a70011bc7a23 */ /* 0x000fe20000010802 */
[----:B------:R-:W-:Y:S01]  /*37b0*/  MUFU.EX2 R191, R191 ;  /* 0x000000bf00bf7308 */ /* 0x000fe20000000800 */
[C---:B------:R-:W-:Y:S04]  /*37c0*/  HMMA.16816.F32.BF16 R16, R168.reuse, R178, RZ ;  /* 0x000000b2a810723c */ /* 0x040fe800000418ff */
[----:B------:R-:W-:Y:S01]  /*37d0*/  FSEL R20, R20, -INF , P1 ;  /* 0xff80000014147808 */ /* 0x000fe20000800000 */
[----:B------:R-:W-:Y:S01]  /*37e0*/  FFMA.FTZ R241, R0, c[0x0][0x29c], -R228 ;  /* 0x0000a70000f17a23 */ /* 0x000fe200000108e4 */
[----:B------:R-:W-:Y:S02]  /*37f0*/  FSEL R22, R22, -INF , P1 ;  /* 0xff80000016167808 */ /* 0x000fe40000800000 */
[----:B------:R-:W-:Y:S01]  /*3800*/  FSEL R24, R24, -INF , P1 ;  /* 0xff80000018187808 */ /* 0x000fe20000800000 */
[----:B------:R-:W-:Y:S03]  /*3810*/  FFMA.FTZ R247, R20, c[0x0][0x29c], -R2 ;  /* 0x0000a70014f77a23 */ /* 0x000fe60000010802 */
[----:B------:R-:W-:Y:S01]  /*3820*/  FSEL R26, R26, -INF , P1 ;  /* 0xff8000001a1a7808 */ /* 0x000fe20000800000 */
[----:B------:R-:W-:Y:S01]  /*3830*/  FFMA.FTZ R240, R22, c[0x0][0x29c], -R228 ;  /* 0x0000a70016f07a23 */ /* 0x000fe200000108e4 */
[----:B------:R-:W-:Y:S01]  /*3840*/  ISETP.GT.AND P1, PT, R234, 0x41, PT ;  /* 0x00000041ea00780c */ /* 0x000fe20003f24270 */
[--C-:B------:R-:W-:Y:S01]  /*3850*/  FFMA.FTZ R248, R24, c[0x0][0x29c], -R229.reuse ;  /* 0x0000a70018f87a23 */ /* 0x100fe200000108e5 */
[----:B------:R-:W-:Y:S02]  /*3860*/  MOV R177, R26 ;  /* 0x0000001a00b17202 */ /* 0x000fe40000000f00 */
[----:B------:R-:W-:Y:S02]  /*3870*/  FSEL R21, R21, -INF , P1 ;  /* 0xff80000015157808 */ /* 0x000fe40000800000 */
[----:B------:R-:W-:Y:S02]  /*3880*/  FSEL R23, R23, -INF , P1 ;  /* 0xff80000017177808 */ /* 0x000fe40000800000 */
[----:B------:R-:W-:Y:S01]  /*3890*/  FSEL R25, R25, -INF , P1 ;  /* 0xff80000019197808 */ /* 0x000fe20000800000 */
[----:B------:R-:W-:Y:S01]  /*38a0*/  FFMA.FTZ R246, R21, c[0x0][0x29c], -R2 ;  /* 0x0000a70015f67a23 */ /* 0x000fe20000010802 */
[----:B------:R-:W-:Y:S01]  /*38b0*/  FSEL R252, R27, -INF , P1 ;  /* 0xff8000001bfc7808 */ /* 0x000fe20000800000 */
[----:B------:R-:W-:Y:S01]  /*38c0*/  FFMA.FTZ R239, R23, c[0x0][0x29c], -R228 ;  /* 0x0000a70017ef7a23 */ /* 0x000fe200000108e4 */
[----:B------:R-:W-:Y:S01]  /*38d0*/  IADD3 R0, R215, UR4, RZ ;  /* 0x00000004d7007c10 */ /* 0x000fe2000fffe0ff */
[-C--:B------:R-:W-:Y:S01]  /*38e0*/  HMMA.16816.F32.BF16 R20, R168, R192.reuse, RZ ;  /* 0x000000c0a814723c */ /* 0x080fe200000418ff */
[----:B------:R-:W-:Y:S01]  /*38f0*/  ISETP.GT.AND P1, PT, R234, 0x60, PT ;  /* 0x00000060ea00780c */ /* 0x000fe20003f24270 */
[--C-:B------:R-:W-:Y:S01]  /*3900*/  FFMA.FTZ R249, R25, c[0x0][0x29c], -R229.reuse ;  /* 0x0000a70019f97a23 */ /* 0x100fe200000108e5 */
[----:B------:R-:W-:Y:S02]  /*3910*/  SHF.L.U32 R0, R0, 0x1, RZ ;  /* 0x0000000100007819 */ /* 0x000fe400000006ff */
[----:B------:R-:W-:Y:S02]  /*3920*/  FSEL R32, R32, -INF , P1 ;  /* 0xff80000020207808 */ /* 0x000fe40000800000 */
[----:B------:R-:W-:Y:S01]  /*3930*/  FSEL R34, R34, -INF , P1 ;  /* 0xff80000022227808 */ /* 0x000fe20000800000 */
[C---:B------:R-:W-:Y:S01]  /*3940*/  HMMA.16816.F32.BF16 R24, R180.reuse, R192, RZ ;  /* 0x000000c0b418723c */ /* 0x040fe200000418ff */
[----:B------:R-:W-:Y:S03]  /*3950*/  MUFU.EX2 R193, R240 ;  /* 0x000000f000c17308 */ /* 0x000fe60000000800 */
[----:B------:R-:W-:Y:S01]  /*3960*/  FSEL R251, R30, -INF , P1 ;  /* 0xff8000001efb7808 */ /* 0x000fe20000800000 */
[--C-:B------:R-:W-:Y:S01]  /*3970*/  FFMA.FTZ R30, R39, c[0x0][0x29c], -R2.reuse ;  /* 0x0000a700271e7a23 */ /* 0x100fe20000010802 */
[----:B------:R-:W-:Y:S01]  /*3980*/  FSEL R28, R28, -INF , P1 ;  /* 0xff8000001c1c7808 */ /* 0x000fe20000800000 */
[----:B------:R-:W-:Y:S01]  /*3990*/  FFMA.FTZ R245, R32, c[0x0][0x29c], -R2 ;  /* 0x0000a70020f57a23 */ /* 0x000fe20000010802 */
[----:B------:R-:W-:Y:S01]  /*39a0*/  ISETP.GT.AND P1, PT, R234, 0x61, PT ;  /* 0x00000061ea00780c */ /* 0x000fe20003f24270 */
[----:B------:R-:W-:Y:S02]  /*39b0*/  FFMA.FTZ R242, R34, c[0x0][0x29c], -R228 ;  /* 0x0000a70022f27a23 */ /* 0x000fe400000108e4 */
[----:B------:R-:W-:Y:S01]  /*39c0*/  MUFU.EX2 R192, R241 ;  /* 0x000000f100c07308 */ /* 0x000fe20000000800 */
[----:B------:R-:W-:Y:S01]  /*39d0*/  FSEL R33, R33, -INF , P1 ;  /* 0xff80000021217808 */ /* 0x000fe20000800000 */
[--C-:B------:R-:W-:Y:S01]  /*39e0*/  FFMA.FTZ R250, R28, c[0x0][0x29c], -R229.reuse ;  /* 0x0000a7001cfa7a23 */ /* 0x100fe200000108e5 */
[----:B------:R-:W-:Y:S02]  /*39f0*/  FSEL R35, R35, -INF , P1 ;  /* 0xff80000023237808 */ /* 0x000fe40000800000 */
[----:B------:R-:W-:Y:S01]  /*3a00*/  MOV R28, UR4 ;  /* 0x00000004001c7c02 */ /* 0x000fe20008000f00 */
[----:B------:R-:W-:Y:S01]  /*3a10*/  FFMA.FTZ R2, R33, c[0x0][0x29c], -R2 ;  /* 0x0000a70021027a23 */ /* 0x000fe20000010802 */
[----:B------:R-:W-:Y:S01]  /*3a20*/  FSEL R31, R31, -INF , P1 ;  /* 0xff8000001f1f7808 */ /* 0x000fe20000800000 */
[----:B------:R-:W-:Y:S01]  /*3a30*/  FFMA.FTZ R228, R35, c[0x0][0x29c], -R228 ;  /* 0x0000a70023e47a23 */ /* 0x000fe200000108e4 */
[----:B------:R-:W-:Y:S01]  /*3a40*/  FSEL R29, R29, -INF , P1 ;  /* 0xff8000001d1d7808 */ /* 0x000fe20000800000 */
[-C--:B------:R-:W-:Y:S01]  /*3a50*/  HMMA.16816.F32.BF16 R32, R180, R194.reuse, RZ ;  /* 0x000000c2b420723c */ /* 0x080fe200000418ff */
[----:B------:R-:W-:Y:S01]  /*3a60*/  LDSM.16.M88.4 R180, [R218+0xa080] ;  /* 0x00a08000dab4783b */ /* 0x000fe20000000200 */
[----:B------:R-:W-:Y:S02]  /*3a70*/  PLOP3.LUT P1, PT, PT, PT, UP0, 0x80, 0x0 ;  /* 0x000000000000781c */ /* 0x000fe40003f2f008 */
[----:B------:R-:W-:Y:S01]  /*3a80*/  MUFU.EX2 R228, R228 ;  /* 0x000000e400e47308 */ /* 0x000fe20000000800 */
[----:B------:R-:W-:Y:S03]  /*3a90*/  FFMA.FTZ R229, R29, c[0x0][0x29c], -R229 ;  /* 0x0000a7001de57a23 */ /* 0x000fe600000108e5 */
[----:B------:R-:W-:Y:S01]  /*3aa0*/  HMMA.16816.F32.BF16 R36, R168, R194, RZ ;  /* 0x000000c2a824723c */ /* 0x000fe200000418ff */
[----:B------:R-:W1:Y:S05]  /*3ab0*/  LDSM.16.M88.4 R168, [R214+0x18080] ;  /* 0x01808000d6a8783b */ /* 0x000e6a0000000200 */
[----:B------:R-:W-:Y:S02]  /*3ac0*/  MUFU.EX2 R195, R30 ;  /* 0x0000001e00c37308 */ /* 0x000fe40000000800 */
[-C--:B------:R-:W-:Y:S08]  /*3ad0*/  HMMA.16816.F32.BF16 R4, R196, R200.reuse, R4 ;  /* 0x000000c8c404723c */ /* 0x080ff00000041804 */
[C---:B------:R-:W-:Y:S01]  /*3ae0*/  HMMA.16816.F32.BF16 R8, R204.reuse, R200, R8 ;  /* 0x000000c8cc08723c */ /* 0x040fe20000041808 */
[----:B------:R-:W-:Y:S07]  /*3af0*/  MUFU.EX2 R194, R239 ;  /* 0x000000ef00c27308 */ /* 0x000fee0000000800 */
[-C--:B------:R-:W-:Y:S03]  /*3b00*/  HMMA.16816.F32.BF16 R12, R204, R202.reuse, R12 ;  /* 0x000000cacc0c723c */ /* 0x080fe6000004180c */
[----:B------:R-:W-:Y:S05]  /*3b10*/  MUFU.EX2 R200, R237 ;  /* 0x000000ed00c87308 */ /* 0x000fea0000000800 */
[C---:B------:R-:W-:Y:S05]  /*3b20*/  HMMA.16816.F32.BF16 R16, R196.reuse, R202, R16 ;  /* 0x000000cac410723c */ /* 0x040fea0000041810 */
[----:B------:R-:W-:Y:S02]  /*3b30*/  MUFU.EX2 R201, R236 ;  /* 0x000000ec00c97308 */ /* 0x000fe40000000800 */
[----:B------:R-:W-:Y:S01]  /*3b40*/  MOV R203, R177 ;  /* 0x000000b100cb7202 */ /* 0x000fe20000000f00 */
[-C--:B------:R-:W-:Y:S01]  /*3b50*/  HMMA.16816.F32.BF16 R20, R196, R208.reuse, R20 ;  /* 0x000000d0c414723c */ /* 0x080fe20000041814 */
[----:B------:R-:W2:Y:S06]  /*3b60*/  LDSM.16.M88.4 R176, [R214+0x19080] ;  /* 0x01908000d6b0783b */ /* 0x000eac0000000200 */
[----:B------:R-:W-:Y:S01]  /*3b70*/  MUFU.EX2 R202, R235 ;  /* 0x000000eb00ca7308 */ /* 0x000fe20000000800 */
[C---:B------:R-:W-:Y:S07]  /*3b80*/  HMMA.16816.F32.BF16 R24, R204.reuse, R208, R24 ;  /* 0x000000d0cc18723c */ /* 0x040fee0000041818 */
[----:B------:R-:W-:Y:S01]  /*3b90*/  MOV R209, R187 ;  /* 0x000000bb00d17202 */ /* 0x000fe20000000f00 */
[-C--:B------:R-:W-:Y:S01]  /*3ba0*/  HMMA.16816.F32.BF16 R32, R204, R210.reuse, R32 ;  /* 0x000000d2cc20723c */ /* 0x080fe20000041820 */
[----:B------:R-:W-:Y:S03]  /*3bb0*/  MUFU.EX2 R29, R188 ;  /* 0x000000bc001d7308 */ /* 0x000fe60000000800 */
[----:B------:R-:W-:Y:S03]  /*3bc0*/  MOV R208, R186 ;  /* 0x000000ba00d07202 */ /* 0x000fe60000000f00 */
[----:B------:R-:W-:Y:S01]  /*3bd0*/  MOV R207, R185 ;  /* 0x000000b900cf7202 */ /* 0x000fe20000000f00 */
[----:B------:R-:W-:Y:S03]  /*3be0*/  HMMA.16816.F32.BF16 R36, R196, R210, R36 ;  /* 0x000000d2c424723c */ /* 0x000fe60000041824 */
[----:B------:R-:W-:Y:S01]  /*3bf0*/  MUFU.EX2 R188, R243 ;  /* 0x000000f300bc7308 */ /* 0x000fe20000000800 */
[----:B------:R-:W-:Y:S02]  /*3c00*/  MOV R206, R184 ;  /* 0x000000b800ce7202 */ /* 0x000fe40000000f00 */
[----:B------:R-:W-:Y:S01]  /*3c10*/  LDSM.16.M88.4 R184, [R3+0x19080] ;  /* 0x0190800003b8783b */ /* 0x000fe20000000200 */
[----:B------:R-:W-:Y:S01]  /*3c20*/  SHF.L.U32 R204, R215, 0x1, RZ ;  /* 0x00000001d7cc7819 */ /* 0x000fe200000006ff */
[-C--:B-1----:R-:W-:Y:S05]  /*3c30*/  HMMA.16816.F32.BF16 R4, R168, R172.reuse, R4 ;  /* 0x000000aca804723c */ /* 0x082fea0000041804 */
[----:B------:R-:W-:Y:S03]  /*3c40*/  MUFU.EX2 R198, R238 ;  /* 0x000000ee00c67308 */ /* 0x000fe60000000800 */
[C---:B--2---:R-:W-:Y:S07]  /*3c50*/  HMMA.16816.F32.BF16 R8, R176.reuse, R172, R8 ;  /* 0x000000acb008723c */ /* 0x044fee0000041808 */
[----:B------:R-:W-:Y:S01]  /*3c60*/  MUFU.EX2 R196, R242 ;  /* 0x000000f200c47308 */ /* 0x000fe20000000800 */
[-C--:B------:R-:W-:Y:S08]  /*3c70*/  HMMA.16816.F32.BF16 R12, R176, R174.reuse, R12 ;  /* 0x000000aeb00c723c */ /* 0x080ff0000004180c */
[C---:B------:R-:W-:Y:S01]  /*3c80*/  HMMA.16816.F32.BF16 R16, R168.reuse, R174, R16 ;  /* 0x000000aea810723c */ /* 0x040fe20000041810 */
[----:B------:R-:W-:Y:S01]  /*3c90*/  LDSM.16.M88.4 R172, [R3+0x18080] ;  /* 0x0180800003ac783b */ /* 0x000fe20000000200 */
[----:B------:R-:W-:Y:S06]  /*3ca0*/  MUFU.EX2 R199, R248 ;  /* 0x000000f800c77308 */ /* 0x000fec0000000800 */
[-C--:B------:R-:W-:Y:S04]  /*3cb0*/  HMMA.16816.F32.BF16 R20, R168, R180.reuse, R20 ;  /* 0x000000b4a814723c */ /* 0x080fe80000041814 */
[----:B------:R-:W-:Y:S04]  /*3cc0*/  MUFU.EX2 R197, R249 ;  /* 0x000000f900c57308 */ /* 0x000fe80000000800 */
[C---:B------:R-:W-:Y:S06]  /*3cd0*/  HMMA.16816.F32.BF16 R24, R176.reuse, R180, R24 ;  /* 0x000000b4b018723c */ /* 0x040fec0000041818 */
[----:B------:R-:W-:Y:S02]  /*3ce0*/  MUFU.EX2 R30, R246 ;  /* 0x000000f6001e7308 */ /* 0x000fe40000000800 */
[-C--:B------:R-:W-:Y:S01]  /*3cf0*/  HMMA.16816.F32.BF16 R32, R176, R182.reuse, R32 ;  /* 0x000000b6b020723c */ /* 0x080fe20000041820 */
[----:B------:R-:W1:Y:S07]  /*3d00*/  LDSM.16.M88.4 R176, [R217+0x8080] ;  /* 0x00808000d9b0783b */ /* 0x000e6e0000000200 */
[----:B------:R-:W-:Y:S01]  /*3d10*/  HMMA.16816.F32.BF16 R36, R168, R182, R36 ;  /* 0x000000b6a824723c */ /* 0x000fe20000041824 */
[----:B------:R-:W2:Y:S01]  /*3d20*/  LDSM.16.M88.4 R168, [R217+0xa080] ;  /* 0x00a08000d9a8783b */ /* 0x000ea20000000200 */
[----:B------:R-:W-:Y:S07]  /*3d30*/  MUFU.EX2 R229, R229 ;  /* 0x000000e500e57308 */ /* 0x000fee0000000800 */
[----:B------:R-:W-:Y:S01]  /*3d40*/  LDSM.16.M88.4 R180, [R219+0xc080] ;  /* 0x00c08000dbb4783b */ /* 0x000fe20000000200 */
        /* <DEDUP_REMOVED lines=8> */
[----:B------:R2:W3:Y:S07]  /*3dd0*/  LDSM.16.M88.4 R184, [R0+0x1b080] ;  /* 0x01b0800000b8783b */ /* 0x0004ee0000000200 */
[----:B------:R-:W-:Y:S01]  /*3de0*/  HMMA.16816.F32.BF16 R36, R172, R170, R36 ;  /* 0x000000aaac24723c */ /* 0x000fe20000041824 */
[----:B------:R-:W4:Y:S07]  /*3df0*/  LDSM.16.M88.4 R168, [R219+0xe080] ;  /* 0x00e08000dba8783b */ /* 0x000f2e0000000200 */
[-C--:B-1----:R-:W-:Y:S01]  /*3e00*/  HMMA.16816.F32.BF16 R4, R176, R180.reuse, R4 ;  /* 0x000000b4b004723c */ /* 0x082fe20000041804 */
[----:B--2---:R-:W-:Y:S04]  /*3e10*/  MOV R0, UR6 ;  /* 0x0000000600007c02 */ /* 0x004fe80008000f00 */
[----:B------:R-:W-:Y:S01]  /*3e20*/  @P0 IADD3 R0, R28, -0x10, RZ ;  /* 0xfffffff01c000810 */ /* 0x000fe20007ffe0ff */
[--C-:B------:R-:W-:Y:S03]  /*3e30*/  FFMA.FTZ R28, R207, c[0x0][0x29c], -R230.reuse ;  /* 0x0000a700cf1c7a23 */ /* 0x100fe600000108e6 */
[----:B------:R-:W-:Y:S01]  /*3e40*/  IADD3 R0, R215, R0, RZ ;  /* 0x00000000d7007210 */ /* 0x000fe20007ffe0ff */
[C---:B---3--:R-:W-:Y:S08]  /*3e50*/  HMMA.16816.F32.BF16 R8, R184.reuse, R180, R8 ;  /* 0x000000b4b808723c */ /* 0x048ff00000041808 */
[-C--:B------:R-:W-:Y:S08]  /*3e60*/  HMMA.16816.F32.BF16 R12, R184, R182.reuse, R12 ;  /* 0x000000b6b80c723c */ /* 0x080ff0000004180c */
[C---:B------:R-:W-:Y:S01]  /*3e70*/  HMMA.16816.F32.BF16 R16, R176.reuse, R182, R16 ;  /* 0x000000b6b010723c */ /* 0x040fe20000041810 */
[----:B------:R-:W-:Y:S07]  /*3e80*/  LDSM.16.M88.4 R180, [R216+0xc080] ;  /* 0x00c08000d8b4783b */ /* 0x000fee0000000200 */
[-C--:B----4-:R-:W-:Y:S08]  /*3e90*/  HMMA.16816.F32.BF16 R20, R176, R168.reuse, R20 ;  /* 0x000000a8b014723c */ /* 0x090ff00000041814 */
[C---:B------:R-:W-:Y:S08]  /*3ea0*/  HMMA.16816.F32.BF16 R24, R184.reuse, R168, R24 ;  /* 0x000000a8b818723c */ /* 0x040ff00000041818 */
[-C--:B------:R-:W-:Y:S07]  /*3eb0*/  HMMA.16816.F32.BF16 R32, R184, R170.reuse, R32 ;  /* 0x000000aab820723c */ /* 0x080fee0000041820 */
[----:B------:R-:W-:Y:S01]  /*3ec0*/  SHF.L.U32 R184, R0, 0x1, RZ ;  /* 0x0000000100b87819 */ /* 0x000fe200000006ff */
[----:B------:R-:W-:Y:S01]  /*3ed0*/  HMMA.16816.F32.BF16 R36, R176, R170, R36 ;  /* 0x000000aab024723c */ /* 0x000fe20000041824 */
[----:B------:R-:W-:Y:S08]  /*3ee0*/  LDSM.16.M88.4 R168, [R216+0xe080] ;  /* 0x00e08000d8a8783b */ /* 0x000ff00000000200 */
[----:B------:R-:W1:Y:S08]  /*3ef0*/  LDSM.16.M88.4 R172, [R184+0x1a080] ;  /* 0x01a08000b8ac783b */ /* 0x000e700000000200 */
[----:B------:R-:W2:Y:S08]  /*3f00*/  LDSM.16.M88.4 R184, [R184+0x1b080] ;  /* 0x01b08000b8b8783b */ /* 0x000eb00000000200 */
[----:B------:R-:W-:Y:S08]  /*3f10*/  LDSM.16.M88.4 R176, [R214+0x1a080] ;  /* 0x01a08000d6b0783b */ /* 0x000ff00000000200 */
[----:B------:R-:W-:Y:S01]  /*3f20*/  LDS R0, [R231+0x202a0] ;  /* 0x0202a000e7007984 */ /* 0x000fe20000000800 */
[-C--:B-1----:R-:W-:Y:S08]  /*3f30*/  HMMA.16816.F32.BF16 R4, R172, R180.reuse, R4 ;  /* 0x000000b4ac04723c */ /* 0x082ff00000041804 */
[C---:B--2---:R-:W-:Y:S08]  /*3f40*/  HMMA.16816.F32.BF16 R8, R184.reuse, R180, R8 ;  /* 0x000000b4b808723c */ /* 0x044ff00000041808 */
        /* <DEDUP_REMOVED lines=20> */
[----:B------:R-:W-:Y:S01]  /*4090*/  LDSM.16.M88.4 R168, [R217+0xe080] ;  /* 0x00e08000d9a8783b */ /* 0x000fe20000000200 */
[----:B------:R3:W-:Y:S06]  /*40a0*/  MUFU.EX2 R178, R2 ;  /* 0x0000000200b27308 */ /* 0x0007ec0000000800 */
[-C--:B-1----:R-:W-:Y:S01]  /*40b0*/  HMMA.16816.F32.BF16 R4, R172, R180.reuse, R4 ;  /* 0x000000b4ac04723c */ /* 0x082fe20000041804 */
[----:B------:R-:W1:Y:S03]  /*40c0*/  LDS R3, [R231+0x20280] ;  /* 0x02028000e7037984 */ /* 0x000e660000000800 */
[----:B------:R-:W4:Y:S10]  /*40d0*/  MUFU.EX2 R179, R244 ;  /* 0x000000f400b37308 */ /* 0x000f340000000800 */
[----:B------:R-:W-:Y:S01]  /*40e0*/  MUFU.EX2 R176, R247 ;  /* 0x000000f700b07308 */ /* 0x000fe20000000800 */
[----:B---3--:R-:W-:Y:S01]  /*40f0*/  FFMA.FTZ R2, R206, c[0x0][0x29c], -R230 ;  /* 0x0000a700ce027a23 */ /* 0x008fe200000108e6 */
[----:B------:R-:W-:Y:S08]  /*4100*/  SEL R206, R227, 0xffffffe0, !P0 ;  /* 0xffffffe0e3ce7807 */ /* 0x000ff00004000000 */
[----:B------:R-:W3:Y:S01]  /*4110*/  MUFU.EX2 R177, R245 ;  /* 0x000000f500b17308 */ /* 0x000ee20000000800 */
[C---:B--2---:R-:W-:Y:S04]  /*4120*/  HMMA.16816.F32.BF16 R8, R184.reuse, R180, R8 ;  /* 0x000000b4b808723c */ /* 0x044fe80000041808 */
[--C-:B------:R-:W-:Y:S02]  /*4130*/  FADD.FTZ R6, R6, -R0.reuse ;  /* 0x8000000006067221 */ /* 0x100fe40000010000 */
[----:B------:R-:W-:Y:S02]  /*4140*/  FADD.FTZ R7, R7, -R0 ;  /* 0x8000000007077221 */ /* 0x000fe40000010000 */
[-C--:B------:R-:W-:Y:S01]  /*4150*/  HMMA.16816.F32.BF16 R12, R184, R182.reuse, R12 ;  /* 0x000000b6b80c723c */ /* 0x080fe2000004180c */
[----:B------:R2:W-:Y:S03]  /*4160*/  MUFU.EX2 R181, R2 ;  /* 0x0000000200b57308 */ /* 0x0005e60000000800 */
[----:B----4-:R-:W-:Y:S02]  /*4170*/  FMUL.FTZ R6, R179, R6 ;  /* 0x00000006b3067220 */ /* 0x010fe40000410000 */
[----:B------:R-:W-:Y:S02]  /*4180*/  FMUL.FTZ R7, R188, R7 ;  /* 0x00000007bc077220 */ /* 0x000fe40000410000 */
[C---:B------:R-:W-:Y:S03]  /*4190*/  HMMA.16816.F32.BF16 R16, R172.reuse, R182, R16 ;  /* 0x000000b6ac10723c */ /* 0x040fe60000041810 */
[----:B------:R3:W4:Y:S01]  /*41a0*/  MUFU.EX2 R180, R28 ;  /* 0x0000001c00b47308 */ /* 0x0007220000000800 */
[--C-:B-1----:R-:W-:Y:S02]  /*41b0*/  FADD.FTZ R4, R4, -R3.reuse ;  /* 0x8000000304047221 */ /* 0x102fe40000010000 */
[--C-:B------:R-:W-:Y:S02]  /*41c0*/  FADD.FTZ R5, R5, -R3.reuse ;  /* 0x8000000305057221 */ /* 0x100fe40000010000 */
[-C--:B------:R-:W-:Y:S04]  /*41d0*/  HMMA.16816.F32.BF16 R20, R172, R168.reuse, R20 ;  /* 0x000000a8ac14723c */ /* 0x080fe80000041814 */
[----:B------:R-:W-:Y:S01]  /*41e0*/  FMUL.FTZ R4, R195, R4 ;  /* 0x00000004c3047220 */ /* 0x000fe20000410000 */
[----:B------:R-:W-:Y:S01]  /*41f0*/  MUFU.EX2 R183, R250 ;  /* 0x000000fa00b77308 */ /* 0x000fe20000000800 */
[----:B------:R-:W-:Y:S02]  /*4200*/  FMUL.FTZ R5, R189, R5 ;  /* 0x00000005bd057220 */ /* 0x000fe40000410000 */
[C---:B------:R-:W-:Y:S01]  /*4210*/  HMMA.16816.F32.BF16 R24, R184.reuse, R168, R24 ;  /* 0x000000a8b818723c */ /* 0x040fe20000041818 */
[----:B--2---:R-:W1:Y:S03]  /*4220*/  LDS R2, [R231+0x20300] ;  /* 0x02030000e7027984 */ /* 0x004e660000000800 */
[----:B------:R-:W-:Y:S03]  /*4230*/  FFMA.FTZ R182, R251, c[0x0][0x29c], -R230 ;  /* 0x0000a700fbb67a23 */ /* 0x000fe600000108e6 */
[----:B------:R-:W-:Y:S01]  /*4240*/  F2FP.BF16.PACK_AB R168, R5, R4 ;  /* 0x0000000405a8723e */ /* 0x000fe200000010ff */
[-C--:B------:R-:W-:Y:S04]  /*4250*/  HMMA.16816.F32.BF16 R32, R184, R170.reuse, R32 ;  /* 0x000000aab820723c */ /* 0x080fe80000041820 */
[--C-:B------:R-:W-:Y:S01]  /*4260*/  FADD.FTZ R18, R18, -R0.reuse ;  /* 0x8000000012127221 */ /* 0x100fe20000010000 */
[----:B---3--:R-:W-:Y:S01]  /*4270*/  F2FP.BF16.PACK_AB R28, R178, R177 ;  /* 0x000000b1b21c723e */ /* 0x008fe200000010ff */
[--C-:B------:R-:W-:Y:S02]  /*4280*/  FADD.FTZ R19, R19, -R0.reuse ;  /* 0x8000000013137221 */ /* 0x100fe40000010000 */
[----:B------:R-:W-:Y:S04]  /*4290*/  HMMA.16816.F32.BF16 R36, R172, R170, R36 ;  /* 0x000000aaac24723c */ /* 0x000fe80000041824 */
[--C-:B------:R-:W-:Y:S02]  /*42a0*/  FADD.FTZ R22, R22, -R0.reuse ;  /* 0x8000000016167221 */ /* 0x100fe40000010000 */
[----:B------:R-:W-:Y:S02]  /*42b0*/  FADD.FTZ R23, R23, -R0 ;  /* 0x8000000017177221 */ /* 0x000fe40000010000 */
[--C-:B------:R-:W-:Y:S04]  /*42c0*/  FADD.FTZ R16, R16, -R3.reuse ;  /* 0x8000000310107221 */ /* 0x100fe80000010000 */
[--C-:B------:R-:W-:Y:S02]  /*42d0*/  FADD.FTZ R17, R17, -R3.reuse ;  /* 0x8000000311117221 */ /* 0x100fe40000010000 */
[--C-:B------:R-:W-:Y:S02]  /*42e0*/  FADD.FTZ R20, R20, -R3.reuse ;  /* 0x8000000314147221 */ /* 0x100fe40000010000 */
[--C-:B------:R-:W-:Y:S02]  /*42f0*/  FADD.FTZ R21, R21, -R3.reuse ;  /* 0x8000000315157221 */ /* 0x100fe40000010000 */
[--C-:B------:R-:W-:Y:S02]  /*4300*/  FFMA.FTZ R172, R209, c[0x0][0x29c], -R230.reuse ;  /* 0x0000a700d1ac7a23 */ /* 0x100fe400000108e6 */
[----:B------:R-:W-:Y:S02]  /*4310*/  FFMA.FTZ R171, R208, c[0x0][0x29c], -R230 ;  /* 0x0000a700d0ab7a23 */ /* 0x000fe400000108e6 */
[----:B------:R-:W-:Y:S02]  /*4320*/  FMUL.FTZ R20, R176, R20 ;  /* 0x00000014b0147220 */ /* 0x000fe40000410000 */
[--C-:B------:R-:W-:Y:S01]  /*4330*/  FADD.FTZ R38, R38, -R0.reuse ;  /* 0x8000000026267221 */ /* 0x100fe20000010000 */
[----:B------:R-:W-:Y:S01]  /*4340*/  MUFU.EX2 R173, R171 ;  /* 0x000000ab00ad7308 */ /* 0x000fe20000000800 */
[----:B------:R-:W-:Y:S02]  /*4350*/  FADD.FTZ R39, R39, -R0 ;  /* 0x8000000027277221 */ /* 0x000fe40000010000 */
[--C-:B------:R-:W-:Y:S01]  /*4360*/  FADD.FTZ R36, R36, -R3.reuse ;  /* 0x8000000324247221 */ /* 0x100fe20000010000 */
[----:B------:R-:W2:Y:S01]  /*4370*/  LDS R0, [R231+0x20320] ;  /* 0x02032000e7007984 */ /* 0x000ea20000000800 */
[----:B------:R-:W-:Y:S01]  /*4380*/  FADD.FTZ R37, R37, -R3 ;  /* 0x8000000325257221 */ /* 0x000fe20000010000 */
[----:B------:R-:W-:Y:S01]  /*4390*/  F2FP.BF16.PACK_AB R3, R188, R179 ;  /* 0x000000b3bc03723e */ /* 0x000fe200000010ff */
[C---:B------:R-:W-:Y:S01]  /*43a0*/  FMUL.FTZ R21, R30.reuse, R21 ;  /* 0x000000151e157220 */ /* 0x040fe20000410000 */
[----:B------:R-:W-:Y:S01]  /*43b0*/  F2FP.BF16.PACK_AB R30, R30, R176 ;  /* 0x000000b01e1e723e */ /* 0x000fe200000010ff */
[--C-:B------:R-:W-:Y:S01]  /*43c0*/  FFMA.FTZ R174, R203, c[0x0][0x29c], -R230.reuse ;  /* 0x0000a700cbae7a23 */ /* 0x100fe200000108e6 */
[----:B------:R-:W3:Y:S01]  /*43d0*/  MUFU.EX2 R172, R172 ;  /* 0x000000ac00ac7308 */ /* 0x000ee20000000800 */
[----:B------:R4:W-:Y:S01]  /*43e0*/  STS [R232+0x400], R3 ;  /* 0x00040003e8007388 */ /* 0x0009e20000000800 */
[--C-:B------:R-:W-:Y:S01]  /*43f0*/  FFMA.FTZ R175, R252, c[0x0][0x29c], -R230.reuse ;  /* 0x0000a700fcaf7a23 */ /* 0x100fe200000108e6 */
[----:B------:R-:W-:Y:S01]  /*4400*/  F2FP.BF16.PACK_AB R170, R21, R20 ;  /* 0x0000001415aa723e */ /* 0x000fe200000010ff */
[----:B------:R-:W-:Y:S01]  /*4410*/  FFMA.FTZ R230, R31, c[0x0][0x29c], -R230 ;  /* 0x0000a7001fe67a23 */ /* 0x000fe200000108e6 */
[----:B------:R-:W-:Y:S01]  /*4420*/  F2FP.BF16.PACK_AB R31, R189, R195 ;  /* 0x000000c3bd1f723e */ /* 0x000fe200000010ff */
[----:B------:R-:W-:Y:S01]  /*4430*/  FMUL.FTZ R4, R193, R22 ;  /* 0x00000016c1047220 */ /* 0x000fe20000410000 */
[----:B------:R-:W-:Y:S01]  /*4440*/  F2FP.BF16.PACK_AB R20, R192, R191 ;  /* 0x000000bfc014723e */ /* 0x000fe200000010ff */
[----:B------:R-:W-:Y:S02]  /*4450*/  FMUL.FTZ R21, R194, R23 ;  /* 0x00000017c2157220 */ /* 0x000fe40000410000 */
[C---:B------:R-:W-:Y:S01]  /*4460*/  FMUL.FTZ R17, R29.reuse, R17 ;  /* 0x000000111d117220 */ /* 0x040fe20000410000 */
[----:B------:R-:W-:Y:S01]  /*4470*/  F2FP.BF16.PACK_AB R29, R29, R190 ;  /* 0x000000be1d1d723e */ /* 0x000fe200000010ff */
[----:B------:R-:W-:Y:S01]  /*4480*/  STS [R232], R31 ;  /* 0x0000001fe8007388 */ /* 0x000fe20000000800 */
[----:B------:R-:W-:Y:S01]  /*4490*/  F2FP.BF16.PACK_AB R21, R21, R4 ;  /* 0x000000041515723e */ /* 0x000fe200000010ff */
[--C-:B-1----:R-:W-:Y:S01]  /*44a0*/  FADD.FTZ R4, R9, -R2.reuse ;  /* 0x8000000209047221 */ /* 0x102fe20000010000 */
[----:B------:R-:W-:Y:S01]  /*44b0*/  F2FP.BF16.PACK_AB R9, R200, R198 ;  /* 0x000000c6c809723e */ /* 0x000fe200000010ff */
[----:B------:R-:W-:Y:S01]  /*44c0*/  STS [R233], R29 ;  /* 0x0000001de9007388 */ /* 0x000fe20000000800 */
[----:B------:R-:W-:Y:S01]  /*44d0*/  FMUL.FTZ R36, R177, R36 ;  /* 0x00000024b1247220 */ /* 0x000fe20000410000 */
[----:B------:R-:W-:Y:S01]  /*44e0*/  MUFU.EX2 R171, R174 ;  /* 0x000000ae00ab7308 */ /* 0x000fe20000000800 */
[----:B------:R-:W-:Y:S01]  /*44f0*/  FMUL.FTZ R37, R178, R37 ;  /* 0x00000025b2257220 */ /* 0x000fe20000410000 */
[----:B------:R-:W-:Y:S01]  /*4500*/  STS [R233+0x400], R20 ;  /* 0x00040014e9007388 */ /* 0x000fe20000000800 */
[--C-:B------:R-:W-:Y:S02]  /*4510*/  FADD.FTZ R25, R25, -R2.reuse ;  /* 0x8000000219197221 */ /* 0x100fe40000010000 */
[--C-:B------:R-:W-:Y:S01]  /*4520*/  FADD.FTZ R33, R33, -R2.reuse ;  /* 0x8000000221217221 */ /* 0x100fe20000010000 */
[----:B------:R-:W-:Y:S01]  /*4530*/  STS [R232+0x1000], R9 ;  /* 0x00100009e8007388 */ /* 0x000fe20000000800 */
[--C-:B------:R-:W-:Y:S01]  /*4540*/  FADD.FTZ R8, R8, -R2.reuse ;  /* 0x8000000208087221 */ /* 0x100fe20000010000 */
[----:B----4-:R-:W-:Y:S01]  /*4550*/  F2FP.BF16.PACK_AB R3, R180, R181 ;  /* 0x000000b5b403723e */ /* 0x010fe200000010ff */
[--C-:B------:R-:W-:Y:S01]  /*4560*/  FADD.FTZ R12, R12, -R2.reuse ;  /* 0x800000020c0c7221 */ /* 0x100fe20000010000 */
[----:B------:R-:W-:Y:S01]  /*4570*/  F2FP.BF16.PACK_AB R23, R37, R36 ;  /* 0x000000242517723e */ /* 0x000fe200000010ff */
[--C-:B------:R-:W-:Y:S01]  /*4580*/  FADD.FTZ R13, R13, -R2.reuse ;  /* 0x800000020d0d7221 */ /* 0x100fe20000010000 */
[----:B------:R-:W1:Y:S01]  /*4590*/  MUFU.EX2 R37, R175 ;  /* 0x000000af00257308 */ /* 0x000e620000000800 */
[--C-:B------:R-:W-:Y:S01]  /*45a0*/  FADD.FTZ R24, R24, -R2.reuse ;  /* 0x8000000218187221 */ /* 0x100fe20000010000 */
[----:B------:R-:W-:Y:S01]  /*45b0*/  STS [R232+0x1400], R3 ;  /* 0x00140003e8007388 */ /* 0x000fe20000000800 */
[----:B------:R-:W-:Y:S01]  /*45c0*/  FADD.FTZ R32, R32, -R2 ;  /* 0x8000000220207221 */ /* 0x000fe20000010000 */
[----:B---3--:R-:W-:Y:S01]  /*45d0*/  F2FP.BF16.PACK_AB R2, R172, R173 ;  /* 0x000000adac02723e */ /* 0x008fe200000010ff */
[----:B------:R-:W-:Y:S02]  /*45e0*/  FMUL.FTZ R16, R190, R16 ;  /* 0x00000010be107220 */ /* 0x000fe40000410000 */
[----:B------:R-:W-:Y:S01]  /*45f0*/  FMUL.FTZ R5, R191, R18 ;  /* 0x00000012bf057220 */ /* 0x000fe20000410000 */
[----:B------:R-:W-:Y:S01]  /*4600*/  F2FP.BF16.PACK_AB R18, R194, R193 ;  /* 0x000000c1c212723e */ /* 0x000fe200000010ff */
[----:B------:R1:W-:Y:S01]  /*4610*/  STS [R233+0x1400], R2 ;  /* 0x00140002e9007388 */ /* 0x0003e20000000800 */
[----:B------:R-:W-:Y:S01]  /*4620*/  F2FP.BF16.PACK_AB R169, R17, R16 ;  /* 0x0000001011a9723e */ /* 0x000fe200000010ff */
[----:B------:R-:W-:Y:S01]  /*4630*/  MUFU.EX2 R36, R182 ;  /* 0x000000b600247308 */ /* 0x000fe20000000800 */
[----:B------:R-:W-:Y:S01]  /*4640*/  F2FP.BF16.PACK_AB R17, R7, R6 ;  /* 0x000000060711723e */ /* 0x000fe200000010ff */
[----:B------:R-:W-:Y:S01]  /*4650*/  FMUL.FTZ R19, R192, R19 ;  /* 0x00000013c0137220 */ /* 0x000fe20000410000 */
[----:B------:R-:W-:Y:S01]  /*4660*/  F2FP.BF16.PACK_AB R7, R202, R201 ;  /* 0x000000c9ca07723e */ /* 0x000fe200000010ff */
[----:B------:R-:W-:Y:S01]  /*4670*/  FMUL.FTZ R6, R200, R4 ;  /* 0x00000004c8067220 */ /* 0x000fe20000410000 */
[----:B------:R-:W-:Y:S01]  /*4680*/  F2FP.BF16.PACK_AB R16, R228, R196 ;  /* 0x000000c4e410723e */ /* 0x000fe200000010ff */
[--C-:B--2---:R-:W-:Y:S01]  /*4690*/  FADD.FTZ R10, R10, -R0.reuse ;  /* 0x800000000a0a7221 */ /* 0x104fe20000010000 */
[----:B------:R-:W-:Y:S01]  /*46a0*/  F2FP.BF16.PACK_AB R4, R197, R199 ;  /* 0x000000c7c504723e */ /* 0x000fe200000010ff */
[----:B------:R-:W-:Y:S01]  /*46b0*/  STS [R233+0x1000], R7 ;  /* 0x00100007e9007388 */ /* 0x000fe20000000800 */
[----:B------:R-:W-:Y:S01]  /*46c0*/  F2FP.BF16.PACK_AB R19, R19, R5 ;  /* 0x000000051313723e */ /* 0x000fe200000010ff */
[----:B------:R-:W2:Y:S01]  /*46d0*/  MUFU.EX2 R230, R230 ;  /* 0x000000e600e67308 */ /* 0x000ea20000000800 */
[----:B------:R-:W-:Y:S01]  /*46e0*/  F2FP.BF16.PACK_AB R5, R229, R183 ;  /* 0x000000b7e505723e */ /* 0x000fe200000010ff */
[----:B------:R-:W-:Y:S01]  /*46f0*/  STS [R232+0x2000], R30 ;  /* 0x0020001ee8007388 */ /* 0x000fe20000000800 */
[--C-:B------:R-:W-:Y:S02]  /*4700*/  FADD.FTZ R11, R11, -R0.reuse ;  /* 0x800000000b0b7221 */ /* 0x100fe40000010000 */
[----:B------:R-:W-:Y:S01]  /*4710*/  FMUL.FTZ R10, R181, R10 ;  /* 0x0000000ab50a7220 */ /* 0x000fe20000410000 */
[----:B------:R-:W-:Y:S01]  /*4720*/  STS [R232+0x2400], R18 ;  /* 0x00240012e8007388 */ /* 0x000fe20000000800 */
[----:B------:R-:W-:Y:S02]  /*4730*/  FMUL.FTZ R11, R180, R11 ;  /* 0x0000000bb40b7220 */ /* 0x000fe40000410000 */
[----:B------:R-:W-:Y:S01]  /*4740*/  FMUL.FTZ R38, R196, R38 ;  /* 0x00000026c4267220 */ /* 0x000fe20000410000 */
[----:B------:R-:W-:Y:S01]  /*4750*/  STS [R233+0x2000], R28 ;  /* 0x0020001ce9007388 */ /* 0x000fe20000000800 */
[----:B------:R-:W-:Y:S01]  /*4760*/  FMUL.FTZ R22, R228, R39 ;  /* 0x00000027e4167220 */ /* 0x000fe20000410000 */
[----:B-1----:R-:W-:Y:S02]  /*4770*/  F2FP.BF16.PACK_AB R2, R37, R171 ;  /* 0x000000ab2502723e */ /* 0x002fe400000010ff */
[----:B------:R-:W-:Y:S01]  /*4780*/  STS [R233+0x2400], R16 ;  /* 0x00240010e9007388 */ /* 0x000fe20000000800 */
[----:B------:R-:W-:Y:S01]  /*4790*/  FMUL.FTZ R39, R198, R8 ;  /* 0x00000008c6277220 */ /* 0x000fe20000410000 */
[----:B------:R-:W-:Y:S01]  /*47a0*/  F2FP.BF16.PACK_AB R22, R22, R38 ;  /* 0x000000261616723e */ /* 0x000fe200000010ff */
[--C-:B------:R-:W-:Y:S01]  /*47b0*/  FADD.FTZ R15, R15, -R0.reuse ;  /* 0x800000000f0f7221 */ /* 0x100fe20000010000 */
[----:B------:R2:W-:Y:S01]  /*47c0*/  STS [R232+0x3400], R2 ;  /* 0x00340002e8007388 */ /* 0x0005e20000000800 */
[--C-:B------:R-:W-:Y:S01]  /*47d0*/  FADD.FTZ R14, R14, -R0.reuse ;  /* 0x800000000e0e7221 */ /* 0x100fe20000010000 */
[----:B------:R-:W-:Y:S01]  /*47e0*/  F2FP.BF16.PACK_AB R6, R6, R39 ;  /* 0x000000270606723e */ /* 0x000fe200000010ff */
[----:B------:R-:W-:Y:S01]  /*47f0*/  FMUL.FTZ R38, R201, R12 ;  /* 0x0000000cc9267220 */ /* 0x000fe20000410000 */
[----:B------:R1:W-:Y:S01]  /*4800*/  STS [R232+0x3000], R4 ;  /* 0x00300004e8007388 */ /* 0x0003e20000000800 */
[----:B------:R-:W-:Y:S02]  /*4810*/  FMUL.FTZ R8, R202, R13 ;  /* 0x0000000dca087220 */ /* 0x000fe40000410000 */
[----:B------:R-:W-:Y:S01]  /*4820*/  FMUL.FTZ R14, R173, R14 ;  /* 0x0000000ead0e7220 */ /* 0x000fe20000410000 */
[----:B------:R-:W-:Y:S01]  /*4830*/  STS [R233+0x3000], R5 ;  /* 0x00300005e9007388 */ /* 0x000fe20000000800 */
[--C-:B------:R-:W-:Y:S01]  /*4840*/  FADD.FTZ R27, R27, -R0.reuse ;  /* 0x800000001b1b7221 */ /* 0x100fe20000010000 */
[----:B------:R-:W-:Y:S01]  /*4850*/  F2FP.BF16.PACK_AB R8, R8, R38 ;  /* 0x000000260808723e */ /* 0x000fe200000010ff */
[--C-:B------:R-:W-:Y:S02]  /*4860*/  FADD.FTZ R26, R26, -R0.reuse ;  /* 0x800000001a1a7221 */ /* 0x100fe40000010000 */
[----:B------:R-:W-:Y:S02]  /*4870*/  FMUL.FTZ R24, R199, R24 ;  /* 0x00000018c7187220 */ /* 0x000fe40000410000 */
[----:B------:R-:W-:Y:S02]  /*4880*/  FMUL.FTZ R12, R197, R25 ;  /* 0x00000019c50c7220 */ /* 0x000fe40000410000 */
[--C-:B------:R-:W-:Y:S02]  /*4890*/  FADD.FTZ R35, R35, -R0.reuse ;  /* 0x8000000023237221 */ /* 0x100fe40000010000 */
[----:B------:R-:W-:Y:S01]  /*48a0*/  FMUL.FTZ R26, R171, R26 ;  /* 0x0000001aab1a7220 */ /* 0x000fe20000410000 */
[----:B------:R-:W-:Y:S01]  /*48b0*/  F2FP.BF16.PACK_AB R12, R12, R24 ;  /* 0x000000180c0c723e */ /* 0x000fe200000010ff */
[----:B------:R-:W-:Y:S02]  /*48c0*/  FMUL.FTZ R3, R37, R27 ;  /* 0x0000001b25037220 */ /* 0x000fe40000410000 */
[----:B------:R-:W-:Y:S01]  /*48d0*/  FADD.FTZ R34, R34, -R0 ;  /* 0x8000000022227221 */ /* 0x000fe20000010000 */
[----:B--2---:R-:W-:Y:S01]  /*48e0*/  F2FP.BF16.PACK_AB R2, R230, R36 ;  /* 0x00000024e602723e */ /* 0x004fe200000010ff */
[----:B------:R-:W-:Y:S01]  /*48f0*/  FMUL.FTZ R32, R183, R32 ;  /* 0x00000020b7207220 */ /* 0x000fe20000410000 */
[----:B------:R-:W-:Y:S01]  /*4900*/  F2FP.BF16.PACK_AB R3, R3, R26 ;  /* 0x0000001a0303723e */ /* 0x000fe200000010ff */
[----:B------:R-:W-:Y:S02]  /*4910*/  FMUL.FTZ R13, R229, R33 ;  /* 0x00000021e50d7220 */ /* 0x000fe40000410000 */
[----:B------:R2:W-:Y:S01]  /*4920*/  STS [R233+0x3400], R2 ;  /* 0x00340002e9007388 */ /* 0x0005e20000000800 */
[----:B-1----:R-:W-:Y:S02]  /*4930*/  FMUL.FTZ R4, R172, R15 ;  /* 0x0000000fac047220 */ /* 0x002fe40000410000 */
[----:B------:R-:W-:Y:S01]  /*4940*/  FMUL.FTZ R34, R36, R34 ;  /* 0x0000002224227220 */ /* 0x000fe20000410000 */
[----:B------:R-:W-:Y:S01]  /*4950*/  BAR.SYNC.DEFER_BLOCKING 0x0 ;  /* 0x0000000000007b1d */ /* 0x000fe20000010000 */
[----:B------:R-:W-:Y:S01]  /*4960*/  FMUL.FTZ R0, R230, R35 ;  /* 0x00000023e6007220 */ /* 0x000fe20000410000 */
[----:B------:R-:W-:Y:S02]  /*4970*/  F2FP.BF16.PACK_AB R4, R4, R14 ;  /* 0x0000000e0404723e */ /* 0x000fe400000010ff */
[----:B------:R-:W-:Y:S02]  /*4980*/  F2FP.BF16.PACK_AB R13, R13, R32 ;  /* 0x000000200d0d723e */ /* 0x000fe400000010ff */
[----:B------:R-:W-:Y:S02]  /*4990*/  F2FP.BF16.PACK_AB R0, R0, R34 ;  /* 0x000000220000723e */ /* 0x000fe400000010ff */
[----:B--2---:R-:W-:Y:S01]  /*49a0*/  F2FP.BF16.PACK_AB R2, R11, R10 ;  /* 0x0000000a0b02723e */ /* 0x004fe200000010ff */
        /* <DEDUP_REMOVED lines=11> */
[----:B-1----:R-:W-:Y:S03]  /*4a60*/  IADD3 R2, R222, UR4, RZ ;  /* 0x00000004de027c10 */ /* 0x002fe6000fffe0ff */
        /* <DEDUP_REMOVED lines=8> */
[----:B-1----:R-:W-:Y:S07]  /*4af0*/  SHF.L.U32 R3, R215, 0x1, RZ ;  /* 0x00000001d7037819 */ /* 0x002fee00000006ff */
[----:B------:R-:W1:Y:S01]  /*4b00*/  LDSM.16.MT88.4 R12, [R212+0x20480] ;  /* 0x02048000d40c783b */ /* 0x000e620000004200 */
[----:B------:R-:W-:Y:S02]  /*4b10*/  IADD3 R205, R3, R206, RZ ;  /* 0x000000ce03cd7210 */ /* 0x000fe40007ffe0ff */
[----:B--2---:R-:W-:Y:S05]  /*4b20*/  SHF.L.U32 R0, R222, 0x1, RZ ;  /* 0x00000001de007819 */ /* 0x004fea00000006ff */
        /* <DEDUP_REMOVED lines=95> */
[----:B-12-4-:R-:W2:Y:S01]  /*5120*/  LDL R209, [R1] ;  /* 0x0000000001d17983 */ /* 0x016ea20000100800 */
[----:B------:R-:W-:Y:S01]  /*5130*/  ULDC.64 UR6, c[0x0][0x208] ;  /* 0x0000820000067ab9 */ /* 0x000fe20000000a00 */
[----:B------:R-:W-:Y:S01]  /*5140*/  IMAD.MOV.U32 R7, RZ, RZ, c[0x0][0x208] ;  /* 0x00008200ff077624 */ /* 0x000fe200078e00ff */
[----:B------:R-:W-:Y:S01]  /*5150*/  UIMAD.WIDE.U32 UR18, UR15, UR6, URZ ;  /* 0x000000060f1272a5 */ /* 0x000fe2000f8e003f */
[----:B------:R-:W3:Y:S01]  /*5160*/  LDL.64 R236, [R1+0x10] ;  /* 0x0000100001ec7983 */ /* 0x000ee20000100a00 */
[----:B------:R-:W-:Y:S01]  /*5170*/  IMAD.MOV.U32 R6, RZ, RZ, 0x6 ;  /* 0x00000006ff067424 */ /* 0x000fe200078e00ff */
[----:B------:R-:W-:Y:S01]  /*5180*/  USHF.R.S32.HI UR4, URZ, 0x1f, UR15 ;  /* 0x0000001f3f047899 */ /* 0x000fe2000801140f */
[C---:B------:R-:W-:Y:S01]  /*5190*/  IMAD.SHL.U32 R10, R7.reuse, 0x40, RZ ;  /* 0x00000040070a7824 */ /* 0x040fe200078e00ff */
[----:B------:R-:W4:Y:S01]  /*51a0*/  LDL R207, [R1+0x3c] ;  /* 0x00003c0001cf7983 */ /* 0x000f220000100800 */
[----:B------:R-:W-:Y:S01]  /*51b0*/  MOV R5, UR18 ;  /* 0x0000001200057c02 */ /* 0x000fe20008000f00 */
[----:B------:R-:W-:Y:S01]  /*51c0*/  UIMAD UR4, UR4, UR6, URZ ;  /* 0x00000006040472a4 */ /* 0x000fe2000f8e023f */
[----:B------:R-:W-:Y:S01]  /*51d0*/  IMAD.U32 R4, RZ, RZ, UR18 ;  /* 0x00000012ff047e24 */ /* 0x000fe2000f8e00ff */
[----:B------:R-:W-:Y:S02]  /*51e0*/  SHF.L.U64.HI R7, R7, R6, c[0x0][0x20c] ;  /* 0x0000830007077619 */ /* 0x000fe40000010206 */
[----:B------:R-:W-:Y:S02]  /*51f0*/  UIMAD UR4, UR15, UR7, UR4 ;  /* 0x000000070f0472a4 */ /* 0x000fe4000f8e0204 */
[----:B------:R-:W-:Y:S02]  /*5200*/  USHF.L.U32 UR15, UR15, 0x6, URZ ;  /* 0x000000060f0f7899 */ /* 0x000fe4000800063f */
[----:B------:R-:W-:Y:S04]  /*5210*/  UIADD3 UR4, UR19, UR4, URZ ;  /* 0x0000000413047290 */ /* 0x000fe8000fffe03f */
[----:B------:R-:W-:Y:S02]  /*5220*/  IMAD.U32 R6, RZ, RZ, UR15 ;  /* 0x0000000fff067e24 */ /* 0x000fe4000f8e00ff */
[----:B------:R-:W-:Y:S02]  /*5230*/  IMAD.U32 R3, RZ, RZ, UR4 ;  /* 0x00000004ff037e24 */ /* 0x000fe4000f8e00ff */
[----:B--2---:R-:W-:Y:S02]  /*5240*/  IMAD.MOV.U32 R211, RZ, RZ, R209 ;  /* 0x000000ffffd37224 */ /* 0x004fe400078e00d1 */
[----:B------:R-:W2:Y:S01]  /*5250*/  LDL.64 R208, [R1+0x20] ;  /* 0x0000200001d07983 */ /* 0x000ea20000100a00 */
[----:B---3--:R-:W-:Y:S02]  /*5260*/  LEA R4, P1, R4, R236, 0x7 ;  /* 0x000000ec04047211 */ /* 0x008fe400078238ff */
[----:B------:R-:W-:Y:S02]  /*5270*/  IADD3 R6, -R211, UR14, -R6 ;  /* 0x0000000ed3067c10 */ /* 0x000fe4000fffe906 */
[----:B------:R-:W-:Y:S01]  /*5280*/  LEA.HI.X R5, R5, R237, R3, 0x7, P1 ;  /* 0x000000ed05057211 */ /* 0x000fe200008f3c03 */
[----:B------:R-:W-:Y:S01]  /*5290*/  IMAD.U32 R3, RZ, RZ, UR12 ;  /* 0x0000000cff037e24 */ /* 0x000fe2000f8e00ff */
[C---:B------:R-:W-:Y:S03]  /*52a0*/  IADD3 R8, P2, P1, R10.reuse, 0x80, R4 ;  /* 0x000000800a087810 */ /* 0x040fe6000795e004 */
[----:B----4-:R-:W-:Y:S01]  /*52b0*/  IMAD R3, R3, 0x4000, R207 ;  /* 0x0000400003037824 */ /* 0x010fe200078e02cf */
[C---:B------:R-:W-:Y:S01]  /*52c0*/  IADD3.X R9, R7.reuse, RZ, R5, P2, P1 ;  /* 0x000000ff07097210 */ /* 0x040fe200017e2405 */
[----:B------:R-:W1:Y:S01]  /*52d0*/  S2R R207, SR_TID.X ;  /* 0x0000000000cf7919 */ /* 0x000e620000002100 */
[----:B------:R-:W-:Y:S04]  /*52e0*/  IADD3 R10, P1, R10, R4, RZ ;  /* 0x000000040a0a7210 */ /* 0x000fe80007f3e0ff */
[----:B------:R-:W-:Y:S02]  /*52f0*/  IADD3.X R11, R7, R5, RZ, P1, !PT ;  /* 0x00000005070b7210 */ /* 0x000fe40000ffe4ff */
[C---:B------:R-:W-:Y:S11]  /*5300*/  ISETP.LT.OR P1, PT, R6.reuse, 0x1, P4 ;  /* 0x000000010600780c */ /* 0x040ff60002721670 */
[----:B------:R-:W-:Y:S02]  /*5310*/  @!UPT UIADD3 URZ, URZ, URZ, URZ ;  /* 0x0000003f3f3ff290 */ /* 0x000fe4000fffe03f */
[----:B------:R-:W-:Y:S01]  /*5320*/  @!PT LDS RZ, [RZ] ;  /* 0x00000000fffff984 */ /* 0x000fe20000000800 */
[----:B------:R-:W-:Y:S01]  /*5330*/  @!PT LDS RZ, [RZ] ;  /* 0x00000000fffff984 */ /* 0x000fe20000000800 */
[----:B------:R-:W-:Y:S01]  /*5340*/  @!PT LDS RZ, [RZ] ;  /* 0x00000000fffff984 */ /* 0x000fe20000000800 */
[----:B------:R3:W-:Y:S01]  /*5350*/  LDGSTS.E.BYPASS.LTC128B.128 [R3], [R4.64], !P1 ;  /* 0x0000000004037fae */ /* 0x0007e2000c901d50 */
[C---:B------:R-:W-:Y:S02]  /*5360*/  ISETP.LT.OR P1, PT, R6.reuse, 0x1, P6 ;  /* 0x000000010600780c */ /* 0x040fe40003721670 */
[----:B-1----:R-:W-:Y:S11]  /*5370*/  SHF.L.U32 R207, R207, 0x2, RZ ;  /* 0x00000002cfcf7819 */ /* 0x002ff600000006ff */
[----:B------:R3:W-:Y:S01]  /*5380*/  LDGSTS.E.BYPASS.LTC128B.128 [R3+0x2000], [R4.64+0x80], !P1 ;  /* 0x0200008004037fae */ /* 0x0007e2000c901d50 */
[C---:B------:R-:W-:Y:S11]  /*5390*/  ISETP.LT.OR P1, PT, R6.reuse, 0x21, P4 ;  /* 0x000000210600780c */ /* 0x040ff60002721670 */
[----:B------:R-:W-:Y:S02]  /*53a0*/  @!UPT UIADD3 URZ, URZ, URZ, URZ ;  /* 0x0000003f3f3ff290 */ /* 0x000fe4000fffe03f */
[----:B------:R1:W-:Y:S01]  /*53b0*/  LDGSTS.E.BYPASS.LTC128B.128 [R3+0x1000], [R10.64], !P1 ;  /* 0x010000000a037fae */ /* 0x0003e2000c901d50 */
[----:B------:R-:W-:Y:S01]  /*53c0*/  ISETP.LT.OR P1, PT, R6, 0x21, P6 ;  /* 0x000000210600780c */ /* 0x000fe20003721670 */
[----:B---3--:R-:W-:Y:S11]  /*53d0*/  IMAD.U32 R4, RZ, RZ, UR12 ;  /* 0x0000000cff047e24 */ /* 0x008ff6000f8e00ff */
[----:B------:R-:W-:Y:S01]  /*53e0*/  @!UPT UIADD3 URZ, URZ, URZ, URZ ;  /* 0x0000003f3f3ff290 */ /* 0x000fe2000fffe03f */
[----:B------:R1:W-:Y:S01]  /*53f0*/  LDGSTS.E.BYPASS.LTC128B.128 [R3+0x3000], [R8.64], !P1 ;  /* 0x0300000008037fae */ /* 0x0003e2000c901d50 */
[----:B------:R-:W-:Y:S01]  /*5400*/  MOV R5, UR15 ;  /* 0x0000000f00057c02 */ /* 0x000fe20008000f00 */
[----:B------:R-:W-:Y:S04]  /*5410*/  @!P3 IMAD R4, R4, 0x40, R207 ;  /* 0x000000400404b824 */ /* 0x000fe800078e02cf */
[----:B------:R-:W-:Y:S02]  /*5420*/  @!P3 IMAD.SHL.U32 R6, R4, 0x4, RZ ;  /* 0x000000040406b824 */ /* 0x000fe400078e00ff */
[----:B--2---:R-:W-:Y:S05]  /*5430*/  @!P3 IMAD.WIDE R4, R5, 0x4, R208 ;  /* 0x000000040504b825 */ /* 0x004fea00078e02d0 */
[----:B------:R1:W-:Y:S02]  /*5440*/  @!P3 LDGSTS.E.BYPASS.LTC128B.128 [R6+0x20280], [R4.64] ;  /* 0x202800000406bfae */ /* 0x0003e4000b901d50 */
.L_x_1135:
[-C--:B-12-4-:R-:W-:Y:S01]  /*5450*/  HMMA.16816.F32.BF16 R4, R36, R16.reuse, RZ ;  /* 0x000000102404723c */ /* 0x096fe200000418ff */
[----:B------:R-:W-:Y:S01]  /*5460*/  LDSM.16.MT88.4 R184, [R0+0x1080] ;  /* 0x0010800000b8783b */ /* 0x000fe20000004200 */
[----:B------:R-:W-:Y:S02]  /*5470*/  USHF.L.U32 UR4, UR8, 0xd, URZ ;  /* 0x0000000d08047899 */ /* 0x000fe4000800063f */
[----:B------:R-:W-:Y:S01]  /*5480*/  IMAD.IADD R3, R204, 0x1, R221 ;  /* 0x00000001cc037824 */ /* 0x000fe200078e02dd */
[----:B------:R-:W-:Y:S01]  /*5490*/  UIADD3 UR8, UR8, 0x1, URZ ;  /* 0x0000000108087890 */ /* 0x000fe2000fffe03f */
[----:B------:R-:W-:Y:S01]  /*54a0*/  LDSM.16.MT88.4 R192, [R0+0x5080] ;  /* 0x0050800000c0783b */ /* 0x000fe20000004200 */
[----:B------:R-:W-:Y:S01]  /*54b0*/  UIADD3 UR7, UR5, 0x1, URZ ;  /* 0x0000000105077890 */ /* 0x000fe2000fffe03f */
[C---:B------:R-:W-:Y:S01]  /*54c0*/  HMMA.16816.F32.BF16 R8, R28.reuse, R16, RZ ;  /* 0x000000101c08723c */ /* 0x040fe200000418ff */
[----:B------:R-:W-:Y:S02]  /*54d0*/  UISETP.GE.AND UP0, UPT, UR8, UR9, UPT ;  /* 0x000000090800728c */ /* 0x000fe4000bf06270 */
[----:B------:R-:W1:Y:S01]  /*54e0*/  LDSM.16.M88.4 R180, [R3+0x24480] ;  /* 0x0244800003b4783b */ /* 0x000e620000000200 */
[----:B------:R-:W-:Y:S02]  /*54f0*/  UISETP.GE.AND UP3, UPT, UR5, 0x1, UPT ;  /* 0x000000010500788c */ /* 0x000fe4000bf66270 */
[----:B------:R-:W-:Y:S02]  /*5500*/  UIADD3 UR6, UR13, 0x1, URZ ;  /* 0x000000010d067890 */ /* 0x000fe4000fffe03f */
[-C--:B------:R-:W-:Y:S01]  /*5510*/  HMMA.16816.F32.BF16 R12, R28, R18.reuse, RZ ;  /* 0x000000121c0c723c */ /* 0x080fe200000418ff */
[----:B------:R-:W2:Y:S01]  /*5520*/  LDSM.16.M88.4 R188, [R3+0x25480] ;  /* 0x0254800003bc783b */ /* 0x000ea20000000200 */
[----:B------:R-:W-:Y:S02]  /*5530*/  UISETP.GE.AND UP2, UPT, UR13, 0x1, UPT ;  /* 0x000000010d00788c */ /* 0x000fe4000bf46270 */
[----:B------:R-:W-:Y:S02]  /*5540*/  UISETP.GE.AND UP1, UPT, UR12, 0x1, UPT ;  /* 0x000000010c00788c */ /* 0x000fe4000bf26270 */
[----:B------:R-:W3:Y:S01]  /*5550*/  LDL.64 R208, [R1+0x30] ;  /* 0x0000300001d07983 */ /* 0x000ee20000100a00 */
[----:B------:R-:W-:Y:S01]  /*5560*/  USEL UR5, UR7, URZ, !UP3 ;  /* 0x0000003f07057287 */ /* 0x000fe2000d800000 */
[C---:B------:R-:W-:Y:S01]  /*5570*/  HMMA.16816.F32.BF16 R16, R36.reuse, R18, RZ ;  /* 0x000000122410723c */ /* 0x040fe200000418ff */
[----:B------:R-:W-:Y:S02]  /*5580*/  USEL UR13, UR6, URZ, !UP2 ;  /* 0x0000003f060d7287 */ /* 0x000fe4000d000000 */
[----:B------:R-:W4:Y:S05]  /*5590*/  LDL R207, [R1+0x38] ;  /* 0x0000380001cf7983 */ /* 0x000f2a0000100800 */
[-C--:B------:R-:W-:Y:S01]  /*55a0*/  HMMA.16816.F32.BF16 R20, R36, R168.reuse, RZ ;  /* 0x000000a82414723c */ /* 0x080fe200000418ff */
[----:B------:R-:W0:Y:S07]  /*55b0*/  LDGDEPBAR ;  /* 0x00000000000079af */ /* 0x000e2e0000000000 */
[C---:B------:R-:W-:Y:S08]  /*55c0*/  HMMA.16816.F32.BF16 R24, R28.reuse, R168, RZ ;  /* 0x000000a81c18723c */ /* 0x040ff000000418ff */
[-C--:B------:R-:W-:Y:S08]  /*55d0*/  HMMA.16816.F32.BF16 R28, R28, R170.reuse, RZ ;  /* 0x000000aa1c1c723c */ /* 0x080ff000000418ff */
[----:B------:R-:W-:Y:S01]  /*55e0*/  HMMA.16816.F32.BF16 R32, R36, R170, RZ ;  /* 0x000000aa2420723c */ /* 0x000fe200000418ff */
[----:B------:R-:W-:Y:S07]  /*55f0*/  LDSM.16.MT88.4 R168, [R0+0x1880] ;  /* 0x0018800000a8783b */ /* 0x000fee0000004200 */
[-C--:B------:R-:W-:Y:S08]  /*5600*/  HMMA.16816.F32.BF16 R4, R172, R176.reuse, R4 ;  /* 0x000000b0ac04723c */ /* 0x080ff00000041804 */
[C---:B------:R-:W-:Y:S07]  /*5610*/  HMMA.16816.F32.BF16 R8, R196.reuse, R176, R8 ;  /* 0x000000b0c408723c */ /* 0x040fee0000041808 */
[----:B------:R-:W-:Y:S01]  /*5620*/  IMAD.IADD R176, R206, 0x1, R3 ;  /* 0x00000001ceb07824 */ /* 0x000fe200078e0203 */
[-C--:B------:R-:W-:Y:S04]  /*5630*/  HMMA.16816.F32.BF16 R12, R196, R178.reuse, R12 ;  /* 0x000000b2c40c723c */ /* 0x080fe8000004180c */
[----:B------:R-:W5:Y:S04]  /*5640*/  LDSM.16.M88.4 R36, [R176+0x24480] ;  /* 0x02448000b024783b */ /* 0x000f680000000200 */
[C---:B------:R-:W-:Y:S01]  /*5650*/  HMMA.16816.F32.BF16 R16, R172.reuse, R178, R16 ;  /* 0x000000b2ac10723c */ /* 0x040fe20000041810 */
[----:B------:R-:W2:Y:S07]  /*5660*/  LDSM.16.M88.4 R176, [R176+0x25480] ;  /* 0x02548000b0b0783b */ /* 0x000eae0000000200 */
[-C--:B------:R-:W-:Y:S08]  /*5670*/  HMMA.16816.F32.BF16 R20, R172, R200.reuse, R20 ;  /* 0x000000c8ac14723c */ /* 0x080ff00000041814 */
[C---:B------:R-:W-:Y:S08]  /*5680*/  HMMA.16816.F32.BF16 R24, R196.reuse, R200, R24 ;  /* 0x000000c8c418723c */ /* 0x040ff00000041818 */
[-C--:B------:R-:W-:Y:S01]  /*5690*/  HMMA.16816.F32.BF16 R28, R196, R202.reuse, R28 ;  /* 0x000000cac41c723c */ /* 0x080fe2000004181c */
[----:B------:R-:W5:Y:S07]  /*56a0*/  LDSM.16.MT88.4 R196, [R0+0x5880] ;  /* 0x0058800000c4783b */ /* 0x000f6e0000004200 */
[----:B------:R-:W-:Y:S01]  /*56b0*/  HMMA.16816.F32.BF16 R32, R172, R202, R32 ;  /* 0x000000caac20723c */ /* 0x000fe20000041820 */
[----:B------:R-:W-:Y:S05]  /*56c0*/  LDSM.16.M88.4 R172, [R204+0x26480] ;  /* 0x02648000ccac783b */ /* 0x000fea0000000200 */
[----:B------:R-:W-:Y:S02]  /*56d0*/  LDSM.16.M88.4 R200, [R3+0x27480] ;  /* 0x0274800003c8783b */ /* 0x000fe40000000200 */
[-C--:B-1----:R-:W-:Y:S08]  /*56e0*/  HMMA.16816.F32.BF16 R4, R180, R184.reuse, R4 ;  /* 0x000000b8b404723c */ /* 0x082ff00000041804 */
[C---:B--2---:R-:W-:Y:S08]  /*56f0*/  HMMA.16816.F32.BF16 R8, R188.reuse, R184, R8 ;  /* 0x000000b8bc08723c */ /* 0x044ff00000041808 */
[-C--:B------:R-:W-:Y:S08]  /*5700*/  HMMA.16816.F32.BF16 R12, R188, R186.reuse, R12 ;  /* 0x000000babc0c723c */ /* 0x080ff0000004180c */
[C---:B------:R-:W-:Y:S01]  /*5710*/  HMMA.16816.F32.BF16 R16, R180.reuse, R186, R16 ;  /* 0x000000bab410723c */ /* 0x040fe20000041810 */
[----:B------:R-:W1:Y:S07]  /*5720*/  LDSM.16.MT88.4 R184, [R0+0x2080] ;  /* 0x0020800000b8783b */ /* 0x000e6e0000004200 */
[-C--:B------:R-:W-:Y:S08]  /*5730*/  HMMA.16816.F32.BF16 R20, R180, R192.reuse, R20 ;  /* 0x000000c0b414723c */ /* 0x080ff00000041814 */
[C---:B------:R-:W-:Y:S08]  /*5740*/  HMMA.16816.F32.BF16 R24, R188.reuse, R192, R24 ;  /* 0x000000c0bc18723c */ /* 0x040ff00000041818 */
[-C--:B------:R-:W-:Y:S01]  /*5750*/  HMMA.16816.F32.BF16 R28, R188, R194.reuse, R28 ;  /* 0x000000c2bc1c723c */ /* 0x080fe2000004181c */
[----:B------:R-:W2:Y:S07]  /*5760*/  LDSM.16.M88.4 R188, [R204+0x27480] ;  /* 0x02748000ccbc783b */ /* 0x000eae0000000200 */
[----:B------:R-:W-:Y:S01]  /*5770*/  HMMA.16816.F32.BF16 R32, R180, R194, R32 ;  /* 0x000000c2b420723c */ /* 0x000fe20000041820 */
[----:B------:R-:W1:Y:S05]  /*5780*/  LDSM.16.MT88.4 R180, [R0+0x6080] ;  /* 0x0060800000b4783b */ /* 0x000e6a0000004200 */
[----:B------:R-:W-:Y:S02]  /*5790*/  LDSM.16.M88.4 R192, [R205+0x27480] ;  /* 0x02748000cdc0783b */ /* 0x000fe40000000200 */
[-C--:B-----5:R-:W-:Y:S08]  /*57a0*/  HMMA.16816.F32.BF16 R4, R36, R168.reuse, R4 ;  /* 0x000000a82404723c */ /* 0x0a0ff00000041804 */
[C---:B------:R-:W-:Y:S08]  /*57b0*/  HMMA.16816.F32.BF16 R8, R176.reuse, R168, R8 ;  /* 0x000000a8b008723c */ /* 0x040ff00000041808 */
[-C--:B------:R-:W-:Y:S08]  /*57c0*/  HMMA.16816.F32.BF16 R12, R176, R170.reuse, R12 ;  /* 0x000000aab00c723c */ /* 0x080ff0000004180c */
[C---:B------:R-:W-:Y:S01]  /*57d0*/  HMMA.16816.F32.BF16 R16, R36.reuse, R170, R16 ;  /* 0x000000aa2410723c */ /* 0x040fe20000041810 */
[----:B------:R-:W-:Y:S07]  /*57e0*/  LDSM.16.M88.4 R168, [R205+0x26480] ;  /* 0x02648000cda8783b */ /* 0x000fee0000000200 */
[-C--:B------:R-:W-:Y:S08]  /*57f0*/  HMMA.16816.F32.BF16 R20, R36, R196.reuse, R20 ;  /* 0x000000c42414723c */ /* 0x080ff00000041814 */
[C---:B------:R-:W-:Y:S08]  /*5800*/  HMMA.16816.F32.BF16 R24, R176.reuse, R196, R24 ;  /* 0x000000c4b018723c */ /* 0x040ff00000041818 */
[-C--:B------:R-:W-:Y:S01]  /*5810*/  HMMA.16816.F32.BF16 R28, R176, R198.reuse, R28 ;  /* 0x000000c6b01c723c */ /* 0x080fe2000004181c */
[----:B------:R-:W5:Y:S07]  /*5820*/  LDSM.16.MT88.4 R176, [R0+0x2880] ;  /* 0x0028800000b0783b */ /* 0x000f6e0000004200 */
[----:B------:R-:W-:Y:S01]  /*5830*/  HMMA.16816.F32.BF16 R32, R36, R198, R32 ;  /* 0x000000c62420723c */ /* 0x000fe20000041820 */
[----:B------:R-:W3:Y:S05]  /*5840*/  LDSM.16.MT88.4 R36, [R0+0x6880] ;  /* 0x006880000024783b */ /* 0x000eea0000004200 */
[----:B------:R-:W-:Y:S02]  /*5850*/  LDSM.16.MT88.4 R196, [R0+0x3080] ;  /* 0x0030800000c4783b */ /* 0x000fe40000004200 */
[-C--:B-1----:R-:W-:Y:S08]  /*5860*/  HMMA.16816.F32.BF16 R4, R172, R184.reuse, R4 ;  /* 0x000000b8ac04723c */ /* 0x082ff00000041804 */
[C---:B--2---:R-:W-:Y:S08]  /*5870*/  HMMA.16816.F32.BF16 R8, R188.reuse, R184, R8 ;  /* 0x000000b8bc08723c */ /* 0x044ff00000041808 */
[-C--:B------:R-:W-:Y:S08]  /*5880*/  HMMA.16816.F32.BF16 R12, R188, R186.reuse, R12 ;  /* 0x000000babc0c723c */ /* 0x080ff0000004180c */
[C---:B------:R-:W-:Y:S01]  /*5890*/  HMMA.16816.F32.BF16 R16, R172.reuse, R186, R16 ;  /* 0x000000baac10723c */ /* 0x040fe20000041810 */
[----:B------:R1:W2:Y:S07]  /*58a0*/  LDSM.16.M88.4 R184, [R3+0x26480] ;  /* 0x0264800003b8783b */ /* 0x0002ae0000000200 */
[-C--:B------:R-:W-:Y:S08]  /*58b0*/  HMMA.16816.F32.BF16 R20, R172, R180.reuse, R20 ;  /* 0x000000b4ac14723c */ /* 0x080ff00000041814 */
[C---:B------:R-:W-:Y:S08]  /*58c0*/  HMMA.16816.F32.BF16 R24, R188.reuse, R180, R24 ;  /* 0x000000b4bc18723c */ /* 0x040ff00000041818 */
[-C--:B------:R-:W-:Y:S01]  /*58d0*/  HMMA.16816.F32.BF16 R28, R188, R182.reuse, R28 ;  /* 0x000000b6bc1c723c */ /* 0x080fe2000004181c */
[----:B-1----:R-:W-:Y:S06]  /*58e0*/  IMAD.U32 R3, RZ, RZ, UR4 ;  /* 0x00000004ff037e24 */ /* 0x002fec000f8e00ff */
[----:B------:R-:W-:Y:S01]  /*58f0*/  IADD3 R188, R221, R204, R206 ;  /* 0x000000ccddbc7210 */ /* 0x000fe20007ffe0ce */
[----:B------:R-:W-:Y:S01]  /*5900*/  HMMA.16816.F32.BF16 R32, R172, R182, R32 ;  /* 0x000000b6ac20723c */ /* 0x000fe20000041820 */
[----:B------:R-:W1:Y:S05]  /*5910*/  LDSM.16.MT88.4 R172, [R0+0x7080] ;  /* 0x0070800000ac783b */ /* 0x000e6a0000004200 */
[----:B------:R-:W-:Y:S02]  /*5920*/  LDSM.16.MT88.4 R180, [R0+0x3880] ;  /* 0x0038800000b4783b */ /* 0x000fe40000004200 */
[-C--:B-----5:R-:W-:Y:S08]  /*5930*/  HMMA.16816.F32.BF16 R4, R168, R176.reuse, R4 ;  /* 0x000000b0a804723c */ /* 0x0a0ff00000041804 */
[C---:B------:R-:W-:Y:S08]  /*5940*/  HMMA.16816.F32.BF16 R8, R192.reuse, R176, R8 ;  /* 0x000000b0c008723c */ /* 0x040ff00000041808 */
[-C--:B------:R-:W-:Y:S08]  /*5950*/  HMMA.16816.F32.BF16 R12, R192, R178.reuse, R12 ;  /* 0x000000b2c00c723c */ /* 0x080ff0000004180c */
[C---:B------:R-:W-:Y:S01]  /*5960*/  HMMA.16816.F32.BF16 R16, R168.reuse, R178, R16 ;  /* 0x000000b2a810723c */ /* 0x040fe20000041810 */
[----:B------:R-:W5:Y:S05]  /*5970*/  LDSM.16.M88.4 R176, [R188+0x26480] ;  /* 0x02648000bcb0783b */ /* 0x000f6a0000000200 */
[----:B------:R-:W1:Y:S02]  /*5980*/  LDSM.16.M88.4 R188, [R188+0x27480] ;  /* 0x02748000bcbc783b */ /* 0x000e640000000200 */
[-C--:B---3--:R-:W-:Y:S08]  /*5990*/  HMMA.16816.F32.BF16 R20, R168, R36.reuse, R20 ;  /* 0x00000024a814723c */ /* 0x088ff00000041814 */
[C---:B------:R-:W-:Y:S08]  /*59a0*/  HMMA.16816.F32.BF16 R24, R192.reuse, R36, R24 ;  /* 0x00000024c018723c */ /* 0x040ff00000041818 */
[-C--:B------:R-:W-:Y:S08]  /*59b0*/  HMMA.16816.F32.BF16 R28, R192, R38.reuse, R28 ;  /* 0x00000026c01c723c */ /* 0x080ff0000004181c */
[----:B------:R-:W-:Y:S01]  /*59c0*/  HMMA.16816.F32.BF16 R32, R168, R38, R32 ;  /* 0x00000026a820723c */ /* 0x000fe20000041820 */
[----:B------:R3:W5:Y:S07]  /*59d0*/  LDSM.16.MT88.4 R36, [R0+0x7880] ;  /* 0x007880000024783b */ /* 0x00076e0000004200 */
[-C--:B--2---:R-:W-:Y:S08]  /*59e0*/  HMMA.16816.F32.BF16 R4, R184, R196.reuse, R4 ;  /* 0x000000c4b804723c */ /* 0x084ff00000041804 */
[C---:B------:R-:W-:Y:S08]  /*59f0*/  HMMA.16816.F32.BF16 R8, R200.reuse, R196, R8 ;  /* 0x000000c4c808723c */ /* 0x040ff00000041808 */
[-C--:B------:R-:W-:Y:S04]  /*5a00*/  HMMA.16816.F32.BF16 R12, R200, R198.reuse, R12 ;  /* 0x000000c6c80c723c */ /* 0x080fe8000004180c */
[----:B---3--:R-:W-:Y:S01]  /*5a10*/  IADD3 R0, P1, R208, UR4, RZ ;  /* 0x00000004d0007c10 */ /* 0x008fe2000ff3e0ff */
[----:B------:R-:W-:Y:S03]  /*5a20*/  UIADD3 UR4, UR12, 0x1, URZ ;  /* 0x000000010c047890 */ /* 0x000fe6000fffe03f */
[C---:B------:R-:W-:Y:S01]  /*5a30*/  HMMA.16816.F32.BF16 R16, R184.reuse, R198, R16 ;  /* 0x000000c6b810723c */ /* 0x040fe20000041810 */
[----:B------:R-:W-:Y:S03]  /*5a40*/  USEL UR12, UR4, URZ, !UP1 ;  /* 0x0000003f040c7287 */ /* 0x000fe6000c800000 */
[----:B----4-:R-:W-:Y:S02]  /*5a50*/  LEA.HI.X.SX32 R3, R3, R207, 0x1, P1 ;  /* 0x000000cf03037211 */ /* 0x010fe400008f0eff */
[C---:B------:R-:W-:Y:S02]  /*5a60*/  LEA R168, P1, R0.reuse, c[0x0][0x220], 0x2 ;  /* 0x0000880000a87a11 */ /* 0x040fe400078210ff */
[-C--:B-1----:R-:W-:Y:S04]  /*5a70*/  HMMA.16816.F32.BF16 R20, R184, R172.reuse, R20 ;  /* 0x000000acb814723c */ /* 0x082fe80000041814 */
[----:B------:R-:W-:Y:S02]  /*5a80*/  LEA.HI.X R169, R0, c[0x0][0x224], R3, 0x2, P1 ;  /* 0x0000890000a97a11 */ /* 0x000fe400008f1403 */
[----:B------:R-:W-:Y:S02]  /*5a90*/  PLOP3.LUT P1, PT, PT, PT, UP0, 0x80, 0x0 ;  /* 0x000000000000781c */ /* 0x000fe40003f2f008 */
[C---:B------:R-:W-:Y:S08]  /*5aa0*/  HMMA.16816.F32.BF16 R24, R200.reuse, R172, R24 ;  /* 0x000000acc818723c */ /* 0x040ff00000041818 */
[-C--:B------:R-:W-:Y:S08]  /*5ab0*/  HMMA.16816.F32.BF16 R28, R200, R174.reuse, R28 ;  /* 0x000000aec81c723c */ /* 0x080ff0000004181c */
[----:B------:R-:W-:Y:S01]  /*5ac0*/  HMMA.16816.F32.BF16 R32, R184, R174, R32 ;  /* 0x000000aeb820723c */ /* 0x000fe20000041820 */
[----:B------:R-:W-:Y:S07]  /*5ad0*/  LDSM.16.MT88.4 R172, [R212+0x26c80] ;  /* 0x026c8000d4ac783b */ /* 0x000fee0000004200 */
[-C--:B-----5:R-:W-:Y:S08]  /*5ae0*/  HMMA.16816.F32.BF16 R4, R176, R180.reuse, R4 ;  /* 0x000000b4b004723c */ /* 0x0a0ff00000041804 */
[C---:B------:R-:W-:Y:S08]  /*5af0*/  HMMA.16816.F32.BF16 R8, R188.reuse, R180, R8 ;  /* 0x000000b4bc08723c */ /* 0x040ff00000041808 */
[-C--:B------:R-:W-:Y:S07]  /*5b00*/  HMMA.16816.F32.BF16 R12, R188, R182.reuse, R12 ;  /* 0x000000b6bc0c723c */ /* 0x080fee000004180c */
[----:B------:R-:W-:Y:S01]  /*5b10*/  RED.E.ADD.F32.FTZ.RN.STRONG.GPU [R168.64], R4 ;  /* 0x00000004a800798e */ /* 0x000fe2000c10e790 */
[C---:B------:R-:W-:Y:S04]  /*5b20*/  HMMA.16816.F32.BF16 R16, R176.reuse, R182, R16 ;  /* 0x000000b6b010723c */ /* 0x040fe80000041810 */
[----:B------:R-:W-:Y:S04]  /*5b30*/  RED.E.ADD.F32.FTZ.RN.STRONG.GPU [R168.64+0x400], R5 ;  /* 0x00040005a800798e */ /* 0x000fe8000c10e790 */
[-C--:B------:R-:W-:Y:S01]  /*5b40*/  HMMA.16816.F32.BF16 R20, R176, R36.reuse, R20 ;  /* 0x00000024b014723c */ /* 0x080fe20000041814 */
        /* <DEDUP_REMOVED lines=34> */
[----:B------:R-:W-:Y:S05]  /*5d70*/  LDSM.16.MT88.4 R180, [R212+0x27c80] ;  /* 0x027c8000d4b4783b */ /* 0x000fea0000004200 */
[----:B------:R-:W-:Y:S01]  /*5d80*/  RED.E.ADD.F32.FTZ.RN.STRONG.GPU [R168.64+0x5c00], R27 ;  /* 0x005c001ba800798e */ /* 0x000fe2000c10e790 */
[C---:B-1----:R-:W-:Y:S04]  /*5d90*/  HMMA.16816.F32.BF16 R116, R20.reuse, R8, R116 ;  /* 0x000000081474723c */ /* 0x042fe80000041874 */
[----:B------:R-:W1:Y:S05]  /*5da0*/  LDSM.16.MT88.4 R24, [R2+0x12080] ;  /* 0x012080000218783b */ /* 0x000e6a0000004200 */
[----:B------:R-:W-:Y:S01]  /*5db0*/  RED.E.ADD.F32.FTZ.RN.STRONG.GPU [R168.64+0x6000], R32 ;  /* 0x00600020a800798e */ /* 0x000fe2000c10e790 */
[-C--:B------:R-:W-:Y:S04]  /*5dc0*/  HMMA.16816.F32.BF16 R120, R20, R10.reuse, R120 ;  /* 0x0000000a1478723c */ /* 0x080fe80000041878 */
[----:B------:R-:W-:Y:S04]  /*5dd0*/  RED.E.ADD.F32.FTZ.RN.STRONG.GPU [R168.64+0x6400], R33 ;  /* 0x00640021a800798e */ /* 0x000fe8000c10e790 */
[-C--:B------:R-:W-:Y:S01]  /*5de0*/  HMMA.16816.F32.BF16 R124, R16, R10.reuse, R124 ;  /* 0x0000000a107c723c */ /* 0x080fe2000004187c */
[----:B------:R-:W-:Y:S05]  /*5df0*/  RED.E.ADD.F32.FTZ.RN.STRONG.GPU [R168.64+0x6800], R34 ;  /* 0x00680022a800798e */ /* 0x000fea000c10e790 */
[----:B------:R-:W-:Y:S02]  /*5e00*/  RED.E.ADD.F32.FTZ.RN.STRONG.GPU [R168.64+0x6c00], R35 ;  /* 0x006c0023a800798e */ /* 0x000fe4000c10e790 */
[-C--:B------:R-:W-:Y:S03]  /*5e10*/  HMMA.16816.F32.BF16 R128, R12, R10.reuse, R128 ;  /* 0x0000000a0c80723c */ /* 0x080fe60000041880 */
[----:B------:R-:W2:Y:S05]  /*5e20*/  LDSM.16.MT88.4 R32, [R213+0x24c80] ;  /* 0x024c8000d520783b */ /* 0x000eaa0000004200 */
[C---:B------:R-:W-:Y:S01]  /*5e30*/  HMMA.16816.F32.BF16 R132, R4.reuse, R10, R132 ;  /* 0x0000000a0484723c */ /* 0x040fe20000041884 */
[----:B------:R-:W-:Y:S05]  /*5e40*/  LDSM.16.MT88.4 R8, [R2+0x12880] ;  /* 0x012880000208783b */ /* 0x000fea0000004200 */
[----:B------:R-:W-:Y:S02]  /*5e50*/  RED.E.ADD.F32.FTZ.RN.STRONG.GPU [R168.64+0x7000], R28 ;  /* 0x0070001ca800798e */ /* 0x000fe4000c10e790 */
[-C--:B-1----:R-:W-:Y:S03]  /*5e60*/  HMMA.16816.F32.BF16 R136, R4, R24.reuse, R136 ;  /* 0x000000180488723c */ /* 0x082fe60000041888 */
[----:B------:R-:W-:Y:S05]  /*5e70*/  RED.E.ADD.F32.FTZ.RN.STRONG.GPU [R168.64+0x7400], R29 ;  /* 0x0074001da800798e */ /* 0x000fea000c10e790 */
[----:B------:R-:W-:Y:S01]  /*5e80*/  RED.E.ADD.F32.FTZ.RN.STRONG.GPU [R168.64+0x7800], R30 ;  /* 0x0078001ea800798e */ /* 0x000fe2000c10e790 */
[-C--:B------:R-:W-:Y:S04]  /*5e90*/  HMMA.16816.F32.BF16 R140, R12, R24.reuse, R140 ;  /* 0x000000180c8c723c */ /* 0x080fe8000004188c */
[----:B------:R-:W-:Y:S04]  /*5ea0*/  RED.E.ADD.F32.FTZ.RN.STRONG.GPU [R168.64+0x7c00], R31 ;  /* 0x007c001fa800798e */ /* 0x000fe8000c10e790 */
[-C--:B------:R-:W-:Y:S01]  /*5eb0*/  HMMA.16816.F32.BF16 R144, R16, R24.reuse, R144 ;  /* 0x000000181090723c */ /* 0x080fe20000041890 */
[----:B------:R-:W1:Y:S05]  /*5ec0*/  LDSM.16.MT88.4 R168, [R212+0x24c80] ;  /* 0x024c8000d4a8783b */ /* 0x000e6a0000004200 */
[----:B------:R-:W3:Y:S02]  /*5ed0*/  LDSM.16.MT88.4 R28, [R213+0x26c80] ;  /* 0x026c8000d51c783b */ /* 0x000ee40000004200 */
        /* <DEDUP_REMOVED lines=10> */
[-C--:B--2---:R-:W-:Y:S08]  /*5f80*/  HMMA.16816.F32.BF16 R104, R32, R36.reuse, R104 ;  /* 0x000000242068723c */ /* 0x084ff00000041868 */
[-C--:B-1----:R-:W-:Y:S08]  /*5f90*/  HMMA.16816.F32.BF16 R108, R168, R36.reuse, R108 ;  /* 0x00000024a86c723c */ /* 0x082ff0000004186c */
[-C--:B---3--:R-:W-:Y:S08]  /*5fa0*/  HMMA.16816.F32.BF16 R112, R28, R36.reuse, R112 ;  /* 0x000000241c70723c */ /* 0x088ff00000041870 */
        /* <DEDUP_REMOVED lines=116> */
.L_x_1131:
[----:B------:R-:W-:Y:S05]  /*66f0*/  @P0 BRA `(.L_x_1137) ;  /* 0x00001ec000000947 */ /* 0x000fea0003800000 */
[----:B------:R-:W2:Y:S01]  /*6700*/  LDL R105, [R1+0x44] ;  /* 0x0000440001697983 */ /* 0x000ea20000100800 */
[----:B------:R-:W-:Y:S02]  /*6710*/  F2FP.BF16.PACK_AB R40, R41, R40 ;  /* 0x000000282928723e */ /* 0x000fe400000010ff */
[----:B------:R-:W-:Y:S01]  /*6720*/  F2FP.BF16.PACK_AB R42, R43, R42 ;  /* 0x0000002a2b2a723e */ /* 0x000fe200000010ff */
[----:B------:R-:W3:Y:S01]  /*6730*/  S2R R36, SR_TID.X ;  /* 0x0000000000247919 */ /* 0x000ee20000002100 */
        /* <DEDUP_REMOVED lines=12> */
[----:B---3--:R-:W-:Y:S02]  /*6800*/  SHF.R.S32.HI R35, RZ, 0x1f, R36 ;  /* 0x0000001fff237819 */ /* 0x008fe40000011424 */
[----:B------:R-:W-:Y:S02]  /*6810*/  F2FP.BF16.PACK_AB R56, R57, R56 ;  /* 0x000000383938723e */ /* 0x000fe400000010ff */
[----:B------:R-:W-:-:S02]  /*6820*/  LEA.HI R5, R35, R36, RZ, 0x2 ;  /* 0x0000002423057211 */ /* 0x000fc400078f10ff */
[CC--:B-1----:R-:W-:Y:S02]  /*6830*/  LEA.HI R2, R35.reuse, R36.reuse, RZ, 0x5 ;  /* 0x0000002423027211 */ /* 0x0c2fe400078f28ff */
[--C-:B------:R-:W-:Y:S02]  /*6840*/  SHF.R.S32.HI R7, RZ, 0x2, R5.reuse ;  /* 0x00000002ff077819 */ /* 0x100fe40000011405 */
[----:B------:R-:W-:Y:S02]  /*6850*/  SHF.R.S32.HI R0, RZ, 0x1f, R5 ;  /* 0x0000001fff007819 */ /* 0x000fe40000011405 */
[----:B------:R-:W-:Y:S02]  /*6860*/  SHF.R.S32.HI R3, RZ, 0x5, R2 ;  /* 0x00000005ff037819 */ /* 0x000fe40000011402 */
[----:B------:R-:W-:Y:S02]  /*6870*/  LEA.HI R0, R0, R7, RZ, 0x3 ;  /* 0x0000000700007211 */ /* 0x000fe400078f18ff */
[----:B------:R-:W-:-:S02]  /*6880*/  LEA.HI R6, R35, R36, RZ, 0x6 ;  /* 0x0000002423067211 */ /* 0x000fc400078f30ff */
[----:B------:R-:W-:Y:S02]  /*6890*/  LOP3.LUT R0, R0, 0xfffffff8, RZ, 0xc0, !PT ;  /* 0xfffffff800007812 */ /* 0x000fe400078ec0ff */
[----:B------:R-:W-:Y:S02]  /*68a0*/  SHF.R.U32.HI R6, RZ, 0x3, R6 ;  /* 0x00000003ff067819 */ /* 0x000fe40000011606 */
[----:B------:R-:W-:Y:S01]  /*68b0*/  LOP3.LUT R5, R5, 0x3ffffffc, RZ, 0xc0, !PT ;  /* 0x3ffffffc05057812 */ /* 0x000fe200078ec0ff */
[----:B------:R-:W-:Y:S01]  /*68c0*/  IMAD.IADD R7, R7, 0x1, -R0 ;  /* 0x0000000107077824 */ /* 0x000fe200078e0a00 */
[----:B------:R-:W-:Y:S02]  /*68d0*/  LEA.HI R0, R2, R3, RZ, 0x1 ;  /* 0x0000000302007211 */ /* 0x000fe400078f08ff */
[----:B------:R-:W-:Y:S01]  /*68e0*/  F2FP.BF16.PACK_AB R58, R59, R58 ;  /* 0x0000003a3b3a723e */ /* 0x000fe200000010ff */
[----:B------:R-:W-:Y:S01]  /*68f0*/  IMAD.SHL.U32 R2, R7, 0x40, RZ ;  /* 0x0000004007027824 */ /* 0x000fe200078e00ff */
[----:B------:R-:W-:-:S02]  /*6900*/  LOP3.LUT R4, R0, 0x1ffffe, RZ, 0xc0, !PT ;  /* 0x001ffffe00047812 */ /* 0x000fc400078ec0ff */
[----:B------:R-:W-:Y:S02]  /*6910*/  LOP3.LUT P0, RZ, R7, 0x4, RZ, 0xc0, !PT ;  /* 0x0000000407ff7812 */ /* 0x000fe4000780c0ff */
[----:B------:R-:W-:Y:S01]  /*6920*/  LOP3.LUT R0, R2, 0x1c0, RZ, 0xc0, !PT ;  /* 0x000001c002007812 */ /* 0x000fe200078ec0ff */
[----:B------:R-:W-:Y:S01]  /*6930*/  IMAD.IADD R3, R3, 0x1, -R4 ;  /* 0x0000000103037824 */ /* 0x000fe200078e0a04 */
[----:B------:R-:W-:Y:S01]  /*6940*/  F2FP.BF16.PACK_AB R72, R73, R72 ;  /* 0x000000484948723e */ /* 0x000fe200000010ff */
[----:B------:R-:W-:Y:S01]  /*6950*/  IMAD.IADD R2, R36, 0x1, -R5 ;  /* 0x0000000124027824 */ /* 0x000fe200078e0a05 */
[----:B------:R-:W-:Y:S02]  /*6960*/  LOP3.LUT R4, R0, 0x18, R6, 0xf8, !PT ;  /* 0x0000001800047812 */ /* 0x000fe400078ef806 */
[----:B------:R-:W-:Y:S01]  /*6970*/  SHF.R.U32.HI R0, RZ, 0x3, R0 ;  /* 0x00000003ff007819 */ /* 0x000fe20000011600 */
[----:B------:R-:W-:Y:S01]  /*6980*/  IMAD R2, R3, 0x200, R2 ;  /* 0x0000020003027824 */ /* 0x000fe200078e0202 */
[----:B------:R-:W-:-:S02]  /*6990*/  F2FP.BF16.PACK_AB R74, R75, R74 ;  /* 0x0000004a4b4a723e */ /* 0x000fc400000010ff */
[----:B------:R-:W-:Y:S02]  /*69a0*/  LOP3.LUT R0, R4, R0, RZ, 0x3c, !PT ;  /* 0x0000000004007212 */ /* 0x000fe400078e3cff */
[----:B------:R-:W-:Y:S02]  /*69b0*/  F2FP.BF16.PACK_AB R100, R101, R100 ;  /* 0x000000646564723e */ /* 0x000fe400000010ff */
[----:B------:R-:W-:Y:S01]  /*69c0*/  F2FP.BF16.PACK_AB R102, R103, R102 ;  /* 0x000000666766723e */ /* 0x000fe200000010ff */
[----:B------:R-:W-:Y:S01]  /*69d0*/  IMAD.U32 R0, R2, 0x2, R0 ;  /* 0x0000000202007824 */ /* 0x000fe200078e0000 */
[----:B------:R-:W-:Y:S02]  /*69e0*/  F2FP.BF16.PACK_AB R76, R77, R76 ;  /* 0x0000004c4d4c723e */ /* 0x000fe400000010ff */
[----:B------:R-:W-:Y:S01]  /*69f0*/  F2FP.BF16.PACK_AB R78, R79, R78 ;  /* 0x0000004e4f4e723e */ /* 0x000fe200000010ff */
[----:B------:R-:W-:Y:S01]  /*6a00*/  IMAD.SHL.U32 R0, R0, 0x2, RZ ;  /* 0x0000000200007824 */ /* 0x000fe200078e00ff */
[----:B------:R-:W-:Y:S01]  /*6a10*/  BAR.SYNC.DEFER_BLOCKING 0x1, 0x100 ;  /* 0x0044000000007b1d */ /* 0x000fe20000010000 */
[----:B------:R-:W-:-:S02]  /*6a20*/  F2FP.BF16.PACK_AB R96, R97, R96 ;  /* 0x000000606160723e */ /* 0x000fc400000010ff */
[----:B------:R-:W-:Y:S02]  /*6a30*/  F2FP.BF16.PACK_AB R98, R99, R98 ;  /* 0x000000626362723e */ /* 0x000fe400000010ff */
[C---:B------:R-:W-:Y:S02]  /*6a40*/  IADD3 R2, R0.reuse, 0x40, RZ ;  /* 0x0000004000027810 */ /* 0x040fe40007ffe0ff */
[----:B------:R-:W-:Y:S02]  /*6a50*/  @P0 IADD3 R2, R0, -0x40, RZ ;  /* 0xffffffc000020810 */ /* 0x000fe40007ffe0ff */
[----:B------:R-:W-:Y:S02]  /*6a60*/  F2FP.BF16.PACK_AB R80, R81, R80 ;  /* 0x000000505150723e */ /* 0x000fe400000010ff */
[----:B------:R-:W-:Y:S02]  /*6a70*/  F2FP.BF16.PACK_AB R82, R83, R82 ;  /* 0x000000525352723e */ /* 0x000fe400000010ff */
[----:B------:R-:W-:-:S02]  /*6a80*/  F2FP.BF16.PACK_AB R92, R93, R92 ;  /* 0x0000005c5d5c723e */ /* 0x000fc400000010ff */
[----:B------:R-:W-:Y:S02]  /*6a90*/  F2FP.BF16.PACK_AB R94, R95, R94 ;  /* 0x0000005e5f5e723e */ /* 0x000fe400000010ff */
[----:B------:R-:W-:Y:S02]  /*6aa0*/  F2FP.BF16.PACK_AB R84, R85, R84 ;  /* 0x000000545554723e */ /* 0x000fe400000010ff */
[----:B------:R-:W-:Y:S02]  /*6ab0*/  F2FP.BF16.PACK_AB R86, R87, R86 ;  /* 0x000000565756723e */ /* 0x000fe400000010ff */
        /* <DEDUP_REMOVED lines=34> */
[----:B-----5:R-:W-:Y:S01]  /*6ce0*/  F2FP.BF16.PACK_AB R15, R143, R142 ;  /* 0x0000008e8f0f723e */ /* 0x020fe200000010ff */
        /* <DEDUP_REMOVED lines=16> */
[----:B------:R-:W-:-:S03]  /*6df0*/  ISETP.NE.U32.AND P0, PT, RZ, c[0x0][0x358], PT ;  /* 0x0000d600ff007a0c */ /* 0x000fc60003f05070 */
[----:B------:R-:W-:Y:S01]  /*6e00*/  STS [R0+0xc480], R74 ;  /* 0x00c4804a00007388 */ /* 0x000fe20000000800 */
[----:B------:R-:W-:Y:S02]  /*6e10*/  ISETP.NE.AND.EX P1, PT, RZ, c[0x0][0x35c], PT, P0 ;  /* 0x0000d700ff007a0c */ /* 0x000fe40003f25300 */
[----:B------:R-:W-:Y:S01]  /*6e20*/  ISETP.NE.U32.AND P0, PT, RZ, c[0x0][0x360], PT ;  /* 0x0000d800ff007a0c */ /* 0x000fe20003f05070 */
[----:B------:R-:W-:Y:S03]  /*6e30*/  STS [R2+0xc080], R100 ;  /* 0x00c0806402007388 */ /* 0x000fe60000000800 */
        /* <DEDUP_REMOVED lines=43> */
[----:B-1----:R-:W-:-:S03]  /*70f0*/  IMAD.MOV.U32 R6, RZ, RZ, 0x4 ;  /* 0x00000004ff067424 */ /* 0x002fc600078e00ff */
[----:B------:R-:W-:Y:S04]  /*7100*/  STS [R0+0x7480], R12 ;  /* 0x0074800c00007388 */ /* 0x000fe80000000800 */
[----:B------:R-:W-:Y:S04]  /*7110*/  STS [R2+0x7080], R11 ;  /* 0x0070800b02007388 */ /* 0x000fe80000000800 */
[----:B------:R1:W-:Y:S01]  /*7120*/  STS [R2+0x7480], R10 ;  /* 0x0074800a02007388 */ /* 0x0003e20000000800 */
[----:B------:R-:W-:Y:S02]  /*7130*/  IMAD.MOV.U32 R8, RZ, RZ, c[0x0][0x2f0] ;  /* 0x0000bc00ff087624 */ /* 0x000fe400078e00ff */
        /* <DEDUP_REMOVED lines=13> */
.L_x_1138:
[CC--:B-1----:R-:W-:Y:S01]  /*7210*/  LEA.HI R2, R35.reuse, R36.reuse, RZ, 0x4 ;  /* 0x0000002423027211 */ /* 0x0c2fe200078f20ff */
[----:B------:R-:W1:Y:S01]  /*7220*/  S2R R9, SR_CTAID.X ;  /* 0x0000000000097919 */ /* 0x000e620000002500 */
[----:B------:R-:W-:Y:S01]  /*7230*/  LEA.HI R4, R35, R36, RZ, 0x7 ;  /* 0x0000002423047211 */ /* 0x000fe200078f38ff */
[----:B------:R-:W-:Y:S01]  /*7240*/  BSSY B0, `(.L_x_1139) ;  /* 0x0000041000007945 */ /* 0x000fe20003800000 */
[----:B------:R-:W-:Y:S01]  /*7250*/  LOP3.LUT R0, R2, 0xfffffff0, RZ, 0xc0, !PT ;  /* 0xfffffff002007812 */ /* 0x000fe200078ec0ff */
[----:B------:R-:W2:Y:S01]  /*7260*/  S2R R31, SR_CTAID.Y ;  /* 0x00000000001f7919 */ /* 0x000ea20000002600 */
[----:B------:R-:W-:Y:S01]  /*7270*/  SHF.R.S32.HI R14, RZ, 0x4, R2 ;  /* 0x00000004ff0e7819 */ /* 0x000fe20000011402 */
[----:B------:R-:W-:Y:S01]  /*7280*/  IMAD.SHL.U32 R4, R4, 0x4, RZ ;  /* 0x0000000404047824 */ /* 0x000fe200078e00ff */
[----:B------:R-:W-:Y:S01]  /*7290*/  SEL R28, R105, RZ, !P1 ;  /* 0x000000ff691c7207 */ /* 0x000fe20004800000 */
[----:B------:R-:W-:Y:S01]  /*72a0*/  IMAD.IADD R0, R36, 0x1, -R0 ;  /* 0x0000000124007824 */ /* 0x000fe200078e0a00 */
[C---:B------:R-:W-:Y:S01]  /*72b0*/  IADD3 R6, P0, R14.reuse, R6, RZ ;  /* 0x000000060e067210 */ /* 0x040fe20007f1e0ff */
[----:B------:R-:W-:-:S02]  /*72c0*/  IMAD.SHL.U32 R2, R14, 0x40, RZ ;  /* 0x000000400e027824 */ /* 0x000fc400078e00ff */
[----:B------:R-:W-:Y:S01]  /*72d0*/  IMAD.SHL.U32 R12, R0, 0x8, RZ ;  /* 0x00000008000c7824 */ /* 0x000fe200078e00ff */
[----:B------:R-:W-:Y:S02]  /*72e0*/  SHF.R.S32.HI R3, RZ, 0x1f, R0 ;  /* 0x0000001fff037819 */ /* 0x000fe40000011400 */
[----:B------:R-:W-:Y:S02]  /*72f0*/  LOP3.LUT R2, R2, 0x1c0, RZ, 0xc0, !PT ;  /* 0x000001c002027812 */ /* 0x000fe400078ec0ff */
[----:B------:R-:W-:Y:S02]  /*7300*/  LEA.HI R3, R3, R0, RZ, 0x3 ;  /* 0x0000000003037211 */ /* 0x000fe400078f18ff */
[----:B------:R-:W-:Y:S02]  /*7310*/  LOP3.LUT R5, R2, 0x38, R12, 0xf8, !PT ;  /* 0x0000003802057812 */ /* 0x000fe400078ef80c */
[----:B------:R-:W-:Y:S01]  /*7320*/  SHF.R.U32.HI R0, RZ, 0x3, R2 ;  /* 0x00000003ff007819 */ /* 0x000fe20000011602 */
[----:B------:R-:W-:Y:S01]  /*7330*/  IMAD.SHL.U32 R2, R3, 0x400, RZ ;  /* 0x0000040003027824 */ /* 0x000fe200078e00ff */
[----:B------:R-:W-:-:S02]  /*7340*/  LOP3.LUT R3, R4, 0x7ffffe00, RZ, 0xc0, !PT ;  /* 0x7ffffe0004037812 */ /* 0x000fc400078ec0ff */
[----:B------:R-:W-:Y:S01]  /*7350*/  LOP3.LUT R0, R5, R0, RZ, 0x3c, !PT ;  /* 0x0000000005007212 */ /* 0x000fe200078e3cff */
[----:B-1---5:R-:W-:Y:S01]  /*7360*/  IMAD R5, R9, -0x80, R8 ;  /* 0xffffff8009057824 */ /* 0x022fe200078e0208 */
[----:B------:R-:W-:Y:S02]  /*7370*/  LOP3.LUT R2, R2, 0x7fffe000, RZ, 0xc0, !PT ;  /* 0x7fffe00002027812 */ /* 0x000fe400078ec0ff */
[----:B--2---:R-:W-:Y:S02]  /*7380*/  SHF.R.S32.HI R84, RZ, 0x1f, R31 ;  /* 0x0000001fff547819 */ /* 0x004fe4000001141f */
[----:B------:R-:W-:Y:S02]  /*7390*/  IADD3 R0, R0, R2, R3 ;  /* 0x0000000200007210 */ /* 0x000fe40007ffe003 */
[----:B------:R-:W-:Y:S01]  /*73a0*/  IMNMX R15, R5, 0x80, PT ;  /* 0x00000080050f7817 */ /* 0x000fe20003800200 */
[----:B------:R-:W-:Y:S01]  /*73b0*/  IMAD R2, R84, c[0x0][0x338], RZ ;  /* 0x0000ce0054027a24 */ /* 0x000fe200078e02ff */
[----:B------:R-:W-:Y:S01]  /*73c0*/  SHF.R.S32.HI R13, RZ, 0x1f, R12 ;  /* 0x0000001fff0d7819 */ /* 0x000fe2000001140c */
[----:B------:R-:W-:Y:S01]  /*73d0*/  IMAD.SHL.U32 R0, R0, 0x2, RZ ;  /* 0x0000000200007824 */ /* 0x000fe200078e00ff */
[C---:B------:R-:W-:Y:S01]  /*73e0*/  ISETP.GE.AND P2, PT, R14.reuse, R15, PT ;  /* 0x0000000f0e00720c */ /* 0x040fe20003f46270 */
[C---:B------:R-:W-:Y:S01]  /*73f0*/  IMAD R8, R31.reuse, c[0x0][0x33c], R2 ;  /* 0x0000cf001f087a24 */ /* 0x040fe200078e0202 */
[----:B------:R-:W-:Y:S01]  /*7400*/  SHF.R.S32.HI R4, RZ, 0x1f, R105 ;  /* 0x0000001fff047819 */ /* 0x000fe20000011469 */
[----:B------:R-:W-:Y:S01]  /*7410*/  IMAD.WIDE.U32 R2, R31, c[0x0][0x338], R12 ;  /* 0x0000ce001f027a25 */ /* 0x000fe200078e000c */
[----:B------:R1:W2:Y:S01]  /*7420*/  LDS.128 R20, [R0+0x8880] ;  /* 0x0088800000147984 */ /* 0x0002a20000000c00 */
[----:B------:R-:W-:-:S02]  /*7430*/  LEA.HI.X.SX32 R7, R14, R7, 0x1, P0 ;  /* 0x000000070e077211 */ /* 0x000fc400000f0eff */
[----:B------:R-:W-:Y:S01]  /*7440*/  ISETP.GE.OR P0, PT, R12, c[0x0][0x324], P2 ;  /* 0x0000c9000c007a0c */ /* 0x000fe20001706670 */
[----:B------:R1:W3:Y:S01]  /*7450*/  LDS.128 R24, [R0+0x9080] ;  /* 0x0090800000187984 */ /* 0x0002e20000000c00 */
[----:B------:R-:W-:Y:S01]  /*7460*/  SEL R29, R4, RZ, !P1 ;  /* 0x000000ff041d7207 */ /* 0x000fe20004800000 */
[----:B------:R-:W-:Y:S01]  /*7470*/  IMAD.IADD R3, R3, 0x1, R8 ;  /* 0x0000000103037824 */ /* 0x000fe200078e0208 */
[----:B------:R-:W-:Y:S01]  /*7480*/  P2R R30, PR, RZ, 0x4 ;  /* 0x00000004ff1e7803 */ /* 0x000fe20000000000 */
[----:B------:R1:W4:Y:S01]  /*7490*/  LDS.128 R32, [R0+0x9880] ;  /* 0x0098800000207984 */ /* 0x0003220000000c00 */
[----:B------:R-:W-:-:S03]  /*74a0*/  IMAD.WIDE R6, R9, 0x80, R6 ;  /* 0x0000008009067825 */ /* 0x000fc600078e0206 */
[----:B------:R1:W1:Y:S01]  /*74b0*/  LDS.128 R36, [R0+0xa080] ;  /* 0x00a0800000247984 */ /* 0x0002620000000c00 */
[----:B------:R-:W-:Y:S02]  /*74c0*/  IMAD R4, R29, c[0x0][0x340], RZ ;  /* 0x0000d0001d047a24 */ /* 0x000fe400078e02ff */
[C---:B------:R-:W-:Y:S01]  /*74d0*/  IMAD.WIDE.U32 R10, R28.reuse, c[0x0][0x340], R2 ;  /* 0x0000d0001c0a7a25 */ /* 0x040fe200078e0002 */
[----:B------:R1:W1:Y:S03]  /*74e0*/  LDS.128 R40, [R0+0xa880] ;  /* 0x00a8800000287984 */ /* 0x0002660000000c00 */
        /* <DEDUP_REMOVED lines=13> */
[----:B--234-:R2:W3:Y:S01]  /*75c0*/  LDS.128 R16, [R0+0x8080] ;  /* 0x0080800000107984 */ /* 0x01c4e20000000c00 */
[----:B------:R-:W-:-:S05]  /*75d0*/  MOV R8, R10 ;  /* 0x0000000a00087202 */ /* 0x000fca0000000f00 */
[----:B------:R-:W-:-:S05]  /*75e0*/  IMAD.WIDE.U32 R2, R6, c[0x0][0x330], R8 ;  /* 0x0000cc0006027a25 */ /* 0x000fca00078e0008 */
[----:B------:R-:W-:Y:S01]  /*75f0*/  LEA R4, P0, R2, c[0x0][0x318], 0x1 ;  /* 0x0000c60002047a11 */ /* 0x000fe200078008ff */
[----:B-12---:R-:W-:-:S04]  /*7600*/  IMAD R0, R7, c[0x0][0x330], RZ ;  /* 0x0000cc0007007a24 */ /* 0x006fc800078e02ff */
[----:B------:R-:W-:-:S05]  /*7610*/  IMAD R0, R6, c[0x0][0x334], R0 ;  /* 0x0000cd0006007a24 */ /* 0x000fca00078e0200 */
[----:B------:R-:W-:-:S04]  /*7620*/  IADD3 R0, R3, R0, RZ ;  /* 0x0000000003007210 */ /* 0x000fc80007ffe0ff */
[----:B------:R-:W-:-:S05]  /*7630*/  LEA.HI.X R5, R2, c[0x0][0x31c], R0, 0x1, P0 ;  /* 0x0000c70002057a11 */ /* 0x000fca00000f0c00 */
[----:B---3--:R1:W-:Y:S02]  /*7640*/  STG.E.128 [R4.64], R16 ;  /* 0x0000001004007986 */ /* 0x0083e4000c101d10 */
.L_x_1140:
[----:B--234-:R-:W-:Y:S05]  /*7650*/  BSYNC B0 ;  /* 0x0000000000007941 */ /* 0x01cfea0003800000 */
.L_x_1139:
[----:B-1----:R-:W-:Y:S01]  /*7660*/  IADD3 R0, R14, 0x10, RZ ;  /* 0x000000100e007810 */ /* 0x002fe20007ffe0ff */
[----:B------:R-:W-:Y:S03]  /*7670*/  BSSY B0, `(.L_x_1141) ;  /* 0x0000010000007945 */ /* 0x000fe60003800000 */
[----:B------:R-:W-:-:S04]  /*7680*/  ISETP.GE.AND P0, PT, R0, R15, PT ;  /* 0x0000000f0000720c */ /* 0x000fc80003f06270 */
[----:B------:R-:W-:Y:S02]  /*7690*/  P2R R16, PR, RZ, 0x1 ;  /* 0x00000001ff107803 */ /* 0x000fe40000000000 */
        /* <DEDUP_REMOVED lines=13> */
.L_x_1142:
[----:B------:R-:W-:Y:S05]  /*7770*/  BSYNC B0 ;  /* 0x0000000000007941 */ /* 0x000fea0003800000 */
.L_x_1141:
        /* <DEDUP_REMOVED lines=16> */
.L_x_1144:
[----:B------:R-:W-:Y:S05]  /*7880*/  BSYNC B0 ;  /* 0x0000000000007941 */ /* 0x000fea0003800000 */
.L_x_1143:
        /* <DEDUP_REMOVED lines=16> */
.L_x_1146:
[----:B------:R-:W-:Y:S05]  /*7990*/  BSYNC B0 ;  /* 0x0000000000007941 */ /* 0x000fea0003800000 */
.L_x_1145:
        /* <DEDUP_REMOVED lines=16> */
.L_x_1148:
[----:B------:R-:W-:Y:S05]  /*7aa0*/  BSYNC B0 ;  /* 0x0000000000007941 */ /* 0x000fea0003800000 */
.L_x_1147:
        /* <DEDUP_REMOVED lines=16> */
.L_x_1150:
[----:B------:R-:W-:Y:S05]  /*7bb0*/  BSYNC B0 ;  /* 0x0000000000007941 */ /* 0x000fea0003800000 */
.L_x_1149:
        /* <DEDUP_REMOVED lines=16> */
.L_x_1152:
[----:B------:R-:W-:Y:S05]  /*7cc0*/  BSYNC B0 ;  /* 0x0000000000007941 */ /* 0x000fea0003800000 */
.L_x_1151:
        /* <DEDUP_REMOVED lines=16> */
.L_x_1154:
[----:B------:R-:W-:Y:S05]  /*7dd0*/  BSYNC B0 ;  /* 0x0000000000007941 */ /* 0x000fea0003800000 */
.L_x_1153:
[----:B------:R-:W-:Y:S01]  /*7de0*/  ISETP.NE.AND P0, PT, R30, RZ, PT ;  /* 0x000000ff1e00720c */ /* 0x000fe20003f05270 */
[----:B------:R-:W-:Y:S01]  /*7df0*/  IMAD R0, R84, c[0x0][0x308], RZ ;  /* 0x0000c20054007a24 */ /* 0x000fe200078e02ff */
[----:B------:R-:W-:Y:S01]  /*7e00*/  BSSY B0, `(.L_x_1155) ;  /* 0x0000012000007945 */ /* 0x000fe20003800000 */
[----:B-1----:R-:W-:Y:S01]  /*7e10*/  IMAD.WIDE.U32 R2, R31, c[0x0][0x308], R12 ;  /* 0x0000c2001f027a25 */ /* 0x002fe200078e000c */
[----:B------:R-:W-:-:S03]  /*7e20*/  ISETP.GE.OR P0, PT, R12, c[0x0][0x2f4], P0 ;  /* 0x0000bd000c007a0c */ /* 0x000fc60000706670 */
        /* <DEDUP_REMOVED lines=15> */
.L_x_1156:
[----:B------:R-:W-:Y:S05]  /*7f20*/  BSYNC B0 ;  /* 0x0000000000007941 */ /* 0x000fea0003800000 */
.L_x_1155:
[----:B------:R-:W-:Y:S01]  /*7f30*/  ISETP.NE.AND P0, PT, R16, RZ, PT ;  /* 0x000000ff1000720c */ /* 0x000fe20003f05270 */
[----:B------:R-:W-:Y:S03]  /*7f40*/  BSSY B0, `(.L_x_1157) ;  /* 0x000000e000007945 */ /* 0x000fe60003800000 */
        /* <DEDUP_REMOVED lines=13> */
.L_x_1158:
[----:B------:R-:W-:Y:S05]  /*8020*/  BSYNC B0 ;  /* 0x0000000000007941 */ /* 0x000fea0003800000 */
.L_x_1157:
        /* <DEDUP_REMOVED lines=14> */
.L_x_1160:
[----:B------:R-:W-:Y:S05]  /*8110*/  BSYNC B0 ;  /* 0x0000000000007941 */ /* 0x000fea0003800000 */
.L_x_1159:
        /* <DEDUP_REMOVED lines=14> */
.L_x_1162:
[----:B------:R-:W-:Y:S05]  /*8200*/  BSYNC B0 ;  /* 0x0000000000007941 */ /* 0x000fea0003800000 */
.L_x_1161:
        /* <DEDUP_REMOVED lines=14> */
.L_x_1164:
[----:B------:R-:W-:Y:S05]  /*82f0*/  BSYNC B0 ;  /* 0x0000000000007941 */ /* 0x000fea0003800000 */
.L_x_1163:
        /* <DEDUP_REMOVED lines=14> */
.L_x_1166:
[----:B------:R-:W-:Y:S05]  /*83e0*/  BSYNC B0 ;  /* 0x0000000000007941 */ /* 0x000fea0003800000 */
.L_x_1165:
        /* <DEDUP_REMOVED lines=14> */
.L_x_1168:
[----:B------:R-:W-:Y:S05]  /*84d0*/  BSYNC B0 ;  /* 0x0000000000007941 */ /* 0x000fea0003800000 */
.L_x_1167:
        /* <DEDUP_REMOVED lines=14> */
.L_x_1137:
[----:B------:R-:W2:Y:S01]  /*85c0*/  LDL R8, [R1+0x44] ;  /* 0x0000440001087983 */ /* 0x000ea20000100800 */
[----:B------:R-:W-:Y:S01]  /*85d0*/  ISETP.NE.U32.AND P0, PT, RZ, c[0x0][0x358], PT ;  /* 0x0000d600ff007a0c */ /* 0x000fe20003f05070 */
[----:B-1----:R-:W-:-:S03]  /*85e0*/  IMAD.MOV.U32 R2, RZ, RZ, 0x4 ;  /* 0x00000004ff027424 */ /* 0x002fc600078e00ff */
[----:B------:R-:W-:Y:S02]  /*85f0*/  ISETP.NE.AND.EX P1, PT, RZ, c[0x0][0x35c], PT, P0 ;  /* 0x0000d700ff007a0c */ /* 0x000fe40003f25300 */
[----:B------:R-:W-:-:S04]  /*8600*/  ISETP.NE.U32.AND P0, PT, RZ, c[0x0][0x360], PT ;  /* 0x0000d800ff007a0c */ /* 0x000fc80003f05070 */
[----:B------:R-:W-:Y:S01]  /*8610*/  ISETP.NE.AND.EX P0, PT, RZ, c[0x0][0x364], PT, P0 ;  /* 0x0000d900ff007a0c */ /* 0x000fe20003f05300 */
[----:B--2---:R-:W-:-:S06]  /*8620*/  IMAD.WIDE R4, R8, R2, c[0x0][0x358] ;  /* 0x0000d60008047625 */ /* 0x004fcc00078e0202 */
[----:B------:R-:W2:Y:S01]  /*8630*/  @P1 LDG.E R0, [R4.64] ;  /* 0x0000001004001981 */ /* 0x000ea2000c1e1900 */
[----:B------:R-:W-:-:S05]  /*8640*/  IMAD.MOV.U32 R6, RZ, RZ, c[0x0][0x2f0] ;  /* 0x0000bc00ff067624 */ /* 0x000fca00078e00ff */
        /* <DEDUP_REMOVED lines=10> */
.L_x_1169:
        /* <DEDUP_REMOVED lines=18> */
[--C-:B------:R-:W-:Y:S01]  /*8810*/  SHF.R.S32.HI R13, RZ, 0x1f, R12.reuse ;  /* 0x0000001fff0d7819 */ /* 0x100fe2000001140c */
[----:B------:R-:W-:Y:S01]  /*8820*/  IMAD R7, R20, c[0x0][0x30c], R7 ;  /* 0x0000c30014077a24 */ /* 0x000fe200078e0207 */
[----:B------:R-:W-:Y:S02]  /*8830*/  ISETP.GE.OR P0, PT, R12, c[0x0][0x2f4], P2 ;  /* 0x0000bd000c007a0c */ /* 0x000fe40001706670 */
[----:B------:R-:W-:Y:S01]  /*8840*/  SEL R17, R0, RZ, !P1 ;  /* 0x000000ff00117207 */ /* 0x000fe20004800000 */
[----:B------:R-:W-:Y:S01]  /*8850*/  IMAD.WIDE.U32 R4, R20, c[0x0][0x308], R12 ;  /* 0x0000c20014047a25 */ /* 0x000fe200078e000c */
[----:B------:R-:W-:-:S03]  /*8860*/  P2R R18, PR, RZ, 0x4 ;  /* 0x00000004ff127803 */ /* 0x000fc60000000000 */
[----:B------:R-:W-:Y:S02]  /*8870*/  IMAD.IADD R5, R7, 0x1, R5 ;  /* 0x0000000107057824 */ /* 0x000fe400078e0205 */
[----:B------:R-:W-:Y:S02]  /*8880*/  IMAD R8, R17, c[0x0][0x310], RZ ;  /* 0x0000c40011087a24 */ /* 0x000fe400078e02ff */
[----:B------:R-:W-:-:S04]  /*8890*/  IMAD.WIDE.U32 R10, R16, c[0x0][0x310], R4 ;  /* 0x0000c400100a7a25 */ /* 0x000fc800078e0004 */
[----:B------:R-:W-:Y:S02]  /*88a0*/  IMAD R8, R16, c[0x0][0x314], R8 ;  /* 0x0000c50010087a24 */ /* 0x000fe400078e0208 */
        /* <DEDUP_REMOVED lines=11> */
.L_x_1171:
[----:B------:R-:W-:Y:S05]  /*8960*/  BSYNC B0 ;  /* 0x0000000000007941 */ /* 0x000fea0003800000 */
.L_x_1170:
[----:B------:R-:W-:Y:S01]  /*8970*/  IADD3 R0, R14, 0x10, RZ ;  /* 0x000000100e007810 */ /* 0x000fe20007ffe0ff */
        /* <DEDUP_REMOVED lines=16> */
.L_x_1173:
[----:B------:R-:W-:Y:S05]  /*8a80*/  BSYNC B0 ;  /* 0x0000000000007941 */ /* 0x000fea0003800000 */
.L_x_1172:
        /* <DEDUP_REMOVED lines=16> */
.L_x_1175:
[----:B------:R-:W-:Y:S05]  /*8b90*/  BSYNC B0 ;  /* 0x0000000000007941 */ /* 0x000fea0003800000 */
.L_x_1174:
        /* <DEDUP_REMOVED lines=16> */
.L_x_1177:
[----:B------:R-:W-:Y:S05]  /*8ca0*/  BSYNC B0 ;  /* 0x0000000000007941 */ /* 0x000fea0003800000 */
.L_x_1176:
        /* <DEDUP_REMOVED lines=16> */
.L_x_1179:
[----:B------:R-:W-:Y:S05]  /*8db0*/  BSYNC B0 ;  /* 0x0000000000007941 */ /* 0x000fea0003800000 */
.L_x_1178:
        /* <DEDUP_REMOVED lines=16> */
.L_x_1181:
[----:B------:R-:W-:Y:S05]  /*8ec0*/  BSYNC B0 ;  /* 0x0000000000007941 */ /* 0x000fea0003800000 */
.L_x_1180:
        /* <DEDUP_REMOVED lines=16> */
.L_x_1183:
[----:B------:R-:W-:Y:S05]  /*8fd0*/  BSYNC B0 ;  /* 0x0000000000007941 */ /* 0x000fea0003800000 */
.L_x_1182:
        /* <DEDUP_REMOVED lines=16> */
.L_x_1185:
[----:B------:R-:W-:Y:S05]  /*90e0*/  BSYNC B0 ;  /* 0x0000000000007941 */ /* 0x000fea0003800000 */
.L_x_1184:
        /* <DEDUP_REMOVED lines=20> */
.L_x_1187:
[----:B------:R-:W-:Y:S05]  /*9230*/  BSYNC B0 ;  /* 0x0000000000007941 */ /* 0x000fea0003800000 */
.L_x_1186:
        /* <DEDUP_REMOVED lines=15> */
.L_x_1189:
[----:B------:R-:W-:Y:S05]  /*9330*/  BSYNC B0 ;  /* 0x0000000000007941 */ /* 0x000fea0003800000 */
.L_x_1188:
        /* <DEDUP_REMOVED lines=14> */
.L_x_1191:
[----:B------:R-:W-:Y:S05]  /*9420*/  BSYNC B0 ;  /* 0x0000000000007941 */ /* 0x000fea0003800000 */
.L_x_1190:
        /* <DEDUP_REMOVED lines=14> */
.L_x_1193:
[----:B------:R-:W-:Y:S05]  /*9510*/  BSYNC B0 ;  /* 0x0000000000007941 */ /* 0x000fea0003800000 */
.L_x_1192:
        /* <DEDUP_REMOVED lines=14> */
.L_x_1195:
[----:B------:R-:W-:Y:S05]  /*9600*/  BSYNC B0 ;  /* 0x0000000000007941 */ /* 0x000fea0003800000 */
.L_x_1194:
        /* <DEDUP_REMOVED lines=14> */
.L_x_1197:
[----:B------:R-:W-:Y:S05]  /*96f0*/  BSYNC B0 ;  /* 0x0000000000007941 */ /* 0x000fea0003800000 */
.L_x_1196:
        /* <DEDUP_REMOVED lines=14> */
.L_x_1199:
[----:B------:R-:W-:Y:S05]  /*97e0*/  BSYNC B0 ;  /* 0x0000000000007941 */ /* 0x000fea0003800000 */
.L_x_1198:
        /* <DEDUP_REMOVED lines=14> */
.L_x_1200:
        /* <DEDUP_REMOVED lines=11> */
.L_x_2321:


//--------------------- .text._ZN7cutlass13device_kernelIN5flash19enable_sm80_to_sm89INS1_16FlashAttnBwdSm80INS1_25CollectiveMainloopBwdSm80ILi2ELi2EN4cute5tupleIJNS5_1CILi64EEENS7_ILi128EEES9_EEENS_10bfloat16_tEfNS_4arch4Sm80ELb0ELb0ELb0ELb1ELb1ELb0ELb0ELb0ELi2ELi2ELi2ELi2ELb0EEENS1_21CollectiveEpilogueBwdISA_SB_SD_Li256ELb1ELb0ELi4EEENS1_19SingleTileSchedulerILb1ELb0ELb0ELi128EEEEEEEEEvNT_6ParamsE --------------------------
	.section	.text._ZN7cutlass13device_kernelIN5flash19enable_sm80_to_sm89INS1_16FlashAttnBwdSm80INS1_25CollectiveMainloopBwdSm80ILi2ELi2EN4cute5tupleIJNS5_1CILi64EEENS7_ILi128EEES9_EEENS_10bfloat16_tEfNS_4arch4Sm80ELb0ELb0ELb0ELb1ELb1ELb0ELb0ELb0ELi2ELi2ELi2ELi2ELb0EEENS1_21CollectiveEpilogueBwdISA_SB_SD_Li256ELb1ELb0ELi4EEENS1_19SingleTileSchedulerILb1ELb0ELb0ELi128EEEEEEEEEvNT_6ParamsE,"ax",@progbits
	.sectioninfo	@"SHI_REGISTERS=255"
	.align	128
.text._ZN7cutlass13device_kernelIN5flash19enable_sm80_to_sm89INS1_16FlashAttnBwdSm80INS1_25CollectiveMainloopBwdSm80ILi2ELi2EN4cute5tupleIJNS5_1CILi64EEENS7_ILi128EEES9_EEENS_10bfloat16_tEfNS_4arch4Sm80ELb0ELb0ELb0ELb1ELb1ELb0ELb0ELb0ELi2ELi2ELi2ELi2ELb0EEENS1_21CollectiveEpilogueBwdISA_SB_SD_Li256ELb1ELb0ELi4EEENS1_19SingleTileSchedulerILb1ELb0ELb0ELi128EEEEEEEEEvNT_6ParamsE:
        .type           _ZN7cutlass13device_kernelIN5flash19enable_sm80_to_sm89INS1_16FlashAttnBwdSm80INS1_25CollectiveMainloopBwdSm80ILi2ELi2EN4cute5tupleIJNS5_1CILi64EEENS7_ILi128EEES9_EEENS_10bfloat16_tEfNS_4arch4Sm80ELb0ELb0ELb0ELb1ELb1ELb0ELb0ELb0ELi2ELi2ELi2ELi2ELb0EEENS1_21CollectiveEpilogueBwdISA_SB_SD_Li256ELb1ELb0ELi4EEENS1_19SingleTileSchedulerILb1ELb0ELb0ELi128EEEEEEEEEvNT_6ParamsE,@function
        .size           _ZN7cutlass13device_kernelIN5flash19enable_sm80_to_sm89INS1_16FlashAttnBwdSm80INS1_25CollectiveMainloopBwdSm80ILi2ELi2EN4cute5tupleIJNS5_1CILi64EEENS7_ILi128EEES9_EEENS_10bfloat16_tEfNS_4arch4Sm80ELb0ELb0ELb0ELb1ELb1ELb0ELb0ELb0ELi2ELi2ELi2ELi2ELb0EEENS1_21CollectiveEpilogueBwdISA_SB_SD_Li256ELb1ELb0ELi4EEENS1_19SingleTileSchedulerILb1ELb0ELb0ELi128EEEEEEEEEvNT_6ParamsE,(.L_x_2322 - _ZN7cutlass13device_kernelIN5flash19enable_sm80_to_sm89INS1_16FlashAttnBwdSm80INS1_25CollectiveMainloopBwdSm80ILi2ELi2EN4cute5tupleIJNS5_1CILi64EEENS7_ILi128EEES9_EEENS_10bfloat16_tEfNS_4arch4Sm80ELb0ELb0ELb0ELb1ELb1ELb0ELb0ELb0ELi2ELi2ELi2ELi2ELb0EEENS1_21CollectiveEpilogueBwdISA_SB_SD_Li256ELb1ELb0ELi4EEENS1_19SingleTileSchedulerILb1ELb0ELb0ELi128EEEEEEEEEvNT_6ParamsE)
        .other          _ZN7cutlass13device_kernelIN5flash19enable_sm80_to_sm89INS1_16FlashAttnBwdSm80INS1_25CollectiveMainloopBwdSm80ILi2ELi2EN4cute5tupleIJNS5_1CILi64EEENS7_ILi128EEES9_EEENS_10bfloat16_tEfNS_4arch4Sm80ELb0ELb0ELb0ELb1ELb1ELb0ELb0ELb0ELi2ELi2ELi2ELi2ELb0EEENS1_21CollectiveEpilogueBwdISA_SB_SD_Li256ELb1ELb0ELi4EEENS1_19SingleTileSchedulerILb1ELb0ELb0ELi128EEEEEEEEEvNT_6ParamsE,@"STO_CUDA_ENTRY STV_DEFAULT"
_ZN7cutlass13device_kernelIN5flash19enable_sm80_to_sm89INS1_16FlashAttnBwdSm80INS1_25CollectiveMainloopBwdSm80ILi2ELi2EN4cute5tupleIJNS5_1CILi64EEENS7_ILi128EEES9_EEENS_10bfloat16_tEfNS_4arch4Sm80ELb0ELb0ELb0ELb1ELb1ELb0ELb0ELb0ELi2ELi2ELi2ELi2ELb0EEENS1_21CollectiveEpilogueBwdISA_SB_SD_Li256ELb1ELb0ELi4EEENS1_19SingleTileSchedulerILb1ELb0ELb0ELi128EEEEEEEEEvNT_6ParamsE:
        /* <DEDUP_REMOVED lines=18> */
.L_x_1202:
        /* <DEDUP_REMOVED lines=8> */
.L_x_1204:
[----:B------:R-:W-:Y:S02]  /*01a0*/  MOV R0, c[0x0][0x3a4] ;  /* 0x0000e90000007a02 */ /* 0x000fe40000000f00 */
.L_x_1203:
[----:B-1----:R-:W-:-:S05]  /*01b0*/  IMAD.SHL.U32 R2, R37, 0x80, RZ ;  /* 0x0000008025027824 */ /* 0x002fca00078e00ff */
[----:B-----5:R-:W-:-:S04]  /*01c0*/  ISETP.GE.AND P0, PT, R2, R0, PT ;  /* 0x000000000200720c */ /* 0x020fc80003f06270 */
[----:B------:R-:W-:-:S05]  /*01d0*/  SEL R0, R5, 0xffffffff, !P0 ;  /* 0xffffffff05007807 */ /* 0x000fca0004000000 */
[----:B------:R1:W-:Y:S01]  /*01e0*/  STL [R1+0x44], R0 ;  /* 0x0000440001007387 */ /* 0x0003e20000100800 */
[----:B------:R-:W-:Y:S05]  /*01f0*/  BRA `(.L_x_1205) ;  /* 0x0000012000007947 */ /* 0x000fea0003800000 */
.L_x_1201:
[----:B---34-:R-:W-:-:S04]  /*0200*/  ISETP.NE.U32.AND P0, PT, RZ, c[0x0][0x3c0], PT ;  /* 0x0000f000ff007a0c */ /* 0x018fc80003f05070 */
[----:B------:R-:W-:-:S13]  /*0210*/  ISETP.NE.AND.EX P0, PT, RZ, c[0x0][0x3c4], PT, P0 ;  /* 0x0000f100ff007a0c */ /* 0x000fda0003f05300 */
[----:B------:R-:W-:Y:S05]  /*0220*/  @!P0 BRA `(.L_x_1206) ;  /* 0x0000002000008947 */ /* 0x000fea0003800000 */
[----:B------:R1:W5:Y:S01]  /*0230*/  LDG.E R0, [R2.64] ;  /* 0x0000001002007981 */ /* 0x000362000c1e1900 */
[----:B------:R-:W-:Y:S05]  /*0240*/  BRA `(.L_x_1207) ;  /* 0x0000009000007947 */ /* 0x000fea0003800000 */
.L_x_1206:
        /* <DEDUP_REMOVED lines=8> */
.L_x_1208:
[----:B------:R-:W-:Y:S02]  /*02d0*/  MOV R0, c[0x0][0x3a4] ;  /* 0x0000e90000007a02 */ /* 0x000fe40000000f00 */
.L_x_1207:
[----:B-1----:R-:W-:-:S05]  /*02e0*/  IMAD.SHL.U32 R2, R37, 0x80, RZ ;  /* 0x0000008025027824 */ /* 0x002fca00078e00ff */
[----:B-----5:R-:W-:-:S04]  /*02f0*/  ISETP.GE.AND P0, PT, R2, R0, PT ;  /* 0x000000000200720c */ /* 0x020fc80003f06270 */
[----:B------:R-:W-:-:S05]  /*0300*/  SEL R0, R5, 0xffffffff, !P0 ;  /* 0xffffffff05007807 */ /* 0x000fca0004000000 */
[----:B------:R1:W-:Y:S04]  /*0310*/  STL [R1+0x44], R0 ;  /* 0x0000440001007387 */ /* 0x0003e80000100800 */
.L_x_1205:
        /* <DEDUP_REMOVED lines=32> */
.L_x_1209:
[----:B-1-3--:R-:W-:-:S04]  /*0520*/  ISETP.NE.U32.AND P0, PT, RZ, c[0x0][0x2e0], PT ;  /* 0x0000b800ff007a0c */ /* 0x00afc80003f05070 */
[----:B------:R-:W-:-:S13]  /*0530*/  ISETP.NE.AND.EX P0, PT, RZ, c[0x0][0x2e4], PT, P0 ;  /* 0x0000b900ff007a0c */ /* 0x000fda0003f05300 */
[----:B------:R-:W-:Y:S05]  /*0540*/  @!P0 BRA `(.L_x_1210) ;  /* 0x0000003000008947 */ /* 0x000fea0003800000 */
[----:B------:R-:W-:-:S05]  /*0550*/  IMAD.WIDE R2, R39, R9, c[0x0][0x2e0] ;  /* 0x0000b80027027625 */ /* 0x000fca00078e0209 */
[----:B------:R1:W5:Y:S01]  /*0560*/  LDG.E R13, [R2.64] ;  /* 0x00000010020d7981 */ /* 0x000362000c1e1900 */
[----:B------:R-:W-:Y:S05]  /*0570*/  BRA `(.L_x_1211) ;  /* 0x0000004000007947 */ /* 0x000fea0003800000 */
.L_x_1210:
[----:B------:R-:W-:Y:S05]  /*0580*/  @!P4 BRA `(.L_x_1211) ;  /* 0x000000300000c947 */ /* 0x000fea0003800000 */
[----:B------:R-:W2:Y:S04]  /*0590*/  LDG.E R0, [R4.64] ;  /* 0x0000001004007981 */ /* 0x000ea8000c1e1900 */
[----:B------:R-:W2:Y:S02]  /*05a0*/  LDG.E R2, [R4.64+0x4] ;  /* 0x0000041004027981 */ /* 0x000ea4000c1e1900 */
[----:B--2---:R-:W-:Y:S02]  /*05b0*/  IADD3 R13, -R0, R2, RZ ;  /* 0x00000002000d7210 */ /* 0x004fe40007ffe1ff */
.L_x_1211:
        /* <DEDUP_REMOVED lines=420> */
.L_x_1214:
[----:B------:R-:W-:Y:S05]  /*2000*/  BSYNC B0 ;  /* 0x0000000000007941 */ /* 0x000fea0003800000 */
.L_x_1213:
        /* <DEDUP_REMOVED lines=140> */
.L_x_1217:
        /* <DEDUP_REMOVED lines=196> */
.L_x_1215:
        /* <DEDUP_REMOVED lines=500> */
.L_x_1216:
        /* <DEDUP_REMOVED lines=298> */
.L_x_1212:
        /* <DEDUP_REMOVED lines=178> */
.L_x_1219:
        /* <DEDUP_REMOVED lines=68> */
.L_x_1221:
[----:B--234-:R-:W-:Y:S05]  /*7650*/  BSYNC B0 ;  /* 0x0000000000007941 */ /* 0x01cfea0003800000 */
.L_x_1220:
        /* <DEDUP_REMOVED lines=17> */
.L_x_1223:
[----:B------:R-:W-:Y:S05]  /*7770*/  BSYNC B0 ;  /* 0x0000000000007941 */ /* 0x000fea0003800000 */
.L_x_1222:
        /* <DEDUP_REMOVED lines=16> */
.L_x_1225:
[----:B------:R-:W-:Y:S05]  /*7880*/  BSYNC B0 ;  /* 0x0000000000007941 */ /* 0x000fea0003800000 */
.L_x_1224:
        /* <DEDUP_REMOVED lines=16> */
.L_x_1227:
[----:B------:R-:W-:Y:S05]  /*7990*/  BSYNC B0 ;  /* 0x0000000000007941 */ /* 0x000fea0003800000 */
.L_x_1226:
        /* <DEDUP_REMOVED lines=16> */
.L_x_1229:
[----:B------:R-:W-:Y:S05]  /*7aa0*/  BSYNC B0 ;  /* 0x0000000000007941 */ /* 0x000fea0003800000 */
.L_x_1228:
        /* <DEDUP_REMOVED lines=16> */
.L_x_1231:
[----:B------:R-:W-:Y:S05]  /*7bb0*/  BSYNC B0 ;  /* 0x0000000000007941 */ /* 0x000fea0003800000 */
.L_x_1230:
        /* <DEDUP_REMOVED lines=16> */
.L_x_1233:
[----:B------:R-:W-:Y:S05]  /*7cc0*/  BSYNC B0 ;  /* 0x0000000000007941 */ /* 0x000fea0003800000 */
.L_x_1232:
        /* <DEDUP_REMOVED lines=16> */
.L_x_1235:
[----:B------:R-:W-:Y:S05]  /*7dd0*/  BSYNC B0 ;  /* 0x0000000000007941 */ /* 0x000fea0003800000 */
.L_x_1234:
        /* <DEDUP_REMOVED lines=20> */
.L_x_1237:
[----:B------:R-:W-:Y:S05]  /*7f20*/  BSYNC B0 ;  /* 0x0000000000007941 */ /* 0x000fea0003800000 */
.L_x_1236:
        /* <DEDUP_REMOVED lines=15> */
.L_x_1239:
[----:B------:R-:W-:Y:S05]  /*8020*/  BSYNC B0 ;  /* 0x0000000000007941 */ /* 0x000fea0003800000 */
.L_x_1238:
        /* <DEDUP_REMOVED lines=14> */
.L_x_1241:
[----:B------:R-:W-:Y:S05]  /*8110*/  BSYNC B0 ;  /* 0x0000000000007941 */ /* 0x000fea0003800000 */
.L_x_1240:
        /* <DEDUP_REMOVED lines=14> */
.L_x_1243:
[----:B------:R-:W-:Y:S05]  /*8200*/  BSYNC B0 ;  /* 0x0000000000007941 */ /* 0x000fea0003800000 */
.L_x_1242:
        /* <DEDUP_REMOVED lines=14> */
.L_x_1245:
[----:B------:R-:W-:Y:S05]  /*82f0*/  BSYNC B0 ;  /* 0x0000000000007941 */ /* 0x000fea0003800000 */
.L_x_1244:
        /* <DEDUP_REMOVED lines=14> */
.L_x_1247:
[----:B------:R-:W-:Y:S05]  /*83e0*/  BSYNC B0 ;  /* 0x0000000000007941 */ /* 0x000fea0003800000 */
.L_x_1246:
        /* <DEDUP_REMOVED lines=14> */
.L_x_1249:
[----:B------:R-:W-:Y:S05]  /*84d0*/  BSYNC B0 ;  /* 0x0000000000007941 */ /* 0x000fea0003800000 */
.L_x_1248:
        /* <DEDUP_REMOVED lines=14> */
.L_x_1218:
        /* <DEDUP_REMOVED lines=19> */
.L_x_1250:
        /* <DEDUP_REMOVED lines=39> */
.L_x_1252:
[----:B------:R-:W-:Y:S05]  /*8960*/  BSYNC B0 ;  /* 0x0000000000007941 */ /* 0x000fea0003800000 */
.L_x_1251:
        /* <DEDUP_REMOVED lines=17> */
.L_x_1254:
[----:B------:R-:W-:Y:S05]  /*8a80*/  BSYNC B0 ;  /* 0x0000000000007941 */ /* 0x000fea0003800000 */
.L_x_1253:
        /* <DEDUP_REMOVED lines=16> */
.L_x_1256:
[----:B------:R-:W-:Y:S05]  /*8b90*/  BSYNC B0 ;  /* 0x0000000000007941 */ /* 0x000fea0003800000 */
.L_x_1255:
        /* <DEDUP_REMOVED lines=16> */
.L_x_1258:
[----:B------:R-:W-:Y:S05]  /*8ca0*/  BSYNC B0 ;  /* 0x0000000000007941 */ /* 0x000fea0003800000 */
.L_x_1257:
        /* <DEDUP_REMOVED lines=16> */
.L_x_1260:
[----:B------:R-:W-:Y:S05]  /*8db0*/  BSYNC B0 ;  /* 0x0000000000007941 */ /* 0x000fea0003800000 */
.L_x_1259:
        /* <DEDUP_REMOVED lines=16> */
.L_x_1262:
[----:B------:R-:W-:Y:S05]  /*8ec0*/  BSYNC B0 ;  /* 0x0000000000007941 */ /* 0x000fea0003800000 */
.L_x_1261:
        /* <DEDUP_REMOVED lines=16> */
.L_x_1264:
[----:B------:R-:W-:Y:S05]  /*8fd0*/  BSYNC B0 ;  /* 0x0000000000007941 */ /* 0x000fea0003800000 */
.L_x_1263:
        /* <DEDUP_REMOVED lines=16> */
.L_x_1266:
[----:B------:R-:W-:Y:S05]  /*90e0*/  BSYNC B0 ;  /* 0x0000000000007941 */ /* 0x000fea0003800000 */
.L_x_1265:
        /* <DEDUP_REMOVED lines=20> */
.L_x_1268:
[----:B------:R-:W-:Y:S05]  /*9230*/  BSYNC B0 ;  /* 0x0000000000007941 */ /* 0x000fea0003800000 */
.L_x_1267:
        /* <DEDUP_REMOVED lines=15> */
.L_x_1270:
[----:B------:R-:W-:Y:S05]  /*9330*/  BSYNC B0 ;  /* 0x0000000000007941 */ /* 0x000fea0003800000 */
.L_x_1269:
        /* <DEDUP_REMOVED lines=14> */
.L_x_1272:
[----:B------:R-:W-:Y:S05]  /*9420*/  BSYNC B0 ;  /* 0x0000000000007941 */ /* 0x000fea0003800000 */
.L_x_1271:
        /* <DEDUP_REMOVED lines=14> */
.L_x_1274:
[----:B------:R-:W-:Y:S05]  /*9510*/  BSYNC B0 ;  /* 0x0000000000007941 */ /* 0x000fea0003800000 */
.L_x_1273:
        /* <DEDUP_REMOVED lines=14> */
.L_x_1276:
[----:B------:R-:W-:Y:S05]  /*9600*/  BSYNC B0 ;  /* 0x0000000000007941 */ /* 0x000fea0003800000 */
.L_x_1275:
        /* <DEDUP_REMOVED lines=14> */
.L_x_1278:
[----:B------:R-:W-:Y:S05]  /*96f0*/  BSYNC B0 ;  /* 0x0000000000007941 */ /* 0x000fea0003800000 */
.L_x_1277:
        /* <DEDUP_REMOVED lines=14> */
.L_x_1280:
[----:B------:R-:W-:Y:S05]  /*97e0*/  BSYNC B0 ;  /* 0x0000000000007941 */ /* 0x000fea0003800000 */
.L_x_1279:
        /* <DEDUP_REMOVED lines=14> */
.L_x_1281:
        /* <DEDUP_REMOVED lines=11> */
.L_x_2322:


//--------------------- .text._ZN7cutlass13device_kernelIN5flash19enable_sm80_to_sm89INS1_16FlashAttnBwdSm80INS1_25CollectiveMainloopBwdSm80ILi2ELi2EN4cute5tupleIJNS5_1CILi64EEENS7_ILi128EEES9_EEENS_10bfloat16_tEfNS_4arch4Sm80ELb0ELb0ELb0ELb1ELb0ELb0ELb0ELb0ELi2ELi2ELi2ELi2ELb0EEENS1_24CollectiveEpilogueBwdGQAISA_fSD_Li256ELb1ELb0EEENS1_19SingleTileSchedulerILb1ELb0ELb0ELi128EEEEEEEEEvNT_6ParamsE --------------------------
	.section	.text._ZN7cutlass13device_kernelIN5flash19enable_sm80_to_sm89INS1_16FlashAttnBwdSm80INS1_25CollectiveMainloopBwdSm80ILi2ELi2EN4cute5tupleIJNS5_1CILi64EEENS7_ILi128EEES9_EEENS_10bfloat16_tEfNS_4arch4Sm80ELb0ELb0ELb0ELb1ELb0ELb0ELb0ELb0ELi2ELi2ELi2ELi2ELb0EEENS1_24CollectiveEpilogueBwdGQAISA_fSD_Li256ELb1ELb0EEENS1_19SingleTileSchedulerILb1ELb0ELb0ELi128EEEEEEEEEvNT_6ParamsE,"ax",@progbits
	.sectioninfo	@"SHI_REGISTERS=255"
	.align	128
.text._ZN7cutlass13device_kernelIN5flash19enable_sm80_to_sm89INS1_16FlashAttnBwdSm80INS1_25CollectiveMainloopBwdSm80ILi2ELi2EN4cute5tupleIJNS5_1CILi64EEENS7_ILi128EEES9_EEENS_10bfloat16_tEfNS_4arch4Sm80ELb0ELb0ELb0ELb1ELb0ELb0ELb0ELb0ELi2ELi2ELi2ELi2ELb0EEENS1_24CollectiveEpilogueBwdGQAISA_fSD_Li256ELb1ELb0EEENS1_19SingleTileSchedulerILb1ELb0ELb0ELi128EEEEEEEEEvNT_6ParamsE:
        .type           _ZN7cutlass13device_kernelIN5flash19enable_sm80_to_sm89INS1_16FlashAttnBwdSm80INS1_25CollectiveMainloopBwdSm80ILi2ELi2EN4cute5tupleIJNS5_1CILi64EEENS7_ILi128EEES9_EEENS_10bfloat16_tEfNS_4arch4Sm80ELb0ELb0ELb0ELb1ELb0ELb0ELb0ELb0ELi2ELi2ELi2ELi2ELb0EEENS1_24CollectiveEpilogueBwdGQAISA_fSD_Li256ELb1ELb0EEENS1_19SingleTileSchedulerILb1ELb0ELb0ELi128EEEEEEEEEvNT_6ParamsE,@function
        .size           _ZN7cutlass13device_kernelIN5flash19enable_sm80_to_sm89INS1_16FlashAttnBwdSm80INS1_25CollectiveMainloopBwdSm80ILi2ELi2EN4cute5tupleIJNS5_1CILi64EEENS7_ILi128EEES9_EEENS_10bfloat16_tEfNS_4arch4Sm80ELb0ELb0ELb0ELb1ELb0ELb0ELb0ELb0ELi2ELi2ELi2ELi2ELb0EEENS1_24CollectiveEpilogueBwdGQAISA_fSD_Li256ELb1ELb0EEENS1_19SingleTileSchedulerILb1ELb0ELb0ELi128EEEEEEEEEvNT_6ParamsE,(.L_x_2323 - _ZN7cutlass13device_kernelIN5flash19enable_sm80_to_sm89INS1_16FlashAttnBwdSm80INS1_25CollectiveMainloopBwdSm80ILi2ELi2EN4cute5tupleIJNS5_1CILi64EEENS7_ILi128EEES9_EEENS_10bfloat16_tEfNS_4arch4Sm80ELb0ELb0ELb0ELb1ELb0ELb0ELb0ELb0ELi2ELi2ELi2ELi2ELb0EEENS1_24CollectiveEpilogueBwdGQAISA_fSD_Li256ELb1ELb0EEENS1_19SingleTileSchedulerILb1ELb0ELb0ELi128EEEEEEEEEvNT_6ParamsE)
        .other          _ZN7cutlass13device_kernelIN5flash19enable_sm80_to_sm89INS1_16FlashAttnBwdSm80INS1_25CollectiveMainloopBwdSm80ILi2ELi2EN4cute5tupleIJNS5_1CILi64EEENS7_ILi128EEES9_EEENS_10bfloat16_tEfNS_4arch4Sm80ELb0ELb0ELb0ELb1ELb0ELb0ELb0ELb0ELi2ELi2ELi2ELi2ELb0EEENS1_24CollectiveEpilogueBwdGQAISA_fSD_Li256ELb1ELb0EEENS1_19SingleTileSchedulerILb1ELb0ELb0ELi128EEEEEEEEEvNT_6ParamsE,@"STO_CUDA_ENTRY STV_DEFAULT"
_ZN7cutlass13device_kernelIN5flash19enable_sm80_to_sm89INS1_16FlashAttnBwdSm80INS1_25CollectiveMainloopBwdSm80ILi2ELi2EN4cute5tupleIJNS5_1CILi64EEENS7_ILi128EEES9_EEENS_10bfloat16_tEfNS_4arch4Sm80ELb0ELb0ELb0ELb1ELb0ELb0ELb0ELb0ELi2ELi2ELi2ELi2ELb0EEENS1_24CollectiveEpilogueBwdGQAISA_fSD_Li256ELb1ELb0EEENS1_19SingleTileSchedulerILb1ELb0ELb0ELi128EEEEEEEEEvNT_6ParamsE:
        /* <DEDUP_REMOVED lines=18> */
.L_x_1283:
        /* <DEDUP_REMOVED lines=8> */
.L_x_1285:
[----:B------:R-:W-:Y:S02]  /*01a0*/  MOV R0, c[0x0][0x3ac] ;  /* 0x0000eb0000007a02 */ /* 0x000fe40000000f00 */
.L_x_1284:
[----:B-1----:R-:W-:-:S05]  /*01b0*/  IMAD.SHL.U32 R2, R18, 0x80, RZ ;  /* 0x0000008012027824 */ /* 0x002fca00078e00ff */
[----:B-----5:R-:W-:-:S04]  /*01c0*/  ISETP.GE.AND P0, PT, R2, R0, PT ;  /* 0x000000000200720c */ /* 0x020fc80003f06270 */
[----:B------:R-:W-:-:S05]  /*01d0*/  SEL R0, R5, 0xffffffff, !P0 ;  /* 0xffffffff05007807 */ /* 0x000fca0004000000 */
[----:B------:R1:W-:Y:S01]  /*01e0*/  STL [R1+0x44], R0 ;  /* 0x0000440001007387 */ /* 0x0003e20000100800 */
[----:B------:R-:W-:Y:S05]  /*01f0*/  BRA `(.L_x_1286) ;  /* 0x0000012000007947 */ /* 0x000fea0003800000 */
.L_x_1282:
[----:B---34-:R-:W-:-:S04]  /*0200*/  ISETP.NE.U32.AND P0, PT, RZ, c[0x0][0x3c8], PT ;  /* 0x0000f200ff007a0c */ /* 0x018fc80003f05070 */
[----:B------:R-:W-:-:S13]  /*0210*/  ISETP.NE.AND.EX P0, PT, RZ, c[0x0][0x3cc], PT, P0 ;  /* 0x0000f300ff007a0c */ /* 0x000fda0003f05300 */
[----:B------:R-:W-:Y:S05]  /*0220*/  @!P0 BRA `(.L_x_1287) ;  /* 0x0000002000008947 */ /* 0x000fea0003800000 */
[----:B------:R1:W5:Y:S01]  /*0230*/  LDG.E R0, [R2.64] ;  /* 0x0000001002007981 */ /* 0x000362000c1e1900 */
[----:B------:R-:W-:Y:S05]  /*0240*/  BRA `(.L_x_1288) ;  /* 0x0000009000007947 */ /* 0x000fea0003800000 */
.L_x_1287:
        /* <DEDUP_REMOVED lines=8> */
.L_x_1289:
[----:B------:R-:W-:Y:S02]  /*02d0*/  MOV R0, c[0x0][0x3ac] ;  /* 0x0000eb0000007a02 */ /* 0x000fe40000000f00 */
.L_x_1288:
[----:B-1----:R-:W-:-:S05]  /*02e0*/  IMAD.SHL.U32 R2, R18, 0x80, RZ ;  /* 0x0000008012027824 */ /* 0x002fca00078e00ff */
[----:B-----5:R-:W-:-:S04]  /*02f0*/  ISETP.GE.AND P0, PT, R2, R0, PT ;  /* 0x000000000200720c */ /* 0x020fc80003f06270 */
[----:B------:R-:W-:-:S05]  /*0300*/  SEL R0, R5, 0xffffffff, !P0 ;  /* 0xffffffff05007807 */ /* 0x000fca0004000000 */
[----:B------:R1:W-:Y:S04]  /*0310*/  STL [R1+0x44], R0 ;  /* 0x0000440001007387 */ /* 0x0003e80000100800 */
.L_x_1286:
        /* <DEDUP_REMOVED lines=8> */
[----:B------:R-:W-:-:S04]  /*03a0*/  ISETP.NE.U32.AND P4, PT, RZ, c[0x0][0x2d0], PT ;  /* 0x0000b400ff007a0c */ /* 0x000fc80003f85070 */
[----:B------:R-:W-:-:S05]  /*03b0*/  ISETP.NE.AND.EX P4, PT, RZ, c[0x0][0x2d4], PT, P4 ;  /* 0x0000b500ff007a0c */ /* 0x000fca0003f85340 */
[CC--:B------:R-:W-:Y:S02]  /*03c0*/  @P0 IMAD.WIDE R2, R168.reuse, R9.reuse, c[0x0][0x2d8] ;  /* 0x0000b600a8020625 */ /* 0x0c0fe400078e0209 */
[----:B-1----:R-:W2:Y:S04]  /*03d0*/  @P2 LDG.E R0, [R4.64] ;  /* 0x0000001004002981 */ /* 0x002ea8000c1e1900 */
[----:B------:R1:W3:Y:S04]  /*03e0*/  @P0 LDG.E R8, [R2.64] ;  /* 0x0000001002080981 */ /* 0x0002e8000c1e1900 */
[----:B------:R-:W4:Y:S01]  /*03f0*/  @P2 LDG.E R7, [R4.64] ;  /* 0x0000001004072981 */ /* 0x000f22000c1e1900 */
[----:B-1----:R-:W-:-:S05]  /*0400*/  IMAD.WIDE R2, R168, R9, c[0x0][0x2d0] ;  /* 0x0000b400a8027625 */ /* 0x002fca00078e0209 */
[----:B------:R-:W5:Y:S01]  /*0410*/  @P4 LDG.E R6, [R2.64] ;  /* 0x0000001002064981 */ /* 0x000f62000c1e1900 */
[----:B------:R-:W-:Y:S01]  /*0420*/  ULDC UR14, c[0x0][0x168] ;  /* 0x00005a00000e7ab9 */ /* 0x000fe20000000800 */
[----:B------:R-:W-:Y:S01]  /*0430*/  CS2R R10, SRZ ;  /* 0x00000000000a7805 */ /* 0x000fe2000001ff00 */
[----:B------:R-:W-:Y:S01]  /*0440*/  CS2R R14, SRZ ;  /* 0x00000000000e7805 */ /* 0x000fe2000001ff00 */
[----:B------:R-:W-:Y:S02]  /*0450*/  IMAD.MOV.U32 R17, RZ, RZ, c[0x0][0x198] ;  /* 0x00006600ff117624 */ /* 0x000fe400078e00ff */
[----:B--2---:R-:W-:Y:S01]  /*0460*/  @P2 IMAD R0, R168, 0x40, R0 ;  /* 0x00000040a8002824 */ /* 0x004fe200078e0200 */
[----:B---3--:R1:W2:Y:S01]  /*0470*/  @P0 R2UR UR14, R8 ;  /* 0x00000000080e03c2 */ /* 0x0082a200000e0000 */
[--C-:B----4-:R-:W-:Y:S01]  /*0480*/  @P2 SHF.R.S32.HI R11, RZ, 0x1f, R7.reuse ;  /* 0x0000001fff0b2819 */ /* 0x110fe20000011407 */
[----:B------:R-:W-:Y:S02]  /*0490*/  @P2 IMAD.MOV.U32 R10, RZ, RZ, R7 ;  /* 0x000000ffff0a2224 */ /* 0x000fe400078e0007 */
[----:B-1----:R-:W-:-:S04]  /*04a0*/  @P2 SHF.R.S32.HI R8, RZ, 0x1f, R0 ;  /* 0x0000001fff082819 */ /* 0x002fc80000011400 */
[----:B------:R-:W-:Y:S01]  /*04b0*/  @P2 LEA.HI R0, R8, R0, RZ, 0x6 ;  /* 0x0000000008002211 */ /* 0x000fe200078f30ff */
[----:B------:R-:W-:Y:S01]  /*04c0*/  IMAD.MOV.U32 R8, RZ, RZ, RZ ;  /* 0x000000ffff087224 */ /* 0x000fe200078e00ff */
[--C-:B-----5:R-:W-:Y:S01]  /*04d0*/  @P4 SHF.R.S32.HI R15, RZ, 0x1f, R6.reuse ;  /* 0x0000001fff0f4819 */ /* 0x120fe20000011406 */
[----:B------:R-:W-:Y:S01]  /*04e0*/  @P4 IMAD.MOV.U32 R14, RZ, RZ, R6 ;  /* 0x000000ffff0e4224 */ /* 0x000fe200078e0006 */
[----:B------:R-:W-:Y:S01]  /*04f0*/  @P2 LOP3.LUT R8, R0, 0xffffffc0, RZ, 0xc0, !PT ;  /* 0xffffffc000082812 */ /* 0x000fe200078ec0ff */
[----:B------:R-:W-:Y:S05]  /*0500*/  @P0 BRA `(.L_x_1290) ;  /* 0x0000006000000947 */ /* 0x000fea0003800000 */
[----:B--2---:R-:W-:Y:S05]  /*0510*/  @!P2 BRA `(.L_x_1290) ;  /* 0x000000500000a947 */ /* 0x004fea0003800000 */
[----:B------:R1:W2:Y:S04]  /*0520*/  LDG.E R0, [R4.64] ;  /* 0x0000001004007981 */ /* 0x0002a8000c1e1900 */
[----:B-1----:R-:W3:Y:S01]  /*0530*/  LDG.E R4, [R4.64+0x4] ;  /* 0x0000041004047981 */ /* 0x002ee2000c1e1900 */
[----:B--2---:R-:W1:Y:S08]  /*0540*/  R2UR UR14, R0 ;  /* 0x00000000000e73c2 */ /* 0x004e7000000e0000 */
[----:B---3--:R-:W1:Y:S02]  /*0550*/  R2UR UR4, R4 ;  /* 0x00000000040473c2 */ /* 0x008e6400000e0000 */
[----:B-1----:R-:W-:-:S06]  /*0560*/  UIADD3 UR14, -UR14, UR4, URZ ;  /* 0x000000040e0e7290 */ /* 0x002fcc000fffe13f */
.L_x_1290:
[----:B--2---:R-:W-:-:S04]  /*0570*/  ISETP.NE.U32.AND P0, PT, RZ, c[0x0][0x2e0], PT ;  /* 0x0000b800ff007a0c */ /* 0x004fc80003f05070 */
[----:B------:R-:W-:-:S13]  /*0580*/  ISETP.NE.AND.EX P0, PT, RZ, c[0x0][0x2e4], PT, P0 ;  /* 0x0000b900ff007a0c */ /* 0x000fda0003f05300 */
[----:B------:R-:W-:Y:S05]  /*0590*/  @!P0 BRA `(.L_x_1291) ;  /* 0x0000003000008947 */ /* 0x000fea0003800000 */
[----:B------:R-:W-:-:S05]  /*05a0*/  IMAD.WIDE R2, R168, R9, c[0x0][0x2e0] ;  /* 0x0000b800a8027625 */ /* 0x000fca00078e0209 */
[----:B------:R1:W5:Y:S01]  /*05b0*/  LDG.E R17, [R2.64] ;  /* 0x0000001002117981 */ /* 0x000362000c1e1900 */
[----:B------:R-:W-:Y:S05]  /*05c0*/  BRA `(.L_x_1292) ;  /* 0x0000004000007947 */ /* 0x000fea0003800000 */
.L_x_1291:
[----:B------:R-:W-:Y:S05]  /*05d0*/  @!P4 BRA `(.L_x_1292) ;  /* 0x000000300000c947 */ /* 0x000fea0003800000 */
[----:B------:R1:W2:Y:S04]  /*05e0*/  LDG.E R0, [R2.64] ;  /* 0x0000001002007981 */ /* 0x0002a8000c1e1900 */
[----:B-1----:R-:W2:Y:S02]  /*05f0*/  LDG.E R2, [R2.64+0x4] ;  /* 0x0000041002027981 */ /* 0x002ea4000c1e1900 */
[----:B--2---:R-:W-:Y:S02]  /*0600*/  IADD3 R17, -R0, R2, RZ ;  /* 0x0000000200117210 */ /* 0x004fe40007ffe1ff */
.L_x_1292:
[----:B------:R-:W-:Y:S01]  /*0610*/  UISETP.GE.AND UP0, UPT, UR14, 0x1, UPT ;  /* 0x000000010e00788c */ /* 0x000fe2000bf06270 */
[----:B------:R-:W-:Y:S01]  /*0620*/  PLOP3.LUT P0, PT, PT, PT, PT, 0x80, 0x0 ;  /* 0x000000000000781c */ /* 0x000fe20003f0f070 */
        /* <DEDUP_REMOVED lines=67> */
[--C-:B-1----:R-:W-:Y:S01]  /*0a60*/  SHF.R.S32.HI R2, RZ, 0x1f, R33.reuse ;  /* 0x0000001fff027819 */ /* 0x102fe20000011421 */
[----:B------:R-:W-:Y:S01]  /*0a70*/  IMAD.SHL.U32 R5, R33, 0x4, RZ ;  /* 0x0000000421057824 */ /* 0x000fe200078e00ff */
[--C-:B------:R-:W-:Y:S01]  /*0a80*/  SHF.R.S32.HI R35, RZ, 0x1f, R36.reuse ;  /* 0x0000001fff237819 */ /* 0x100fe20000011424 */
[----:B------:R-:W-:Y:S01]  /*0a90*/  IMAD.MOV.U32 R3, RZ, RZ, c[0x0][0x248] ;  /* 0x00009200ff037624 */ /* 0x000fe200078e00ff */
[CC--:B------:R-:W-:Y:S01]  /*0aa0*/  IADD3 R28, P0, R0.reuse, R33.reuse, RZ ;  /* 0x00000021001c7210 */ /* 0x0c0fe20007f1e0ff */
[----:B------:R-:W-:Y:S01]  /*0ab0*/  IMAD.MOV.U32 R12, RZ, RZ, R36 ;  /* 0x000000ffff0c7224 */ /* 0x000fe200078e0024 */
[----:B------:R-:W-:Y:S01]  /*0ac0*/  SHF.R.S32.HI R34, RZ, 0x1f, R33 ;  /* 0x0000001fff227819 */ /* 0x000fe20000011421 */
[C---:B------:R-:W-:Y:S01]  /*0ad0*/  IMAD R4, R35.reuse, c[0x0][0x270], RZ ;  /* 0x00009c0023047a24 */ /* 0x040fe200078e02ff */
[----:B------:R-:W-:Y:S01]  /*0ae0*/  LEA.HI.X.SX32 R29, R0, R2, 0x1, P0 ;  /* 0x00000002001d7211 */ /* 0x000fe200000f0eff */
[----:B------:R-:W-:Y:S01]  /*0af0*/  IMAD R7, R35, c[0x0][0x288], RZ ;  /* 0x0000a20023077a24 */ /* 0x000fe200078e02ff */
[----:B------:R-:W-:Y:S01]  /*0b00*/  SHF.R.S32.HI R0, RZ, 0x1f, R8 ;  /* 0x0000001fff007819 */ /* 0x000fe20000011408 */
[----:B-----5:R-:W-:Y:S01]  /*0b10*/  IMAD R32, R18, -0x80, R17 ;  /* 0xffffff8012207824 */ /* 0x020fe200078e0211 */
[----:B------:R-:W-:Y:S01]  /*0b20*/  IADD3 R2, P0, R5, R8, RZ ;  /* 0x0000000805027210 */ /* 0x000fe20007f1e0ff */
[C---:B------:R-:W-:Y:S01]  /*0b30*/  IMAD R7, R36.reuse, c[0x0][0x28c], R7 ;  /* 0x0000a30024077a24 */ /* 0x040fe200078e0207 */
[----:B------:R-:W-:Y:S01]  /*0b40*/  ISETP.NE.AND P3, PT, R3, 0x1, PT ;  /* 0x000000010300780c */ /* 0x000fe20003f65270 */
[----:B------:R-:W-:Y:S01]  /*0b50*/  ULDC.64 UR4, c[0x0][0x1d8] ;  /* 0x0000760000047ab9 */ /* 0x000fe20000000a00 */
[----:B------:R-:W-:Y:S01]  /*0b60*/  LEA.HI.X.SX32 R3, R5, R0, 0x1, P0 ;  /* 0x0000000005037211 */ /* 0x000fe200000f0eff */
[----:B------:R-:W-:Y:S01]  /*0b70*/  IMAD R0, R36, c[0x0][0x274], R4 ;  /* 0x00009d0024007a24 */ /* 0x000fe200078e0204 */
[-C--:B------:R-:W-:Y:S01]  /*0b80*/  LEA.HI R9, R34, R33.reuse, RZ, 0x3 ;  /* 0x0000002122097211 */ /* 0x080fe200078f18ff */
[----:B------:R-:W-:Y:S01]  /*0b90*/  USHF.L.U32 UR7, UR4, 0x6, URZ ;  /* 0x0000000604077899 */ /* 0x000fe2000800063f */
[----:B------:R-:W-:Y:S01]  /*0ba0*/  SHF.R.S32.HI R23, RZ, 0x1f, R168 ;  /* 0x0000001fff177819 */ /* 0x000fe200000114a8 */
[C---:B------:R-:W-:Y:S01]  /*0bb0*/  IMAD.WIDE.U32 R4, R36.reuse, c[0x0][0x270], R2 ;  /* 0x00009c0024047a25 */ /* 0x040fe200078e0002 */
[----:B------:R-:W-:Y:S01]  /*0bc0*/  SHF.R.S32.HI R37, RZ, 0x3, R9 ;  /* 0x00000003ff257819 */ /* 0x000fe20000011409 */
[----:B------:R-:W-:Y:S01]  /*0bd0*/  UMOV UR10, 0x6 ;  /* 0x00000006000a7882 */ /* 0x000fe20000000000 */
[----:B------:R-:W-:Y:S01]  /*0be0*/  SEL R25, R23, RZ, !P2 ;  /* 0x000000ff17197207 */ /* 0x000fe20005000000 */
[----:B------:R-:W-:Y:S01]  /*0bf0*/  IMAD.IADD R5, R5, 0x1, R0 ;  /* 0x0000000105057824 */ /* 0x000fe200078e0200 */
[----:B------:R-:W-:Y:S01]  /*0c00*/  SHF.R.S32.HI R13, RZ, 0x1f, R37 ;  /* 0x0000001fff0d7819 */ /* 0x000fe20000011425 */
[C---:B------:R-:W-:Y:S01]  /*0c10*/  @P3 IMAD.HI.U32 R16, R36.reuse, c[0x0][0x24c], RZ ;  /* 0x0000930024103a27 */ /* 0x040fe200078e00ff */
[----:B------:R-:W-:Y:S01]  /*0c20*/  IADD3 R8, P1, R37, R10, RZ ;  /* 0x0000000a25087210 */ /* 0x000fe20007f3e0ff */
[----:B------:R-:W-:Y:S01]  /*0c30*/  USHF.L.U64.HI UR6, UR4, UR10, UR5 ;  /* 0x0000000a04067299 */ /* 0x000fe20008010205 */
[----:B------:R-:W-:Y:S01]  /*0c40*/  LOP3.LUT R0, R9, 0xfffffff8, RZ, 0xc0, !PT ;  /* 0xfffffff809007812 */ /* 0x000fe200078ec0ff */
[----:B------:R-:W-:Y:S01]  /*0c50*/  IMAD.WIDE.U32 R2, R36, c[0x0][0x288], R2 ;  /* 0x0000a20024027a25 */ /* 0x000fe200078e0002 */
[----:B------:R-:W-:Y:S01]  /*0c60*/  LEA.HI R9, R34, R33, RZ, 0x6 ;  /* 0x0000002122097211 */ /* 0x000fe200078f30ff */
[----:B------:R-:W-:Y:S01]  /*0c70*/  UIADD3 UR9, UP0, UR7, 0x80, URZ ;  /* 0x0000008007097890 */ /* 0x000fe2000ff1e03f */
[----:B------:R-:W-:Y:S01]  /*0c80*/  @P3 SHF.R.U32.HI R12, RZ, c[0x0][0x250], R16 ;  /* 0x00009400ff0c3a19 */ /* 0x000fe20000011610 */
[----:B------:R-:W-:Y:S01]  /*0c90*/  IMAD.X R10, R13, 0x1, R11, P1 ;  /* 0x000000010d0a7824 */ /* 0x000fe200008e060b */
[----:B------:R-:W-:Y:S01]  /*0ca0*/  SHF.R.S32.HI R26, RZ, 0x6, R9 ;  /* 0x00000006ff1a7819 */ /* 0x000fe20000011409 */
[C---:B------:R-:W-:Y:S01]  /*0cb0*/  IMAD.SHL.U32 R11, R37.reuse, 0x40, RZ ;  /* 0x00000040250b7824 */ /* 0x040fe200078e00ff */
[----:B------:R-:W-:Y:S01]  /*0cc0*/  IADD3 R6, P0, R37, R14, RZ ;  /* 0x0000000e25067210 */ /* 0x000fe20007f1e0ff */
[----:B------:R-:W-:Y:S01]  /*0cd0*/  IMAD.IADD R27, R33, 0x1, -R0 ;  /* 0x00000001211b7824 */ /* 0x000fe200078e0a00 */
[----:B------:R-:W-:Y:S01]  /*0ce0*/  SEL R30, R168, RZ, !P2 ;  /* 0x000000ffa81e7207 */ /* 0x000fe20005000000 */
[----:B------:R-:W-:Y:S01]  /*0cf0*/  IMAD.IADD R3, R3, 0x1, R7 ;  /* 0x0000000103037824 */ /* 0x000fe200078e0207 */
[----:B------:R-:W-:Y:S01]  /*0d00*/  LOP3.LUT R0, R11, 0x1c0, RZ, 0xc0, !PT ;  /* 0x000001c00b007812 */ /* 0x000fe200078ec0ff */
[----:B------:R-:W-:Y:S01]  /*0d10*/  IMAD.SHL.U32 R16, R27, 0x8, RZ ;  /* 0x000000081b107824 */ /* 0x000fe200078e00ff */
[----:B------:R-:W-:Y:S01]  /*0d20*/  UIADD3.X UR8, URZ, UR6, URZ, UP0, !UPT ;  /* 0x000000063f087290 */ /* 0x000fe200087fe43f */
[----:B------:R-:W-:Y:S01]  /*0d30*/  IMAD.SHL.U32 R218, R26, 0x200, RZ ;  /* 0x000002001ada7824 */ /* 0x000fe200078e00ff */
[----:B------:R-:W-:Y:S01]  /*0d40*/  ULDC.64 UR4, c[0x0][0x1a8] ;  /* 0x00006a0000047ab9 */ /* 0x000fe20000000a00 */
[----:B------:R-:W-:Y:S01]  /*0d50*/  IMAD.X R7, R13, 0x1, R15, P0 ;  /* 0x000000010d077824 */ /* 0x000fe200000e060f */
[----:B------:R-:W-:Y:S01]  /*0d60*/  LOP3.LUT R9, R0, 0x38, R16, 0xf8, !PT ;  /* 0x0000003800097812 */ /* 0x000fe200078ef810 */
[----:B------:R-:W-:Y:S01]  /*0d70*/  IMAD.WIDE.U32 R2, R30, c[0x0][0x290], R2 ;  /* 0x0000a4001e027a25 */ /* 0x000fe200078e0002 */
[----:B------:R-:W-:Y:S01]  /*0d80*/  SHF.R.U32.HI R0, RZ, 0x3, R0 ;  /* 0x00000003ff007819 */ /* 0x000fe20000011600 */
[----:B------:R-:W-:Y:S01]  /*0d90*/  USHF.L.U64.HI UR5, UR4, UR10, UR5 ;  /* 0x0000000a04057299 */ /* 0x000fe20008010205 */
[----:B------:R-:W-:Y:S01]  /*0da0*/  SHF.R.S32.HI R17, RZ, 0x1f, R16 ;  /* 0x0000001fff117819 */ /* 0x000fe20000011410 */
[----:B------:R-:W-:Y:S01]  /*0db0*/  IMAD.WIDE R14, R18, 0x80, R6 ;  /* 0x00000080120e7825 */ /* 0x000fe200078e0206 */
[----:B------:R-:W-:Y:S01]  /*0dc0*/  LOP3.LUT R31, R218, R9, R0, 0xf6, !PT ;  /* 0x00000009da1f7212 */ /* 0x000fe200078ef600 */
[----:B------:R-:W-:Y:S01]  /*0dd0*/  STL [R1], R37 ;  /* 0x0000002501007387 */ /* 0x000fe20000100800 */
[----:B------:R-:W-:Y:S01]  /*0de0*/  SHF.R.S32.HI R0, RZ, 0x1f, R12 ;  /* 0x0000001fff007819 */ /* 0x000fe2000001140c */
[C---:B------:R-:W-:Y:S01]  /*0df0*/  IMAD R7, R25.reuse, c[0x0][0x278], RZ ;  /* 0x00009e0019077a24 */ /* 0x040fe200078e02ff */
[----:B------:R-:W-:Y:S01]  /*0e00*/  LEA R38, P0, R2, c[0x0][0x280], 0x2 ;  /* 0x0000a00002267a11 */ /* 0x000fe200078010ff */
[----:B------:R-:W-:-:S02]  /*0e10*/  IMAD R6, R25, c[0x0][0x290], RZ ;  /* 0x0000a40019067a24 */ /* 0x000fc400078e02ff */
[C---:B------:R-:W-:Y:S02]  /*0e20*/  IMAD R22, R30.reuse, c[0x0][0x27c], R7 ;  /* 0x00009f001e167a24 */ /* 0x040fe400078e0207 */
[----:B------:R-:W-:Y:S02]  /*0e30*/  IMAD R18, R30, c[0x0][0x294], R6 ;  /* 0x0000a5001e127a24 */ /* 0x000fe400078e0206 */
[----:B------:R-:W-:Y:S02]  /*0e40*/  IMAD R7, R10, c[0x0][0x208], RZ ;  /* 0x000082000a077a24 */ /* 0x000fe400078e02ff */
[C---:B------:R-:W-:Y:S02]  /*0e50*/  IMAD R6, R0.reuse, c[0x0][0x1e0], RZ ;  /* 0x0000780000067a24 */ /* 0x040fe400078e02ff */
[----:B------:R-:W-:Y:S02]  /*0e60*/  IMAD R0, R0, c[0x0][0x1b0], RZ ;  /* 0x00006c0000007a24 */ /* 0x000fe400078e02ff */
[----:B------:R-:W-:-:S02]  /*0e70*/  IMAD R20, R8, c[0x0][0x20c], R7 ;  /* 0x0000830008147a24 */ /* 0x000fc400078e0207 */
[----:B------:R-:W-:Y:S02]  /*0e80*/  IMAD R21, R12, c[0x0][0x1e4], R6 ;  /* 0x000079000c157a24 */ /* 0x000fe400078e0206 */
[----:B------:R-:W-:-:S04]  /*0e90*/  IMAD.WIDE.U32 R6, R30, c[0x0][0x278], R4 ;  /* 0x00009e001e067a25 */ /* 0x000fc800078e0004 */
[----:B------:R-:W-:Y:S01]  /*0ea0*/  IMAD R9, R10, c[0x0][0x178], RZ ;  /* 0x00005e000a097a24 */ /* 0x000fe200078e02ff */
[----:B------:R-:W-:Y:S01]  /*0eb0*/  LEA R40, P1, R6, c[0x0][0x258], 0x2 ;  /* 0x0000960006287a11 */ /* 0x000fe200078210ff */
[C---:B------:R-:W-:Y:S02]  /*0ec0*/  IMAD R24, R12.reuse, c[0x0][0x1b4], R0 ;  /* 0x00006d000c187a24 */ /* 0x040fe400078e0200 */
[----:B------:R-:W-:Y:S02]  /*0ed0*/  IMAD.IADD R0, R7, 0x1, R22 ;  /* 0x0000000107007824 */ /* 0x000fe400078e0216 */
[----:B------:R-:W-:-:S03]  /*0ee0*/  IMAD.WIDE.U32 R10, R12, c[0x0][0x1e0], R16 ;  /* 0x000078000c0a7a25 */ /* 0x000fc600078e0010 */
[----:B------:R-:W-:Y:S01]  /*0ef0*/  LEA.HI.X R41, R6, c[0x0][0x25c], R0, 0x2, P1 ;  /* 0x0000970006297a11 */ /* 0x000fe200008f1400 */
[C---:B------:R-:W-:Y:S01]  /*0f00*/  IMAD R19, R8.reuse, c[0x0][0x17c], R9 ;  /* 0x00005f0008137a24 */ /* 0x040fe200078e0209 */
[----:B------:R-:W-:Y:S01]  /*0f10*/  SEL R0, R23, RZ, !P4 ;  /* 0x000000ff17007207 */ /* 0x000fe20006000000 */
[C-C-:B------:R-:W-:Y:S02]  /*0f20*/  IMAD.WIDE.U32 R4, R8.reuse, c[0x0][0x178], R16.reuse ;  /* 0x00005e0008047a25 */ /* 0x140fe400078e0010 */
[----:B------:R-:W-:Y:S02]  /*0f30*/  STL.64 [R1+0x20], R40 ;  /* 0x0000202801007387 */ /* 0x000fe40000100a00 */
[----:B------:R-:W-:-:S04]  /*0f40*/  IMAD.WIDE.U32 R8, R8, c[0x0][0x208], R16 ;  /* 0x0000820008087a25 */ /* 0x000fc800078e0010 */
[----:B------:R-:W-:Y:S02]  /*0f50*/  IMAD.IADD R18, R3, 0x1, R18 ;  /* 0x0000000103127824 */ /* 0x000fe400078e0212 */
[----:B------:R-:W-:-:S03]  /*0f60*/  IMAD.WIDE.U32 R12, R12, c[0x0][0x1b0], R16 ;  /* 0x00006c000c0c7a25 */ /* 0x000fc600078e0010 */
[----:B------:R-:W-:Y:S01]  /*0f70*/  LEA.HI.X R39, R2, c[0x0][0x284], R18, 0x2, P0 ;  /* 0x0000a10002277a11 */ /* 0x000fe200000f1412 */
[----:B------:R-:W-:Y:S02]  /*0f80*/  IMAD.IADD R3, R11, 0x1, R21 ;  /* 0x000000010b037824 */ /* 0x000fe400078e0215 */
[----:B------:R-:W-:Y:S02]  /*0f90*/  IMAD R11, R35, c[0x0][0x180], RZ ;  /* 0x00006000230b7a24 */ /* 0x000fe400078e02ff */
[----:B------:R-:W-:Y:S01]  /*0fa0*/  IMAD.MOV.U32 R6, RZ, RZ, R4 ;  /* 0x000000ffff067224 */ /* 0x000fe200078e0004 */
[----:B------:R-:W-:Y:S01]  /*0fb0*/  STL.64 [R1+0x18], R38 ;  /* 0x0000182601007387 */ /* 0x000fe20000100a00 */
[----:B------:R-:W-:Y:S02]  /*0fc0*/  IMAD.MOV.U32 R4, RZ, RZ, R8 ;  /* 0x000000ffff047224 */ /* 0x000fe400078e0008 */
[----:B------:R-:W-:Y:S02]  /*0fd0*/  IMAD.MOV.U32 R8, RZ, RZ, R12 ;  /* 0x000000ffff087224 */ /* 0x000fe400078e000c */
[----:B------:R-:W-:-:S02]  /*0fe0*/  IMAD.IADD R7, R5, 0x1, R19 ;  /* 0x0000000105077824 */ /* 0x000fc400078e0213 */
[----:B------:R-:W-:Y:S01]  /*0ff0*/  IMAD.MOV.U32 R2, RZ, RZ, R10 ;  /* 0x000000ffff027224 */ /* 0x000fe200078e000a */
[----:B------:R-:W-:Y:S01]  /*1000*/  SEL R10, R168, RZ, !P4 ;  /* 0x000000ffa80a7207 */ /* 0x000fe20006000000 */
[----:B------:R-:W-:Y:S01]  /*1010*/  IMAD R12, R36, c[0x0][0x184], R11 ;  /* 0x00006100240c7a24 */ /* 0x000fe200078e020b */
[----:B------:R-:W-:Y:S01]  /*1020*/  ISETP.GE.AND P4, PT, R16, c[0x0][0x1cc], PT ;  /* 0x0000730010007a0c */ /* 0x000fe20003f86270 */
[----:B------:R-:W-:Y:S02]  /*1030*/  IMAD.IADD R5, R9, 0x1, R20 ;  /* 0x0000000109057824 */ /* 0x000fe400078e0214 */
[C---:B------:R-:W-:Y:S02]  /*1040*/  IMAD R11, R0.reuse, c[0x0][0x1e8], RZ ;  /* 0x00007a00000b7a24 */ /* 0x040fe400078e02ff */
[----:B------:R-:W-:Y:S02]  /*1050*/  IMAD.IADD R9, R13, 0x1, R24 ;  /* 0x000000010d097824 */ /* 0x000fe400078e0218 */
[----:B------:R-:W-:-:S02]  /*1060*/  IMAD R0, R0, c[0x0][0x1b8], RZ ;  /* 0x00006e0000007a24 */ /* 0x000fc400078e02ff */
        /* <DEDUP_REMOVED lines=17> */
[----:B------:R-:W-:Y:S01]  /*1180*/  IMAD.IADD R5, R5, 0x1, R13 ;  /* 0x0000000105057824 */ /* 0x000fe200078e020d */
[----:B------:R-:W-:Y:S01]  /*1190*/  LEA R22, P2, R10, c[0x0][0x160], 0x1 ;  /* 0x000058000a167a11 */ /* 0x000fe200078408ff */
[----:B------:R-:W-:Y:S02]  /*11a0*/  IMAD R13, R30, c[0x0][0x21c], R0 ;  /* 0x000087001e0d7a24 */ /* 0x000fe400078e0200 */
[----:B------:R-:W-:-:S04]  /*11b0*/  IMAD.WIDE.U32 R6, R14, c[0x0][0x1d8], R2 ;  /* 0x000076000e067a25 */ /* 0x000fc800078e0002 */
[----:B------:R-:W-:Y:S01]  /*11c0*/  IMAD.IADD R0, R11, 0x1, R12 ;  /* 0x000000010b007824 */ /* 0x000fe200078e020c */
[----:B------:R-:W-:Y:S01]  /*11d0*/  LEA R2, P0, R6, c[0x0][0x1c0], 0x1 ;  /* 0x0000700006027a11 */ /* 0x000fe200078008ff */
[----:B------:R-:W-:Y:S01]  /*11e0*/  IMAD.IADD R3, R7, 0x1, R18 ;  /* 0x0000000107037824 */ /* 0x000fe200078e0212 */
[----:B------:R-:W-:Y:S01]  /*11f0*/  IADD3 R18, R16, 0x40, RZ ;  /* 0x0000004010127810 */ /* 0x000fe20007ffe0ff */
[----:B------:R-:W-:Y:S01]  /*1200*/  IMAD.WIDE.U32 R4, R30, c[0x0][0x218], R4 ;  /* 0x000086001e047a25 */ /* 0x000fe200078e0004 */
[----:B------:R-:W-:Y:S02]  /*1210*/  LEA.HI.X R23, R10, c[0x0][0x164], R0, 0x1, P2 ;  /* 0x000059000a177a11 */ /* 0x000fe400010f0c00 */
[----:B------:R-:W-:Y:S01]  /*1220*/  ISETP.GE.AND P3, PT, R18, c[0x0][0x1cc], PT ;  /* 0x0000730012007a0c */ /* 0x000fe20003f66270 */
[----:B------:R-:W-:Y:S01]  /*1230*/  IMAD R15, R15, c[0x0][0x1a8], RZ ;  /* 0x00006a000f0f7a24 */ /* 0x000fe200078e02ff */
[----:B------:R-:W-:Y:S01]  /*1240*/  LEA R20, P1, R4, c[0x0][0x1f0], 0x1 ;  /* 0x00007c0004147a11 */ /* 0x000fe200078208ff */
[----:B------:R-:W-:Y:S01]  /*1250*/  IMAD.IADD R0, R32, 0x1, -R37 ;  /* 0x0000000120007824 */ /* 0x000fe200078e0a25 */
[----:B------:R-:W-:Y:S01]  /*1260*/  LEA.HI.X R3, R6, c[0x0][0x1c4], R3, 0x1, P0 ;  /* 0x0000710006037a11 */ /* 0x000fe200000f0c03 */
[----:B------:R-:W-:Y:S01]  /*1270*/  IMAD.IADD R5, R5, 0x1, R13 ;  /* 0x0000000105057824 */ /* 0x000fe200078e020d */
[----:B------:R-:W-:Y:S01]  /*1280*/  STL.64 [R1+0x8], R22 ;  /* 0x0000081601007387 */ /* 0x000fe20000100a00 */
[----:B------:R-:W-:Y:S01]  /*1290*/  IMAD R15, R14, c[0x0][0x1ac], R15 ;  /* 0x00006b000e0f7a24 */ /* 0x000fe200078e020f */
[----:B------:R-:W-:Y:S01]  /*12a0*/  ISETP.LT.OR P2, PT, R0, 0x1, P4 ;  /* 0x000000010000780c */ /* 0x000fe20002741670 */
[----:B------:R-:W-:Y:S01]  /*12b0*/  IMAD.WIDE.U32 R12, R14, c[0x0][0x1a8], R8 ;  /* 0x00006a000e0c7a25 */ /* 0x000fe200078e0008 */
[----:B------:R-:W-:-:S02]  /*12c0*/  ISETP.LT.OR P6, PT, R0, 0x1, P3 ;  /* 0x000000010000780c */ /* 0x000fc40001fc1670 */
[----:B------:R-:W-:Y:S01]  /*12d0*/  LEA.HI.X R21, R4, c[0x0][0x1f4], R5, 0x1, P1 ;  /* 0x00007d0004157a11 */ /* 0x000fe200008f0c05 */
[----:B------:R-:W-:Y:S01]  /*12e0*/  IMAD.IADD R5, R13, 0x1, R15 ;  /* 0x000000010d057824 */ /* 0x000fe200078e020f */
[----:B------:R-:W-:Y:S01]  /*12f0*/  LEA R6, P0, R12, c[0x0][0x190], 0x1 ;  /* 0x000064000c067a11 */ /* 0x000fe200078008ff */
[----:B------:R-:W-:Y:S01]  /*1300*/  IMAD.SHL.U32 R8, R31, 0x2, RZ ;  /* 0x000000021f087824 */ /* 0x000fe200078e00ff */
[----:B------:R-:W-:Y:S01]  /*1310*/  ISETP.LT.OR P5, PT, R0, 0x21, P4 ;  /* 0x000000210000780c */ /* 0x000fe200027a1670 */
[----:B------:R1:W-:Y:S01]  /*1320*/  STL.64 [R1+0x10], R20 ;  /* 0x0000101401007387 */ /* 0x0003e20000100a00 */
[----:B------:R-:W-:Y:S01]  /*1330*/  LEA.HI.X R7, R12, c[0x0][0x194], R5, 0x1, P0 ;  /* 0x000065000c077a11 */ /* 0x000fe200000f0c05 */
[----:B------:R-:W-:Y:S01]  /*1340*/  IMAD.U32 R12, RZ, RZ, UR7 ;  /* 0x00000007ff0c7e24 */ /* 0x000fe2000f8e00ff */
[----:B------:R-:W-:Y:S01]  /*1350*/  IADD3 R4, P1, R2, UR7, RZ ;  /* 0x0000000702047c10 */ /* 0x000fe2000ff3e0ff */
[----:B------:R-:W-:Y:S01]  /*1360*/  @!PT LDS RZ, [RZ] ;  /* 0x00000000fffff984 */ /* 0x000fe20000000800 */
[----:B------:R-:W-:Y:S01]  /*1370*/  @!PT LDS RZ, [RZ] ;  /* 0x00000000fffff984 */ /* 0x000fe20000000800 */
[----:B------:R-:W-:Y:S01]  /*1380*/  @!PT LDS RZ, [RZ] ;  /* 0x00000000fffff984 */ /* 0x000fe20000000800 */
[----:B------:R2:W-:Y:S01]  /*1390*/  LDGSTS.E.BYPASS.LTC128B.128 [R8+0x8080], [R2.64], !P2 ;  /* 0x0808000002087fae */ /* 0x0005e2000d101d50 */
[----:B------:R-:W-:-:S02]  /*13a0*/  IADD3 R9, -R37, UR14, RZ ;  /* 0x0000000e25097c10 */ /* 0x000fc4000fffe1ff */
[----:B------:R-:W-:Y:S01]  /*13b0*/  IADD3.X R5, R3, UR6, RZ, P1, !PT ;  /* 0x0000000603057c10 */ /* 0x000fe20008ffe4ff */
[----:B------:R2:W-:Y:S01]  /*13c0*/  LDGSTS.E.BYPASS.LTC128B.128 [R8+0xc080], [R2.64+0x80], !P6 ;  /* 0x0c08008002087fae */ /* 0x0005e2000f101d50 */
[----:B------:R-:W-:Y:S02]  /*13d0*/  IADD3 R12, P2, P1, R12, 0x80, R2 ;  /* 0x000000800c0c7810 */ /* 0x000fe4000795e002 */
[C---:B------:R-:W-:Y:S01]  /*13e0*/  ISETP.LT.OR P6, PT, R0.reuse, 0x21, P3 ;  /* 0x000000210000780c */ /* 0x040fe20001fc1670 */
[----:B------:R3:W-:Y:S01]  /*13f0*/  LDGSTS.E.BYPASS.LTC128B.128 [R8+0x9080], [R4.64], !P5 ;  /* 0x0908000004087fae */ /* 0x0007e2000e901d50 */
[----:B------:R-:W-:Y:S02]  /*1400*/  IADD3.X R13, RZ, UR6, R3, P2, P1 ;  /* 0x00000006ff0d7c10 */ /* 0x000fe400097e2403 */
[C---:B------:R-:W-:Y:S02]  /*1410*/  ISETP.LT.OR P5, PT, R0.reuse, 0x41, P4 ;  /* 0x000000410000780c */ /* 0x040fe400027a1670 */
[----:B------:R-:W-:-:S02]  /*1420*/  ISETP.LT.OR P2, PT, R0, 0x41, P3 ;  /* 0x000000410000780c */ /* 0x000fc40001f41670 */
[C---:B------:R-:W-:Y:S02]  /*1430*/  ISETP.LT.OR P1, PT, R0.reuse, 0x61, P4 ;  /* 0x000000610000780c */ /* 0x040fe40002721670 */
[----:B------:R-:W-:Y:S02]  /*1440*/  ISETP.LT.OR P4, PT, R0, 0x61, P3 ;  /* 0x000000610000780c */ /* 0x000fe40001f81670 */
[----:B------:R-:W-:Y:S01]  /*1450*/  ISETP.GE.AND P3, PT, R16, c[0x0][0x19c], PT ;  /* 0x0000670010007a0c */ /* 0x000fe20003f66270 */
[----:B------:R4:W-:Y:S01]  /*1460*/  LDGSTS.E.BYPASS.LTC128B.128 [R8+0xd080], [R12.64], !P6 ;  /* 0x0d0800000c087fae */ /* 0x0009e2000f101d50 */
[----:B------:R-:W-:Y:S02]  /*1470*/  LEA.HI R15, R34, R33, RZ, 0x5 ;  /* 0x00000021220f7211 */ /* 0x000fe400078f28ff */
[----:B------:R-:W-:Y:S02]  /*1480*/  ISETP.LT.OR P6, PT, R0, 0x1, P3 ;  /* 0x000000010000780c */ /* 0x000fe40001fc1670 */
[----:B--2---:R-:W-:-:S04]  /*1490*/  IADD3 R2, P0, R4, UR7, RZ ;  /* 0x0000000704027c10 */ /* 0x004fc8000ff1e0ff */
[----:B------:R-:W-:Y:S02]  /*14a0*/  IADD3.X R3, R5, UR6, RZ, P0, !PT ;  /* 0x0000000605037c10 */ /* 0x000fe400087fe4ff */
[----:B------:R-:W-:-:S03]  /*14b0*/  IADD3 R10, P0, R4, UR9, RZ ;  /* 0x00000009040a7c10 */ /* 0x000fc6000ff1e0ff */
[----:B------:R2:W-:Y:S01]  /*14c0*/  LDGSTS.E.BYPASS.LTC128B.128 [R8+0xa080], [R2.64], !P5 ;  /* 0x0a08000002087fae */ /* 0x0005e2000e901d50 */
[----:B------:R-:W-:Y:S02]  /*14d0*/  IADD3.X R11, R5, UR8, RZ, P0, !PT ;  /* 0x00000008050b7c10 */ /* 0x000fe400087fe4ff */
[----:B---3--:R-:W-:-:S03]  /*14e0*/  IADD3 R4, P0, R2, UR7, RZ ;  /* 0x0000000702047c10 */ /* 0x008fc6000ff1e0ff */
[----:B------:R3:W-:Y:S01]  /*14f0*/  LDGSTS.E.BYPASS.LTC128B.128 [R8+0xe080], [R10.64], !P2 ;  /* 0x0e0800000a087fae */ /* 0x0007e2000d101d50 */
[----:B------:R-:W-:Y:S01]  /*1500*/  IADD3.X R5, R3, UR6, RZ, P0, !PT ;  /* 0x0000000603057c10 */ /* 0x000fe200087fe4ff */
[----:B------:R-:W-:Y:S01]  /*1510*/  USHF.L.U32 UR6, UR4, 0x6, URZ ;  /* 0x0000000604067899 */ /* 0x000fe2000800063f */
[----:B------:R-:W-:-:S03]  /*1520*/  ISETP.GE.AND P2, PT, R18, c[0x0][0x19c], PT ;  /* 0x0000670012007a0c */ /* 0x000fc60003f46270 */
[----:B------:R1:W-:Y:S01]  /*1530*/  LDGSTS.E.BYPASS.LTC128B.128 [R8+0xb080], [R4.64], !P1 ;  /* 0x0b08000004087fae */ /* 0x0003e2000c901d50 */
[----:B------:R-:W-:Y:S01]  /*1540*/  ISETP.LT.OR P5, PT, R0, 0x1, P2 ;  /* 0x000000010000780c */ /* 0x000fe200017a1670 */
[----:B------:R-:W-:-:S04]  /*1550*/  UIADD3 UR4, UP0, UR6, 0x80, URZ ;  /* 0x0000008006047890 */ /* 0x000fc8000ff1e03f */
[----:B------:R-:W-:Y:S02]  /*1560*/  UIADD3.X UR7, URZ, UR5, URZ, UP0, !UPT ;  /* 0x000000053f077290 */ /* 0x000fe400087fe43f */
[----:B------:R-:W-:Y:S01]  /*1570*/  UISETP.GE.AND UP0, UPT, UR14, 0x41, UPT ;  /* 0x000000410e00788c */ /* 0x000fe2000bf06270 */
[----:B--2---:R-:W-:-:S04]  /*1580*/  IADD3 R2, P0, R2, UR9, RZ ;  /* 0x0000000902027c10 */ /* 0x004fc8000ff1e0ff */
[----:B------:R-:W-:Y:S01]  /*1590*/  IADD3.X R3, R3, UR8, RZ, P0, !PT ;  /* 0x0000000803037c10 */ /* 0x000fe200087fe4ff */
[----:B---3--:R-:W-:-:S04]  /*15a0*/  IMAD.U32 R10, RZ, RZ, UR6 ;  /* 0x00000006ff0a7e24 */ /* 0x008fc8000f8e00ff */
[----:B------:R2:W-:Y:S01]  /*15b0*/  LDGSTS.E.BYPASS.LTC128B.128 [R8+0xf080], [R2.64], !P4 ;  /* 0x0f08000002087fae */ /* 0x0005e2000e101d50 */
[----:B------:R-:W-:Y:S02]  /*15c0*/  ISETP.LT.OR P4, PT, R0, 0x21, P3 ;  /* 0x000000210000780c */ /* 0x000fe40001f81670 */
[----:B------:R-:W-:Y:S01]  /*15d0*/  IADD3 R10, P1, P0, R10, 0x80, R6 ;  /* 0x000000800a0a7810 */ /* 0x000fe2000783e006 */
[----:B------:R3:W-:Y:S01]  /*15e0*/  LDGSTS.E.BYPASS.LTC128B.128 [R8+0x80], [R6.64], !P6 ;  /* 0x0008000006087fae */ /* 0x0007e2000f101d50 */
[----:B------:R-:W-:Y:S02]  /*15f0*/  ISETP.GE.AND P6, PT, R18, c[0x0][0x16c], PT ;  /* 0x00005b0012007a0c */ /* 0x000fe40003fc6270 */
[----:B------:R-:W-:Y:S01]  /*1600*/  IADD3.X R11, RZ, UR5, R7, P1, P0 ;  /* 0x00000005ff0b7c10 */ /* 0x000fe20008fe0407 */
[----:B------:R3:W-:Y:S01]  /*1610*/  LDGSTS.E.BYPASS.LTC128B.128 [R8+0x4080], [R6.64+0x80], !P5 ;  /* 0x0408008006087fae */ /* 0x0007e2000e901d50 */
[----:B------:R-:W-:Y:S02]  /*1620*/  ISETP.LT.OR P1, PT, R0, 0x21, P2 ;  /* 0x000000210000780c */ /* 0x000fe40001721670 */
[----:B-1----:R-:W-:-:S02]  /*1630*/  IADD3 R4, P0, R6, UR6, RZ ;  /* 0x0000000606047c10 */ /* 0x002fc4000ff1e0ff */
[----:B------:R-:W-:Y:S02]  /*1640*/  P2R R19, PR, RZ, 0x40 ;  /* 0x00000040ff137803 */ /* 0x000fe40000000000 */
[----:B------:R-:W-:Y:S02]  /*1650*/  IADD3.X R5, R7, UR5, RZ, P0, !PT ;  /* 0x0000000507057c10 */ /* 0x000fe400087fe4ff */
[----:B------:R-:W-:Y:S01]  /*1660*/  ISETP.LT.OR P6, PT, R0, 0x61, P2 ;  /* 0x000000610000780c */ /* 0x000fe200017c1670 */
[----:B------:R1:W-:Y:S01]  /*1670*/  STL [R1+0x30], R19 ;  /* 0x0000301301007387 */ /* 0x0003e20000100800 */
[----:B------:R-:W-:-:S03]  /*1680*/  ISETP.GE.AND P5, PT, R16, c[0x0][0x16c], PT ;  /* 0x00005b0010007a0c */ /* 0x000fc60003fa6270 */
[----:B------:R1:W-:Y:S01]  /*1690*/  LDGSTS.E.BYPASS.LTC128B.128 [R8+0x1080], [R4.64], !P4 ;  /* 0x0108000004087fae */ /* 0x0003e2000e101d50 */
[C---:B------:R-:W-:Y:S02]  /*16a0*/  ISETP.LT.OR P4, PT, R0.reuse, 0x41, P3 ;  /* 0x000000410000780c */ /* 0x040fe40001f81670 */
[----:B------:R-:W-:Y:S01]  /*16b0*/  ISETP.LT.OR P3, PT, R0, 0x61, P3 ;  /* 0x000000610000780c */ /* 0x000fe20001f61670 */
[----:B------:R4:W-:Y:S01]  /*16c0*/  LDGSTS.E.BYPASS.LTC128B.128 [R8+0x5080], [R10.64], !P1 ;  /* 0x050800000a087fae */ /* 0x0009e2000c901d50 */
[----:B--2---:R-:W-:Y:S02]  /*16d0*/  IADD3 R2, P0, R4, UR6, RZ ;  /* 0x0000000604027c10 */ /* 0x004fe4000ff1e0ff */
[----:B------:R-:W-:Y:S02]  /*16e0*/  ISETP.LT.OR P1, PT, R0, 0x41, P2 ;  /* 0x000000410000780c */ /* 0x000fe40001721670 */
[----:B------:R-:W-:Y:S02]  /*16f0*/  ISETP.NE.AND P2, PT, R19, RZ, PT ;  /* 0x000000ff1300720c */ /* 0x000fe40003f45270 */
[----:B------:R-:W-:-:S02]  /*1700*/  IADD3.X R3, R5, UR5, RZ, P0, !PT ;  /* 0x0000000505037c10 */ /* 0x000fc400087fe4ff */
[----:B------:R-:W-:Y:S02]  /*1710*/  SEL R0, RZ, 0x1, P5 ;  /* 0x00000001ff007807 */ /* 0x000fe40002800000 */
[----:B---3--:R-:W-:Y:S01]  /*1720*/  SEL R7, RZ, 0x2, P2 ;  /* 0x00000002ff077807 */ /* 0x008fe20001000000 */
[----:B------:R2:W-:Y:S01]  /*1730*/  LDGSTS.E.BYPASS.LTC128B.128 [R8+0x2080], [R2.64], !P4 ;  /* 0x0208000002087fae */ /* 0x0005e2000e101d50 */
[----:B------:R-:W-:-:S03]  /*1740*/  ISETP.GE.AND P4, PT, R16, c[0x0][0x1fc], PT ;  /* 0x00007f0010007a0c */ /* 0x000fc60003f86270 */
[----:B------:R-:W-:Y:S01]  /*1750*/  IMAD.IADD R0, R7, 0x1, R0 ;  /* 0x0000000107007824 */ /* 0x000fe200078e0200 */
[----:B-1----:R-:W-:-:S04]  /*1760*/  IADD3 R4, P0, R4, UR4, RZ ;  /* 0x0000000404047c10 */ /* 0x002fc8000ff1e0ff */
[----:B------:R-:W-:Y:S02]  /*1770*/  IADD3.X R5, R5, UR7, RZ, P0, !PT ;  /* 0x0000000705057c10 */ /* 0x000fe400087fe4ff */
[----:B------:R-:W-:Y:S01]  /*1780*/  IADD3 R6, P0, R2, UR6, RZ ;  /* 0x0000000602067c10 */ /* 0x000fe2000ff1e0ff */
[----:B------:R-:W-:Y:S01]  /*1790*/  UMOV UR6, 0x5 ;  /* 0x0000000500067882 */ /* 0x000fe20000000000 */
[----:B----4-:R-:W-:Y:S01]  /*17a0*/  P2R R10, PR, RZ, 0x20 ;  /* 0x00000020ff0a7803 */ /* 0x010fe20000000000 */
[----:B------:R1:W-:Y:S01]  /*17b0*/  LDGSTS.E.BYPASS.LTC128B.128 [R8+0x6080], [R4.64], !P1 ;  /* 0x0608000004087fae */ /* 0x0003e2000c901d50 */
[----:B------:R-:W-:Y:S02]  /*17c0*/  IADD3.X R7, R3, UR5, RZ, P0, !PT ;  /* 0x0000000503077c10 */ /* 0x000fe400087fe4ff */
[C---:B------:R-:W-:Y:S02]  /*17d0*/  LOP3.LUT P0, RZ, R0.reuse, 0x1, RZ, 0xc0, !PT ;  /* 0x0000000100ff7812 */ /* 0x040fe4000780c0ff */
[----:B------:R-:W-:Y:S01]  /*17e0*/  LOP3.LUT P5, RZ, R0, 0x2, RZ, 0xc0, !PT ;  /* 0x0000000200ff7812 */ /* 0x000fe200078ac0ff */
[----:B------:R3:W-:Y:S01]  /*17f0*/  LDGSTS.E.BYPASS.LTC128B.128 [R8+0x3080], [R6.64], !P3 ;  /* 0x0308000006087fae */ /* 0x0007e2000d901d50 */
[----:B------:R-:W-:-:S02]  /*1800*/  ISETP.LT.OR P2, PT, R9, 0x1, !P0 ;  /* 0x000000010900780c */ /* 0x000fc40004741670 */
[C---:B------:R-:W-:Y:S02]  /*1810*/  ISETP.LT.OR P3, PT, R9.reuse, 0x1, !P5 ;  /* 0x000000010900780c */ /* 0x040fe40006f61670 */
[----:B--2---:R-:W-:Y:S01]  /*1820*/  IADD3 R2, P1, R2, UR4, RZ ;  /* 0x0000000402027c10 */ /* 0x004fe2000ff3e0ff */
[----:B------:R-:W-:Y:S01]  /*1830*/  ULDC.64 UR4, c[0x0][0x178] ;  /* 0x00005e0000047ab9 */ /* 0x000fe20000000a00 */
[----:B------:R-:W-:Y:S01]  /*1840*/  ISETP.LT.OR P5, PT, R9, 0x21, !P0 ;  /* 0x000000210900780c */ /* 0x000fe200047a1670 */
[----:B------:R-:W-:Y:S01]  /*1850*/  USHF.L.U32 UR11, UR4, 0x6, URZ ;  /* 0x00000006040b7899 */ /* 0x000fe2000800063f */
[----:B------:R-:W-:Y:S01]  /*1860*/  IADD3.X R3, R3, UR7, RZ, P1, !PT ;  /* 0x0000000703037c10 */ /* 0x000fe20008ffe4ff */
[----:B------:R-:W-:Y:S01]  /*1870*/  USHF.L.U64.HI UR10, UR4, UR10, UR5 ;  /* 0x0000000a040a7299 */ /* 0x000fe20008010205 */
[----:B------:R-:W-:Y:S02]  /*1880*/  LEA.HI R11, R34, R33, RZ, 0x4 ;  /* 0x00000021220b7211 */ /* 0x000fe400078f20ff */
[----:B------:R-:W-:Y:S01]  /*1890*/  ULDC.64 UR4, c[0x0][0x208] ;  /* 0x0000820000047ab9 */ /* 0x000fe20000000a00 */
[----:B------:R2:W-:Y:S01]  /*18a0*/  LDGSTS.E.BYPASS.LTC128B.128 [R8+0x7080], [R2.64], !P6 ;  /* 0x0708000002087fae */ /* 0x0005e2000f101d50 */
[----:B------:R-:W-:Y:S01]  /*18b0*/  ISETP.GE.AND P6, PT, R18, c[0x0][0x1fc], PT ;  /* 0x00007f0012007a0c */ /* 0x000fe20003fc6270 */
[----:B------:R-:W-:-:S02]  /*18c0*/  USHF.L.U32 UR7, UR4, 0x5, URZ ;  /* 0x0000000504077899 */ /* 0x000fc4000800063f */
[----:B------:R-:W0:Y:S01]  /*18d0*/  LDGDEPBAR ;  /* 0x00000000000079af */ /* 0x000e220000000000 */
[----:B------:R-:W-:Y:S01]  /*18e0*/  USHF.L.U64.HI UR5, UR4, UR6, UR5 ;  /* 0x0000000604057299 */ /* 0x000fe20008010205 */
[----:B-1----:R-:W-:Y:S02]  /*18f0*/  IADD3 R4, P0, R22, UR11, RZ ;  /* 0x0000000b16047c10 */ /* 0x002fe4000ff1e0ff */
[----:B------:R1:W-:Y:S01]  /*1900*/  LDGSTS.E.BYPASS.LTC128B.128 [R8+0x10080], [R22.64], !P2 ;  /* 0x1008000016087fae */ /* 0x0003e2000d101d50 */
[----:B------:R-:W-:Y:S01]  /*1910*/  USHF.L.U32 UR4, UR7, 0x1, URZ ;  /* 0x0000000107047899 */ /* 0x000fe2000800063f */
[----:B------:R-:W-:Y:S02]  /*1920*/  IADD3.X R5, R23, UR10, RZ, P0, !PT ;  /* 0x0000000a17057c10 */ /* 0x000fe400087fe4ff */
[----:B------:R1:W-:Y:S01]  /*1930*/  LDGSTS.E.BYPASS.LTC128B.128 [R8+0x12080], [R22.64+0x80], !P3 ;  /* 0x1208008016087fae */ /* 0x0003e2000d901d50 */
[----:B------:R-:W-:Y:S01]  /*1940*/  LOP3.LUT P3, RZ, R0, 0x2, RZ, 0xc0, !PT ;  /* 0x0000000200ff7812 */ /* 0x000fe2000786c0ff */
[----:B------:R-:W-:Y:S01]  /*1950*/  USHF.L.U64.HI UR5, UR7, 0x1, UR5 ;  /* 0x0000000107057899 */ /* 0x000fe20008010205 */
[----:B------:R-:W-:Y:S01]  /*1960*/  SEL R0, RZ, 0x1, P4 ;  /* 0x00000001ff007807 */ /* 0x000fe20002000000 */
[----:B------:R4:W-:Y:S01]  /*1970*/  LDGSTS.E.BYPASS.LTC128B.128 [R8+0x11080], [R4.64], !P5 ;  /* 0x1108000004087fae */ /* 0x0009e2000e901d50 */
[----:B---3--:R-:W-:-:S02]  /*1980*/  SEL R6, RZ, 0x2, P6 ;  /* 0x00000002ff067807 */ /* 0x008fc40003000000 */
[----:B------:R-:W-:Y:S01]  /*1990*/  ISETP.NE.AND P5, PT, R10, RZ, PT ;  /* 0x000000ff0a00720c */ /* 0x000fe20003fa5270 */
[----:B------:R-:W-:Y:S02]  /*19a0*/  IMAD R10, R35, c[0x0][0x238], RZ ;  /* 0x00008e00230a7a24 */ /* 0x000fe400078e02ff */
[----:B------:R-:W-:Y:S02]  /*19b0*/  IMAD.IADD R0, R6, 0x1, R0 ;  /* 0x0000000106007824 */ /* 0x000fe400078e0200 */
[----:B------:R-:W-:Y:S02]  /*19c0*/  IMAD R10, R36, c[0x0][0x23c], R10 ;  /* 0x00008f00240a7a24 */ /* 0x000fe400078e020a */
[----:B--2---:R-:W-:-:S05]  /*19d0*/  IMAD.U32 R2, RZ, RZ, UR11 ;  /* 0x0000000bff027e24 */ /* 0x004fca000f8e00ff */
[----:B------:R-:W-:-:S04]  /*19e0*/  IADD3 R2, P2, P1, R2, 0x80, R22 ;  /* 0x0000008002027810 */ /* 0x000fc8000795e016 */
[----:B------:R-:W-:Y:S02]  /*19f0*/  IADD3.X R3, RZ, UR10, R23, P2, P1 ;  /* 0x0000000aff037c10 */ /* 0x000fe400097e2417 */
[----:B------:R-:W-:Y:S02]  /*1a00*/  ISETP.LT.OR P2, PT, R9, 0x21, !P3 ;  /* 0x000000210900780c */ /* 0x000fe40005f41670 */
[----:B------:R-:W-:Y:S02]  /*1a10*/  ISETP.GT.AND P3, PT, R33, 0xf, PT ;  /* 0x0000000f2100780c */ /* 0x000fe40003f64270 */
[----:B------:R-:W-:Y:S02]  /*1a20*/  LOP3.LUT P1, RZ, R0, 0x1, RZ, 0xc0, !PT ;  /* 0x0000000100ff7812 */ /* 0x000fe4000782c0ff */
[----:B----4-:R-:W-:Y:S02]  /*1a30*/  LOP3.LUT R5, R11, 0xfffffff0, RZ, 0xc0, !PT ;  /* 0xfffffff00b057812 */ /* 0x010fe400078ec0ff */
[----:B------:R-:W-:-:S02]  /*1a40*/  ISETP.LT.OR P0, PT, R9, 0x1, !P1 ;  /* 0x000000010900780c */ /* 0x000fc40004f01670 */
[----:B------:R-:W-:Y:S01]  /*1a50*/  ISETP.LT.OR P1, PT, R9, 0x21, !P1 ;  /* 0x000000210900780c */ /* 0x000fe20004f21670 */
[----:B------:R-:W-:Y:S01]  /*1a60*/  IMAD.IADD R5, R33, 0x1, -R5 ;  /* 0x0000000121057824 */ /* 0x000fe200078e0a05 */
[----:B------:R-:W-:Y:S01]  /*1a70*/  SHF.R.S32.HI R4, RZ, 0x5, R15 ;  /* 0x00000005ff047819 */ /* 0x000fe2000001140f */
[----:B------:R2:W-:Y:S03]  /*1a80*/  LDGSTS.E.BYPASS.LTC128B.128 [R8+0x13080], [R2.64], !P2 ;  /* 0x1308000002087fae */ /* 0x0005e6000d101d50 */
[----:B------:R-:W-:-:S04]  /*1a90*/  LEA.HI R12, R15, R4, RZ, 0x1 ;  /* 0x000000040f0c7211 */ /* 0x000fc800078f08ff */
[----:B------:R-:W-:-:S05]  /*1aa0*/  LOP3.LUT R12, R12, 0xfffffffe, RZ, 0xc0, !PT ;  /* 0xfffffffe0c0c7812 */ /* 0x000fca00078ec0ff */
[----:B------:R-:W-:Y:S02]  /*1ab0*/  IMAD.IADD R13, R4, 0x1, -R12 ;  /* 0x00000001040d7824 */ /* 0x000fe400078e0a0c */
[----:B--2---:R-:W-:-:S05]  /*1ac0*/  @!P3 IMAD.SHL.U32 R2, R33, 0x10, RZ ;  /* 0x000000102102b824 */ /* 0x004fca00078e00ff */
[----:B------:R2:W-:Y:S04]  /*1ad0*/  @!P3 LDGSTS.E.BYPASS.LTC128B.128 [R2+0x20080], [R40.64] ;  /* 0x200800002802bfae */ /* 0x0005e8000b901d50 */
[----:B------:R-:W0:Y:S04]  /*1ae0*/  LDGDEPBAR ;  /* 0x00000000000079af */ /* 0x000e280000000000 */
[----:B------:R3:W-:Y:S01]  /*1af0*/  LDGSTS.E.BYPASS.LTC128B.128 [R8+0x18080], [R20.64], !P0 ;  /* 0x1808000014087fae */ /* 0x0007e2000c101d50 */
[----:B------:R-:W-:Y:S02]  /*1b00*/  LOP3.LUT P0, RZ, R0, 0x2, RZ, 0xc0, !PT ;  /* 0x0000000200ff7812 */ /* 0x000fe4000780c0ff */
[----:B------:R-:W-:-:S02]  /*1b10*/  SHF.R.S32.HI R0, RZ, 0x4, R11 ;  /* 0x00000004ff007819 */ /* 0x000fc4000001140b */
[----:B------:R-:W-:Y:S02]  /*1b20*/  ISETP.LT.OR P2, PT, R9, 0x1, !P0 ;  /* 0x000000010900780c */ /* 0x000fe40004741670 */
[----:B------:R-:W-:Y:S02]  /*1b30*/  LEA.HI R11, R11, R0, RZ, 0x1 ;  /* 0x000000000b0b7211 */ /* 0x000fe400078f08ff */
[----:B------:R-:W-:Y:S02]  /*1b40*/  ISETP.LT.OR P0, PT, R9, 0x21, !P0 ;  /* 0x000000210900780c */ /* 0x000fe40004701670 */
[----:B------:R-:W-:Y:S02]  /*1b50*/  SHF.R.S32.HI R9, RZ, 0x1f, R5 ;  /* 0x0000001fff097819 */ /* 0x000fe40000011405 */
[----:B------:R-:W-:-:S05]  /*1b60*/  LOP3.LUT R11, R11, 0xfffffffe, RZ, 0xc0, !PT ;  /* 0xfffffffe0b0b7812 */ /* 0x000fca00078ec0ff */
[----:B------:R3:W-:Y:S01]  /*1b70*/  LDGSTS.E.BYPASS.LTC128B.128 [R8+0x1a080], [R20.64+0x80], !P2 ;  /* 0x1a08008014087fae */ /* 0x0007e2000d101d50 */
[----:B--2---:R-:W-:Y:S01]  /*1b80*/  IMAD.WIDE.U32 R2, R36, c[0x0][0x238], R28 ;  /* 0x00008e0024027a25 */ /* 0x004fe200078e001c */
[----:B------:R-:W-:-:S03]  /*1b90*/  IADD3 R6, P2, R20, UR4, RZ ;  /* 0x0000000414067c10 */ /* 0x000fc6000ff5e0ff */
[----:B------:R-:W-:Y:S01]  /*1ba0*/  IMAD.IADD R3, R3, 0x1, R10 ;  /* 0x0000000103037824 */ /* 0x000fe200078e020a */
[----:B------:R-:W-:Y:S01]  /*1bb0*/  LEA.HI R10, R9, R5, RZ, 0x3 ;  /* 0x00000005090a7211 */ /* 0x000fe200078f18ff */
[----:B------:R-:W-:Y:S01]  /*1bc0*/  IMAD.IADD R212, R0, 0x1, -R11 ;  /* 0x0000000100d47824 */ /* 0x000fe200078e0a0b */
[----:B------:R-:W-:Y:S01]  /*1bd0*/  IADD3.X R7, R21, UR5, RZ, P2, !PT ;  /* 0x0000000515077c10 */ /* 0x000fe200097fe4ff */
[----:B------:R-:W-:Y:S01]  /*1be0*/  IMAD R9, R25, c[0x0][0x240], RZ ;  /* 0x0000900019097a24 */ /* 0x000fe200078e02ff */
[C---:B------:R-:W-:Y:S01]  /*1bf0*/  LOP3.LUT R0, R10.reuse, 0xfffffff8, RZ, 0xc0, !PT ;  /* 0xfffffff80a007812 */ /* 0x040fe200078ec0ff */
[----:B------:R-:W-:Y:S02]  /*1c00*/  IMAD.SHL.U32 R4, R10, 0x40, RZ ;  /* 0x000000400a047824 */ /* 0x000fe400078e00ff */
[----:B------:R1:W-:Y:S01]  /*1c10*/  LDGSTS.E.BYPASS.LTC128B.128 [R8+0x19080], [R6.64], !P1 ;  /* 0x1908000006087fae */ /* 0x0003e2000c901d50 */
[----:B------:R-:W-:Y:S02]  /*1c20*/  IMAD R12, R30, c[0x0][0x244], R9 ;  /* 0x000091001e0c7a24 */ /* 0x000fe400078e0209 */
[----:B------:R-:W-:Y:S01]  /*1c30*/  IMAD.IADD R5, R5, 0x1, -R0 ;  /* 0x0000000105057824 */ /* 0x000fe200078e0a00 */
[----:B------:R1:W-:Y:S01]  /*1c40*/  LDGSTS.E.BYPASS.LTC128B.128 [R8+0x1b080], [R6.64+0x80], !P0 ;  /* 0x1b08008006087fae */ /* 0x0003e2000c101d50 */
[----:B------:R-:W-:Y:S01]  /*1c50*/  @!P3 IMAD.SHL.U32 R0, R33, 0x10, RZ ;  /* 0x000000102100b824 */ /* 0x000fe200078e00ff */
[----:B------:R-:W-:-:S04]  /*1c60*/  PLOP3.LUT P0, PT, PT, PT, UP0, 0x80, 0x0 ;  /* 0x000000000000781c */ /* 0x000fc80003f0f008 */
[----:B------:R2:W-:Y:S01]  /*1c70*/  @!P3 LDGSTS.E.BYPASS.LTC128B.128 [R0+0x20280], [R38.64] ;  /* 0x202800002600bfae */ /* 0x0005e2000b901d50 */
[----:B---3--:R-:W-:-:S03]  /*1c80*/  IMAD.WIDE.U32 R20, R30, c[0x0][0x240], R2 ;  /* 0x000090001e147a25 */ /* 0x008fc600078e0002 */
[----:B------:R-:W0:Y:S01]  /*1c90*/  LDGDEPBAR ;  /* 0x00000000000079af */ /* 0x000e220000000000 */
[----:B------:R-:W-:-:S03]  /*1ca0*/  IMAD.SHL.U32 R3, R5, 0x40, RZ ;  /* 0x0000004005037824 */ /* 0x000fc600078e00ff */
[----:B------:R1:W-:Y:S01]  /*1cb0*/  STL.64 [R1+0x28], R20 ;  /* 0x0000281401007387 */ /* 0x0003e20000100a00 */
[----:B------:R-:W-:Y:S01]  /*1cc0*/  IMAD.SHL.U32 R2, R212, 0x8, RZ ;  /* 0x00000008d4027824 */ /* 0x000fe200078e00ff */
[----:B------:R-:W-:Y:S02]  /*1cd0*/  LOP3.LUT R3, R3, 0x1c0, RZ, 0xc0, !PT ;  /* 0x000001c003037812 */ /* 0x000fe400078ec0ff */
[----:B------:R-:W0:Y:S02]  /*1ce0*/  LDGDEPBAR ;  /* 0x00000000000079af */ /* 0x000e240000000000 */
[----:B------:R-:W-:Y:S02]  /*1cf0*/  LOP3.LUT R11, R3, 0x8, R2, 0xf8, !PT ;  /* 0x00000008030b7812 */ /* 0x000fe400078ef802 */
[----:B------:R-:W-:Y:S02]  /*1d00*/  SHF.R.U32.HI R9, RZ, 0x3, R3 ;  /* 0x00000003ff097819 */ /* 0x000fe40000011603 */
[----:B------:R-:W-:-:S02]  /*1d10*/  LOP3.LUT R2, R4, 0xfffffe00, RZ, 0xc0, !PT ;  /* 0xfffffe0004027812 */ /* 0x000fc400078ec0ff */
[----:B------:R-:W-:Y:S01]  /*1d20*/  LOP3.LUT R4, R11, R9, RZ, 0x3c, !PT ;  /* 0x000000090b047212 */ /* 0x000fe200078e3cff */
[----:B--2---:R-:W-:-:S05]  /*1d30*/  IMAD.SHL.U32 R0, R26, 0x8, RZ ;  /* 0x000000081a007824 */ /* 0x004fca00078e00ff */
[----:B------:R-:W-:Y:S01]  /*1d40*/  LOP3.LUT R14, R0, 0x18, RZ, 0xc0, !PT ;  /* 0x00000018000e7812 */ /* 0x000fe200078ec0ff */
[----:B------:R-:W-:-:S05]  /*1d50*/  IMAD.SHL.U32 R0, R212, 0x20, RZ ;  /* 0x00000020d4007824 */ /* 0x000fca00078e00ff */
[----:B------:R-:W-:Y:S01]  /*1d60*/  LOP3.LUT R10, R14, 0x20, R0, 0xf8, !PT ;  /* 0x000000200e0a7812 */ /* 0x000fe200078ef800 */
[----:B------:R-:W-:-:S03]  /*1d70*/  IMAD.SHL.U32 R0, R13, 0x400, RZ ;  /* 0x000004000d007824 */ /* 0x000fc600078e00ff */
[----:B------:R-:W-:Y:S02]  /*1d80*/  LOP3.LUT R3, R9, R10, R3, 0x1e, !PT ;  /* 0x0000000a09037212 */ /* 0x000fe400078e1e03 */
        /* <DEDUP_REMOVED lines=8> */
[----:B------:R-:W-:Y:S05]  /*1e10*/  @!P0 BRA `(.L_x_1294) ;  /* 0x0000015000008947 */ /* 0x000fea0003800000 */
[----:B-1----:R-:W-:Y:S01]  /*1e20*/  IADD3 R2, P0, R6, UR4, RZ ;  /* 0x0000000406027c10 */ /* 0x002fe2000ff1e0ff */
[----:B------:R-:W-:Y:S01]  /*1e30*/  IMAD.U32 R4, RZ, RZ, UR14 ;  /* 0x0000000eff047e24 */ /* 0x000fe2000f8e00ff */
[----:B------:R-:W-:Y:S01]  /*1e40*/  ISETP.GE.AND P1, PT, R16, c[0x0][0x1fc], PT ;  /* 0x00007f0010007a0c */ /* 0x000fe20003f26270 */
[----:B------:R-:W-:Y:S01]  /*1e50*/  BSSY B0, `(.L_x_1294) ;  /* 0x0000011000007945 */ /* 0x000fe20003800000 */
[----:B------:R-:W-:-:S02]  /*1e60*/  IADD3.X R3, R7, UR5, RZ, P0, !PT ;  /* 0x0000000507037c10 */ /* 0x000fc400087fe4ff */
[----:B------:R-:W-:Y:S02]  /*1e70*/  IADD3 R6, P0, R2, UR4, RZ ;  /* 0x0000000402067c10 */ /* 0x000fe4000ff1e0ff */
[----:B------:R-:W-:Y:S02]  /*1e80*/  IADD3 R4, R4, -0x40, -R37 ;  /* 0xffffffc004047810 */ /* 0x000fe40007ffe825 */
        /* <DEDUP_REMOVED lines=13> */
.L_x_1295:
[----:B------:R-:W-:Y:S05]  /*1f60*/  BSYNC B0 ;  /* 0x0000000000007941 */ /* 0x000fea0003800000 */
.L_x_1294:
[----:B-1----:R-:W-:Y:S01]  /*1f70*/  LEA.HI R7, R34, R33, RZ, 0x2 ;  /* 0x0000002122077211 */ /* 0x002fe200078f10ff */
        /* <DEDUP_REMOVED lines=139> */
.L_x_1298:
        /* <DEDUP_REMOVED lines=167> */
[----:B-----5:R-:W-:Y:S02]  /*32a0*/  ISETP.NE.AND P2, PT, R240, RZ, PT ;  /* 0x000000fff000720c */ /* 0x020fe40003f45270 */
        /* <DEDUP_REMOVED lines=28> */
.L_x_1296:
        /* <DEDUP_REMOVED lines=500> */
.L_x_1297:
        /* <DEDUP_REMOVED lines=298> */
.L_x_1293:
        /* <DEDUP_REMOVED lines=10> */
[----:B------:R-:W-:Y:S01]  /*66f0*/  IMAD.MOV.U32 R2, RZ, RZ, c[0x0][0x338] ;  /* 0x0000ce00ff027624 */ /* 0x000fe200078e00ff */
[----:B---3--:R-:W-:Y:S01]  /*6700*/  USHF.L.U32 UR5, UR5, 0xe, URZ ;  /* 0x0000000e05057899 */ /* 0x008fe2000800063f */
[----:B----4-:R-:W-:Y:S01]  /*6710*/  SHF.R.S32.HI R6, RZ, 0x1f, R5 ;  /* 0x0000001fff067819 */ /* 0x010fe20000011405 */
[----:B------:R-:W-:Y:S02]  /*6720*/  BAR.SYNC.DEFER_BLOCKING 0x1, 0x100 ;  /* 0x0044000000007b1d */ /* 0x000fe40000010000 */
[----:B------:R-:W-:Y:S01]  /*6730*/  ISETP.NE.AND P1, PT, R2, 0x1, PT ;  /* 0x000000010200780c */ /* 0x000fe20003f25270 */
[----:B------:R-:W-:-:S12]  /*6740*/  USHF.R.S32.HI UR4, URZ, 0x1f, UR5 ;  /* 0x0000001f3f047899 */ /* 0x000fd80008011405 */
[----:B-1----:R-:W-:-:S04]  /*6750*/  @P1 IMAD.HI.U32 R4, R3, c[0x0][0x33c], RZ ;  /* 0x0000cf0003041a27 */ /* 0x002fc800078e00ff */
[----:B--2---:R-:W-:-:S05]  /*6760*/  @P0 IMAD R0, R9, 0x80, R0 ;  /* 0x0000008009000824 */ /* 0x004fca00078e0200 */
[----:B------:R-:W-:-:S04]  /*6770*/  @P0 SHF.R.S32.HI R2, RZ, 0x1f, R0 ;  /* 0x0000001fff020819 */ /* 0x000fc80000011400 */
[----:B------:R-:W-:Y:S01]  /*6780*/  @P0 LEA.HI R2, R2, R0, RZ, 0x7 ;  /* 0x0000000002020211 */ /* 0x000fe200078f38ff */
[----:B------:R-:W-:Y:S01]  /*6790*/  IMAD.MOV.U32 R0, RZ, RZ, R3 ;  /* 0x000000ffff007224 */ /* 0x000fe200078e0003 */
[----:B------:R-:W-:Y:S02]  /*67a0*/  @P1 SHF.R.U32.HI R0, RZ, c[0x0][0x340], R4 ;  /* 0x0000d000ff001a19 */ /* 0x000fe40000011604 */
[----:B------:R-:W-:Y:S02]  /*67b0*/  @P0 SHF.L.U32 R2, R2, 0x7, RZ ;  /* 0x0000000702020819 */ /* 0x000fe400000006ff */
[----:B------:R-:W-:Y:S02]  /*67c0*/  SHF.R.S32.HI R4, RZ, 0x1f, R0 ;  /* 0x0000001fff047819 */ /* 0x000fe40000011400 */
[----:B------:R-:W-:-:S04]  /*67d0*/  @P0 LOP3.LUT R2, R2, 0xffffc000, RZ, 0xc0, !PT ;  /* 0xffffc00002020812 */ /* 0x000fc800078ec0ff */
        /* <DEDUP_REMOVED lines=12> */
[----:B------:R-:W-:Y:S01]  /*68a0*/  SEL R6, R9, RZ, !P0 ;  /* 0x000000ff09067207 */ /* 0x000fe20004000000 */
[----:B------:R-:W-:Y:S01]  /*68b0*/  IMAD.IADD R5, R5, 0x1, R7 ;  /* 0x0000000105057824 */ /* 0x000fe200078e0207 */
[----:B------:R-:W-:Y:S01]  /*68c0*/  IADD3 R3, R3, R8, RZ ;  /* 0x0000000803037210 */ /* 0x000fe20007ffe0ff */
[C---:B------:R-:W-:Y:S02]  /*68d0*/  IMAD R10, R0.reuse, c[0x0][0x330], RZ ;  /* 0x0000cc00000a7a24 */ /* 0x040fe400078e02ff */
[----:B------:R-:W-:Y:S02]  /*68e0*/  IMAD R0, R0, c[0x0][0x308], RZ ;  /* 0x0000c20000007a24 */ /* 0x000fe400078e02ff */
[----:B------:R-:W-:-:S02]  /*68f0*/  IMAD R10, R6, c[0x0][0x334], R10 ;  /* 0x0000cd00060a7a24 */ /* 0x000fc400078e020a */
[----:B------:R-:W-:-:S04]  /*6900*/  IMAD.WIDE.U32 R8, R6, c[0x0][0x330], R4 ;  /* 0x0000cc0006087a25 */ /* 0x000fc800078e0004 */
[----:B------:R-:W-:Y:S01]  /*6910*/  IMAD R0, R6, c[0x0][0x30c], R0 ;  /* 0x0000c30006007a24 */ /* 0x000fe200078e0200 */
[----:B------:R-:W-:Y:S01]  /*6920*/  LEA R4, P1, R8, c[0x0][0x310], 0x2 ;  /* 0x0000c40008047a11 */ /* 0x000fe200078210ff */
[----:B------:R-:W-:-:S04]  /*6930*/  IMAD.WIDE.U32 R6, R6, c[0x0][0x308], R2 ;  /* 0x0000c20006067a25 */ /* 0x000fc800078e0002 */
[----:B------:R-:W-:Y:S01]  /*6940*/  IMAD.IADD R3, R9, 0x1, R10 ;  /* 0x0000000109037824 */ /* 0x000fe200078e020a */
[----:B------:R-:W-:Y:S02]  /*6950*/  IADD3 R0, R7, R0, RZ ;  /* 0x0000000007007210 */ /* 0x000fe40007ffe0ff */
[----:B------:R-:W-:Y:S02]  /*6960*/  LEA R2, P0, R6, c[0x0][0x2e8], 0x2 ;  /* 0x0000ba0006027a11 */ /* 0x000fe400078010ff */
[----:B------:R-:W-:Y:S02]  /*6970*/  LEA.HI.X R5, R8, c[0x0][0x314], R3, 0x2, P1 ;  /* 0x0000c50008057a11 */ /* 0x000fe400008f1403 */
[----:B------:R-:W-:-:S03]  /*6980*/  LEA.HI.X R3, R6, c[0x0][0x2ec], R0, 0x2, P0 ;  /* 0x0000bb0006037a11 */ /* 0x000fc600000f1400 */
        /* <DEDUP_REMOVED lines=129> */
.L_x_1299:
        /* <DEDUP_REMOVED lines=14> */
.L_x_2323:


//--------------------- .text._ZN7cutlass13device_kernelIN5flash19enable_sm80_to_sm89INS1_16FlashAttnBwdSm80INS1_25CollectiveMainloopBwdSm80ILi2ELi2EN4cute5tupleIJNS5_1CILi64EEENS7_ILi128EEES9_EEENS_10bfloat16_tEfNS_4arch4Sm80ELb0ELb0ELb0ELb1ELb1ELb0ELb0ELb0ELi2ELi2ELi2ELi2ELb0EEENS1_24CollectiveEpilogueBwdGQAISA_fSD_Li256ELb1ELb1EEENS1_19SingleTileSchedulerILb1ELb0ELb0ELi128EEEEEEEEEvNT_6ParamsE --------------------------
	.section	.text._ZN7cutlass13device_kernelIN5flash19enable_sm80_to_sm89INS1_16FlashAttnBwdSm80INS1_25CollectiveMainloopBwdSm80ILi2ELi2EN4cute5tupleIJNS5_1CILi64EEENS7_ILi128EEES9_EEENS_10bfloat16_tEfNS_4arch4Sm80ELb0ELb0ELb0ELb1ELb1ELb0ELb0ELb0ELi2ELi2ELi2ELi2ELb0EEENS1_24CollectiveEpilogueBwdGQAISA_fSD_Li256ELb1ELb1EEENS1_19SingleTileSchedulerILb1ELb0ELb0ELi128EEEEEEEEEvNT_6ParamsE,"ax",@progbits
	.sectioninfo	@"SHI_REGISTERS=255"
	.align	128
.text._ZN7cutlass13device_kernelIN5flash19enable_sm80_to_sm89INS1_16FlashAttnBwdSm80INS1_25CollectiveMainloopBwdSm80ILi2ELi2EN4cute5tupleIJNS5_1CILi64EEENS7_ILi128EEES9_EEENS_10bfloat16_tEfNS_4arch4Sm80ELb0ELb0ELb0ELb1ELb1ELb0ELb0ELb0ELi2ELi2ELi2ELi2ELb0EEENS1_24CollectiveEpilogueBwdGQAISA_fSD_Li256ELb1ELb1EEENS1_19SingleTileSchedulerILb1ELb0ELb0ELi128EEEEEEEEEvNT_6ParamsE:
        .type           _ZN7cutlass13device_kernelIN5flash19enable_sm80_to_sm89INS1_16FlashAttnBwdSm80INS1_25CollectiveMainloopBwdSm80ILi2ELi2EN4cute5tupleIJNS5_1CILi64EEENS7_ILi128EEES9_EEENS_10bfloat16_tEfNS_4arch4Sm80ELb0ELb0ELb0ELb1ELb1ELb0ELb0ELb0ELi2ELi2ELi2ELi2ELb0EEENS1_24CollectiveEpilogueBwdGQAISA_fSD_Li256ELb1ELb1EEENS1_19SingleTileSchedulerILb1ELb0ELb0ELi128EEEEEEEEEvNT_6ParamsE,@function
        .size           _ZN7cutlass13device_kernelIN5flash19enable_sm80_to_sm89INS1_16FlashAttnBwdSm80INS1_25CollectiveMainloopBwdSm80ILi2ELi2EN4cute5tupleIJNS5_1CILi64EEENS7_ILi128EEES9_EEENS_10bfloat16_tEfNS_4arch4Sm80ELb0ELb0ELb0ELb1ELb1ELb0ELb0ELb0ELi2ELi2ELi2ELi2ELb0EEENS1_24CollectiveEpilogueBwdGQAISA_fSD_Li256ELb1ELb1EEENS1_19SingleTileSchedulerILb1ELb0ELb0ELi128EEEEEEEEEvNT_6ParamsE,(.L_x_2324 - _ZN7cutlass13device_kernelIN5flash19enable_sm80_to_sm89INS1_16FlashAttnBwdSm80INS1_25CollectiveMainloopBwdSm80ILi2ELi2EN4cute5tupleIJNS5_1CILi64EEENS7_ILi128EEES9_EEENS_10bfloat16_tEfNS_4arch4Sm80ELb0ELb0ELb0ELb1ELb1ELb0ELb0ELb0ELi2ELi2ELi2ELi2ELb0EEENS1_24CollectiveEpilogueBwdGQAISA_fSD_Li256ELb1ELb1EEENS1_19SingleTileSchedulerILb1ELb0ELb0ELi128EEEEEEEEEvNT_6ParamsE)
        .other          _ZN7cutlass13device_kernelIN5flash19enable_sm80_to_sm89INS1_16FlashAttnBwdSm80INS1_25CollectiveMainloopBwdSm80ILi2ELi2EN4cute5tupleIJNS5_1CILi64EEENS7_ILi128EEES9_EEENS_10bfloat16_tEfNS_4arch4Sm80ELb0ELb0ELb0ELb1ELb1ELb0ELb0ELb0ELi2ELi2ELi2ELi2ELb0EEENS1_24CollectiveEpilogueBwdGQAISA_fSD_Li256ELb1ELb1EEENS1_19SingleTileSchedulerILb1ELb0ELb0ELi128EEEEEEEEEvNT_6ParamsE,@"STO_CUDA_ENTRY STV_DEFAULT"
_ZN7cutlass13device_kernelIN5flash19enable_sm80_to_sm89INS1_16FlashAttnBwdSm80INS1_25CollectiveMainloopBwdSm80ILi2ELi2EN4cute5tupleIJNS5_1CILi64EEENS7_ILi128EEES9_EEENS_10bfloat16_tEfNS_4arch4Sm80ELb0ELb0ELb0ELb1ELb1ELb0ELb0ELb0ELi2ELi2ELi2ELi2ELb0EEENS1_24CollectiveEpilogueBwdGQAISA_fSD_Li256ELb1ELb1EEENS1_19SingleTileSchedulerILb1ELb0ELb0ELi128EEEEEEEEEvNT_6ParamsE:
        /* <DEDUP_REMOVED lines=18> */
.L_x_1301:
        /* <DEDUP_REMOVED lines=8> */
.L_x_1303:
[----:B------:R-:W-:Y:S02]  /*01a0*/  MOV R0, c[0x0][0x3ac] ;  /* 0x0000eb0000007a02 */ /* 0x000fe40000000f00 */
.L_x_1302:
[----:B-1----:R-:W-:-:S05]  /*01b0*/  IMAD.SHL.U32 R2, R18, 0x80, RZ ;  /* 0x0000008012027824 */ /* 0x002fca00078e00ff */
[----:B-----5:R-:W-:-:S04]  /*01c0*/  ISETP.GE.AND P0, PT, R2, R0, PT ;  /* 0x000000000200720c */ /* 0x020fc80003f06270 */
[----:B------:R-:W-:-:S05]  /*01d0*/  SEL R0, R5, 0xffffffff, !P0 ;  /* 0xffffffff05007807 */ /* 0x000fca0004000000 */
[----:B------:R1:W-:Y:S01]  /*01e0*/  STL [R1+0x44], R0 ;  /* 0x0000440001007387 */ /* 0x0003e20000100800 */
[----:B------:R-:W-:Y:S05]  /*01f0*/  BRA `(.L_x_1304) ;  /* 0x0000012000007947 */ /* 0x000fea0003800000 */
.L_x_1300:
[----:B---34-:R-:W-:-:S04]  /*0200*/  ISETP.NE.U32.AND P0, PT, RZ, c[0x0][0x3c8], PT ;  /* 0x0000f200ff007a0c */ /* 0x018fc80003f05070 */
[----:B------:R-:W-:-:S13]  /*0210*/  ISETP.NE.AND.EX P0, PT, RZ, c[0x0][0x3cc], PT, P0 ;  /* 0x0000f300ff007a0c */ /* 0x000fda0003f05300 */
[----:B------:R-:W-:Y:S05]  /*0220*/  @!P0 BRA `(.L_x_1305) ;  /* 0x0000002000008947 */ /* 0x000fea0003800000 */
[----:B------:R1:W5:Y:S01]  /*0230*/  LDG.E R0, [R2.64] ;  /* 0x0000001002007981 */ /* 0x000362000c1e1900 */
[----:B------:R-:W-:Y:S05]  /*0240*/  BRA `(.L_x_1306) ;  /* 0x0000009000007947 */ /* 0x000fea0003800000 */
.L_x_1305:
        /* <DEDUP_REMOVED lines=8> */
.L_x_1307:
[----:B------:R-:W-:Y:S02]  /*02d0*/  MOV R0, c[0x0][0x3ac] ;  /* 0x0000eb0000007a02 */ /* 0x000fe40000000f00 */
.L_x_1306:
[----:B-1----:R-:W-:-:S05]  /*02e0*/  IMAD.SHL.U32 R2, R18, 0x80, RZ ;  /* 0x0000008012027824 */ /* 0x002fca00078e00ff */
[----:B-----5:R-:W-:-:S04]  /*02f0*/  ISETP.GE.AND P0, PT, R2, R0, PT ;  /* 0x000000000200720c */ /* 0x020fc80003f06270 */
[----:B------:R-:W-:-:S05]  /*0300*/  SEL R0, R5, 0xffffffff, !P0 ;  /* 0xffffffff05007807 */ /* 0x000fca0004000000 */
[----:B------:R1:W-:Y:S04]  /*0310*/  STL [R1+0x44], R0 ;  /* 0x0000440001007387 */ /* 0x0003e80000100800 */
.L_x_1304:
        /* <DEDUP_REMOVED lines=37> */
.L_x_1308:
[----:B--2---:R-:W-:-:S04]  /*0570*/  ISETP.NE.U32.AND P0, PT, RZ, c[0x0][0x2e0], PT ;  /* 0x0000b800ff007a0c */ /* 0x004fc80003f05070 */
[----:B------:R-:W-:-:S13]  /*0580*/  ISETP.NE.AND.EX P0, PT, RZ, c[0x0][0x2e4], PT, P0 ;  /* 0x0000b900ff007a0c */ /* 0x000fda0003f05300 */
[----:B------:R-:W-:Y:S05]  /*0590*/  @!P0 BRA `(.L_x_1309) ;  /* 0x0000003000008947 */ /* 0x000fea0003800000 */
[----:B------:R-:W-:-:S05]  /*05a0*/  IMAD.WIDE R2, R168, R9, c[0x0][0x2e0] ;  /* 0x0000b800a8027625 */ /* 0x000fca00078e0209 */
[----:B------:R1:W5:Y:S01]  /*05b0*/  LDG.E R17, [R2.64] ;  /* 0x0000001002117981 */ /* 0x000362000c1e1900 */
[----:B------:R-:W-:Y:S05]  /*05c0*/  BRA `(.L_x_1310) ;  /* 0x0000004000007947 */ /* 0x000fea0003800000 */
.L_x_1309:
[----:B------:R-:W-:Y:S05]  /*05d0*/  @!P4 BRA `(.L_x_1310) ;  /* 0x000000300000c947 */ /* 0x000fea0003800000 */
[----:B------:R1:W2:Y:S04]  /*05e0*/  LDG.E R0, [R2.64] ;  /* 0x0000001002007981 */ /* 0x0002a8000c1e1900 */
[----:B-1----:R-:W2:Y:S02]  /*05f0*/  LDG.E R2, [R2.64+0x4] ;  /* 0x0000041002027981 */ /* 0x002ea4000c1e1900 */
[----:B--2---:R-:W-:Y:S02]  /*0600*/  IADD3 R17, -R0, R2, RZ ;  /* 0x0000000200117210 */ /* 0x004fe40007ffe1ff */
.L_x_1310:
        /* <DEDUP_REMOVED lines=405> */
.L_x_1313:
[----:B------:R-:W-:Y:S05]  /*1f60*/  BSYNC B0 ;  /* 0x0000000000007941 */ /* 0x000fea0003800000 */
.L_x_1312:
        /* <DEDUP_REMOVED lines=140> */
.L_x_1316:
        /* <DEDUP_REMOVED lines=196> */
.L_x_1314:
        /* <DEDUP_REMOVED lines=500> */
.L_x_1315:
        /* <DEDUP_REMOVED lines=298> */
.L_x_1311:
        /* <DEDUP_REMOVED lines=37> */
[----:B----4-:R-:W-:-:S05]  /*68a0*/  @P0 IMAD R2, R11, 0x80, R2 ;  /* 0x000000800b020824 */ /* 0x010fca00078e0202 */
[----:B------:R-:W-:-:S04]  /*68b0*/  @P0 SHF.R.S32.HI R3, RZ, 0x1f, R2 ;  /* 0x0000001fff030819 */ /* 0x000fc80000011402 */
[----:B------:R-:W-:-:S05]  /*68c0*/  @P0 LEA.HI R2, R3, R2, RZ, 0x7 ;  /* 0x0000000203020211 */ /* 0x000fca00078f38ff */
[----:B------:R-:W-:-:S05]  /*68d0*/  @P0 IMAD.SHL.U32 R2, R2, 0x80, RZ ;  /* 0x0000008002020824 */ /* 0x000fca00078e00ff */
[----:B------:R-:W-:-:S04]  /*68e0*/  @P0 LOP3.LUT R8, R2, 0xffffc000, RZ, 0xc0, !PT ;  /* 0xffffc00002080812 */ /* 0x000fc800078ec0ff */
[----:B------:R-:W-:Y:S02]  /*68f0*/  @P0 SHF.R.S32.HI R9, RZ, 0x1f, R8 ;  /* 0x0000001fff090819 */ /* 0x000fe40000011408 */
[----:B------:R-:W-:Y:S01]  /*6900*/  @!P0 CS2R R8, SRZ ;  /* 0x0000000000088805 */ /* 0x000fe2000001ff00 */
[----:B------:R-:W-:Y:S05]  /*6910*/  @P2 BRA `(.L_x_1318) ;  /* 0x0000005000002947 */ /* 0x000fea0003800000 */
.L_x_1319:
[----:B------:R-:W2:Y:S01]  /*6920*/  LDG.E.STRONG.GPU R0, [R4.64] ;  /* 0x0000001004007981 */ /* 0x000ea2000c1ef900 */
[----:B------:R-:W-:Y:S01]  /*6930*/  YIELD ;  /* 0x0000000000007946 */ /* 0x000fe20003800000 */
[----:B--2---:R-:W-:Y:S01]  /*6940*/  ISETP.NE.AND P0, PT, R0, R6, PT ;  /* 0x000000060000720c */ /* 0x004fe20003f05270 */
[----:B------:R-:W-:-:S12]  /*6950*/  CCTL.IVALL ;  /* 0x00000000ff00798f */ /* 0x000fd80002000000 */
[----:B------:R-:W-:Y:S05]  /*6960*/  @P0 BRA `(.L_x_1319) ;  /* 0xffffffb000000947 */ /* 0x000fea000383ffff */
.L_x_1318:
[----:B------:R-:W-:Y:S05]  /*6970*/  BSYNC B0 ;  /* 0x0000000000007941 */ /* 0x000fea0003800000 */
.L_x_1317:
[----:B-----5:R-:W-:Y:S01]  /*6980*/  MOV R17, 0xffffffff ;  /* 0xffffffff00117802 */ /* 0x020fe20000000f00 */
[----:B------:R-:W-:Y:S05]  /*6990*/  BRA.CONV ~URZ, `(.L_x_1320) ;  /* 0x000000237f007947 */ /* 0x000fea000b800000 */
[----:B------:R-:W-:Y:S02]  /*69a0*/  MOV R2, 0x69c0 ;  /* 0x000069c000027802 */ /* 0x000fe40000000f00 */
[----:B------:R-:W-:Y:S05]  /*69b0*/  CALL.REL.NOINC `($__internal_7_$__cuda_sm70_warpsync) ;  /* 0x00000c9000007944 */ /* 0x000fea0003c00000 */
.L_x_1320:
[----:B------:R-:W-:Y:S01]  /*69c0*/  USHF.L.U32 UR5, UR6, 0xe, URZ ;  /* 0x0000000e06057899 */ /* 0x000fe2000800063f */
[----:B------:R-:W-:Y:S01]  /*69d0*/  SHF.R.S32.HI R2, RZ, 0x1f, R10 ;  /* 0x0000001fff027819 */ /* 0x000fe2000001140a */
[----:B------:R-:W-:Y:S01]  /*69e0*/  IMAD R0, R13, c[0x0][0x328], RZ ;  /* 0x0000ca000d007a24 */ /* 0x000fe200078e02ff */
[----:B------:R-:W-:-:S06]  /*69f0*/  NOP ;  /* 0x0000000000007918 */ /* 0x000fcc0000000000 */
[----:B------:R-:W-:Y:S01]  /*6a00*/  USHF.R.S32.HI UR4, URZ, 0x1f, UR5 ;  /* 0x0000001f3f047899 */ /* 0x000fe20008011405 */
[----:B------:R-:W-:Y:S01]  /*6a10*/  IADD3 R10, P1, P0, R8, UR5, R10 ;  /* 0x00000005080a7c10 */ /* 0x000fe2000f83e00a */
[----:B------:R-:W-:Y:S02]  /*6a20*/  IMAD R0, R7, c[0x0][0x32c], R0 ;  /* 0x0000cb0007007a24 */ /* 0x000fe400078e0200 */
[----:B------:R-:W-:Y:S02]  /*6a30*/  IMAD R8, R16, c[0x0][0x330], RZ ;  /* 0x0000cc0010087a24 */ /* 0x000fe400078e02ff */
[----:B------:R-:W-:-:S05]  /*6a40*/  IADD3.X R11, R9, UR4, R2, P1, P0 ;  /* 0x00000004090b7c10 */ /* 0x000fca0008fe0402 */
        /* <DEDUP_REMOVED lines=73> */
[----:B------:R-:W-:Y:S05]  /*6ee0*/  CALL.REL.NOINC `($__internal_7_$__cuda_sm70_warpsync) ;  /* 0x0000076000007944 */ /* 0x000fea0003c00000 */
.L_x_1321:
        /* <DEDUP_REMOVED lines=12> */
.L_x_1323:
[----:B------:R-:W-:Y:S05]  /*6fb0*/  BSYNC B0 ;  /* 0x0000000000007941 */ /* 0x000fea0003800000 */
.L_x_1322:
[----:B--2---:R-:W-:Y:S01]  /*6fc0*/  IADD3 R4, P0, R14, c[0x0][0x348], RZ ;  /* 0x0000d2000e047a10 */ /* 0x004fe20007f1e0ff */
[----:B------:R-:W-:Y:S03]  /*6fd0*/  BSSY B0, `(.L_x_1324) ;  /* 0x0000008000007945 */ /* 0x000fe60003800000 */
[----:B------:R-:W-:Y:S01]  /*6fe0*/  IADD3.X R5, R15, c[0x0][0x34c], RZ, P0, !PT ;  /* 0x0000d3000f057a10 */ /* 0x000fe200007fe4ff */
[----:B------:R-:W-:Y:S05]  /*6ff0*/  @P2 BRA `(.L_x_1325) ;  /* 0x0000005000002947 */ /* 0x000fea0003800000 */
.L_x_1326:
[----:B------:R-:W2:Y:S01]  /*7000*/  LDG.E.STRONG.GPU R0, [R4.64] ;  /* 0x0000001004007981 */ /* 0x000ea2000c1ef900 */
[----:B------:R-:W-:Y:S01]  /*7010*/  YIELD ;  /* 0x0000000000007946 */ /* 0x000fe20003800000 */
[----:B--2---:R-:W-:Y:S01]  /*7020*/  ISETP.NE.AND P0, PT, R0, R6, PT ;  /* 0x000000060000720c */ /* 0x004fe20003f05270 */
[----:B------:R-:W-:-:S12]  /*7030*/  CCTL.IVALL ;  /* 0x00000000ff00798f */ /* 0x000fd80002000000 */
[----:B------:R-:W-:Y:S05]  /*7040*/  @P0 BRA `(.L_x_1326) ;  /* 0xffffffb000000947 */ /* 0x000fea000383ffff */
.L_x_1325:
[----:B------:R-:W-:Y:S05]  /*7050*/  BSYNC B0 ;  /* 0x0000000000007941 */ /* 0x000fea0003800000 */
.L_x_1324:
[----:B------:R-:W-:Y:S05]  /*7060*/  BRA.CONV ~URZ, `(.L_x_1327) ;  /* 0x000000237f007947 */ /* 0x000fea000b800000 */
[----:B-1----:R-:W-:Y:S02]  /*7070*/  MOV R2, 0x7090 ;  /* 0x0000709000027802 */ /* 0x002fe40000000f00 */
[----:B------:R-:W-:Y:S05]  /*7080*/  CALL.REL.NOINC `($__internal_7_$__cuda_sm70_warpsync) ;  /* 0x000005c000007944 */ /* 0x000fea0003c00000 */
.L_x_1327:
        /* <DEDUP_REMOVED lines=80> */
.L_x_1328:
        /* <DEDUP_REMOVED lines=12> */
        .weak           $__internal_7_$__cuda_sm70_warpsync
        .type           $__internal_7_$__cuda_sm70_warpsync,@function
        .size           $__internal_7_$__cuda_sm70_warpsync,(.L_x_2324 - $__internal_7_$__cuda_sm70_warpsync)
$__internal_7_$__cuda_sm70_warpsync:
[----:B------:R-:W-:Y:S01]  /*7650*/  MOV R3, 0x0 ;  /* 0x0000000000037802 */ /* 0x000fe20000000f00 */
[----:B------:R-:W-:Y:S04]  /*7660*/  WARPSYNC R17 ;  /* 0x0000001100007348 */ /* 0x000fe80003800000 */
[----:B------:R-:W-:Y:S05]  /*7670*/  RET.REL.NODEC R2 `(_ZN7cutlass13device_kernelIN5flash19enable_sm80_to_sm89INS1_16FlashAttnBwdSm80INS1_25CollectiveMainloopBwdSm80ILi2ELi2EN4cute5tupleIJNS5_1CILi64EEENS7_ILi128EEES9_EEENS_10bfloat16_tEfNS_4arch4Sm80ELb0ELb0ELb0ELb1ELb1ELb0ELb0ELb0ELi2ELi2ELi2ELi2ELb0EEENS1_24CollectiveEpilogueBwdGQAISA_fSD_Li256ELb1ELb1EEENS1_19SingleTileSchedulerILb1ELb0ELb0ELi128EEEEEEEEEvNT_6ParamsE) ;  /* 0xffff898002007950 */ /* 0x000fea0003c3ffff */
.L_x_1329:
        /* <DEDUP_REMOVED lines=16> */
.L_x_2324:


//--------------------- .text._ZN7cutlass13device_kernelIN5flash19enable_sm80_to_sm89INS1_16FlashAttnBwdSm80INS1_25CollectiveMainloopBwdSm80ILi2ELi2EN4cute5tupleIJNS5_1CILi64EEENS7_ILi128EEES9_EEENS_10bfloat16_tEfNS_4arch4Sm80ELb0ELb1ELb0ELb0ELb0ELb0ELb0ELb0ELi2ELi2ELi2ELi2ELb0EEENS1_21CollectiveEpilogueBwdISA_SB_SD_Li256ELb0ELb0ELi4EEENS1_19SingleTileSchedulerILb0ELb0ELb0ELi128EEEEEEEEEvNT_6ParamsE --------------------------
	.section	.text._ZN7cutlass13device_kernelIN5flash19enable_sm80_to_sm89INS1_16FlashAttnBwdSm80INS1_25CollectiveMainloopBwdSm80ILi2ELi2EN4cute5tupleIJNS5_1CILi64EEENS7_ILi128EEES9_EEENS_10bfloat16_tEfNS_4arch4Sm80ELb0ELb1ELb0ELb0ELb0ELb0ELb0ELb0ELi2ELi2ELi2ELi2ELb0EEENS1_21CollectiveEpilogueBwdISA_SB_SD_Li256ELb0ELb0ELi4EEENS1_19SingleTileSchedulerILb0ELb0ELb0ELi128EEEEEEEEEvNT_6ParamsE,"ax",@progbits
	.sectioninfo	@"SHI_REGISTERS=255"
	.align	128
.text._ZN7cutlass13device_kernelIN5flash19enable_sm80_to_sm89INS1_16FlashAttnBwdSm80INS1_25CollectiveMainloopBwdSm80ILi2ELi2EN4cute5tupleIJNS5_1CILi64EEENS7_ILi128EEES9_EEENS_10bfloat16_tEfNS_4arch4Sm80ELb0ELb1ELb0ELb0ELb0ELb0ELb0ELb0ELi2ELi2ELi2ELi2ELb0EEENS1_21CollectiveEpilogueBwdISA_SB_SD_Li256ELb0ELb0ELi4EEENS1_19SingleTileSchedulerILb0ELb0ELb0ELi128EEEEEEEEEvNT_6ParamsE:
        .type           _ZN7cutlass13device_kernelIN5flash19enable_sm80_to_sm89INS1_16FlashAttnBwdSm80INS1_25CollectiveMainloopBwdSm80ILi2ELi2EN4cute5tupleIJNS5_1CILi64EEENS7_ILi128EEES9_EEENS_10bfloat16_tEfNS_4arch4Sm80ELb0ELb1ELb0ELb0ELb0ELb0ELb0ELb0ELi2ELi2ELi2ELi2ELb0EEENS1_21CollectiveEpilogueBwdISA_SB_SD_Li256ELb0ELb0ELi4EEENS1_19SingleTileSchedulerILb0ELb0ELb0ELi128EEEEEEEEEvNT_6ParamsE,@function
        .size           _ZN7cutlass13device_kernelIN5flash19enable_sm80_to_sm89INS1_16FlashAttnBwdSm80INS1_25CollectiveMainloopBwdSm80ILi2ELi2EN4cute5tupleIJNS5_1CILi64EEENS7_ILi128EEES9_EEENS_10bfloat16_tEfNS_4arch4Sm80ELb0ELb1ELb0ELb0ELb0ELb0ELb0ELb0ELi2ELi2ELi2ELi2ELb0EEENS1_21CollectiveEpilogueBwdISA_SB_SD_Li256ELb0ELb0ELi4EEENS1_19SingleTileSchedulerILb0ELb0ELb0ELi128EEEEEEEEEvNT_6ParamsE,(.L_x_2326 - _ZN7cutlass13device_kernelIN5flash19enable_sm80_to_sm89INS1_16FlashAttnBwdSm80INS1_25CollectiveMainloopBwdSm80ILi2ELi2EN4cute5tupleIJNS5_1CILi64EEENS7_ILi128EEES9_EEENS_10bfloat16_tEfNS_4arch4Sm80ELb0ELb1ELb0ELb0ELb0ELb0ELb0ELb0ELi2ELi2ELi2ELi2ELb0EEENS1_21CollectiveEpilogueBwdISA_SB_SD_Li256ELb0ELb0ELi4EEENS1_19SingleTileSchedulerILb0ELb0ELb0ELi128EEEEEEEEEvNT_6ParamsE)
        .other          _ZN7cutlass13device_kernelIN5flash19enable_sm80_to_sm89INS1_16FlashAttnBwdSm80INS1_25CollectiveMainloopBwdSm80ILi2ELi2EN4cute5tupleIJNS5_1CILi64EEENS7_ILi128EEES9_EEENS_10bfloat16_tEfNS_4arch4Sm80ELb0ELb1ELb0ELb0ELb0ELb0ELb0ELb0ELi2ELi2ELi2ELi2ELb0EEENS1_21CollectiveEpilogueBwdISA_SB_SD_Li256ELb0ELb0ELi4EEENS1_19SingleTileSchedulerILb0ELb0ELb0ELi128EEEEEEEEEvNT_6ParamsE,@"STO_CUDA_ENTRY STV_DEFAULT"
_ZN7cutlass13device_kernelIN5flash19enable_sm80_to_sm89INS1_16FlashAttnBwdSm80INS1_25CollectiveMainloopBwdSm80ILi2ELi2EN4cute5tupleIJNS5_1CILi64EEENS7_ILi128EEES9_EEENS_10bfloat16_tEfNS_4arch4Sm80ELb0ELb1ELb0ELb0ELb0ELb0ELb0ELb0ELi2ELi2ELi2ELi2ELb0EEENS1_21CollectiveEpilogueBwdISA_SB_SD_Li256ELb0ELb0ELi4EEENS1_19SingleTileSchedulerILb0ELb0ELb0ELi128EEEEEEEEEvNT_6ParamsE:
[----:B------:R-:W-:-:S03]  /*0000*/  MOV R1, c[0x0][0x28] ;  /* 0x00000a0000017a02 */ /* 0x000fc60000000f00 */
[----:B------:R-:W1:Y:S01]  /*0010*/  S2UR UR9, SR_CTAID.Z ;  /* 0x00000000000979c3 */ /* 0x000e620000002700 */
[----:B------:R-:W-:Y:S02]  /*0020*/  IADD3 R1, R1, -0x50, RZ ;  /* 0xffffffb001017810 */ /* 0x000fe40007ffe0ff */
[----:B-1----:R-:W-:-:S13]  /*0030*/  ISETP.LE.AND P0, PT, RZ, UR9, PT ;  /* 0x00000009ff007c0c */ /* 0x002fda000bf03270 */
[----:B------:R-:W-:Y:S05]  /*0040*/  @!P0 EXIT ;  /* 0x000000000000894d */ /* 0x000fea0003800000 */
[----:B------:R-:W1:Y:S01]  /*0050*/  S2R R6, SR_TID.X ;  /* 0x0000000000067919 */ /* 0x000e620000002100 */
[----:B------:R-:W2:Y:S01]  /*0060*/  S2UR UR8, SR_CTAID.X ;  /* 0x00000000000879c3 */ /* 0x000ea20000002500 */
[----:B------:R-:W-:Y:S02]  /*0070*/  ULDC UR6, c[0x0][0x168] ;  /* 0x00005a0000067ab9 */ /* 0x000fe40000000800 */
[----:B------:R-:W-:-:S04]  /*0080*/  UIADD3 UR6, UR6, 0x3f, URZ ;  /* 0x0000003f06067890 */ /* 0x000fc8000fffe03f */
[----:B------:R-:W-:Y:S01]  /*0090*/  USHF.R.S32.HI UR5, URZ, 0x1f, UR6 ;  /* 0x0000001f3f057899 */ /* 0x000fe20008011406 */
[----:B------:R-:W3:Y:S03]  /*00a0*/  S2UR UR4, SR_CTAID.Y ;  /* 0x00000000000479c3 */ /* 0x000ee60000002600 */
[----:B------:R-:W-:-:S04]  /*00b0*/  ULEA.HI UR5, UR5, UR6, URZ, 0x6 ;  /* 0x0000000605057291 */ /* 0x000fc8000f8f303f */
[----:B------:R-:W-:Y:S01]  /*00c0*/  USHF.R.S32.HI UR12, URZ, 0x6, UR5 ;  /* 0x000000063f0c7899 */ /* 0x000fe20008011405 */
[----:B-1----:R1:W-:Y:S01]  /*00d0*/  STL [R1+0x20], R6 ;  /* 0x0000200601007387 */ /* 0x0023e20000100800 */
[----:B--2---:R-:W-:Y:S02]  /*00e0*/  ISETP.LE.AND P0, PT, RZ, UR8, PT ;  /* 0x00000008ff007c0c */ /* 0x004fe4000bf03270 */
[----:B---3--:R-:W-:-:S11]  /*00f0*/  MOV R224, UR4 ;  /* 0x0000000400e07c02 */ /* 0x008fd60008000f00 */
[----:B------:R-:W-:Y:S05]  /*0100*/  @!P0 BRA `(.L_x_1330) ;  /* 0x000000c000008947 */ /* 0x000fea0003800000 */
[----:B------:R-:W-:Y:S02]  /*0110*/  ULDC UR4, c[0x0][0x168] ;  /* 0x00005a0000047ab9 */ /* 0x000fe40000000800 */
[----:B------:R-:W-:-:S04]  /*0120*/  ULEA UR4, UR8, UR4, 0x7 ;  /* 0x0000000408047291 */ /* 0x000fc8000f8e383f */
[----:B------:R-:W-:-:S03]  /*0130*/  UIADD3 UR5, UR4, 0xbf, URZ ;  /* 0x000000bf04057890 */ /* 0x000fc6000fffe03f */
[----:B------:R-:W-:Y:S02]  /*0140*/  ULDC UR4, c[0x0][0x198] ;  /* 0x0000660000047ab9 */ /* 0x000fe40000000800 */
        /* <DEDUP_REMOVED lines=8> */
.L_x_1330:
[----:B------:R-:W-:Y:S01]  /*01d0*/  USHF.L.U32 UR11, UR8, 0x7, URZ ;  /* 0x00000007080b7899 */ /* 0x000fe2000800063f */
[----:B------:R-:W-:Y:S01]  /*01e0*/  PLOP3.LUT P1, PT, PT, PT, PT, 0x80, 0x0 ;  /* 0x000000000000781c */ /* 0x000fe20003f2f070 */
[----:B------:R-:W-:Y:S01]  /*01f0*/  ULDC UR5, c[0x0][0x168] ;  /* 0x00005a0000057ab9 */ /* 0x000fe20000000800 */
[----:B------:R-:W-:Y:S01]  /*0200*/  CS2R R166, SRZ ;  /* 0x0000000000a67805 */ /* 0x000fe2000001ff00 */
[----:B------:R-:W-:Y:S01]  /*0210*/  UIADD3 UR5, UR11, UR5, URZ ;  /* 0x000000050b057290 */ /* 0x000fe2000fffe03f */
[----:B------:R-:W-:Y:S01]  /*0220*/  CS2R R164, SRZ ;  /* 0x0000000000a47805 */ /* 0x000fe2000001ff00 */
[----:B------:R-:W-:Y:S01]  /*0230*/  ULDC UR4, c[0x0][0x198] ;  /* 0x0000660000047ab9 */ /* 0x000fe20000000800 */
[----:B------:R-:W-:Y:S01]  /*0240*/  IMAD.MOV.U32 R9, RZ, RZ, RZ ;  /* 0x000000ffff097224 */ /* 0x000fe200078e00ff */
[----:B------:R-:W-:Y:S01]  /*0250*/  UIADD3 UR4, UR5, -UR4, URZ ;  /* 0x8000000405047290 */ /* 0x000fe2000fffe03f */
[----:B------:R-:W-:Y:S01]  /*0260*/  MOV R170, RZ ;  /* 0x000000ff00aa7202 */ /* 0x000fe20000000f00 */
[----:B------:R-:W-:Y:S01]  /*0270*/  ULDC.64 UR16, c[0x0][0x118] ;  /* 0x0000460000107ab9 */ /* 0x000fe20000000a00 */
[----:B------:R-:W-:Y:S01]  /*0280*/  IMAD.MOV.U32 R11, RZ, RZ, RZ ;  /* 0x000000ffff0b7224 */ /* 0x000fe200078e00ff */
[----:B------:R-:W-:Y:S01]  /*0290*/  CS2R R12, SRZ ;  /* 0x00000000000c7805 */ /* 0x000fe2000001ff00 */
[----:B------:R-:W-:Y:S01]  /*02a0*/  IMAD.MOV.U32 R168, RZ, RZ, RZ ;  /* 0x000000ffffa87224 */ /* 0x000fe200078e00ff */
[----:B------:R-:W-:Y:S01]  /*02b0*/  MOV R174, RZ ;  /* 0x000000ff00ae7202 */ /* 0x000fe20000000f00 */
[----:B------:R-:W-:Y:S01]  /*02c0*/  IMAD.U32 R0, RZ, RZ, UR4 ;  /* 0x00000004ff007e24 */ /* 0x000fe2000f8e00ff */
[----:B------:R-:W-:Y:S01]  /*02d0*/  CS2R R14, SRZ ;  /* 0x00000000000e7805 */ /* 0x000fe2000001ff00 */
[----:B------:R-:W-:Y:S01]  /*02e0*/  IMAD.MOV.U32 R172, RZ, RZ, RZ ;  /* 0x000000ffffac7224 */ /* 0x000fe200078e00ff */
[----:B------:R-:W-:Y:S01]  /*02f0*/  MOV R176, RZ ;  /* 0x000000ff00b07202 */ /* 0x000fe20000000f00 */
[----:B------:R-:W-:Y:S01]  /*0300*/  IMAD.MOV.U32 R178, RZ, RZ, RZ ;  /* 0x000000ffffb27224 */ /* 0x000fe200078e00ff */
[----:B------:R-:W-:Y:S01]  /*0310*/  IADD3 R0, R0, -c[0x0][0x2a4], RZ ;  /* 0x8000a90000007a10 */ /* 0x000fe20007ffe0ff */
[----:B------:R-:W-:Y:S01]  /*0320*/  CS2R R16, SRZ ;  /* 0x0000000000107805 */ /* 0x000fe2000001ff00 */
[----:B------:R-:W-:Y:S01]  /*0330*/  IMAD.MOV.U32 R162, RZ, RZ, RZ ;  /* 0x000000ffffa27224 */ /* 0x000fe200078e00ff */
[----:B------:R-:W-:Y:S01]  /*0340*/  MOV R160, RZ ;  /* 0x000000ff00a07202 */ /* 0x000fe20000000f00 */
[----:B------:R-:W-:Y:S01]  /*0350*/  CS2R R18, SRZ ;  /* 0x0000000000127805 */ /* 0x000fe2000001ff00 */
[----:B------:R-:W-:Y:S01]  /*0360*/  SHF.R.S32.HI R2, RZ, 0x1f, R0 ;  /* 0x0000001fff027819 */ /* 0x000fe20000011400 */
[----:B------:R-:W-:Y:S01]  /*0370*/  IMAD.MOV.U32 R158, RZ, RZ, RZ ;  /* 0x000000ffff9e7224 */ /* 0x000fe200078e00ff */
[----:B------:R-:W-:Y:S01]  /*0380*/  MOV R156, RZ ;  /* 0x000000ff009c7202 */ /* 0x000fe20000000f00 */
[----:B------:R-:W-:Y:S01]  /*0390*/  CS2R R20, SRZ ;  /* 0x0000000000147805 */ /* 0x000fe2000001ff00 */
[----:B------:R-:W-:Y:S01]  /*03a0*/  LEA.HI R0, R2, R0, RZ, 0x6 ;  /* 0x0000000002007211 */ /* 0x000fe200078f30ff */
[----:B------:R-:W-:Y:S01]  /*03b0*/  IMAD.MOV.U32 R154, RZ, RZ, RZ ;  /* 0x000000ffff9a7224 */ /* 0x000fe200078e00ff */
[----:B------:R-:W-:Y:S01]  /*03c0*/  MOV R152, RZ ;  /* 0x000000ff00987202 */ /* 0x000fe20000000f00 */
[----:B------:R-:W-:Y:S01]  /*03d0*/  CS2R R22, SRZ ;  /* 0x0000000000167805 */ /* 0x000fe2000001ff00 */
[----:B------:R-:W2:Y:S01]  /*03e0*/  R2UR UR10, R0 ;  /* 0x00000000000a73c2 */ /* 0x000ea200000e0000 */
[----:B------:R-:W-:Y:S01]  /*03f0*/  IMAD.MOV.U32 R150, RZ, RZ, RZ ;  /* 0x000000ffff967224 */ /* 0x000fe200078e00ff */
[----:B------:R-:W-:Y:S01]  /*0400*/  MOV R148, RZ ;  /* 0x000000ff00947202 */ /* 0x000fe20000000f00 */
[----:B------:R-:W-:Y:S01]  /*0410*/  CS2R R24, SRZ ;  /* 0x0000000000187805 */ /* 0x000fe2000001ff00 */
        /* <DEDUP_REMOVED lines=20> */
[----:B--2---:R-:W-:Y:S01]  /*0560*/  USHF.R.S32.HI UR10, URZ, 0x6, UR10 ;  /* 0x000000063f0a7899 */ /* 0x004fe2000801140a */
[----:B------:R-:W-:Y:S01]  /*0570*/  CS2R R38, SRZ ;  /* 0x0000000000267805 */ /* 0x000fe2000001ff00 */
[----:B------:R-:W-:Y:S01]  /*0580*/  IMAD.MOV.U32 R118, RZ, RZ, RZ ;  /* 0x000000ffff767224 */ /* 0x000fe200078e00ff */
[----:B------:R-:W-:Y:S01]  /*0590*/  MOV R116, RZ ;  /* 0x000000ff00747202 */ /* 0x000fe20000000f00 */
        /* <DEDUP_REMOVED lines=38> */
[----:B------:R-:W-:Y:S01]  /*0800*/  SHF.R.S32.HI R23, RZ, 0x1f, R224 ;  /* 0x0000001fff177819 */ /* 0x000fe200000114e0 */
[--C-:B------:R-:W-:Y:S01]  /*0810*/  IMAD.MOV.U32 R40, RZ, RZ, R6.reuse ;  /* 0x000000ffff287224 */ /* 0x100fe200078e0006 */
[----:B------:R-:W-:Y:S01]  /*0820*/  USHF.L.U32 UR13, UR10, 0x6, URZ ;  /* 0x000000060a0d7899 */ /* 0x000fe2000800063f */
[----:B------:R-:W-:Y:S01]  /*0830*/  IMAD.MOV.U32 R40, RZ, RZ, R6 ;  /* 0x000000ffff287224 */ /* 0x000fe200078e0006 */
[----:B------:R-:W-:Y:S01]  /*0840*/  ISETP.NE.AND P0, PT, R0, 0x1, PT ;  /* 0x000000010000780c */ /* 0x000fe20003f05270 */
[----:B------:R-:W-:Y:S01]  /*0850*/  IMAD.MOV.U32 R4, RZ, RZ, R224 ;  /* 0x000000ffff047224 */ /* 0x000fe200078e00e0 */
[----:B------:R-:W-:Y:S01]  /*0860*/  ULDC.64 UR6, c[0x0][0x278] ;  /* 0x00009e0000067ab9 */ /* 0x000fe20000000a00 */
[----:B------:R-:W-:Y:S01]  /*0870*/  IMAD.SHL.U32 R28, R40, 0x4, RZ ;  /* 0x00000004281c7824 */ /* 0x000fe200078e00ff */
[----:B------:R-:W-:Y:S01]  /*0880*/  SHF.R.S32.HI R32, RZ, 0x1f, R40 ;  /* 0x0000001fff207819 */ /* 0x000fe20000011428 */
[----:B------:R-:W-:Y:S01]  /*0890*/  IMAD.MOV.U32 R41, RZ, RZ, R7 ;  /* 0x000000ffff297224 */ /* 0x000fe200078e0007 */
[----:B------:R-:W-:Y:S01]  /*08a0*/  UIMAD.WIDE.U32 UR14, UR9, UR6, URZ ;  /* 0x00000006090e72a5 */ /* 0x000fe2000f8e003f */
[----:B------:R-:W-:Y:S01]  /*08b0*/  IMAD.U32 R7, RZ, RZ, UR13 ;  /* 0x0000000dff077e24 */ /* 0x000fe2000f8e00ff */
[----:B------:R-:W-:Y:S01]  /*08c0*/  LEA.HI R31, R32, R40, RZ, 0x3 ;  /* 0x00000028201f7211 */ /* 0x000fe200078f18ff */
[----:B------:R-:W-:Y:S01]  /*08d0*/  USHF.R.S32.HI UR18, URZ, 0x1f, UR9 ;  /* 0x0000001f3f127899 */ /* 0x000fe20008011409 */
[----:B------:R-:W-:Y:S01]  /*08e0*/  SHF.R.S32.HI R29, RZ, 0x1f, R28 ;  /* 0x0000001fff1d7819 */ /* 0x000fe2000001141c */
[----:B------:R-:W-:Y:S01]  /*08f0*/  ULDC.64 UR4, c[0x0][0x1e8] ;  /* 0x00007a0000047ab9 */ /* 0x000fe20000000a00 */
[----:B------:R-:W-:Y:S01]  /*0900*/  LOP3.LUT R5, R31, 0xfffffff8, RZ, 0xc0, !PT ;  /* 0xfffffff81f057812 */ /* 0x000fe200078ec0ff */
[----:B------:R-:W-:Y:S01]  /*0910*/  @P0 IMAD.HI.U32 R0, R224, c[0x0][0x24c], RZ ;  /* 0x00009300e0000a27 */ /* 0x000fe200078e00ff */
[----:B------:R-:W-:Y:S01]  /*0920*/  SHF.R.S32.HI R34, RZ, 0x3, R31 ;  /* 0x00000003ff227819 */ /* 0x000fe2000001141f */
[----:B------:R-:W-:Y:S01]  /*0930*/  UIMAD UR4, UR18, UR4, URZ ;  /* 0x00000004120472a4 */ /* 0x000fe2000f8e023f */
[----:B------:R-:W-:Y:S01]  /*0940*/  STL.64 [R1+0x8], R28 ;  /* 0x0000081c01007387 */ /* 0x000fe20000100a00 */
[----:B------:R-:W-:Y:S01]  /*0950*/  IMAD.IADD R26, R40, 0x1, -R5 ;  /* 0x00000001281a7824 */ /* 0x000fe200078e0a05 */
[----:B------:R-:W-:Y:S01]  /*0960*/  @P0 SHF.R.U32.HI R4, RZ, c[0x0][0x250], R0 ;  /* 0x00009400ff040a19 */ /* 0x000fe20000011600 */
[----:B------:R-:W-:Y:S01]  /*0970*/  IMAD R0, R23, c[0x0][0x270], RZ ;  /* 0x00009c0017007a24 */ /* 0x000fe200078e02ff */
[----:B------:R-:W-:Y:S01]  /*0980*/  SHF.R.S32.HI R35, RZ, 0x1f, R34 ;  /* 0x0000001fff237819 */ /* 0x000fe20000011422 */
[----:B------:R-:W-:Y:S01]  /*0990*/  IMAD.SHL.U32 R16, R26, 0x8, RZ ;  /* 0x000000081a107824 */ /* 0x000fe200078e00ff */
[----:B-1----:R-:W-:Y:S01]  /*09a0*/  SHF.R.S32.HI R6, RZ, 0x1f, R4 ;  /* 0x0000001fff067819 */ /* 0x002fe20000011404 */
[C---:B------:R-:W-:Y:S01]  /*09b0*/  IMAD R0, R224.reuse, c[0x0][0x274], R0 ;  /* 0x00009d00e0007a24 */ /* 0x040fe200078e0200 */
[----:B------:R-:W-:Y:S01]  /*09c0*/  UIMAD UR19, UR18, UR6, URZ ;  /* 0x00000006121372a4 */ /* 0x000fe2000f8e023f */
[----:B------:R-:W-:Y:S01]  /*09d0*/  IMAD.WIDE.U32 R2, R224, c[0x0][0x270], R28 ;  /* 0x00009c00e0027a25 */ /* 0x000fe200078e001c */
[----:B------:R-:W-:Y:S01]  /*09e0*/  SHF.R.S32.HI R17, RZ, 0x1f, R16 ;  /* 0x0000001fff117819 */ /* 0x000fe20000011410 */
[----:B------:R-:W-:Y:S01]  /*09f0*/  UIMAD UR6, UR9, UR5, UR4 ;  /* 0x00000005090672a4 */ /* 0x000fe2000f8e0204 */
[----:B------:R-:W-:Y:S01]  /*0a00*/  ISETP.GE.AND P6, PT, R16, c[0x0][0x1cc], PT ;  /* 0x0000730010007a0c */ /* 0x000fe20003fc6270 */
[----:B------:R-:W-:Y:S01]  /*0a10*/  IMAD.IADD R11, R3, 0x1, R0 ;  /* 0x00000001030b7824 */ /* 0x000fe200078e0200 */
[----:B------:R-:W-:Y:S01]  /*0a20*/  IADD3 R21, P1, P0, R7, UR14, R2 ;  /* 0x0000000e07157c10 */ /* 0x000fe2000f83e002 */
[----:B------:R-:W-:Y:S01]  /*0a30*/  IMAD R0, R6, c[0x0][0x1e0], RZ ;  /* 0x0000780006007a24 */ /* 0x000fe200078e02ff */
[----:B------:R-:W-:Y:S01]  /*0a40*/  ULDC.64 UR4, c[0x0][0x1b8] ;  /* 0x00006e0000047ab9 */ /* 0x000fe20000000a00 */
[----:B------:R-:W-:Y:S01]  /*0a50*/  IMAD R5, R35, c[0x0][0x178], RZ ;  /* 0x00005e0023057a24 */ /* 0x000fe200078e02ff */
[----:B------:R-:W-:Y:S01]  /*0a60*/  UIMAD UR4, UR18, UR4, URZ ;  /* 0x00000004120472a4 */ /* 0x000fe2000f8e023f */
[C---:B------:R-:W-:Y:S01]  /*0a70*/  IMAD R0, R4.reuse, c[0x0][0x1e4], R0 ;  /* 0x0000790004007a24 */ /* 0x040fe200078e0200 */
[----:B------:R-:W-:Y:S01]  /*0a80*/  UIMAD UR7, UR9, UR7, UR19 ;  /* 0x00000007090772a4 */ /* 0x000fe2000f8e0213 */
[----:B------:R-:W-:Y:S01]  /*0a90*/  IMAD.WIDE.U32 R2, R4, c[0x0][0x1e0], R16 ;  /* 0x0000780004027a25 */ /* 0x000fe200078e0010 */
[----:B------:R-:W-:Y:S01]  /*0aa0*/  UIMAD UR21, UR9, UR5, UR4 ;  /* 0x00000005091572a4 */ /* 0x000fe2000f8e0204 */
[----:B------:R-:W-:Y:S01]  /*0ab0*/  IADD3 R33, R16, 0x40, RZ ;  /* 0x0000004010217810 */ /* 0x000fe20007ffe0ff */
[----:B------:R-:W-:Y:S01]  /*0ac0*/  UIADD3 UR19, UR15, UR7, URZ ;  /* 0x000000070f137290 */ /* 0x000fe2000fffe03f */
[----:B------:R-:W-:Y:S01]  /*0ad0*/  IMAD R8, R6, c[0x0][0x1b0], RZ ;  /* 0x00006c0006087a24 */ /* 0x000fe200078e02ff */
[----:B------:R-:W-:Y:S01]  /*0ae0*/  ULDC.64 UR4, c[0x0][0x188] ;  /* 0x0000620000047ab9 */ /* 0x000fe20000000a00 */
[----:B------:R-:W-:Y:S01]  /*0af0*/  IMAD R10, R34, c[0x0][0x17c], R5 ;  /* 0x00005f00220a7a24 */ /* 0x000fe200078e0205 */
[----:B------:R-:W-:Y:S01]  /*0b00*/  UIMAD UR4, UR18, UR4, URZ ;  /* 0x00000004120472a4 */ /* 0x000fe2000f8e023f */
[----:B------:R-:W-:Y:S01]  /*0b10*/  IMAD.IADD R5, R3, 0x1, R0 ;  /* 0x0000000103057824 */ /* 0x000fe200078e0200 */
[----:B------:R-:W-:Y:S01]  /*0b20*/  USHF.R.S32.HI UR22, URZ, 0x1f, UR10 ;  /* 0x0000001f3f167899 */ /* 0x000fe2000801140a */
[C---:B------:R-:W-:Y:S01]  /*0b30*/  IMAD R3, R4.reuse, c[0x0][0x1b4], R8 ;  /* 0x00006d0004037a24 */ /* 0x040fe200078e0208 */
[----:B------:R-:W-:Y:S01]  /*0b40*/  UIMAD UR7, UR9, UR5, UR4 ;  /* 0x00000005090772a4 */ /* 0x000fe2000f8e0204 */
[----:B------:R-:W-:Y:S01]  /*0b50*/  IMAD.WIDE.U32 R8, R4, c[0x0][0x1b0], R16 ;  /* 0x00006c0004087a25 */ /* 0x000fe200078e0010 */
[----:B------:R-:W-:Y:S01]  /*0b60*/  USHF.R.S32.HI UR20, URZ, 0x1f, UR13 ;  /* 0x0000001f3f147899 */ /* 0x000fe2000801140d */
[----:B------:R-:W-:Y:S01]  /*0b70*/  ISETP.GE.AND P5, PT, R33, c[0x0][0x1cc], PT ;  /* 0x0000730021007a0c */ /* 0x000fe20003fa6270 */
[----:B------:R-:W-:Y:S01]  /*0b80*/  ULDC.64 UR4, c[0x0][0x178] ;  /* 0x00005e0000047ab9 */ /* 0x000fe20000000a00 */
[----:B------:R-:W-:Y:S01]  /*0b90*/  IMAD.MOV.U32 R4, RZ, RZ, R2 ;  /* 0x000000ffff047224 */ /* 0x000fe200078e0002 */
[----:B------:R-:W-:Y:S01]  /*0ba0*/  UIMAD.WIDE.U32 UR24, UR10, UR4, URZ ;  /* 0x000000040a1872a5 */ /* 0x000fe2000f8e003f */
[----:B------:R-:W-:Y:S01]  /*0bb0*/  IMAD.U32 R0, RZ, RZ, UR9 ;  /* 0x00000009ff007e24 */ /* 0x000fe2000f8e00ff */
[----:B------:R-:W-:Y:S01]  /*0bc0*/  UMOV UR23, 0x6 ;  /* 0x0000000600177882 */ /* 0x000fe20000000000 */
[----:B------:R-:W-:Y:S01]  /*0bd0*/  IMAD.WIDE.U32 R6, R34, c[0x0][0x178], R16 ;  /* 0x00005e0022067a25 */ /* 0x000fe200078e0010 */
[----:B------:R-:W-:Y:S01]  /*0be0*/  STL.64 [R1+0x18], R34 ;  /* 0x0000182201007387 */ /* 0x000fe20000100a00 */
[----:B------:R-:W-:-:S02]  /*0bf0*/  LOP3.LUT R242, R242, 0xfffffffe, RZ, 0xc0, !PT ;  /* 0xfffffffef2f27812 */ /* 0x000fc400078ec0ff */
[----:B------:R-:W-:Y:S01]  /*0c00*/  IMAD.MOV.U32 R2, RZ, RZ, R8 ;  /* 0x000000ffff027224 */ /* 0x000fe200078e0008 */
[----:B------:R-:W-:Y:S01]  /*0c10*/  LEA.HI R24, R32, R40, RZ, 0x5 ;  /* 0x0000002820187211 */ /* 0x000fe200078f28ff */
[----:B------:R-:W-:Y:S02]  /*0c20*/  IMAD.IADD R3, R9, 0x1, R3 ;  /* 0x0000000109037824 */ /* 0x000fe400078e0203 */
[----:B------:R-:W-:Y:S02]  /*0c30*/  IMAD.U32 R8, RZ, RZ, UR9 ;  /* 0x00000009ff087e24 */ /* 0x000fe4000f8e00ff */
[----:B------:R-:W-:-:S04]  /*0c40*/  IMAD.WIDE.U32 R4, R0, c[0x0][0x1e8], R4 ;  /* 0x00007a0000047a25 */ /* 0x000fc800078e0004 */
[----:B------:R-:W-:Y:S02]  /*0c50*/  IMAD.IADD R7, R7, 0x1, R10 ;  /* 0x0000000107077824 */ /* 0x000fe400078e020a */
[----:B------:R-:W-:Y:S02]  /*0c60*/  IMAD R0, R23, c[0x0][0x180], RZ ;  /* 0x0000600017007a24 */ /* 0x000fe400078e02ff */
[----:B------:R-:W-:Y:S02]  /*0c70*/  IMAD.U32 R12, RZ, RZ, UR8 ;  /* 0x00000008ff0c7e24 */ /* 0x000fe4000f8e00ff */
[----:B------:R-:W-:-:S04]  /*0c80*/  IMAD.WIDE.U32 R2, R8, c[0x0][0x1b8], R2 ;  /* 0x00006e0008027a25 */ /* 0x000fc800078e0002 */
[C---:B------:R-:W-:Y:S01]  /*0c90*/  IMAD R0, R224.reuse, c[0x0][0x184], R0 ;  /* 0x00006100e0007a24 */ /* 0x040fe200078e0200 */
[----:B------:R-:W-:Y:S01]  /*0ca0*/  IADD3 R3, R3, UR21, RZ ;  /* 0x0000001503037c10 */ /* 0x000fe2000fffe0ff */
[----:B------:R-:W-:Y:S01]  /*0cb0*/  IMAD.WIDE.U32 R8, R224, c[0x0][0x180], R6 ;  /* 0x00006000e0087a25 */ /* 0x000fe200078e0006 */
[----:B------:R-:W-:Y:S01]  /*0cc0*/  IADD3 R7, R5, UR6, RZ ;  /* 0x0000000605077c10 */ /* 0x000fe2000fffe0ff */
[----:B------:R-:W-:Y:S02]  /*0cd0*/  UIMAD UR6, UR22, UR4, URZ ;  /* 0x00000004160672a4 */ /* 0x000fe4000f8e023f */
[----:B------:R-:W-:Y:S01]  /*0ce0*/  IMAD.WIDE R12, R12, 0x80, R34 ;  /* 0x000000800c0c7825 */ /* 0x000fe200078e0222 */
[----:B------:R-:W-:Y:S02]  /*0cf0*/  ULDC UR21, c[0x0][0x198] ;  /* 0x0000660000157ab9 */ /* 0x000fe40000000800 */
[----:B------:R-:W-:Y:S01]  /*0d00*/  UIADD3 UR21, -UR11, UR21, URZ ;  /* 0x000000150b157290 */ /* 0x000fe2000fffe13f */
[----:B------:R-:W-:Y:S01]  /*0d10*/  IMAD.IADD R5, R9, 0x1, R0 ;  /* 0x0000000109057824 */ /* 0x000fe200078e0200 */
[----:B------:R-:W-:Y:S01]  /*0d20*/  UIMAD UR6, UR10, UR5, UR6 ;  /* 0x000000050a0672a4 */ /* 0x000fe2000f8e0206 */
[----:B------:R-:W-:-:S02]  /*0d30*/  IMAD R0, R13, c[0x0][0x1a8], RZ ;  /* 0x00006a000d007a24 */ /* 0x000fc400078e02ff */
[----:B------:R-:W-:Y:S01]  /*0d40*/  IMAD.MOV.U32 R6, RZ, RZ, R4 ;  /* 0x000000ffff067224 */ /* 0x000fe200078e0004 */
[----:B------:R-:W-:Y:S01]  /*0d50*/  UIADD3 UR6, UR25, UR6, URZ ;  /* 0x0000000619067290 */ /* 0x000fe2000fffe03f */
[----:B------:R-:W-:Y:S01]  /*0d60*/  IMAD R15, R12, c[0x0][0x1ac], R0 ;  /* 0x00006b000c0f7a24 */ /* 0x000fe200078e0200 */
[----:B------:R-:W-:Y:S01]  /*0d70*/  LEA.HI R0, R32, R40, RZ, 0x6 ;  /* 0x0000002820007211 */ /* 0x000fe200078f30ff */
[----:B------:R-:W-:Y:S01]  /*0d80*/  IMAD.MOV.U32 R4, RZ, RZ, R8 ;  /* 0x000000ffff047224 */ /* 0x000fe200078e0008 */
[C---:B------:R-:W-:Y:S01]  /*0d90*/  IADD3 R14, -R34.reuse, UR21, RZ ;  /* 0x00000015220e7c10 */ /* 0x040fe2000fffe1ff */
[----:B------:R-:W-:Y:S01]  /*0da0*/  IMAD R8, R13, c[0x0][0x1d8], RZ ;  /* 0x000076000d087a24 */ /* 0x000fe200078e02ff */
[----:B------:R-:W-:Y:S01]  /*0db0*/  SHF.R.S32.HI R25, RZ, 0x6, R0 ;  /* 0x00000006ff197819 */ /* 0x000fe20000011400 */
[----:B------:R-:W-:Y:S01]  /*0dc0*/  IMAD.SHL.U32 R0, R34, 0x40, RZ ;  /* 0x0000004022007824 */ /* 0x000fe200078e00ff */
[C---:B------:R-:W-:Y:S01]  /*0dd0*/  ISETP.LT.OR P4, PT, R14.reuse, 0x1, P6 ;  /* 0x000000010e00780c */ /* 0x040fe20003781670 */
[----:B------:R-:W-:Y:S01]  /*0de0*/  IMAD.U32 R10, RZ, RZ, UR20 ;  /* 0x00000014ff0a7e24 */ /* 0x000fe2000f8e00ff */
[----:B------:R-:W-:Y:S01]  /*0df0*/  ISETP.LT.OR P3, PT, R14, 0x1, P5 ;  /* 0x000000010e00780c */ /* 0x000fe20002f61670 */
[----:B------:R-:W-:Y:S01]  /*0e00*/  IMAD.U32 R13, RZ, RZ, UR9 ;  /* 0x00000009ff0d7e24 */ /* 0x000fe2000f8e00ff */
[----:B------:R-:W-:Y:S01]  /*0e10*/  LOP3.LUT R0, R0, 0x1c0, RZ, 0xc0, !PT ;  /* 0x000001c000007812 */ /* 0x000fe200078ec0ff */
[----:B------:R-:W-:Y:S01]  /*0e20*/  IMAD R18, R12, c[0x0][0x1dc], R8 ;  /* 0x000077000c127a24 */ /* 0x000fe200078e0208 */
[----:B------:R-:W-:Y:S01]  /*0e30*/  IADD3.X R22, R10, UR19, R11, P1, P0 ;  /* 0x000000130a167c10 */ /* 0x000fe20008fe040b */
[----:B------:R-:W-:Y:S01]  /*0e40*/  IMAD.WIDE.U32 R38, R13, c[0x0][0x188], R4 ;  /* 0x000062000d267a25 */ /* 0x000fe200078e0004 */
[----:B------:R-:W-:-:S03]  /*0e50*/  LOP3.LUT R13, R0, 0x38, R16, 0xf8, !PT ;  /* 0x00000038000d7812 */ /* 0x000fc600078ef810 */
[----:B------:R-:W-:Y:S01]  /*0e60*/  IMAD.U32 R4, RZ, RZ, UR24 ;  /* 0x00000018ff047e24 */ /* 0x000fe2000f8e00ff */
[----:B------:R-:W-:Y:S01]  /*0e70*/  IADD3 R19, R39, UR7, RZ ;  /* 0x0000000727137c10 */ /* 0x000fe2000fffe0ff */
[C---:B------:R-:W-:Y:S01]  /*0e80*/  IMAD.WIDE.U32 R10, R12.reuse, c[0x0][0x1d8], R6 ;  /* 0x000076000c0a7a25 */ /* 0x040fe200078e0006 */
[----:B------:R-:W-:Y:S03]  /*0e90*/  STL.64 [R1+0x38], R38 ;  /* 0x0000382601007387 */ /* 0x000fe60000100a00 */
[----:B------:R-:W-:Y:S01]  /*0ea0*/  IMAD.WIDE.U32 R8, R12, c[0x0][0x1a8], R2 ;  /* 0x00006a000c087a25 */ /* 0x000fe200078e0002 */
[----:B------:R-:W-:Y:S01]  /*0eb0*/  SHF.R.U32.HI R12, RZ, 0x3, R0 ;  /* 0x00000003ff0c7819 */ /* 0x000fe20000011600 */
[----:B------:R1:W-:Y:S01]  /*0ec0*/  STL [R1+0x40], R19 ;  /* 0x0000401301007387 */ /* 0x0003e20000100800 */
[----:B------:R-:W-:Y:S01]  /*0ed0*/  LEA R0, P0, R4, R38, 0x6 ;  /* 0x0000002604007211 */ /* 0x000fe200078030ff */
[----:B------:R-:W-:Y:S01]  /*0ee0*/  IMAD.SHL.U32 R27, R25, 0x200, RZ ;  /* 0x00000200191b7824 */ /* 0x000fe200078e00ff */
[----:B------:R-:W-:Y:S01]  /*0ef0*/  LEA R2, P2, R10, c[0x0][0x1c0], 0x1 ;  /* 0x000070000a027a11 */ /* 0x000fe200078408ff */
[----:B------:R-:W-:Y:S01]  /*0f00*/  IMAD.U32 R5, RZ, RZ, UR25 ;  /* 0x00000019ff057e24 */ /* 0x000fe2000f8e00ff */
[----:B------:R-:W-:Y:S01]  /*0f10*/  LEA R6, P1, R8, c[0x0][0x190], 0x1 ;  /* 0x0000640008067a11 */ /* 0x000fe200078208ff */
[----:B------:R-:W-:Y:S01]  /*0f20*/  IMAD.U32 R5, RZ, RZ, UR6 ;  /* 0x00000006ff057e24 */ /* 0x000fe2000f8e00ff */
[----:B------:R-:W-:Y:S01]  /*0f30*/  LOP3.LUT R13, R27, R13, R12, 0xf6, !PT ;  /* 0x0000000d1b0d7212 */ /* 0x000fe200078ef60c */
[----:B------:R-:W-:Y:S01]  /*0f40*/  IMAD.IADD R3, R11, 0x1, R18 ;  /* 0x000000010b037824 */ /* 0x000fe200078e0212 */
[----:B------:R-:W-:Y:S01]  /*0f50*/  ULDC.64 UR6, c[0x0][0x1d8] ;  /* 0x0000760000067ab9 */ /* 0x000fe20000000a00 */
[----:B------:R-:W-:Y:S01]  /*0f60*/  IMAD.IADD R7, R9, 0x1, R15 ;  /* 0x0000000109077824 */ /* 0x000fe200078e020f */
[----:B------:R-:W-:Y:S01]  /*0f70*/  LEA.HI.X R4, R4, R19, R5, 0x6, P0 ;  /* 0x0000001304047211 */ /* 0x000fe200000f3405 */
[----:B------:R-:W-:Y:S01]  /*0f80*/  USHF.L.U32 UR25, UR6, 0x6, URZ ;  /* 0x0000000606197899 */ /* 0x000fe2000800063f */
[----:B------:R-:W-:Y:S01]  /*0f90*/  LEA.HI.X R3, R10, c[0x0][0x1c4], R3, 0x1, P2 ;  /* 0x000071000a037a11 */ /* 0x000fe200010f0c03 */
[----:B------:R-:W-:Y:S01]  /*0fa0*/  IMAD.SHL.U32 R10, R13, 0x2, RZ ;  /* 0x000000020d0a7824 */ /* 0x000fe200078e00ff */
[----:B------:R-:W-:Y:S01]  /*0fb0*/  LEA R12, P0, R0, c[0x0][0x160], 0x1 ;  /* 0x00005800000c7a11 */ /* 0x000fe200078008ff */
[----:B------:R-:W-:Y:S01]  /*0fc0*/  USHF.L.U64.HI UR26, UR6, UR23, UR7 ;  /* 0x00000017061a7299 */ /* 0x000fe20008010207 */
[----:B------:R-:W-:Y:S01]  /*0fd0*/  LEA.HI.X R7, R8, c[0x0][0x194], R7, 0x1, P1 ;  /* 0x0000650008077a11 */ /* 0x000fe200008f0c07 */
[----:B------:R-:W-:Y:S01]  /*0fe0*/  IMAD.U32 R8, RZ, RZ, UR25 ;  /* 0x00000019ff087e24 */ /* 0x000fe2000f8e00ff */
[----:B------:R-:W-:Y:S01]  /*0ff0*/  LEA.HI.X R13, R0, c[0x0][0x164], R4, 0x1, P0 ;  /* 0x00005900000d7a11 */ /* 0x000fe200000f0c04 */
[----:B------:R-:W-:Y:S01]  /*1000*/  IMAD.U32 R0, RZ, RZ, UR4 ;  /* 0x00000004ff007e24 */ /* 0x000fe2000f8e00ff */
[----:B------:R-:W-:Y:S01]  /*1010*/  IADD3 R4, P0, R2, UR25, RZ ;  /* 0x0000001902047c10 */ /* 0x000fe2000ff1e0ff */
[----:B------:R-:W-:Y:S01]  /*1020*/  @!PT LDS RZ, [RZ] ;  /* 0x00000000fffff984 */ /* 0x000fe20000000800 */
[----:B------:R-:W-:Y:S01]  /*1030*/  @!PT LDS RZ, [RZ] ;  /* 0x00000000fffff984 */ /* 0x000fe20000000800 */
[----:B------:R-:W-:Y:S01]  /*1040*/  @!PT LDS RZ, [RZ] ;  /* 0x00000000fffff984 */ /* 0x000fe20000000800 */
[----:B------:R2:W-:Y:S01]  /*1050*/  LDGSTS.E.BYPASS.LTC128B.128 [R10+0x8080], [R2.64], !P4 ;  /* 0x08080000020a7fae */ /* 0x0005e2000e101d50 */
[----:B------:R-:W-:Y:S01]  /*1060*/  ISETP.LT.OR P4, PT, R14, 0x21, P6 ;  /* 0x000000210e00780c */ /* 0x000fe20003781670 */
[----:B------:R-:W-:Y:S01]  /*1070*/  IMAD.U32 R9, RZ, RZ, UR5 ;  /* 0x00000005ff097e24 */ /* 0x000fe2000f8e00ff */
[----:B------:R-:W-:Y:S01]  /*1080*/  IADD3.X R5, R3, UR26, RZ, P0, !PT ;  /* 0x0000001a03057c10 */ /* 0x000fe200087fe4ff */
[----:B------:R2:W-:Y:S01]  /*1090*/  LDGSTS.E.BYPASS.LTC128B.128 [R10+0xc080], [R2.64+0x80], !P3 ;  /* 0x0c080080020a7fae */ /* 0x0005e2000d901d50 */
[----:B------:R-:W-:Y:S01]  /*10a0*/  LEA R18, P0, R0, R12, 0x6 ;  /* 0x0000000c00127211 */ /* 0x000fe200078030ff */
[----:B------:R-:W-:Y:S01]  /*10b0*/  UIADD3 UR28, UP0, UR25, 0x80, URZ ;  /* 0x00000080191c7890 */ /* 0x000fe2000ff1e03f */
[----:B------:R-:W-:Y:S01]  /*10c0*/  IADD3 R8, P2, P1, R8, 0x80, R2 ;  /* 0x0000008008087810 */ /* 0x000fe2000795e002 */
[----:B------:R-:W-:Y:S01]  /*10d0*/  ULDC.64 UR6, c[0x0][0x290] ;  /* 0x0000a40000067ab9 */ /* 0x000fe20000000a00 */
[----:B-1----:R-:W-:Y:S01]  /*10e0*/  LEA.HI.X R19, R0, R13, R9, 0x6, P0 ;  /* 0x0000000d00137211 */ /* 0x002fe200000f3409 */
[----:B------:R-:W-:Y:S01]  /*10f0*/  UIADD3.X UR27, URZ, UR26, URZ, UP0, !UPT ;  /* 0x0000001a3f1b7290 */ /* 0x000fe200087fe43f */
[C---:B------:R-:W-:Y:S01]  /*1100*/  ISETP.LT.OR P3, PT, R14.reuse, 0x21, P5 ;  /* 0x000000210e00780c */ /* 0x040fe20002f61670 */
[----:B------:R-:W-:Y:S01]  /*1110*/  UIMAD UR24, UR18, UR6, URZ ;  /* 0x00000006121872a4 */ /* 0x000fe2000f8e023f */
[----:B------:R-:W-:Y:S01]  /*1120*/  IADD3.X R9, RZ, UR26, R3, P2, P1 ;  /* 0x0000001aff097c10 */ /* 0x000fe200097e2403 */
[----:B------:R1:W-:Y:S01]  /*1130*/  LDGSTS.E.BYPASS.LTC128B.128 [R10+0x9080], [R4.64], !P4 ;  /* 0x09080000040a7fae */ /* 0x0003e2000e101d50 */
[C---:B------:R-:W-:Y:S01]  /*1140*/  ISETP.LT.OR P1, PT, R14.reuse, 0x41, P6 ;  /* 0x000000410e00780c */ /* 0x040fe20003721670 */
[----:B------:R-:W-:Y:S01]  /*1150*/  UIMAD.WIDE.U32 UR30, UR9, UR6, URZ ;  /* 0x00000006091e72a5 */ /* 0x000fe2000f8e003f */
[C---:B------:R-:W-:Y:S01]  /*1160*/  ISETP.LT.OR P2, PT, R14.reuse, 0x41, P5 ;  /* 0x000000410e00780c */ /* 0x040fe20002f41670 */
[----:B------:R-:W-:Y:S01]  /*1170*/  UIMAD UR24, UR9, UR7, UR24 ;  /* 0x00000007091872a4 */ /* 0x000fe2000f8e0218 */
[C---:B------:R-:W-:Y:S01]  /*1180*/  ISETP.LT.OR P6, PT, R14.reuse, 0x61, P6 ;  /* 0x000000610e00780c */ /* 0x040fe200037c1670 */
[----:B------:R-:W-:Y:S01]  /*1190*/  IMAD R0, R23, c[0x0][0x288], RZ ;  /* 0x0000a20017007a24 */ /* 0x000fe200078e02ff */
[----:B------:R-:W-:Y:S01]  /*11a0*/  ISETP.LT.OR P5, PT, R14, 0x61, P5 ;  /* 0x000000610e00780c */ /* 0x000fe20002fa1670 */
[----:B------:R-:W-:Y:S01]  /*11b0*/  ULDC.64 UR6, c[0x0][0x1a8] ;  /* 0x00006a0000067ab9 */ /* 0x000fe20000000a00 */
[----:B------:R-:W-:Y:S01]  /*11c0*/  IMAD.MOV.U32 R210, RZ, RZ, 0x10 ;  /* 0x00000010ffd27424 */ /* 0x000fe200078e00ff */
[----:B------:R3:W-:Y:S01]  /*11d0*/  LDGSTS.E.BYPASS.LTC128B.128 [R10+0xd080], [R8.64], !P3 ;  /* 0x0d080000080a7fae */ /* 0x0007e2000d901d50 */
[----:B------:R-:W-:Y:S01]  /*11e0*/  ISETP.GE.AND P3, PT, R16, c[0x0][0x19c], PT ;  /* 0x0000670010007a0c */ /* 0x000fe20003f66270 */
[----:B------:R-:W-:Y:S01]  /*11f0*/  UIADD3 UR24, UR31, UR24, URZ ;  /* 0x000000181f187290 */ /* 0x000fe2000fffe03f */
[----:B------:R-:W-:Y:S01]  /*1200*/  IMAD R0, R224, c[0x0][0x28c], R0 ;  /* 0x0000a300e0007a24 */ /* 0x000fe200078e0200 */
[----:B------:R-:W-:Y:S01]  /*1210*/  USHF.L.U64.HI UR7, UR6, UR23, UR7 ;  /* 0x0000001706077299 */ /* 0x000fe20008010207 */
[----:B------:R-:W-:Y:S01]  /*1220*/  IMAD.MOV.U32 R211, RZ, RZ, 0x20 ;  /* 0x00000020ffd37424 */ /* 0x000fe200078e00ff */
[----:B--2---:R-:W-:-:S04]  /*1230*/  IADD3 R2, P0, R4, UR25, RZ ;  /* 0x0000001904027c10 */ /* 0x004fc8000ff1e0ff */
[----:B------:R-:W-:-:S05]  /*1240*/  IADD3.X R3, R5, UR26, RZ, P0, !PT ;  /* 0x0000001a05037c10 */ /* 0x000fca00087fe4ff */
[----:B------:R2:W-:Y:S01]  /*1250*/  LDGSTS.E.BYPASS.LTC128B.128 [R10+0xa080], [R2.64], !P1 ;  /* 0x0a080000020a7fae */ /* 0x0005e2000c901d50 */
[----:B-1----:R-:W-:-:S04]  /*1260*/  IADD3 R4, P0, R4, UR28, RZ ;  /* 0x0000001c04047c10 */ /* 0x002fc8000ff1e0ff */
[----:B------:R-:W-:Y:S02]  /*1270*/  IADD3.X R5, R5, UR27, RZ, P0, !PT ;  /* 0x0000001b05057c10 */ /* 0x000fe400087fe4ff */
[----:B------:R-:W-:-:S03]  /*1280*/  ISETP.GE.AND P0, PT, R33, c[0x0][0x19c], PT ;  /* 0x0000670021007a0c */ /* 0x000fc60003f06270 */
[----:B------:R1:W-:Y:S01]  /*1290*/  LDGSTS.E.BYPASS.LTC128B.128 [R10+0xe080], [R4.64], !P2 ;  /* 0x0e080000040a7fae */ /* 0x0003e2000d101d50 */
[----:B---3--:R-:W-:-:S05]  /*12a0*/  IMAD.WIDE.U32 R8, R224, c[0x0][0x288], R28 ;  /* 0x0000a200e0087a25 */ /* 0x008fca00078e001c */
[----:B------:R-:W-:-:S04]  /*12b0*/  IADD3 R30, P4, R8, UR30, RZ ;  /* 0x0000001e081e7c10 */ /* 0x000fc8000ff9e0ff */
[----:B------:R-:W-:Y:S01]  /*12c0*/  IADD3.X R29, R9, UR24, R0, P4, !PT ;  /* 0x00000018091d7c10 */ /* 0x000fe2000a7fe400 */
[----:B------:R-:W-:Y:S02]  /*12d0*/  IMAD R0, R35, c[0x0][0x208], RZ ;  /* 0x0000820023007a24 */ /* 0x000fe400078e02ff */
[----:B------:R-:W-:-:S04]  /*12e0*/  IMAD.WIDE.U32 R8, R34, c[0x0][0x208], R16 ;  /* 0x0000820022087a25 */ /* 0x000fc800078e0010 */
[----:B------:R-:W-:Y:S01]  /*12f0*/  IMAD R0, R34, c[0x0][0x20c], R0 ;  /* 0x0000830022007a24 */ /* 0x000fe200078e0200 */
[C---:B-1----:R-:W-:Y:S01]  /*1300*/  IADD3 R4, P2, R2.reuse, UR25, RZ ;  /* 0x0000001902047c10 */ /* 0x042fe2000ff5e0ff */
[----:B------:R-:W-:Y:S01]  /*1310*/  USHF.L.U32 UR25, UR6, 0x6, URZ ;  /* 0x0000000606197899 */ /* 0x000fe2000800063f */
[----:B--2---:R-:W-:Y:S02]  /*1320*/  IADD3 R2, P1, R2, UR28, RZ ;  /* 0x0000001c02027c10 */ /* 0x004fe4000ff3e0ff */
[C---:B------:R-:W-:Y:S01]  /*1330*/  IADD3.X R5, R3.reuse, UR26, RZ, P2, !PT ;  /* 0x0000001a03057c10 */ /* 0x040fe200097fe4ff */
[----:B------:R-:W-:Y:S01]  /*1340*/  UIADD3 UR26, UP0, UR25, 0x80, URZ ;  /* 0x00000080191a7890 */ /* 0x000fe2000ff1e03f */
[C---:B------:R-:W-:Y:S02]  /*1350*/  ISETP.LT.OR P2, PT, R14.reuse, 0x1, P3 ;  /* 0x000000010e00780c */ /* 0x040fe40001f41670 */
[----:B------:R-:W-:Y:S01]  /*1360*/  IADD3.X R3, R3, UR27, RZ, P1, !PT ;  /* 0x0000001b03037c10 */ /* 0x000fe20008ffe4ff */
[----:B------:R1:W-:Y:S01]  /*1370*/  LDGSTS.E.BYPASS.LTC128B.128 [R10+0xb080], [R4.64], !P6 ;  /* 0x0b080000040a7fae */ /* 0x0003e2000f101d50 */
[C---:B------:R-:W-:Y:S01]  /*1380*/  ISETP.LT.OR P1, PT, R14.reuse, 0x1, P0 ;  /* 0x000000010e00780c */ /* 0x040fe20000721670 */
[----:B------:R-:W-:Y:S01]  /*1390*/  UIADD3.X UR6, URZ, UR7, URZ, UP0, !UPT ;  /* 0x000000073f067290 */ /* 0x000fe200087fe43f */
[C---:B------:R-:W-:Y:S01]  /*13a0*/  ISETP.LT.OR P6, PT, R14.reuse, 0x21, P3 ;  /* 0x000000210e00780c */ /* 0x040fe20001fc1670 */
[----:B------:R2:W-:Y:S01]  /*13b0*/  LDGSTS.E.BYPASS.LTC128B.128 [R10+0xf080], [R2.64], !P5 ;  /* 0x0f080000020a7fae */ /* 0x0005e2000e901d50 */
[----:B------:R-:W-:-:S05]  /*13c0*/  ISETP.LT.OR P5, PT, R14, 0x21, P0 ;  /* 0x000000210e00780c */ /* 0x000fca00007a1670 */
[----:B------:R3:W-:Y:S04]  /*13d0*/  LDGSTS.E.BYPASS.LTC128B.128 [R10+0x80], [R6.64], !P2 ;  /* 0x00080000060a7fae */ /* 0x0007e8000d101d50 */
[----:B------:R3:W-:Y:S01]  /*13e0*/  LDGSTS.E.BYPASS.LTC128B.128 [R10+0x4080], [R6.64+0x80], !P1 ;  /* 0x04080080060a7fae */ /* 0x0007e2000c901d50 */
[----:B------:R-:W-:-:S04]  /*13f0*/  LEA R20, P1, R21, c[0x0][0x258], 0x2 ;  /* 0x0000960015147a11 */ /* 0x000fc800078210ff */
[----:B------:R-:W-:Y:S02]  /*1400*/  LEA.HI.X R21, R21, c[0x0][0x25c], R22, 0x2, P1 ;  /* 0x0000970015157a11 */ /* 0x000fe400008f1416 */
[----:B-1----:R-:W-:Y:S01]  /*1410*/  IADD3 R4, P2, R6, UR25, RZ ;  /* 0x0000001906047c10 */ /* 0x002fe2000ff5e0ff */
[----:B--2---:R-:W-:-:S03]  /*1420*/  IMAD.U32 R2, RZ, RZ, UR25 ;  /* 0x00000019ff027e24 */ /* 0x004fc6000f8e00ff */
[----:B------:R-:W-:Y:S02]  /*1430*/  IADD3.X R5, R7, UR7, RZ, P2, !PT ;  /* 0x0000000707057c10 */ /* 0x000fe400097fe4ff */
[----:B------:R-:W-:-:S03]  /*1440*/  IADD3 R2, P4, P2, R2, 0x80, R6 ;  /* 0x0000008002027810 */ /* 0x000fc60007a9e006 */
[----:B------:R1:W-:Y:S01]  /*1450*/  LDGSTS.E.BYPASS.LTC128B.128 [R10+0x1080], [R4.64], !P6 ;  /* 0x01080000040a7fae */ /* 0x0003e2000f101d50 */
[----:B------:R-:W-:Y:S02]  /*1460*/  ISETP.GE.AND P6, PT, R33, c[0x0][0x16c], PT ;  /* 0x00005b0021007a0c */ /* 0x000fe40003fc6270 */
[----:B------:R-:W-:Y:S02]  /*1470*/  IADD3.X R3, RZ, UR7, R7, P4, P2 ;  /* 0x00000007ff037c10 */ /* 0x000fe4000a7e4407 */
[----:B---3--:R-:W-:Y:S02]  /*1480*/  IADD3 R6, P1, R4, UR26, RZ ;  /* 0x0000001a04067c10 */ /* 0x008fe4000ff3e0ff */
[C---:B------:R-:W-:Y:S01]  /*1490*/  ISETP.LT.OR P2, PT, R14.reuse, 0x41, P3 ;  /* 0x000000410e00780c */ /* 0x040fe20001f41670 */
[----:B------:R2:W-:Y:S01]  /*14a0*/  LDGSTS.E.BYPASS.LTC128B.128 [R10+0x5080], [R2.64], !P5 ;  /* 0x05080000020a7fae */ /* 0x0005e2000e901d50 */
[----:B------:R-:W-:Y:S02]  /*14b0*/  IADD3.X R7, R5, UR6, RZ, P1, !PT ;  /* 0x0000000605077c10 */ /* 0x000fe40008ffe4ff */
[----:B------:R-:W-:-:S02]  /*14c0*/  ISETP.LT.OR P1, PT, R14, 0x41, P0 ;  /* 0x000000410e00780c */ /* 0x000fc40000721670 */
[----:B------:R-:W-:Y:S02]  /*14d0*/  ISETP.GE.AND P5, PT, R16, c[0x0][0x16c], PT ;  /* 0x00005b0010007a0c */ /* 0x000fe40003fa6270 */
[C---:B------:R-:W-:Y:S02]  /*14e0*/  ISETP.LT.OR P3, PT, R14.reuse, 0x61, P3 ;  /* 0x000000610e00780c */ /* 0x040fe40001f61670 */
[----:B------:R-:W-:Y:S02]  /*14f0*/  SEL R11, RZ, 0x1, P5 ;  /* 0x00000001ff0b7807 */ /* 0x000fe40002800000 */
[----:B------:R-:W-:Y:S02]  /*1500*/  ISETP.LT.OR P0, PT, R14, 0x61, P0 ;  /* 0x000000610e00780c */ /* 0x000fe40000701670 */
[----:B------:R-:W-:-:S05]  /*1510*/  LEA.HI R14, R32, R40, RZ, 0x2 ;  /* 0x00000028200e7211 */ /* 0x000fca00078f10ff */
[----:B------:R-:W-:Y:S02]  /*1520*/  @P5 LOP3.LUT R242, R242, 0x1, RZ, 0xfc, !PT ;  /* 0x00000001f2f25812 */ /* 0x000fe400078efcff */
[----:B--2---:R-:W-:Y:S02]  /*1530*/  IADD3 R2, P4, R4, UR25, RZ ;  /* 0x0000001904027c10 */ /* 0x004fe4000ff9e0ff */
[----:B-1----:R-:W-:Y:S02]  /*1540*/  SEL R4, RZ, 0x2, P6 ;  /* 0x00000002ff047807 */ /* 0x002fe40003000000 */
[----:B------:R-:W-:Y:S01]  /*1550*/  IADD3.X R3, R5, UR7, RZ, P4, !PT ;  /* 0x0000000705037c10 */ /* 0x000fe2000a7fe4ff */
[----:B------:R-:W-:Y:S02]  /*1560*/  IMAD.IADD R5, R9, 0x1, R0 ;  /* 0x0000000109057824 */ /* 0x000fe400078e0200 */
[----:B------:R-:W-:Y:S01]  /*1570*/  IMAD.IADD R0, R4, 0x1, R11 ;  /* 0x0000000104007824 */ /* 0x000fe200078e020b */
[----:B------:R-:W-:Y:S01]  /*1580*/  SHF.R.S32.HI R11, RZ, 0x1f, R14 ;  /* 0x0000001fff0b7819 */ /* 0x000fe2000001140e */
[----:B------:R1:W-:Y:S01]  /*1590*/  LDGSTS.E.BYPASS.LTC128B.128 [R10+0x2080], [R2.64], !P2 ;  /* 0x02080000020a7fae */ /* 0x0003e2000d101d50 */
[----:B------:R-:W-:-:S02]  /*15a0*/  IMAD R9, R23, c[0x0][0x210], RZ ;  /* 0x0000840017097a24 */ /* 0x000fc400078e02ff */
[----:B------:R-:W-:Y:S01]  /*15b0*/  IMAD.MOV.U32 R4, RZ, RZ, R8 ;  /* 0x000000ffff047224 */ /* 0x000fe200078e0008 */
[----:B------:R2:W-:Y:S01]  /*15c0*/  LDGSTS.E.BYPASS.LTC128B.128 [R10+0x6080], [R6.64], !P1 ;  /* 0x06080000060a7fae */ /* 0x0005e2000c901d50 */
[C---:B------:R-:W-:Y:S02]  /*15d0*/  IMAD R8, R224.reuse, c[0x0][0x214], R9 ;  /* 0x00008500e0087a24 */ /* 0x040fe400078e0209 */
[----:B------:R-:W-:-:S04]  /*15e0*/  IMAD.WIDE.U32 R4, R224, c[0x0][0x210], R4 ;  /* 0x00008400e0047a25 */ /* 0x000fc800078e0004 */
[----:B------:R-:W-:Y:S02]  /*15f0*/  IMAD.U32 R9, RZ, RZ, UR9 ;  /* 0x00000009ff097e24 */ /* 0x000fe4000f8e00ff */
[----:B------:R-:W-:-:S04]  /*1600*/  IMAD.IADD R5, R5, 0x1, R8 ;  /* 0x0000000105057824 */ /* 0x000fc800078e0208 */
[----:B------:R-:W-:Y:S01]  /*1610*/  IMAD.WIDE.U32 R38, R9, c[0x0][0x218], R4 ;  /* 0x0000860009267a25 */ /* 0x000fe200078e0004 */
[----:B------:R-:W-:-:S03]  /*1620*/  SHF.R.S32.HI R9, RZ, 0x2, R14 ;  /* 0x00000002ff097819 */ /* 0x000fc6000001140e */
[----:B------:R-:W-:Y:S01]  /*1630*/  IMAD.MOV.U32 R36, RZ, RZ, R38 ;  /* 0x000000ffff247224 */ /* 0x000fe200078e0026 */
[----:B------:R3:W-:Y:S01]  /*1640*/  STL.64 [R1+0x30], R38 ;  /* 0x0000302601007387 */ /* 0x0007e20000100a00 */
[C---:B--2---:R-:W-:Y:S02]  /*1650*/  IADD3 R6, P2, R2.reuse, UR25, RZ ;  /* 0x0000001902067c10 */ /* 0x044fe4000ff5e0ff */
[----:B-1----:R-:W-:Y:S02]  /*1660*/  IADD3 R2, P1, R2, UR26, RZ ;  /* 0x0000001a02027c10 */ /* 0x002fe4000ff3e0ff */
[C---:B------:R-:W-:Y:S02]  /*1670*/  IADD3.X R7, R3.reuse, UR7, RZ, P2, !PT ;  /* 0x0000000703077c10 */ /* 0x040fe400097fe4ff */
[----:B------:R-:W-:Y:S01]  /*1680*/  IADD3.X R3, R3, UR6, RZ, P1, !PT ;  /* 0x0000000603037c10 */ /* 0x000fe20008ffe4ff */
[----:B------:R-:W-:Y:S01]  /*1690*/  ULDC.64 UR6, c[0x0][0x218] ;  /* 0x0000860000067ab9 */ /* 0x000fe20000000a00 */
[C---:B------:R-:W-:Y:S01]  /*16a0*/  LOP3.LUT P2, RZ, R0.reuse, 0x1, RZ, 0xc0, !PT ;  /* 0x0000000100ff7812 */ /* 0x040fe2000784c0ff */
[----:B------:R1:W-:Y:S01]  /*16b0*/  LDGSTS.E.BYPASS.LTC128B.128 [R10+0x3080], [R6.64], !P3 ;  /* 0x03080000060a7fae */ /* 0x0003e2000d901d50 */
[----:B------:R-:W-:Y:S01]  /*16c0*/  LOP3.LUT P1, RZ, R0, 0x2, RZ, 0xc0, !PT ;  /* 0x0000000200ff7812 */ /* 0x000fe2000782c0ff */
[----:B------:R-:W-:Y:S01]  /*16d0*/  IMAD.U32 R0, RZ, RZ, UR13 ;  /* 0x0000000dff007e24 */ /* 0x000fe2000f8e00ff */
[----:B------:R-:W-:Y:S01]  /*16e0*/  UIMAD UR18, UR18, UR6, URZ ;  /* 0x00000006121272a4 */ /* 0x000fe2000f8e023f */
[----:B------:R-:W-:Y:S01]  /*16f0*/  ISETP.GE.AND P3, PT, R16, c[0x0][0x1fc], PT ;  /* 0x00007f0010007a0c */ /* 0x000fe20003f66270 */
[----:B------:R2:W-:Y:S01]  /*1700*/  LDGSTS.E.BYPASS.LTC128B.128 [R10+0x7080], [R2.64], !P0 ;  /* 0x07080000020a7fae */ /* 0x0005e2000c101d50 */
[----:B------:R-:W-:Y:S01]  /*1710*/  ISETP.GE.AND P0, PT, R33, c[0x0][0x1fc], PT ;  /* 0x00007f0021007a0c */ /* 0x000fe20003f06270 */
[----:B------:R-:W-:-:S02]  /*1720*/  UIMAD UR18, UR9, UR7, UR18 ;  /* 0x00000007091272a4 */ /* 0x000fc4000f8e0212 */
[----:B------:R-:W0:Y:S01]  /*1730*/  LDGDEPBAR ;  /* 0x00000000000079af */ /* 0x000e220000000000 */
[----:B------:R-:W-:Y:S02]  /*1740*/  ULDC.64 UR6, c[0x0][0x208] ;  /* 0x0000820000067ab9 */ /* 0x000fe40000000a00 */
[----:B------:R-:W-:Y:S01]  /*1750*/  USHF.L.U32 UR25, UR6, 0x6, URZ ;  /* 0x0000000606197899 */ /* 0x000fe2000800063f */
[----:B------:R-:W-:Y:S01]  /*1760*/  IADD3 R37, R39, UR18, RZ ;  /* 0x0000001227257c10 */ /* 0x000fe2000fffe0ff */
[----:B------:R-:W-:Y:S02]  /*1770*/  USHF.L.U64.HI UR23, UR6, UR23, UR7 ;  /* 0x0000001706177299 */ /* 0x000fe40008010207 */
[----:B------:R-:W-:Y:S02]  /*1780*/  UMOV UR18, 0x5 ;  /* 0x0000000500127882 */ /* 0x000fe40000000000 */
[----:B------:R-:W-:Y:S01]  /*1790*/  UIMAD UR26, UR23, UR10, URZ ;  /* 0x0000000a171a72a4 */ /* 0x000fe2000f8e023f */
[----:B------:R-:W-:Y:S01]  /*17a0*/  IMAD.U32 R28, RZ, RZ, UR25 ;  /* 0x00000019ff1c7e24 */ /* 0x000fe2000f8e00ff */
[----:B------:R-:W-:Y:S01]  /*17b0*/  USHF.L.U64.HI UR18, UR6, UR18, UR7 ;  /* 0x0000001206127299 */ /* 0x000fe20008010207 */
[----:B------:R3:W-:Y:S01]  /*17c0*/  STL.64 [R1+0x28], R36 ;  /* 0x0000282401007387 */ /* 0x0007e20000100a00 */
[----:B------:R-:W-:Y:S01]  /*17d0*/  UIMAD UR26, UR22, UR25, UR26 ;  /* 0x00000019161a72a4 */ /* 0x000fe2000f8e021a */
[----:B------:R-:W-:Y:S01]  /*17e0*/  IMAD.WIDE.U32 R4, R28, UR10, R36 ;  /* 0x0000000a1c047c25 */ /* 0x000fe2000f8e0024 */
[----:B------:R-:W-:Y:S01]  /*17f0*/  USHF.L.U32 UR22, UR6, 0x5, URZ ;  /* 0x0000000506167899 */ /* 0x000fe2000800063f */
[----:B-1----:R-:W-:-:S03]  /*1800*/  IADD3 R6, -R34, c[0x0][0x168], -R0 ;  /* 0x00005a0022067a10 */ /* 0x002fc60007ffe900 */
[----:B------:R-:W-:Y:S01]  /*1810*/  USHF.L.U32 UR7, UR22, 0x1, URZ ;  /* 0x0000000116077899 */ /* 0x000fe2000800063f */
[----:B------:R-:W-:Y:S01]  /*1820*/  SEL R0, RZ, 0x1, P3 ;  /* 0x00000001ff007807 */ /* 0x000fe20001800000 */
[----:B------:R-:W-:Y:S01]  /*1830*/  USHF.L.U64.HI UR6, UR22, 0x1, UR18 ;  /* 0x0000000116067899 */ /* 0x000fe20008010212 */
[C---:B------:R-:W-:Y:S02]  /*1840*/  ISETP.LT.OR P3, PT, R6.reuse, 0x1, !P2 ;  /* 0x000000010600780c */ /* 0x040fe40005761670 */
[----:B--2---:R-:W-:Y:S02]  /*1850*/  SEL R2, RZ, 0xffffffff, P0 ;  /* 0xffffffffff027807 */ /* 0x004fe40000000000 */
[C---:B------:R-:W-:Y:S02]  /*1860*/  ISETP.LT.OR P0, PT, R6.reuse, 0x1, !P1 ;  /* 0x000000010600780c */ /* 0x040fe40004f01670 */
[----:B------:R-:W-:Y:S01]  /*1870*/  ISETP.LT.OR P2, PT, R6, 0x21, !P2 ;  /* 0x000000210600780c */ /* 0x000fe20005741670 */
[----:B------:R-:W-:Y:S01]  /*1880*/  IMAD.SHL.U32 R2, R2, 0x2, RZ ;  /* 0x0000000202027824 */ /* 0x000fe200078e00ff */
[----:B------:R-:W-:-:S02]  /*1890*/  ISETP.LT.OR P1, PT, R6, 0x21, !P1 ;  /* 0x000000210600780c */ /* 0x000fc40004f21670 */
[----:B------:R-:W-:Y:S02]  /*18a0*/  IADD3 R3, R5, UR26, RZ ;  /* 0x0000001a05037c10 */ /* 0x000fe4000fffe0ff */
[----:B------:R-:W-:Y:S01]  /*18b0*/  LOP3.LUT R0, R2, 0x2, R0, 0xe2, !PT ;  /* 0x0000000202007812 */ /* 0x000fe200078ee200 */
[----:B------:R1:W-:Y:S01]  /*18c0*/  LDGSTS.E.BYPASS.LTC128B.128 [R10+0x10080], [R12.64], !P3 ;  /* 0x100800000c0a7fae */ /* 0x0003e2000d901d50 */
[----:B------:R-:W-:Y:S02]  /*18d0*/  ISETP.GT.AND P3, PT, R40, 0xf, PT ;  /* 0x0000000f2800780c */ /* 0x000fe40003f64270 */
[----:B------:R-:W-:Y:S01]  /*18e0*/  LOP3.LUT P5, RZ, R0, 0x1, RZ, 0xc0, !PT ;  /* 0x0000000100ff7812 */ /* 0x000fe200078ac0ff */
[----:B------:R1:W-:Y:S01]  /*18f0*/  LDGSTS.E.BYPASS.LTC128B.128 [R10+0x12080], [R12.64+0x80], !P0 ;  /* 0x120800800c0a7fae */ /* 0x0003e2000c101d50 */
[----:B------:R-:W-:Y:S02]  /*1900*/  LEA R2, P0, R4, c[0x0][0x1f0], 0x1 ;  /* 0x00007c0004027a11 */ /* 0x000fe400078008ff */
[----:B------:R-:W-:Y:S01]  /*1910*/  LOP3.LUT P4, RZ, R0, 0x2, RZ, 0xc0, !PT ;  /* 0x0000000200ff7812 */ /* 0x000fe2000788c0ff */
[----:B------:R2:W-:Y:S01]  /*1920*/  LDGSTS.E.BYPASS.LTC128B.128 [R10+0x11080], [R18.64], !P2 ;  /* 0x11080000120a7fae */ /* 0x0005e2000d101d50 */
[----:B------:R-:W-:-:S02]  /*1930*/  LEA.HI.X R3, R4, c[0x0][0x1f4], R3, 0x1, P0 ;  /* 0x00007d0004037a11 */ /* 0x000fc400000f0c03 */
[C---:B------:R-:W-:Y:S01]  /*1940*/  ISETP.LT.OR P0, PT, R6.reuse, 0x1, !P4 ;  /* 0x000000010600780c */ /* 0x040fe20006701670 */
[----:B------:R2:W-:Y:S01]  /*1950*/  LDGSTS.E.BYPASS.LTC128B.128 [R10+0x13080], [R18.64+0x80], !P1 ;  /* 0x13080080120a7fae */ /* 0x0005e2000c901d50 */
[----:B------:R-:W-:Y:S01]  /*1960*/  ISETP.LT.OR P1, PT, R6, 0x1, !P5 ;  /* 0x000000010600780c */ /* 0x000fe20006f21670 */
[----:B------:R-:W-:Y:S01]  /*1970*/  @!P3 IMAD.SHL.U32 R0, R40, 0x10, RZ ;  /* 0x000000102800b824 */ /* 0x000fe200078e00ff */
[----:B------:R-:W-:-:S04]  /*1980*/  SHF.R.S32.HI R4, RZ, 0x5, R24 ;  /* 0x00000005ff047819 */ /* 0x000fc80000011418 */
[----:B------:R4:W-:Y:S04]  /*1990*/  @!P3 LDGSTS.E.BYPASS.LTC128B.128 [R0+0x20080], [R20.64] ;  /* 0x200800001400bfae */ /* 0x0009e8000b901d50 */
[----:B------:R-:W0:Y:S04]  /*19a0*/  LDGDEPBAR ;  /* 0x00000000000079af */ /* 0x000e280000000000 */
[----:B------:R5:W-:Y:S04]  /*19b0*/  LDGSTS.E.BYPASS.LTC128B.128 [R10+0x18080], [R2.64], !P1 ;  /* 0x18080000020a7fae */ /* 0x000be8000c901d50 */
[----:B------:R5:W-:Y:S01]  /*19c0*/  LDGSTS.E.BYPASS.LTC128B.128 [R10+0x1a080], [R2.64+0x80], !P0 ;  /* 0x1a080080020a7fae */ /* 0x000be2000c101d50 */
[----:B------:R-:W-:-:S02]  /*19d0*/  ISETP.LT.OR P0, PT, R6, 0x21, !P5 ;  /* 0x000000210600780c */ /* 0x000fc40006f01670 */
[----:B----4-:R-:W-:-:S04]  /*19e0*/  LEA.HI R0, R24, R4, RZ, 0x1 ;  /* 0x0000000418007211 */ /* 0x010fc800078f08ff */
[----:B------:R-:W-:Y:S02]  /*19f0*/  LOP3.LUT R5, R0, 0xfffffffe, RZ, 0xc0, !PT ;  /* 0xfffffffe00057812 */ /* 0x000fe400078ec0ff */
[----:B------:R-:W-:-:S03]  /*1a00*/  LEA.HI R0, R32, R40, RZ, 0x4 ;  /* 0x0000002820007211 */ /* 0x000fc600078f20ff */
[----:B------:R-:W-:Y:S01]  /*1a10*/  IMAD.IADD R20, R4, 0x1, -R5 ;  /* 0x0000000104147824 */ /* 0x000fe200078e0a05 */
[----:B------:R-:W-:Y:S02]  /*1a20*/  SHF.R.S32.HI R8, RZ, 0x4, R0 ;  /* 0x00000004ff087819 */ /* 0x000fe40000011400 */
[----:B-----5:R-:W-:Y:S01]  /*1a30*/  IADD3 R2, P1, R2, UR7, RZ ;  /* 0x0000000702027c10 */ /* 0x020fe2000ff3e0ff */
[----:B--2---:R-:W-:Y:S01]  /*1a40*/  IMAD.SHL.U32 R19, R20, 0x10, RZ ;  /* 0x0000001014137824 */ /* 0x004fe200078e00ff */
[----:B------:R-:W-:Y:S02]  /*1a50*/  LEA.HI R5, R0, R8, RZ, 0x1 ;  /* 0x0000000800057211 */ /* 0x000fe400078f08ff */
[----:B------:R-:W-:Y:S02]  /*1a60*/  IADD3.X R3, R3, UR6, RZ, P1, !PT ;  /* 0x0000000603037c10 */ /* 0x000fe40008ffe4ff */
[----:B------:R-:W-:Y:S02]  /*1a70*/  ISETP.LT.OR P1, PT, R6, 0x21, !P4 ;  /* 0x000000210600780c */ /* 0x000fe40006721670 */
[----:B------:R-:W-:Y:S01]  /*1a80*/  LOP3.LUT R4, R0, 0xfffffff0, RZ, 0xc0, !PT ;  /* 0xfffffff000047812 */ /* 0x000fe200078ec0ff */
[----:B------:R2:W-:Y:S01]  /*1a90*/  LDGSTS.E.BYPASS.LTC128B.128 [R10+0x19080], [R2.64], !P0 ;  /* 0x19080000020a7fae */ /* 0x0005e2000c101d50 */
[----:B------:R-:W-:Y:S01]  /*1aa0*/  IADD3 R0, P0, R30, UR13, RZ ;  /* 0x0000000d1e007c10 */ /* 0x000fe2000ff1e0ff */
[----:B------:R-:W-:Y:S01]  /*1ab0*/  UIADD3 UR13, UR10, 0x1, URZ ;  /* 0x000000010a0d7890 */ /* 0x000fe2000fffe03f */
[----:B------:R-:W-:Y:S01]  /*1ac0*/  LOP3.LUT R5, R5, 0xfffffffe, RZ, 0xc0, !PT ;  /* 0xfffffffe05057812 */ /* 0x000fe200078ec0ff */
[----:B------:R-:W-:Y:S01]  /*1ad0*/  IMAD.IADD R4, R40, 0x1, -R4 ;  /* 0x0000000128047824 */ /* 0x000fe200078e0a04 */
[----:B------:R-:W-:Y:S01]  /*1ae0*/  IADD3.X R6, R29, UR20, RZ, P0, !PT ;  /* 0x000000141d067c10 */ /* 0x000fe200087fe4ff */
[----:B------:R-:W-:Y:S01]  /*1af0*/  UISETP.GE.AND UP0, UPT, UR13, UR12, UPT ;  /* 0x0000000c0d00728c */ /* 0x000fe2000bf06270 */
[----:B------:R-:W-:Y:S01]  /*1b00*/  LEA R22, P0, R0, c[0x0][0x280], 0x2 ;  /* 0x0000a00000167a11 */ /* 0x000fe200078010ff */
[----:B-1----:R-:W-:Y:S01]  /*1b10*/  IMAD.IADD R12, R8, 0x1, -R5 ;  /* 0x00000001080c7824 */ /* 0x002fe200078e0a05 */
[----:B------:R-:W-:Y:S01]  /*1b20*/  LEA.HI R5, R11, R9, RZ, 0x3 ;  /* 0x000000090b057211 */ /* 0x000fe200078f18ff */
[----:B------:R2:W-:Y:S01]  /*1b30*/  LDGSTS.E.BYPASS.LTC128B.128 [R10+0x1b080], [R2.64+0x80], !P1 ;  /* 0x1b080080020a7fae */ /* 0x0005e2000c901d50 */
[----:B------:R-:W-:Y:S01]  /*1b40*/  LEA.HI.X R23, R0, c[0x0][0x284], R6, 0x2, P0 ;  /* 0x0000a10000177a11 */ /* 0x000fe200000f1406 */
[----:B------:R-:W-:Y:S01]  /*1b50*/  IMAD R11, R12, 0x800, R27 ;  /* 0x000008000c0b7824 */ /* 0x000fe200078e021b */
[----:B------:R-:W-:-:S02]  /*1b60*/  LOP3.LUT R0, R5, 0xfffffff8, RZ, 0xc0, !PT ;  /* 0xfffffff805007812 */ /* 0x000fc400078ec0ff */
[----:B------:R-:W-:Y:S02]  /*1b70*/  SHF.R.S32.HI R7, RZ, 0x1f, R4 ;  /* 0x0000001fff077819 */ /* 0x000fe40000011404 */
[----:B------:R-:W-:Y:S01]  /*1b80*/  R2P PR, R26, 0x6 ;  /* 0x000000061a007804 */ /* 0x000fe20000000000 */
[----:B------:R-:W-:Y:S01]  /*1b90*/  IMAD.IADD R21, R9, 0x1, -R0 ;  /* 0x0000000109157824 */ /* 0x000fe200078e0a00 */
[----:B------:R-:W-:Y:S02]  /*1ba0*/  LEA.HI R13, R7, R4, RZ, 0x3 ;  /* 0x00000004070d7211 */ /* 0x000fe400078f18ff */
[----:B------:R-:W-:Y:S02]  /*1bb0*/  PLOP3.LUT P0, PT, PT, PT, UP0, 0x80, 0x0 ;  /* 0x000000000000781c */ /* 0x000fe40003f0f008 */
[----:B------:R-:W-:Y:S02]  /*1bc0*/  LOP3.LUT R7, R13, 0xfffffff8, RZ, 0xc0, !PT ;  /* 0xfffffff80d077812 */ /* 0x000fe400078ec0ff */
[----:B------:R-:W-:-:S02]  /*1bd0*/  SEL R210, R210, 0xfffffff0, !P1 ;  /* 0xfffffff0d2d27807 */ /* 0x000fc40004800000 */
[----:B------:R-:W-:Y:S01]  /*1be0*/  SEL R211, R211, 0xffffffe0, !P2 ;  /* 0xffffffe0d3d37807 */ /* 0x000fe20005000000 */
[----:B------:R-:W-:Y:S02]  /*1bf0*/  IMAD.IADD R7, R4, 0x1, -R7 ;  /* 0x0000000104077824 */ /* 0x000fe400078e0a07 */
[----:B------:R-:W-:Y:S02]  /*1c00*/  IMAD.SHL.U32 R4, R12, 0x20, RZ ;  /* 0x000000200c047824 */ /* 0x000fe400078e00ff */
[----:B--2---:R-:W-:Y:S02]  /*1c10*/  IMAD.SHL.U32 R2, R26, 0x40, RZ ;  /* 0x000000401a027824 */ /* 0x004fe400078e00ff */
[----:B------:R-:W-:-:S03]  /*1c20*/  IMAD.SHL.U32 R3, R25, 0x8, RZ ;  /* 0x0000000819037824 */ /* 0x000fc600078e00ff */
[----:B------:R-:W-:Y:S01]  /*1c30*/  LOP3.LUT R0, R2, 0x1c0, RZ, 0xc0, !PT ;  /* 0x000001c002007812 */ /* 0x000fe200078ec0ff */
[----:B------:R-:W-:Y:S01]  /*1c40*/  IMAD.SHL.U32 R2, R21, 0x40, RZ ;  /* 0x0000004015027824 */ /* 0x000fe200078e00ff */
[----:B------:R-:W-:Y:S02]  /*1c50*/  LOP3.LUT R3, R3, 0x18, RZ, 0xc0, !PT ;  /* 0x0000001803037812 */ /* 0x000fe400078ec0ff */
[----:B------:R-:W-:Y:S02]  /*1c60*/  LOP3.LUT R5, R0, 0x8, R31, 0xf8, !PT ;  /* 0x0000000800057812 */ /* 0x000fe400078ef81f */
[----:B------:R-:W-:Y:S02]  /*1c70*/  LOP3.LUT R2, R2, 0x1c0, RZ, 0xc0, !PT ;  /* 0x000001c002027812 */ /* 0x000fe400078ec0ff */
[----:B------:R-:W-:Y:S02]  /*1c80*/  SHF.R.U32.HI R8, RZ, 0x3, R0 ;  /* 0x00000003ff087819 */ /* 0x000fe40000011600 */
[----:B------:R-:W-:-:S02]  /*1c90*/  LOP3.LUT R0, R0, 0x10, R19, 0xf8, !PT ;  /* 0x0000001000007812 */ /* 0x000fc400078ef813 */
[----:B------:R-:W-:Y:S02]  /*1ca0*/  SHF.R.U32.HI R6, RZ, 0x3, R2 ;  /* 0x00000003ff067819 */ /* 0x000fe40000011602 */
[----:B------:R-:W-:Y:S01]  /*1cb0*/  LOP3.LUT R9, R0, 0x8, R31, 0xf8, !PT ;  /* 0x0000000800097812 */ /* 0x000fe200078ef81f */
[----:B------:R-:W-:Y:S01]  /*1cc0*/  IMAD.SHL.U32 R0, R7, 0x40, RZ ;  /* 0x0000004007007824 */ /* 0x000fe200078e00ff */
[----:B------:R-:W-:Y:S01]  /*1cd0*/  LOP3.LUT R15, R6, R2, R3, 0x1e, !PT ;  /* 0x00000002060f7212 */ /* 0x000fe200078e1e03 */
[----:B------:R-:W-:Y:S01]  /*1ce0*/  IMAD.SHL.U32 R6, R12, 0x8, RZ ;  /* 0x000000080c067824 */ /* 0x000fe200078e00ff */
[-C--:B------:R-:W-:Y:S02]  /*1cf0*/  LOP3.LUT R5, R5, R8.reuse, RZ, 0x3c, !PT ;  /* 0x0000000805057212 */ /* 0x080fe400078e3cff */
[----:B------:R-:W-:Y:S02]  /*1d00*/  LOP3.LUT R2, R14, 0x3ffffffc, RZ, 0xc0, !PT ;  /* 0x3ffffffc0e027812 */ /* 0x000fe400078ec0ff */
[----:B------:R-:W-:Y:S01]  /*1d10*/  LOP3.LUT R18, R3, 0x20, R4, 0xf8, !PT ;  /* 0x0000002003127812 */ /* 0x000fe200078ef804 */
[----:B------:R-:W-:Y:S01]  /*1d20*/  IMAD.IADD R5, R11, 0x1, R5 ;  /* 0x000000010b057824 */ /* 0x000fe200078e0205 */
[----:B------:R-:W-:Y:S01]  /*1d30*/  LOP3.LUT R4, R0, 0x1c0, RZ, 0xc0, !PT ;  /* 0x000001c000047812 */ /* 0x000fe200078ec0ff */
[----:B------:R-:W-:Y:S01]  /*1d40*/  IMAD.IADD R3, R40, 0x1, -R2 ;  /* 0x0000000128037824 */ /* 0x000fe200078e0a02 */
[----:B------:R-:W-:Y:S01]  /*1d50*/  LOP3.LUT R9, R9, R8, RZ, 0x3c, !PT ;  /* 0x0000000809097212 */ /* 0x000fe200078e3cff */
[----:B------:R-:W-:Y:S01]  /*1d60*/  IMAD.SHL.U32 R2, R20, 0x400, RZ ;  /* 0x0000040014027824 */ /* 0x000fe200078e00ff */
[----:B------:R-:W-:Y:S01]  /*1d70*/  LOP3.LUT R6, R4, 0x8, R6, 0xf8, !PT ;  /* 0x0000000804067812 */ /* 0x000fe200078ef806 */
[----:B------:R-:W-:Y:S01]  /*1d80*/  IMAD.SHL.U32 R11, R13, 0x40, RZ ;  /* 0x000000400d0b7824 */ /* 0x000fe200078e00ff */
[----:B------:R-:W-:Y:S01]  /*1d90*/  SHF.R.U32.HI R8, RZ, 0x3, R4 ;  /* 0x00000003ff087819 */ /* 0x000fe20000011604 */
[----:B------:R-:W-:-:S02]  /*1da0*/  IMAD R0, R12, 0x200, R9 ;  /* 0x000002000c007824 */ /* 0x000fc400078e0209 */
[----:B------:R-:W-:Y:S01]  /*1db0*/  IMAD R9, R3, 0x2, R2 ;  /* 0x0000000203097824 */ /* 0x000fe200078e0202 */
[----:B------:R-:W-:Y:S01]  /*1dc0*/  LOP3.LUT R3, R11, 0xfffffe00, RZ, 0xc0, !PT ;  /* 0xfffffe000b037812 */ /* 0x000fe200078ec0ff */
[----:B------:R-:W-:Y:S01]  /*1dd0*/  @!P3 IMAD.SHL.U32 R11, R40, 0x10, RZ ;  /* 0x00000010280bb824 */ /* 0x000fe200078e00ff */
[----:B------:R-:W-:Y:S01]  /*1de0*/  LOP3.LUT R6, R6, R8, RZ, 0x3c, !PT ;  /* 0x0000000806067212 */ /* 0x000fe200078e3cff */
[----:B------:R-:W-:Y:S01]  /*1df0*/  IMAD.IADD R9, R9, 0x1, R15 ;  /* 0x0000000109097824 */ /* 0x000fe200078e020f */
[----:B------:R-:W-:Y:S02]  /*1e00*/  LOP3.LUT R4, R8, R18, R4, 0x1e, !PT ;  /* 0x0000001208047212 */ /* 0x000fe400078e1e04 */
[-C--:B------:R-:W-:Y:S01]  /*1e10*/  IADD3 R213, R6, R3.reuse, R2 ;  /* 0x0000000306d57210 */ /* 0x080fe20007ffe002 */
[----:B------:R1:W-:Y:S01]  /*1e20*/  @!P3 LDGSTS.E.BYPASS.LTC128B.128 [R11+0x20280], [R22.64] ;  /* 0x20280000160bbfae */ /* 0x0003e2000b901d50 */
[----:B------:R-:W-:Y:S01]  /*1e30*/  LOP3.LUT R2, R24, 0xffffffe0, RZ, 0xc0, !PT ;  /* 0xffffffe018027812 */ /* 0x000fe200078ec0ff */
[----:B------:R-:W-:Y:S01]  /*1e40*/  IMAD.SHL.U32 R237, R9, 0x2, RZ ;  /* 0x0000000209ed7824 */ /* 0x000fe200078e00ff */
[----:B------:R-:W-:Y:S01]  /*1e50*/  LOP3.LUT R216, R4, R3, RZ, 0xfc, !PT ;  /* 0x0000000304d87212 */ /* 0x000fe200078efcff */
[----:B------:R-:W0:Y:S01]  /*1e60*/  LDGDEPBAR ;  /* 0x00000000000079af */ /* 0x000e220000000000 */
[----:B------:R-:W-:Y:S01]  /*1e70*/  IADD3 R3, R10, 0x10080, RZ ;  /* 0x000100800a037810 */ /* 0x000fe20007ffe0ff */
[----:B------:R-:W-:Y:S01]  /*1e80*/  IMAD.IADD R6, R40, 0x1, -R2 ;  /* 0x0000000128067824 */ /* 0x000fe200078e0a02 */
[----:B------:R-:W-:Y:S01]  /*1e90*/  IADD3 R13, R237, 0x20480, RZ ;  /* 0x00020480ed0d7810 */ /* 0x000fe20007ffe0ff */
[----:B------:R-:W0:Y:S03]  /*1ea0*/  LDGDEPBAR ;  /* 0x00000000000079af */ /* 0x000e260000000000 */
[----:B------:R-:W-:-:S04]  /*1eb0*/  SHF.R.S32.HI R2, RZ, 0x1f, R6 ;  /* 0x0000001fff027819 */ /* 0x000fc80000011406 */
[----:B-1----:R-:W-:Y:S02]  /*1ec0*/  LEA.HI R11, R2, R6, RZ, 0x2 ;  /* 0x00000006020b7211 */ /* 0x002fe400078f10ff */
[----:B------:R-:W-:Y:S02]  /*1ed0*/  IADD3 R2, R10, 0x18080, RZ ;  /* 0x000180800a027810 */ /* 0x000fe40007ffe0ff */
[----:B------:R-:W-:-:S05]  /*1ee0*/  LEA.HI.SX32 R4, R11, R19, 0x1e ;  /* 0x000000130b047211 */ /* 0x000fca00078ff2ff */
[----:B------:R3:W-:Y:S04]  /*1ef0*/  STL [R1+0x14], R4 ;  /* 0x0000140401007387 */ /* 0x0007e80000100800 */
[----:B------:R3:W-:Y:S04]  /*1f00*/  STL [R1+0x48], R3 ;  /* 0x0000480301007387 */ /* 0x0007e80000100800 */
[----:B------:R3:W-:Y:S01]  /*1f10*/  STL [R1+0x44], R2 ;  /* 0x0000440201007387 */ /* 0x0007e20000100800 */
[----:B------:R-:W-:Y:S05]  /*1f20*/  @P0 BRA `(.L_x_1332) ;  /* 0x000001f000000947 */ /* 0x000fea0003800000 */
[----:B------:R-:W-:Y:S01]  /*1f30*/  USHF.R.S32.HI UR20, URZ, 0x1f, UR13 ;  /* 0x0000001f3f147899 */ /* 0x000fe2000801140d */
[----:B------:R-:W-:Y:S01]  /*1f40*/  IMAD.WIDE.U32 R8, R28, UR13, R36 ;  /* 0x0000000d1c087c25 */ /* 0x000fe2000f8e0024 */
[----:B------:R-:W-:Y:S01]  /*1f50*/  UIMAD UR23, UR23, UR13, URZ ;  /* 0x0000000d171772a4 */ /* 0x000fe2000f8e023f */
[----:B------:R-:W-:Y:S01]  /*1f60*/  ISETP.GE.AND P2, PT, R16, c[0x0][0x1fc], PT ;  /* 0x00007f0010007a0c */ /* 0x000fe20003f46270 */
[----:B------:R-:W-:Y:S01]  /*1f70*/  USHF.L.U32 UR26, UR13, 0x6, URZ ;  /* 0x000000060d1a7899 */ /* 0x000fe2000800063f */
[----:B------:R-:W-:Y:S01]  /*1f80*/  ISETP.GE.AND P1, PT, R33, c[0x0][0x1fc], PT ;  /* 0x00007f0021007a0c */ /* 0x000fe20003f26270 */
[----:B------:R-:W-:Y:S01]  /*1f90*/  UIMAD UR20, UR20, UR25, UR23 ;  /* 0x00000019141472a4 */ /* 0x000fe2000f8e0217 */
[----:B---3--:R-:W-:Y:S01]  /*1fa0*/  LEA R2, P0, R8, c[0x0][0x1f0], 0x1 ;  /* 0x00007c0008027a11 */ /* 0x008fe200078008ff */
[----:B------:R-:W-:Y:S02]  /*1fb0*/  BSSY B0, `(.L_x_1332) ;  /* 0x0000016000007945 */ /* 0x000fe40003800000 */
[----:B------:R-:W-:-:S02]  /*1fc0*/  IMAD.U32 R12, RZ, RZ, UR26 ;  /* 0x0000001aff0c7e24 */ /* 0x000fc4000f8e00ff */
[----:B------:R-:W-:-:S03]  /*1fd0*/  IADD3 R3, R9, UR20, RZ ;  /* 0x0000001409037c10 */ /* 0x000fc6000fffe0ff */
[----:B------:R-:W-:Y:S02]  /*1fe0*/  IADD3 R4, -R12, c[0x0][0x168], -R34 ;  /* 0x00005a000c047a10 */ /* 0x000fe40007ffe922 */
[----:B------:R-:W-:Y:S02]  /*1ff0*/  LEA.HI.X R3, R8, c[0x0][0x1f4], R3, 0x1, P0 ;  /* 0x00007d0008037a11 */ /* 0x000fe400000f0c03 */
[C---:B------:R-:W-:Y:S02]  /*2000*/  ISETP.LT.OR P0, PT, R4.reuse, 0x1, P2 ;  /* 0x000000010400780c */ /* 0x040fe40001701670 */
[----:B------:R-:W-:-:S11]  /*2010*/  ISETP.LT.OR P2, PT, R4, 0x21, P2 ;  /* 0x000000210400780c */ /* 0x000fd60001741670 */
[----:B------:R1:W-:Y:S01]  /*2020*/  LDGSTS.E.BYPASS.LTC128B.128 [R10+0x1c080], [R2.64], !P0 ;  /* 0x1c080000020a7fae */ /* 0x0003e2000c101d50 */
[----:B------:R-:W-:-:S04]  /*2030*/  IADD3 R8, P0, R2, UR7, RZ ;  /* 0x0000000702087c10 */ /* 0x000fc8000ff1e0ff */
[----:B------:R-:W-:Y:S02]  /*2040*/  IADD3.X R9, R3, UR6, RZ, P0, !PT ;  /* 0x0000000603097c10 */ /* 0x000fe400087fe4ff */
[C---:B------:R-:W-:Y:S02]  /*2050*/  ISETP.LT.OR P0, PT, R4.reuse, 0x1, P1 ;  /* 0x000000010400780c */ /* 0x040fe40000f01670 */
[----:B------:R-:W-:-:S11]  /*2060*/  ISETP.LT.OR P1, PT, R4, 0x21, P1 ;  /* 0x000000210400780c */ /* 0x000fd60000f21670 */
[----:B------:R1:W-:Y:S04]  /*2070*/  LDGSTS.E.BYPASS.LTC128B.128 [R10+0x1e080], [R2.64+0x80], !P0 ;  /* 0x1e080080020a7fae */ /* 0x0003e8000c101d50 */
[----:B------:R2:W-:Y:S04]  /*2080*/  LDGSTS.E.BYPASS.LTC128B.128 [R10+0x1d080], [R8.64], !P2 ;  /* 0x1d080000080a7fae */ /* 0x0005e8000d101d50 */
[----:B------:R2:W-:Y:S01]  /*2090*/  LDGSTS.E.BYPASS.LTC128B.128 [R10+0x1f080], [R8.64+0x80], !P1 ;  /* 0x1f080080080a7fae */ /* 0x0005e2000c901d50 */
[----:B-1----:R-:W-:-:S04]  /*20a0*/  IADD3 R3, P0, R30, UR26, RZ ;  /* 0x0000001a1e037c10 */ /* 0x002fc8000ff1e0ff */
[----:B------:R-:W-:Y:S02]  /*20b0*/  LEA.HI.X.SX32 R4, R12, R29, 0x1, P0 ;  /* 0x0000001d0c047211 */ /* 0x000fe400000f0eff */
[----:B------:R-:W-:-:S04]  /*20c0*/  LEA R2, P0, R3, c[0x0][0x280], 0x2 ;  /* 0x0000a00003027a11 */ /* 0x000fc800078010ff */
[----:B------:R-:W-:Y:S01]  /*20d0*/  LEA.HI.X R3, R3, c[0x0][0x284], R4, 0x2, P0 ;  /* 0x0000a10003037a11 */ /* 0x000fe200000f1404 */
[----:B------:R-:W-:Y:S05]  /*20e0*/  @P3 BRA `(.L_x_1333) ;  /* 0x0000002000003947 */ /* 0x000fea0003800000 */
[----:B--2---:R-:W-:-:S05]  /*20f0*/  SHF.L.U32 R4, R40, 0x4, RZ ;  /* 0x0000000428047819 */ /* 0x004fca00000006ff */
[----:B------:R1:W-:Y:S02]  /*2100*/  LDGSTS.E.BYPASS.LTC128B.128 [R4+0x20380], [R2.64] ;  /* 0x2038000002047fae */ /* 0x0003e4000b901d50 */
.L_x_1333:
[----:B--2---:R-:W-:Y:S05]  /*2110*/  BSYNC B0 ;  /* 0x0000000000007941 */ /* 0x004fea0003800000 */
.L_x_1332:
[----:B-1-3--:R-:W-:Y:S01]  /*2120*/  SHF.R.S32.HI R2, RZ, 0x1f, R25 ;  /* 0x0000001fff027819 */ /* 0x00afe20000011419 */
[----:B------:R-:W-:Y:S01]  /*2130*/  IMAD.SHL.U32 R207, R0, 0x2, RZ ;  /* 0x0000000200cf7824 */ /* 0x000fe200078e00ff */
[----:B------:R-:W-:Y:S01]  /*2140*/  LOP3.LUT R3, R11, 0x7ffffffc, RZ, 0xc0, !PT ;  /* 0x7ffffffc0b037812 */ /* 0x000fe200078ec0ff */
[----:B------:R-:W-:Y:S01]  /*2150*/  IMAD.IADD R206, R211, 0x1, R0 ;  /* 0x00000001d3ce7824 */ /* 0x000fe200078e0200 */
[----:B------:R-:W-:Y:S01]  /*2160*/  LEA.HI R2, R2, R25, RZ, 0x2 ;  /* 0x0000001902027211 */ /* 0x000fe200078f10ff */
[----:B------:R-:W0:Y:S01]  /*2170*/  LDGDEPBAR ;  /* 0x00000000000079af */ /* 0x000e220000000000 */
[----:B------:R-:W-:Y:S01]  /*2180*/  LOP3.LUT P0, RZ, R21, 0x4, RZ, 0xc0, !PT ;  /* 0x0000000415ff7812 */ /* 0x000fe2000780c0ff */
[----:B------:R-:W-:Y:S01]  /*2190*/  IMAD.IADD R3, R6, 0x1, -R3 ;  /* 0x0000000106037824 */ /* 0x000fe200078e0a03 */
[----:B------:R-:W-:Y:S01]  /*21a0*/  LOP3.LUT R2, R2, 0x1ffffffc, RZ, 0xc0, !PT ;  /* 0x1ffffffc02027812 */ /* 0x000fe200078ec0ff */
[----:B------:R-:W-:Y:S01]  /*21b0*/  IMAD.MOV.U32 R214, RZ, RZ, 0x40 ;  /* 0x00000040ffd67424 */ /* 0x000fe200078e00ff */
[----:B------:R-:W-:Y:S01]  /*21c0*/  SHF.R.S32.HI R41, RZ, 0x1f, R40 ;  /* 0x0000001fff297819 */ /* 0x000fe20000011428 */
[----:B------:R-:W-:Y:S01]  /*21d0*/  IMAD.MOV.U32 R221, RZ, RZ, 0x20 ;  /* 0x00000020ffdd7424 */ /* 0x000fe200078e00ff */
[----:B------:R-:W-:Y:S01]  /*21e0*/  IADD3 R236, R237, 0x204c0, RZ ;  /* 0x000204c0edec7810 */ /* 0x000fe20007ffe0ff */
[----:B------:R-:W-:Y:S01]  /*21f0*/  IMAD.IADD R2, R25, 0x1, -R2 ;  /* 0x0000000119027824 */ /* 0x000fe200078e0a02 */
[----:B------:R-:W-:Y:S01]  /*2200*/  UMOV UR28, 0x1 ;  /* 0x00000001001c7882 */ /* 0x000fe20000000000 */
[----:B------:R-:W-:Y:S01]  /*2210*/  IMAD.MOV.U32 R217, RZ, RZ, 0x10 ;  /* 0x00000010ffd97424 */ /* 0x000fe200078e00ff */
[----:B------:R-:W-:Y:S01]  /*2220*/  ULDC UR7, c[0x0][0x198] ;  /* 0x0000660000077ab9 */ /* 0x000fe20000000800 */
[----:B------:R-:W-:Y:S01]  /*2230*/  IMAD R2, R2, 0x4, R3 ;  /* 0x0000000402027824 */ /* 0x000fe200078e0203 */
[----:B------:R-:W-:Y:S01]  /*2240*/  UIADD3 UR7, -UR11, UR7, UR28 ;  /* 0x000000070b077290 */ /* 0x000fe2000fffe11c */
[----:B------:R-:W-:Y:S01]  /*2250*/  @P0 IADD3 R236, R13, -0x40, RZ ;  /* 0xffffffc00dec0810 */ /* 0x000fe20007ffe0ff */
[----:B------:R-:W-:Y:S01]  /*2260*/  IMAD.SHL.U32 R209, R5, 0x2, RZ ;  /* 0x0000000205d17824 */ /* 0x000fe200078e00ff */
[C---:B------:R-:W-:Y:S01]  /*2270*/  LOP3.LUT P0, RZ, R7.reuse, 0x4, RZ, 0xc0, !PT ;  /* 0x0000000407ff7812 */ /* 0x040fe2000780c0ff */
[----:B------:R-:W-:Y:S01]  /*2280*/  IMAD.SHL.U32 R4, R2, 0x2, RZ ;  /* 0x0000000202047824 */ /* 0x000fe200078e00ff */
[----:B------:R-:W-:Y:S01]  /*2290*/  LOP3.LUT P1, RZ, R7, 0x2, RZ, 0xc0, !PT ;  /* 0x0000000207ff7812 */ /* 0x000fe2000782c0ff */
[----:B------:R-:W-:Y:S01]  /*22a0*/  IMAD.U32 R243, RZ, RZ, UR7 ;  /* 0x00000007fff37e24 */ /* 0x000fe2000f8e00ff */
[----:B------:R-:W-:Y:S01]  /*22b0*/  SEL R214, R214, 0xffffffc0, !P0 ;  /* 0xffffffc0d6d67807 */ /* 0x000fe20004000000 */
[--C-:B------:R-:W-:Y:S01]  /*22c0*/  IMAD R210, R210, 0x2, R209.reuse ;  /* 0x00000002d2d27824 */ /* 0x100fe200078e02d1 */
[----:B------:R-:W-:Y:S01]  /*22d0*/  IADD3 R0, -R4, UR21, RZ ;  /* 0x0000001504007c10 */ /* 0x000fe2000fffe1ff */
[----:B------:R-:W-:Y:S01]  /*22e0*/  STL [R1+0x10], R4 ;  /* 0x0000100401007387 */ /* 0x000fe20000100800 */
[----:B------:R-:W-:Y:S01]  /*22f0*/  SEL R215, R221, 0xffffffe0, !P0 ;  /* 0xffffffe0ddd77807 */ /* 0x000fe20004000000 */
[----:B------:R-:W-:Y:S01]  /*2300*/  IMAD R212, R211, 0x2, R209 ;  /* 0x00000002d3d47824 */ /* 0x000fe200078e02d1 */
[----:B------:R-:W-:Y:S01]  /*2310*/  SEL R217, R217, 0xfffffff0, !P1 ;  /* 0xfffffff0d9d97807 */ /* 0x000fe20004800000 */
[----:B------:R1:W-:Y:S01]  /*2320*/  STL [R1], R0 ;  /* 0x0000000001007387 */ /* 0x0003e20000100800 */
[----:B------:R-:W-:Y:S01]  /*2330*/  LOP3.LUT R242, R242, 0xfffffffd, RZ, 0xc0, !PT ;  /* 0xfffffffdf2f27812 */ /* 0x000fe200078ec0ff */
[----:B------:R-:W-:Y:S01]  /*2340*/  IMAD.IADD R218, R213, 0x1, R215 ;  /* 0x00000001d5da7824 */ /* 0x000fe200078e02d7 */
[----:B------:R-:W-:Y:S01]  /*2350*/  CS2R R178, SRZ ;  /* 0x0000000000b27805 */ /* 0x000fe2000001ff00 */
[----:B------:R2:W-:Y:S01]  /*2360*/  STL [R1+0x24], R41 ;  /* 0x0000242901007387 */ /* 0x0005e20000100800 */
        /* <DEDUP_REMOVED lines=20> */
[----:B-1----:R-:W-:Y:S01]  /*24b0*/  MOV R0, 0x1 ;  /* 0x0000000100007802 */ /* 0x002fe20000000f00 */
[----:B------:R-:W-:Y:S01]  /*24c0*/  CS2R R136, SRZ ;  /* 0x0000000000887805 */ /* 0x000fe2000001ff00 */
[----:B------:R-:W-:Y:S01]  /*24d0*/  CS2R R134, SRZ ;  /* 0x0000000000867805 */ /* 0x000fe2000001ff00 */
[----:B------:R-:W-:Y:S01]  /*24e0*/  CS2R R132, SRZ ;  /* 0x0000000000847805 */ /* 0x000fe2000001ff00 */
[----:B------:R-:W-:Y:S01]  /*24f0*/  ISETP.LE.AND P0, PT, R0, c[0x0][0x2a8], PT ;  /* 0x0000aa0000007a0c */ /* 0x000fe20003f03270 */
        /* <DEDUP_REMOVED lines=40> */
[----:B------:R-:W-:Y:S01]  /*2780*/  SHF.L.U32 R206, R206, 0x1, RZ ;  /* 0x00000001cece7819 */ /* 0x000fe200000006ff */
[----:B------:R-:W-:Y:S01]  /*2790*/  IMAD R211, R211, 0x2, R210 ;  /* 0x00000002d3d37824 */ /* 0x000fe200078e02d2 */
[----:B------:R-:W-:Y:S01]  /*27a0*/  IADD3 R243, R243, -c[0x0][0x168], -R4 ;  /* 0x80005a00f3f37a10 */ /* 0x000fe20007ffe804 */
[----:B------:R-:W-:Y:S01]  /*27b0*/  IMAD.IADD R220, R213, 0x1, R217 ;  /* 0x00000001d5dc7824 */ /* 0x000fe200078e02d9 */
[----:B------:R-:W-:Y:S01]  /*27c0*/  @P0 LOP3.LUT R242, R242, 0x2, RZ, 0xfc, !PT ;  /* 0x00000002f2f20812 */ /* 0x000fe200078efcff */
[----:B------:R-:W-:Y:S01]  /*27d0*/  IMAD.IADD R219, R217, 0x1, R218 ;  /* 0x00000001d9db7824 */ /* 0x000fe200078e02da */
[----:B------:R-:W-:-:S02]  /*27e0*/  ULDC UR27, c[0x0][0x2a0] ;  /* 0x0000a800001b7ab9 */ /* 0x000fc40000000800 */
[----:B------:R-:W-:Y:S02]  /*27f0*/  ULDC UR6, c[0x0][0x290] ;  /* 0x0000a40000067ab9 */ /* 0x000fe40000000800 */
[----:B------:R-:W-:Y:S02]  /*2800*/  USHF.L.U64.HI UR20, UR4, 0x5, UR5 ;  /* 0x0000000504147899 */ /* 0x000fe40008010205 */
[----:B------:R-:W-:Y:S02]  /*2810*/  USHF.L.U32 UR23, UR4, 0x5, URZ ;  /* 0x0000000504177899 */ /* 0x000fe4000800063f */
[----:B------:R-:W-:Y:S02]  /*2820*/  UMOV UR26, 0x1 ;  /* 0x00000001001a7882 */ /* 0x000fe40000000000 */
[----:B------:R-:W-:Y:S02]  /*2830*/  UMOV UR4, URZ ;  /* 0x0000003f00047c82 */ /* 0x000fe40008000000 */
[----:B------:R-:W-:-:S02]  /*2840*/  UMOV UR25, URZ ;  /* 0x0000003f00197c82 */ /* 0x000fc40008000000 */
[----:B------:R-:W-:Y:S02]  /*2850*/  USHF.L.U32 UR13, UR8, 0x7, URZ ;  /* 0x00000007080d7899 */ /* 0x000fe4000800063f */
[----:B------:R-:W-:Y:S02]  /*2860*/  UISETP.GT.AND UP4, UPT, UR8, -0x1, UPT ;  /* 0xffffffff0800788c */ /* 0x000fe4000bf84270 */
[----:B------:R-:W-:Y:S02]  /*2870*/  USHF.R.S32.HI UR5, URZ, 0x1f, UR9 ;  /* 0x0000001f3f057899 */ /* 0x000fe40008011409 */
[----:B------:R-:W-:Y:S02]  /*2880*/  ULOP3.LUT UR27, URZ, UR27, URZ, 0x33, !UPT ;  /* 0x0000001b3f1b7292 */ /* 0x000fe4000f8e333f */
[----:B------:R-:W-:Y:S02]  /*2890*/  UIMAD UR11, UR9, UR6, URZ ;  /* 0x00000006090b72a4 */ /* 0x000fe4000f8e023f */
[----:B--2---:R-:W-:-:S02]  /*28a0*/  ULDC UR21, c[0x0][0x168] ;  /* 0x00005a0000157ab9 */ /* 0x004fc40000000800 */
.L_x_1352:
[----:B------:R-:W-:Y:S04]  /*28b0*/  DEPBAR.LE SB0, 0x1 ;  /* 0x000080400000791a */ /* 0x000fe80000000000 */
[----:B------:R-:W-:Y:S01]  /*28c0*/  BAR.SYNC.DEFER_BLOCKING 0x0 ;  /* 0x0000000000007b1d */ /* 0x000fe20000010000 */
[----:B------:R-:W-:Y:S01]  /*28d0*/  IMAD.U32 R0, RZ, RZ, UR4 ;  /* 0x00000004ff007e24 */ /* 0x000fe2000f8e00ff */
[----:B------:R-:W-:Y:S01]  /*28e0*/  MOV R228, UR4 ;  /* 0x0000000400e47c02 */ /* 0x000fe20008000f00 */
[----:B------:R-:W-:Y:S01]  /*28f0*/  IMAD.U32 R2, RZ, RZ, UR4 ;  /* 0x00000004ff027e24 */ /* 0x000fe2000f8e00ff */
[----:B------:R-:W-:Y:S01]  /*2900*/  MOV R226, 0x1 ;  /* 0x0000000100e27802 */ /* 0x000fe20000000f00 */
[C---:B------:R-:W-:Y:S01]  /*2910*/  IMAD R204, R0.reuse, 0x2000, R213 ;  /* 0x0000200000cc7824 */ /* 0x040fe200078e02d5 */
[----:B------:R-:W-:Y:S01]  /*2920*/  LEA R0, R0, R220, 0xd ;  /* 0x000000dc00007211 */ /* 0x000fe200078e68ff */
[----:B------:R-:W-:Y:S01]  /*2930*/  IMAD R192, R2, 0x2000, R217 ;  /* 0x0000200002c07824 */ /* 0x000fe200078e02d9 */
[----:B------:R-:W-:Y:S02]  /*2940*/  ISETP.LE.AND P2, PT, R226, c[0x0][0x2a8], PT ;  /* 0x0000aa00e2007a0c */ /* 0x000fe40003f43270 */
[----:B------:R-:W-:Y:S01]  /*2950*/  SHF.L.U32 R3, R204, 0x1, RZ ;  /* 0x00000001cc037819 */ /* 0x000fe200000006ff */
[----:B------:R-:W-:Y:S02]  /*2960*/  IMAD.SHL.U32 R0, R0, 0x2, RZ ;  /* 0x0000000200007824 */ /* 0x000fe400078e00ff */
[C---:B------:R-:W-:Y:S01]  /*2970*/  IMAD.IADD R2, R213.reuse, 0x1, R192 ;  /* 0x00000001d5027824 */ /* 0x040fe200078e02c0 */
[C---:B------:R-:W-:Y:S04]  /*2980*/  IADD3 R192, R213.reuse, R192, R215 ;  /* 0x000000c0d5c07210 */ /* 0x040fe80007ffe0d7 */
[----:B------:R-:W-:Y:S01]  /*2990*/  SHF.L.U32 R201, R2, 0x1, RZ ;  /* 0x0000000102c97819 */ /* 0x000fe200000006ff */
[----:B------:R-:W-:Y:S01]  /*29a0*/  IMAD.U32 R2, RZ, RZ, UR4 ;  /* 0x00000004ff027e24 */ /* 0x000fe2000f8e00ff */
[----:B------:R-:W-:Y:S03]  /*29b0*/  SHF.L.U32 R203, R192, 0x1, RZ ;  /* 0x00000001c0cb7819 */ /* 0x000fe600000006ff */
[----:B------:R-:W-:Y:S01]  /*29c0*/  IMAD R2, R2, 0x2000, R218 ;  /* 0x0000200002027824 */ /* 0x000fe200078e02da */
[----:B------:R-:W-:Y:S03]  /*29d0*/  LDSM.16.M88.4 R16, [R209+0x80] ;  /* 0x00008000d110783b */ /* 0x000fe60000000200 */
[----:B------:R-:W-:Y:S03]  /*29e0*/  IMAD.SHL.U32 R2, R2, 0x2, RZ ;  /* 0x0000000202027824 */ /* 0x000fe600078e00ff */
[----:B------:R-:W1:Y:S06]  /*29f0*/  LDSM.16.M88.4 R32, [R3+0x10080] ;  /* 0x010080000320783b */ /* 0x000e6c0000000200 */
[----:B------:R-:W2:Y:S06]  /*2a00*/  LDSM.16.M88.4 R28, [R3+0x11080] ;  /* 0x01108000031c783b */ /* 0x000eac0000000200 */
[----:B------:R-:W3:Y:S06]  /*2a10*/  LDSM.16.M88.4 R36, [R209+0x2080] ;  /* 0x00208000d124783b */ /* 0x000eec0000000200 */
[----:B------:R-:W4:Y:S06]  /*2a20*/  LDL R227, [R1] ;  /* 0x0000000001e37983 */ /* 0x000f2c0000100800 */
[----:B------:R-:W-:Y:S06]  /*2a30*/  LDSM.16.M88.4 R44, [R210+0x80] ;  /* 0x00008000d22c783b */ /* 0x000fec0000000200 */
[----:B------:R-:W5:Y:S06]  /*2a40*/  LDSM.16.M88.4 R40, [R201+0x10080] ;  /* 0x01008000c928783b */ /* 0x000f6c0000000200 */
[----:B------:R-:W5:Y:S01]  /*2a50*/  LDSM.16.M88.4 R48, [R0+0x11080] ;  /* 0x011080000030783b */ /* 0x000f620000000200 */
[-C--:B-1----:R-:W-:Y:S05]  /*2a60*/  HMMA.16816.F32.BF16 R4, R32, R16.reuse, RZ ;  /* 0x000000102004723c */ /* 0x082fea00000418ff */
[----:B------:R-:W1:Y:S03]  /*2a70*/  LDSM.16.M88.4 R180, [R210+0x2080] ;  /* 0x00208000d2b4783b */ /* 0x000e660000000200 */
[C---:B--2---:R-:W-:Y:S03]  /*2a80*/  HMMA.16816.F32.BF16 R8, R28.reuse, R16, RZ ;  /* 0x000000101c08723c */ /* 0x044fe600000418ff */
[----:B------:R-:W-:Y:S06]  /*2a90*/  LDSM.16.M88.4 R184, [R2+0x11080] ;  /* 0x0110800002b8783b */ /* 0x000fec0000000200 */
[----:B------:R-:W-:Y:S01]  /*2aa0*/  LDSM.16.M88.4 R188, [R212+0x2080] ;  /* 0x00208000d4bc783b */ /* 0x000fe20000000200 */
[-C--:B------:R-:W-:Y:S05]  /*2ab0*/  HMMA.16816.F32.BF16 R12, R28, R18.reuse, RZ ;  /* 0x000000121c0c723c */ /* 0x080fea00000418ff */
[----:B------:R-:W-:Y:S03]  /*2ac0*/  LDSM.16.M88.4 R192, [R211+0x80] ;  /* 0x00008000d3c0783b */ /* 0x000fe60000000200 */
[C---:B------:R-:W-:Y:S03]  /*2ad0*/  HMMA.16816.F32.BF16 R16, R32.reuse, R18, RZ ;  /* 0x000000122010723c */ /* 0x040fe600000418ff */
[----:B------:R-:W2:Y:S05]  /*2ae0*/  LDL R205, [R1+0x14] ;  /* 0x0000140001cd7983 */ /* 0x000eaa0000100800 */
[-C--:B---3--:R-:W-:Y:S08]  /*2af0*/  HMMA.16816.F32.BF16 R20, R32, R36.reuse, RZ ;  /* 0x000000242014723c */ /* 0x088ff000000418ff */
[C---:B------:R-:W-:Y:S07]  /*2b00*/  HMMA.16816.F32.BF16 R24, R28.reuse, R36, RZ ;  /* 0x000000241c18723c */ /* 0x040fee00000418ff */
[----:B------:R-:W-:Y:S01]  /*2b10*/  IMAD.U32 R36, RZ, RZ, UR4 ;  /* 0x00000004ff247e24 */ /* 0x000fe2000f8e00ff */
[-C--:B------:R-:W-:Y:S04]  /*2b20*/  HMMA.16816.F32.BF16 R28, R28, R38.reuse, RZ ;  /* 0x000000261c1c723c */ /* 0x080fe800000418ff */
[----:B------:R-:W-:Y:S04]  /*2b30*/  LEA R36, R36, R215, 0xd ;  /* 0x000000d724247211 */ /* 0x000fe800078e68ff */
[----:B------:R-:W-:Y:S04]  /*2b40*/  HMMA.16816.F32.BF16 R32, R32, R38, RZ ;  /* 0x000000262020723c */ /* 0x000fe800000418ff */
[----:B------:R-:W-:Y:S04]  /*2b50*/  IADD3 R36, R213, R36, RZ ;  /* 0x00000024d5247210 */ /* 0x000fe80007ffe0ff */
[-C--:B-----5:R-:W-:Y:S05]  /*2b60*/  HMMA.16816.F32.BF16 R4, R40, R44.reuse, R4 ;  /* 0x0000002c2804723c */ /* 0x0a0fea0000041804 */
[----:B------:R-:W-:Y:S03]  /*2b70*/  SHF.L.U32 R202, R36, 0x1, RZ ;  /* 0x0000000124ca7819 */ /* 0x000fe600000006ff */
[C---:B------:R-:W-:Y:S02]  /*2b80*/  HMMA.16816.F32.BF16 R8, R48.reuse, R44, R8 ;  /* 0x0000002c3008723c */ /* 0x040fe40000041808 */
[----:B------:R-:W-:Y:S06]  /*2b90*/  LDSM.16.M88.4 R36, [R202+0x10080] ;  /* 0x01008000ca24783b */ /* 0x000fec0000000200 */
[-C--:B------:R-:W-:Y:S08]  /*2ba0*/  HMMA.16816.F32.BF16 R12, R48, R46.reuse, R12 ;  /* 0x0000002e300c723c */ /* 0x080ff0000004180c */
[C---:B------:R-:W-:Y:S01]  /*2bb0*/  HMMA.16816.F32.BF16 R16, R40.reuse, R46, R16 ;  /* 0x0000002e2810723c */ /* 0x040fe20000041810 */
[----:B------:R-:W3:Y:S07]  /*2bc0*/  LDSM.16.M88.4 R44, [R212+0x80] ;  /* 0x00008000d42c783b */ /* 0x000eee0000000200 */
[-C--:B-1----:R-:W-:Y:S08]  /*2bd0*/  HMMA.16816.F32.BF16 R20, R40, R180.reuse, R20 ;  /* 0x000000b42814723c */ /* 0x082ff00000041814 */
[C---:B------:R-:W-:Y:S07]  /*2be0*/  HMMA.16816.F32.BF16 R24, R48.reuse, R180, R24 ;  /* 0x000000b43018723c */ /* 0x040fee0000041818 */
[----:B------:R-:W-:Y:S01]  /*2bf0*/  MOV R180, UR4 ;  /* 0x0000000400b47c02 */ /* 0x000fe20008000f00 */
[-C--:B------:R-:W-:Y:S01]  /*2c00*/  HMMA.16816.F32.BF16 R28, R48, R182.reuse, R28 ;  /* 0x000000b6301c723c */ /* 0x080fe2000004181c */
[----:B------:R-:W1:Y:S03]  /*2c10*/  LDSM.16.M88.4 R48, [R203+0x10080] ;  /* 0x01008000cb30783b */ /* 0x000e660000000200 */
[----:B------:R-:W-:Y:S04]  /*2c20*/  IMAD R180, R180, 0x2000, R219 ;  /* 0x00002000b4b47824 */ /* 0x000fe800078e02db */
[----:B------:R-:W-:Y:S01]  /*2c30*/  HMMA.16816.F32.BF16 R32, R40, R182, R32 ;  /* 0x000000b62820723c */ /* 0x000fe20000041820 */
[----:B------:R-:W-:Y:S03]  /*2c40*/  LDSM.16.M88.4 R40, [R211+0x2080] ;  /* 0x00208000d328783b */ /* 0x000fe60000000200 */
[----:B------:R-:W-:Y:S03]  /*2c50*/  IMAD.SHL.U32 R200, R180, 0x2, RZ ;  /* 0x00000002b4c87824 */ /* 0x000fe600078e00ff */
[----:B------:R-:W-:Y:S01]  /*2c60*/  LDSM.16.M88.4 R180, [R209+0x4080] ;  /* 0x00408000d1b4783b */ /* 0x000fe20000000200 */
[-C--:B---3--:R-:W-:Y:S05]  /*2c70*/  HMMA.16816.F32.BF16 R4, R36, R44.reuse, R4 ;  /* 0x0000002c2404723c */ /* 0x088fea0000041804 */
[----:B------:R-:W3:Y:S03]  /*2c80*/  LDSM.16.M88.4 R196, [R200+0x11080] ;  /* 0x01108000c8c4783b */ /* 0x000ee60000000200 */
[C---:B------:R-:W-:Y:S08]  /*2c90*/  HMMA.16816.F32.BF16 R8, R184.reuse, R44, R8 ;  /* 0x0000002cb808723c */ /* 0x040ff00000041808 */
[-C--:B------:R-:W-:Y:S08]  /*2ca0*/  HMMA.16816.F32.BF16 R12, R184, R46.reuse, R12 ;  /* 0x0000002eb80c723c */ /* 0x080ff0000004180c */
[C---:B------:R-:W-:Y:S01]  /*2cb0*/  HMMA.16816.F32.BF16 R16, R36.reuse, R46, R16 ;  /* 0x0000002e2410723c */ /* 0x040fe20000041810 */
[----:B------:R-:W5:Y:S07]  /*2cc0*/  LDSM.16.M88.4 R44, [R3+0x12080] ;  /* 0x01208000032c783b */ /* 0x000f6e0000000200 */
[-C--:B------:R-:W-:Y:S08]  /*2cd0*/  HMMA.16816.F32.BF16 R20, R36, R188.reuse, R20 ;  /* 0x000000bc2414723c */ /* 0x080ff00000041814 */
[C---:B------:R-:W-:Y:S08]  /*2ce0*/  HMMA.16816.F32.BF16 R24, R184.reuse, R188, R24 ;  /* 0x000000bcb818723c */ /* 0x040ff00000041818 */
[-C--:B------:R-:W-:Y:S01]  /*2cf0*/  HMMA.16816.F32.BF16 R28, R184, R190.reuse, R28 ;  /* 0x000000beb81c723c */ /* 0x080fe2000004181c */
[----:B------:R-:W5:Y:S07]  /*2d00*/  LDSM.16.M88.4 R184, [R3+0x13080] ;  /* 0x0130800003b8783b */ /* 0x000f6e0000000200 */
[----:B------:R-:W-:Y:S01]  /*2d10*/  HMMA.16816.F32.BF16 R32, R36, R190, R32 ;  /* 0x000000be2420723c */ /* 0x000fe20000041820 */
[----:B------:R-:W4:Y:S06]  /*2d20*/  LDSM.16.M88.4 R36, [R209+0x6080] ;  /* 0x00608000d124783b */ /* 0x000f2c0000000200 */
[----:B------:R-:W-:Y:S01]  /*2d30*/  LDSM.16.M88.4 R188, [R0+0x12080] ;  /* 0x0120800000bc783b */ /* 0x000fe20000000200 */
[-C--:B-1----:R-:W-:Y:S08]  /*2d40*/  HMMA.16816.F32.BF16 R4, R48, R192.reuse, R4 ;  /* 0x000000c03004723c */ /* 0x082ff00000041804 */
[C---:B---3--:R-:W-:Y:S08]  /*2d50*/  HMMA.16816.F32.BF16 R8, R196.reuse, R192, R8 ;  /* 0x000000c0c408723c */ /* 0x048ff00000041808 */
[-C--:B------:R-:W-:Y:S08]  /*2d60*/  HMMA.16816.F32.BF16 R12, R196, R194.reuse, R12 ;  /* 0x000000c2c40c723c */ /* 0x080ff0000004180c */
[C---:B------:R-:W-:Y:S01]  /*2d70*/  HMMA.16816.F32.BF16 R16, R48.reuse, R194, R16 ;  /* 0x000000c23010723c */ /* 0x040fe20000041810 */
[----:B------:R-:W1:Y:S07]  /*2d80*/  LDSM.16.M88.4 R192, [R210+0x4080] ;  /* 0x00408000d2c0783b */ /* 0x000e6e0000000200 */
[-C--:B------:R-:W-:Y:S08]  /*2d90*/  HMMA.16816.F32.BF16 R20, R48, R40.reuse, R20 ;  /* 0x000000283014723c */ /* 0x080ff00000041814 */
[C---:B------:R-:W-:Y:S08]  /*2da0*/  HMMA.16816.F32.BF16 R24, R196.reuse, R40, R24 ;  /* 0x00000028c418723c */ /* 0x040ff00000041818 */
[-C--:B------:R-:W-:Y:S01]  /*2db0*/  HMMA.16816.F32.BF16 R28, R196, R42.reuse, R28 ;  /* 0x0000002ac41c723c */ /* 0x080fe2000004181c */
[----:B------:R3:W1:Y:S07]  /*2dc0*/  LDSM.16.M88.4 R196, [R0+0x13080] ;  /* 0x0130800000c4783b */ /* 0x00066e0000000200 */
[----:B------:R-:W-:Y:S01]  /*2dd0*/  HMMA.16816.F32.BF16 R32, R48, R42, R32 ;  /* 0x0000002a3020723c */ /* 0x000fe20000041820 */
[----:B------:R-:W1:Y:S06]  /*2de0*/  LDSM.16.M88.4 R40, [R210+0x6080] ;  /* 0x00608000d228783b */ /* 0x000e6c0000000200 */
[----:B------:R-:W-:Y:S01]  /*2df0*/  LDSM.16.M88.4 R48, [R2+0x12080] ;  /* 0x012080000230783b */ /* 0x000fe20000000200 */
[-C--:B-----5:R-:W-:Y:S08]  /*2e00*/  HMMA.16816.F32.BF16 R4, R44, R180.reuse, R4 ;  /* 0x000000b42c04723c */ /* 0x0a0ff00000041804 */
[C---:B------:R-:W-:Y:S01]  /*2e10*/  HMMA.16816.F32.BF16 R8, R184.reuse, R180, R8 ;  /* 0x000000b4b808723c */ /* 0x040fe20000041808 */
[----:B---3--:R-:W-:Y:S07]  /*2e20*/  IMAD.U32 R0, RZ, RZ, UR10 ;  /* 0x0000000aff007e24 */ /* 0x008fee000f8e00ff */
[-C--:B------:R-:W-:Y:S08]  /*2e30*/  HMMA.16816.F32.BF16 R12, R184, R182.reuse, R12 ;  /* 0x000000b6b80c723c */ /* 0x080ff0000004180c */
[C---:B------:R-:W-:Y:S01]  /*2e40*/  HMMA.16816.F32.BF16 R16, R44.reuse, R182, R16 ;  /* 0x000000b62c10723c */ /* 0x040fe20000041810 */
[----:B------:R-:W3:Y:S07]  /*2e50*/  LDSM.16.M88.4 R180, [R212+0x4080] ;  /* 0x00408000d4b4783b */ /* 0x000eee0000000200 */
[-C--:B----4-:R-:W-:Y:S08]  /*2e60*/  HMMA.16816.F32.BF16 R20, R44, R36.reuse, R20 ;  /* 0x000000242c14723c */ /* 0x090ff00000041814 */
[C---:B------:R-:W-:Y:S08]  /*2e70*/  HMMA.16816.F32.BF16 R24, R184.reuse, R36, R24 ;  /* 0x00000024b818723c */ /* 0x040ff00000041818 */
[-C--:B------:R-:W-:Y:S01]  /*2e80*/  HMMA.16816.F32.BF16 R28, R184, R38.reuse, R28 ;  /* 0x00000026b81c723c */ /* 0x080fe2000004181c */
[----:B------:R-:W4:Y:S07]  /*2e90*/  LDSM.16.M88.4 R184, [R2+0x13080] ;  /* 0x0130800002b8783b */ /* 0x000f2e0000000200 */
[----:B------:R-:W-:Y:S01]  /*2ea0*/  HMMA.16816.F32.BF16 R32, R44, R38, R32 ;  /* 0x000000262c20723c */ /* 0x000fe20000041820 */
[----:B------:R-:W5:Y:S06]  /*2eb0*/  LDSM.16.M88.4 R36, [R212+0x6080] ;  /* 0x00608000d424783b */ /* 0x000f6c0000000200 */
[----:B------:R-:W-:Y:S01]  /*2ec0*/  LDSM.16.M88.4 R44, [R211+0x4080] ;  /* 0x00408000d32c783b */ /* 0x000fe20000000200 */
[-C--:B-1----:R-:W-:Y:S05]  /*2ed0*/  HMMA.16816.F32.BF16 R4, R188, R192.reuse, R4 ;  /* 0x000000c0bc04723c */ /* 0x082fea0000041804 */
[----:B--2---:R-:W-:Y:S01]  /*2ee0*/  IMAD R228, R228, 0x40, R205 ;  /* 0x00000040e4e47824 */ /* 0x004fe200078e02cd */
[----:B------:R-:W-:Y:S02]  /*2ef0*/  LEA R0, R0, R205, 0x6 ;  /* 0x000000cd00007211 */ /* 0x000fe400078e30ff */
[C---:B------:R-:W-:Y:S02]  /*2f00*/  HMMA.16816.F32.BF16 R8, R196.reuse, R192, R8 ;  /* 0x000000c0c408723c */ /* 0x040fe40000041808 */
[----:B------:R-:W-:Y:S02]  /*2f10*/  LDS R225, [R228.X4+0x20080] ;  /* 0x02008000e4e17984 */ /* 0x000fe40000004800 */
[C-C-:B------:R-:W-:Y:S02]  /*2f20*/  IADD3 R208, R0.reuse, c[0x0][0x2a4], R243.reuse ;  /* 0x0000a90000d07a10 */ /* 0x140fe40007ffe0f3 */
[----:B------:R-:W-:Y:S02]  /*2f30*/  IADD3 R205, R0, UR27, R243 ;  /* 0x0000001b00cd7c10 */ /* 0x000fe4000fffe0f3 */
[-C--:B------:R-:W-:Y:S01]  /*2f40*/  HMMA.16816.F32.BF16 R12, R196, R194.reuse, R12 ;  /* 0x000000c2c40c723c */ /* 0x080fe2000004180c */
[----:B------:R-:W-:Y:S03]  /*2f50*/  LDS R222, [R228.X4+0x200a0] ;  /* 0x0200a000e4de7984 */ /* 0x000fe60000004800 */
[----:B------:R-:W-:Y:S03]  /*2f60*/  IMNMX R208, R227, R208, PT ;  /* 0x000000d0e3d07217 */ /* 0x000fe60003800200 */
[----:B------:R-:W-:Y:S01]  /*2f70*/  LDS R223, [R228.X4+0x20100] ;  /* 0x02010000e4df7984 */ /* 0x000fe20000004800 */
[C---:B------:R-:W-:Y:S05]  /*2f80*/  HMMA.16816.F32.BF16 R16, R188.reuse, R194, R16 ;  /* 0x000000c2bc10723c */ /* 0x040fea0000041810 */
[----:B------:R-:W-:Y:S03]  /*2f90*/  LDSM.16.M88.4 R192, [R211+0x6080] ;  /* 0x00608000d3c0783b */ /* 0x000fe60000000200 */
[-C--:B------:R-:W-:Y:S03]  /*2fa0*/  HMMA.16816.F32.BF16 R20, R188, R40.reuse, R20 ;  /* 0x00000028bc14723c */ /* 0x080fe60000041814 */
[----:B------:R-:W-:Y:S05]  /*2fb0*/  LDS R224, [R228.X4+0x20120] ;  /* 0x02012000e4e07984 */ /* 0x000fea0000004800 */
[C---:B------:R-:W-:Y:S08]  /*2fc0*/  HMMA.16816.F32.BF16 R24, R196.reuse, R40, R24 ;  /* 0x00000028c418723c */ /* 0x040ff00000041818 */
[-C--:B------:R-:W-:Y:S08]  /*2fd0*/  HMMA.16816.F32.BF16 R28, R196, R42.reuse, R28 ;  /* 0x0000002ac41c723c */ /* 0x080ff0000004181c */
[----:B------:R-:W-:Y:S01]  /*2fe0*/  HMMA.16816.F32.BF16 R32, R188, R42, R32 ;  /* 0x0000002abc20723c */ /* 0x000fe20000041820 */
[----:B------:R-:W1:Y:S06]  /*2ff0*/  LDSM.16.M88.4 R40, [R200+0x12080] ;  /* 0x01208000c828783b */ /* 0x000e6c0000000200 */
[----:B------:R-:W2:Y:S01]  /*3000*/  LDSM.16.M88.4 R188, [R200+0x13080] ;  /* 0x01308000c8bc783b */ /* 0x000ea20000000200 */
[-C--:B---3--:R-:W-:Y:S08]  /*3010*/  HMMA.16816.F32.BF16 R4, R48, R180.reuse, R4 ;  /* 0x000000b43004723c */ /* 0x088ff00000041804 */
[C---:B----4-:R-:W-:Y:S08]  /*3020*/  HMMA.16816.F32.BF16 R8, R184.reuse, R180, R8 ;  /* 0x000000b4b808723c */ /* 0x050ff00000041808 */
[-C--:B------:R-:W-:Y:S08]  /*3030*/  HMMA.16816.F32.BF16 R12, R184, R182.reuse, R12 ;  /* 0x000000b6b80c723c */ /* 0x080ff0000004180c */
[C---:B------:R-:W-:Y:S08]  /*3040*/  HMMA.16816.F32.BF16 R16, R48.reuse, R182, R16 ;  /* 0x000000b63010723c */ /* 0x040ff00000041810 */
[-C--:B-----5:R-:W-:Y:S08]  /*3050*/  HMMA.16816.F32.BF16 R20, R48, R36.reuse, R20 ;  /* 0x000000243014723c */ /* 0x0a0ff00000041814 */
[C---:B------:R-:W-:Y:S08]  /*3060*/  HMMA.16816.F32.BF16 R24, R184.reuse, R36, R24 ;  /* 0x00000024b818723c */ /* 0x040ff00000041818 */
[-C--:B------:R-:W-:Y:S08]  /*3070*/  HMMA.16816.F32.BF16 R28, R184, R38.reuse, R28 ;  /* 0x00000026b81c723c */ /* 0x080ff0000004181c */
[----:B------:R-:W-:Y:S08]  /*3080*/  HMMA.16816.F32.BF16 R32, R48, R38, R32 ;  /* 0x000000263020723c */ /* 0x000ff00000041820 */
[-C--:B-1----:R-:W-:Y:S08]  /*3090*/  HMMA.16816.F32.BF16 R4, R40, R44.reuse, R4 ;  /* 0x0000002c2804723c */ /* 0x082ff00000041804 */
[C---:B--2---:R-:W-:Y:S08]  /*30a0*/  HMMA.16816.F32.BF16 R8, R188.reuse, R44, R8 ;  /* 0x0000002cbc08723c */ /* 0x044ff00000041808 */
[-C--:B------:R-:W-:Y:S08]  /*30b0*/  HMMA.16816.F32.BF16 R12, R188, R46.reuse, R12 ;  /* 0x0000002ebc0c723c */ /* 0x080ff0000004180c */
[C---:B------:R-:W-:Y:S08]  /*30c0*/  HMMA.16816.F32.BF16 R16, R40.reuse, R46, R16 ;  /* 0x0000002e2810723c */ /* 0x040ff00000041810 */
[-C--:B------:R-:W-:Y:S08]  /*30d0*/  HMMA.16816.F32.BF16 R20, R40, R192.reuse, R20 ;  /* 0x000000c02814723c */ /* 0x080ff00000041814 */
[C---:B------:R-:W-:Y:S08]  /*30e0*/  HMMA.16816.F32.BF16 R24, R188.reuse, R192, R24 ;  /* 0x000000c0bc18723c */ /* 0x040ff00000041818 */
[-C--:B------:R-:W-:Y:S08]  /*30f0*/  HMMA.16816.F32.BF16 R28, R188, R194.reuse, R28 ;  /* 0x000000c2bc1c723c */ /* 0x080ff0000004181c */
[----:B------:R-:W-:Y:S01]  /*3100*/  HMMA.16816.F32.BF16 R32, R40, R194, R32 ;  /* 0x000000c22820723c */ /* 0x000fe20000041820 */
[----:B------:R-:W-:-:S08]  /*3110*/  @!P2 BRA `(.L_x_1334) ;  /* 0x000001b00000a947 */ /* 0x000fd00003800000 */
[----:B------:R-:W-:Y:S01]  /*3120*/  IMAD.MOV.U32 R2, RZ, RZ, c[0x0][0x168] ;  /* 0x00005a00ff027624 */ /* 0x000fe200078e00ff */
[----:B------:R-:W-:Y:S04]  /*3130*/  BSSY B0, `(.L_x_1335) ;  /* 0x000000f000007945 */ /* 0x000fe80003800000 */
[----:B------:R-:W-:Y:S04]  /*3140*/  IADD3 R2, R0, c[0x0][0x198], -R2 ;  /* 0x0000660000027a10 */ /* 0x000fe80007ffe802 */
[----:B------:R-:W-:Y:S11]  /*3150*/  ISETP.GT.AND P0, PT, R2, -0x1, PT ;  /* 0xffffffff0200780c */ /* 0x000ff60003f04270 */
[----:B------:R-:W-:Y:S02]  /*3160*/  @!UPT UIADD3 URZ, URZ, URZ, URZ ;  /* 0x0000003f3f3ff290 */ /* 0x000fe4000fffe03f */
[----:B------:R-:W-:-:S05]  /*3170*/  @P0 BRA `(.L_x_1336) ;  /* 0x0000006000000947 */ /* 0x000fca0003800000 */
[----:B------:R-:W-:Y:S02]  /*3180*/  ISETP.NE.AND P0, PT, R226, c[0x0][0x2a8], PT ;  /* 0x0000aa00e2007a0c */ /* 0x000fe40003f05270 */
[----:B------:R-:W-:Y:S11]  /*3190*/  LOP3.LUT R2, RZ, R2, RZ, 0x33, !PT ;  /* 0x00000002ff027212 */ /* 0x000ff600078e33ff */
[----:B------:R-:W-:Y:S05]  /*31a0*/  @P0 IMAD.HI.U32 R36, R2, c[0x0][0x2ac], RZ ;  /* 0x0000ab0002240a27 */ /* 0x000fea00078e00ff */
[----:B------:R-:W-:Y:S04]  /*31b0*/  @P0 SHF.R.U32.HI R2, RZ, c[0x0][0x2b0], R36 ;  /* 0x0000ac00ff020a19 */ /* 0x000fe80000011624 */
[----:B------:R-:W-:Y:S01]  /*31c0*/  LOP3.LUT R2, RZ, R2, RZ, 0x33, !PT ;  /* 0x00000002ff027212 */ /* 0x000fe200078e33ff */
[----:B------:R-:W-:-:S05]  /*31d0*/  BRA `(.L_x_1337) ;  /* 0x0000004000007947 */ /* 0x000fca0003800000 */
.L_x_1336:
[----:B------:R-:W-:Y:S11]  /*31e0*/  ISETP.NE.AND P0, PT, R226, c[0x0][0x2a8], PT ;  /* 0x0000aa00e2007a0c */ /* 0x000ff60003f05270 */
[----:B------:R-:W-:Y:S02]  /*31f0*/  @!UPT UIADD3 URZ, URZ, URZ, URZ ;  /* 0x0000003f3f3ff290 */ /* 0x000fe4000fffe03f */
[----:B------:R-:W-:Y:S05]  /*3200*/  @P0 IMAD.HI.U32 R36, R2, c[0x0][0x2ac], RZ ;  /* 0x0000ab0002240a27 */ /* 0x000fea00078e00ff */
[----:B------:R-:W-:Y:S02]  /*3210*/  @P0 SHF.R.U32.HI R2, RZ, c[0x0][0x2b0], R36 ;  /* 0x0000ac00ff020a19 */ /* 0x000fe40000011624 */
.L_x_1337:
[----:B------:R-:W-:Y:S05]  /*3220*/  BSYNC B0 ;  /* 0x0000000000007941 */ /* 0x000fea0003800000 */
.L_x_1335:
[--C-:B------:R-:W-:Y:S01]  /*3230*/  IADD3 R36, R0, c[0x0][0x2a4], R243.reuse ;  /* 0x0000a90000247a10 */ /* 0x100fe20007ffe0f3 */
[----:B------:R-:W2:Y:S01]  /*3240*/  LDL R37, [R1+0x10] ;  /* 0x0000100001257983 */ /* 0x000ea20000100800 */
[----:B------:R-:W-:Y:S02]  /*3250*/  IMAD.MOV.U32 R205, RZ, RZ, c[0x0][0x2a8] ;  /* 0x0000aa00ffcd7624 */ /* 0x000fe400078e00ff */
[----:B------:R-:W-:Y:S02]  /*3260*/  IMNMX R36, R227, R36, PT ;  /* 0x00000024e3247217 */ /* 0x000fe40003800200 */
[----:B------:R-:W-:Y:S01]  /*3270*/  IMAD R205, R2, R205, -UR13 ;  /* 0x8000000d02cd7e24 */ /* 0x000fe2000f8e02cd */
[----:B------:R-:W-:Y:S03]  /*3280*/  IADD3 R2, R0, UR27, R243 ;  /* 0x0000001b00027c10 */ /* 0x000fe6000fffe0f3 */
[----:B--2---:R-:W-:Y:S05]  /*3290*/  IMAD.IADD R205, R205, 0x1, -R37 ;  /* 0x00000001cdcd7824 */ /* 0x004fea00078e0a25 */
[----:B------:R-:W-:Y:S02]  /*32a0*/  IADD3 R208, R205, c[0x0][0x2a8], RZ ;  /* 0x0000aa00cdd07a10 */ /* 0x000fe40007ffe0ff */
[----:B------:R-:W-:Y:S02]  /*32b0*/  IMNMX R205, R2, R205, !PT ;  /* 0x000000cd02cd7217 */ /* 0x000fe40007800200 */
[----:B------:R-:W-:Y:S02]  /*32c0*/  IMNMX R208, R36, R208, PT ;  /* 0x000000d024d07217 */ /* 0x000fe40003800200 */
.L_x_1334:
[----:B------:R-:W-:Y:S04]  /*32d0*/  IADD3 R2, R0, 0x8, RZ ;  /* 0x0000000800027810 */ /* 0x000fe80007ffe0ff */
[C-C-:B------:R-:W-:Y:S02]  /*32e0*/  IADD3 R200, R2.reuse, c[0x0][0x2a4], R243.reuse ;  /* 0x0000a90002c87a10 */ /* 0x140fe40007ffe0f3 */
[----:B------:R-:W-:Y:S02]  /*32f0*/  IADD3 R43, R2, UR27, R243 ;  /* 0x0000001b022b7c10 */ /* 0x000fe4000fffe0f3 */
[----:B------:R-:W-:Y:S01]  /*3300*/  IMNMX R200, R227, R200, PT ;  /* 0x000000c8e3c87217 */ /* 0x000fe20003800200 */
[----:B------:R-:W-:-:S06]  /*3310*/  @!P2 BRA `(.L_x_1338) ;  /* 0x000001800000a947 */ /* 0x000fcc0003800000 */
        /* <DEDUP_REMOVED lines=12> */
.L_x_1340:
[----:B------:R-:W-:Y:S11]  /*33e0*/  ISETP.NE.AND P0, PT, R226, c[0x0][0x2a8], PT ;  /* 0x0000aa00e2007a0c */ /* 0x000ff60003f05270 */
[----:B------:R-:W-:Y:S02]  /*33f0*/  @!UPT UIADD3 URZ, URZ, URZ, URZ ;  /* 0x0000003f3f3ff290 */ /* 0x000fe4000fffe03f */
[----:B------:R-:W-:Y:S05]  /*3400*/  @P0 IMAD.HI.U32 R36, R2, c[0x0][0x2ac], RZ ;  /* 0x0000ab0002240a27 */ /* 0x000fea00078e00ff */
[----:B------:R-:W-:Y:S02]  /*3410*/  @P0 SHF.R.U32.HI R2, RZ, c[0x0][0x2b0], R36 ;  /* 0x0000ac00ff020a19 */ /* 0x000fe40000011624 */
.L_x_1341:
[----:B------:R-:W-:Y:S05]  /*3420*/  BSYNC B0 ;  /* 0x0000000000007941 */ /* 0x000fea0003800000 */
.L_x_1339:
[----:B------:R-:W2:Y:S01]  /*3430*/  LDL R37, [R1+0x10] ;  /* 0x0000100001257983 */ /* 0x000ea20000100800 */
[----:B------:R-:W-:Y:S04]  /*3440*/  IMAD.MOV.U32 R36, RZ, RZ, c[0x0][0x2a8] ;  /* 0x0000aa00ff247624 */ /* 0x000fe800078e00ff */
[----:B------:R-:W-:Y:S04]  /*3450*/  IMAD R2, R2, R36, -UR13 ;  /* 0x8000000d02027e24 */ /* 0x000fe8000f8e0224 */
[----:B--2---:R-:W-:Y:S05]  /*3460*/  IMAD.IADD R2, R2, 0x1, -R37 ;  /* 0x0000000102027824 */ /* 0x004fea00078e0a25 */
[----:B------:R-:W-:Y:S02]  /*3470*/  IADD3 R36, R2, c[0x0][0x2a8], RZ ;  /* 0x0000aa0002247a10 */ /* 0x000fe40007ffe0ff */
[----:B------:R-:W-:Y:S02]  /*3480*/  IMNMX R43, R43, R2, !PT ;  /* 0x000000022b2b7217 */ /* 0x000fe40007800200 */
[----:B------:R-:W-:Y:S02]  /*3490*/  IMNMX R200, R200, R36, PT ;  /* 0x00000024c8c87217 */ /* 0x000fe40003800200 */
.L_x_1338:
[----:B------:R-:W-:Y:S04]  /*34a0*/  IADD3 R2, R0, 0x20, RZ ;  /* 0x0000002000027810 */ /* 0x000fe80007ffe0ff */
[C-C-:B------:R-:W-:Y:S02]  /*34b0*/  IADD3 R42, R2.reuse, c[0x0][0x2a4], R243.reuse ;  /* 0x0000a900022a7a10 */ /* 0x140fe40007ffe0f3 */
[----:B------:R-:W-:Y:S02]  /*34c0*/  IADD3 R41, R2, UR27, R243 ;  /* 0x0000001b02297c10 */ /* 0x000fe4000fffe0f3 */
[----:B------:R-:W-:Y:S01]  /*34d0*/  IMNMX R42, R227, R42, PT ;  /* 0x0000002ae32a7217 */ /* 0x000fe20003800200 */
[----:B------:R-:W-:-:S05]  /*34e0*/  @!P2 BRA `(.L_x_1342) ;  /* 0x000001800000a947 */ /* 0x000fca0003800000 */
        /* <DEDUP_REMOVED lines=12> */
.L_x_1344:
[----:B------:R-:W-:Y:S11]  /*35b0*/  ISETP.NE.AND P0, PT, R226, c[0x0][0x2a8], PT ;  /* 0x0000aa00e2007a0c */ /* 0x000ff60003f05270 */
[----:B------:R-:W-:Y:S02]  /*35c0*/  @!UPT UIADD3 URZ, URZ, URZ, URZ ;  /* 0x0000003f3f3ff290 */ /* 0x000fe4000fffe03f */
[----:B------:R-:W-:Y:S05]  /*35d0*/  @P0 IMAD.HI.U32 R36, R2, c[0x0][0x2ac], RZ ;  /* 0x0000ab0002240a27 */ /* 0x000fea00078e00ff */
[----:B------:R-:W-:Y:S02]  /*35e0*/  @P0 SHF.R.U32.HI R2, RZ, c[0x0][0x2b0], R36 ;  /* 0x0000ac00ff020a19 */ /* 0x000fe40000011624 */
.L_x_1345:
[----:B------:R-:W-:Y:S05]  /*35f0*/  BSYNC B0 ;  /* 0x0000000000007941 */ /* 0x000fea0003800000 */
.L_x_1343:
[----:B------:R-:W2:Y:S01]  /*3600*/  LDL R37, [R1+0x10] ;  /* 0x0000100001257983 */ /* 0x000ea20000100800 */
[----:B------:R-:W-:Y:S04]  /*3610*/  IMAD.MOV.U32 R36, RZ, RZ, c[0x0][0x2a8] ;  /* 0x0000aa00ff247624 */ /* 0x000fe800078e00ff */
[----:B------:R-:W-:Y:S04]  /*3620*/  IMAD R2, R2, R36, -UR13 ;  /* 0x8000000d02027e24 */ /* 0x000fe8000f8e0224 */
[----:B--2---:R-:W-:Y:S05]  /*3630*/  IMAD.IADD R2, R2, 0x1, -R37 ;  /* 0x0000000102027824 */ /* 0x004fea00078e0a25 */
[----:B------:R-:W-:Y:S02]  /*3640*/  IADD3 R36, R2, c[0x0][0x2a8], RZ ;  /* 0x0000aa0002247a10 */ /* 0x000fe40007ffe0ff */
[----:B------:R-:W-:Y:S02]  /*3650*/  IMNMX R41, R41, R2, !PT ;  /* 0x0000000229297217 */ /* 0x000fe40007800200 */
[----:B------:R-:W-:Y:S02]  /*3660*/  IMNMX R42, R42, R36, PT ;  /* 0x000000242a2a7217 */ /* 0x000fe40003800200 */
.L_x_1342:
        /* <DEDUP_REMOVED lines=17> */
.L_x_1348:
[----:B------:R-:W-:Y:S11]  /*3780*/  ISETP.NE.AND P0, PT, R226, c[0x0][0x2a8], PT ;  /* 0x0000aa00e2007a0c */ /* 0x000ff60003f05270 */
[----:B------:R-:W-:Y:S02]  /*3790*/  @!UPT UIADD3 URZ, URZ, URZ, URZ ;  /* 0x0000003f3f3ff290 */ /* 0x000fe4000fffe03f */
[----:B------:R-:W-:Y:S05]  /*37a0*/  @P0 IMAD.HI.U32 R36, R0, c[0x0][0x2ac], RZ ;  /* 0x0000ab0000240a27 */ /* 0x000fea00078e00ff */
[----:B------:R-:W-:Y:S02]  /*37b0*/  @P0 SHF.R.U32.HI R0, RZ, c[0x0][0x2b0], R36 ;  /* 0x0000ac00ff000a19 */ /* 0x000fe40000011624 */
.L_x_1349:
[----:B------:R-:W-:Y:S05]  /*37c0*/  BSYNC B0 ;  /* 0x0000000000007941 */ /* 0x000fea0003800000 */
.L_x_1347:
[----:B------:R-:W2:Y:S01]  /*37d0*/  LDL R37, [R1+0x10] ;  /* 0x0000100001257983 */ /* 0x000ea20000100800 */
[----:B------:R-:W-:Y:S04]  /*37e0*/  IMAD.MOV.U32 R36, RZ, RZ, c[0x0][0x2a8] ;  /* 0x0000aa00ff247624 */ /* 0x000fe800078e00ff */
[----:B------:R-:W-:Y:S04]  /*37f0*/  IMAD R0, R0, R36, -UR13 ;  /* 0x8000000d00007e24 */ /* 0x000fe8000f8e0224 */
[----:B--2---:R-:W-:Y:S05]  /*3800*/  IMAD.IADD R0, R0, 0x1, -R37 ;  /* 0x0000000100007824 */ /* 0x004fea00078e0a25 */
[----:B------:R-:W-:Y:S02]  /*3810*/  IADD3 R36, R0, c[0x0][0x2a8], RZ ;  /* 0x0000aa0000247a10 */ /* 0x000fe40007ffe0ff */
[----:B------:R-:W-:Y:S02]  /*3820*/  IMNMX R2, R2, R0, !PT ;  /* 0x0000000002027217 */ /* 0x000fe40007800200 */
[----:B------:R-:W-:Y:S02]  /*3830*/  IMNMX R40, R40, R36, PT ;  /* 0x0000002428287217 */ /* 0x000fe40003800200 */
.L_x_1346:
[----:B------:R-:W-:Y:S04]  /*3840*/  DEPBAR.LE SB0, 0x1 ;  /* 0x000080400000791a */ /* 0x000fe80000000000 */
[----:B------:R-:W-:Y:S01]  /*3850*/  BAR.SYNC.DEFER_BLOCKING 0x0 ;  /* 0x0000000000007b1d */ /* 0x000fe20000010000 */
[----:B------:R-:W-:Y:S01]  /*3860*/  UIADD3 UR28, UR10, 0x1, URZ ;  /* 0x000000010a1c7890 */ /* 0x000fe2000fffe03f */
[----:B------:R-:W-:Y:S03]  /*3870*/  LEA R0, R204, 0x18080, 0x1 ;  /* 0x00018080cc007811 */ /* 0x000fe600078e08ff */
[----:B------:R-:W-:Y:S06]  /*3880*/  UISETP.GE.AND UP0, UPT, UR28, UR12, UPT ;  /* 0x0000000c1c00728c */ /* 0x000fec000bf06270 */
[----:B------:R-:W-:Y:S01]  /*3890*/  PLOP3.LUT P0, PT, PT, PT, UP0, 0x80, 0x0 ;  /* 0x000000000000781c */ /* 0x000fe20003f0f008 */
[----:B------:R1:W2:Y:S04]  /*38a0*/  LDSM.16.M88.4 R48, [R3+0x18080] ;  /* 0x018080000330783b */ /* 0x0002a80000000200 */
[----:B------:R1:W3:Y:S04]  /*38b0*/  LDSM.16.M88.4 R44, [R3+0x19080] ;  /* 0x01908000032c783b */ /* 0x0002e80000000200 */
[----:B------:R1:W4:Y:S04]  /*38c0*/  LDSM.16.M88.4 R36, [R209+0x8080] ;  /* 0x00808000d124783b */ /* 0x0003280000000200 */
[----:B------:R1:W1:Y:S04]  /*38d0*/  LDSM.16.M88.4 R180, [R209+0xa080] ;  /* 0x00a08000d1b4783b */ /* 0x0002680000000200 */
[----:B------:R1:W1:Y:S04]  /*38e0*/  LDSM.16.M88.4 R184, [R201+0x18080] ;  /* 0x01808000c9b8783b */ /* 0x0002680000000200 */
[----:B------:R1:W1:Y:S04]  /*38f0*/  LDSM.16.M88.4 R192, [R201+0x19080] ;  /* 0x01908000c9c0783b */ /* 0x0002680000000200 */
[----:B------:R1:W1:Y:S04]  /*3900*/  LDSM.16.M88.4 R188, [R210+0x8080] ;  /* 0x00808000d2bc783b */ /* 0x0002680000000200 */
[----:B------:R1:W1:Y:S01]  /*3910*/  LDSM.16.M88.4 R196, [R210+0xa080] ;  /* 0x00a08000d2c4783b */ /* 0x0002620000000200 */
[----:B------:R-:W-:-:S05]  /*3920*/  @P0 BRA `(.L_x_1350) ;  /* 0x0000041000000947 */ /* 0x000fca0003800000 */
[----:B------:R-:W-:Y:S01]  /*3930*/  LOP3.LUT R242, R242, 0xffffffdf, RZ, 0xc0, !PT ;  /* 0xffffffdff2f27812 */ /* 0x000fe200078ec0ff */
[----:B------:R-:W5:Y:S01]  /*3940*/  LDL.64 R232, [R1+0x8] ;  /* 0x0000080001e87983 */ /* 0x000f620000100a00 */
[----:B------:R-:W-:Y:S02]  /*3950*/  USHF.R.S32.HI UR29, URZ, 0x1f, UR28 ;  /* 0x0000001f3f1d7899 */ /* 0x000fe4000801141c */
[----:B------:R-:W-:Y:S01]  /*3960*/  @P4 LOP3.LUT R242, R242, 0x20, RZ, 0xfc, !PT ;  /* 0x00000020f2f24812 */ /* 0x000fe200078efcff */
[----:B----4-:R-:W4:Y:S01]  /*3970*/  LDL.64 R234, [R1+0x38] ;  /* 0x0000380001ea7983 */ /* 0x010f220000100a00 */
[----:B------:R-:W-:Y:S02]  /*3980*/  ULDC.64 UR6, c[0x0][0x178] ;  /* 0x00005e0000067ab9 */ /* 0x000fe40000000a00 */
[C---:B------:R-:W-:Y:S01]  /*3990*/  LOP3.LUT P4, RZ, R242.reuse, 0x1, RZ, 0xc0, !PT ;  /* 0x00000001f2ff7812 */ /* 0x040fe2000788c0ff */
[----:B---3--:R-:W3:Y:S01]  /*39a0*/  LDL R231, [R1+0x40] ;  /* 0x0000400001e77983 */ /* 0x008ee20000100800 */
[----:B------:R-:W-:Y:S01]  /*39b0*/  LOP3.LUT R242, R242, 0xffffffef, RZ, 0xc0, !PT ;  /* 0xffffffeff2f27812 */ /* 0x000fe200078ec0ff */
[----:B------:R-:W-:Y:S02]  /*39c0*/  UIMAD UR29, UR29, UR6, URZ ;  /* 0x000000061d1d72a4 */ /* 0x000fe4000f8e023f */
[----:B--2---:R-:W2:Y:S01]  /*39d0*/  LDL.64 R240, [R1+0x18] ;  /* 0x0000180001f07983 */ /* 0x004ea20000100a00 */
[----:B------:R-:W-:Y:S01]  /*39e0*/  @P1 LOP3.LUT R242, R242, 0x10, RZ, 0xfc, !PT ;  /* 0x00000010f2f21812 */ /* 0x000fe200078efcff */
[----:B------:R-:W-:Y:S02]  /*39f0*/  UIMAD.WIDE.U32 UR30, UR28, UR6, URZ ;  /* 0x000000061c1e72a5 */ /* 0x000fe4000f8e003f */
[----:B------:R-:W2:Y:S01]  /*3a00*/  LDL R238, [R1+0x48] ;  /* 0x0000480001ee7983 */ /* 0x000ea20000100800 */
[----:B------:R-:W-:Y:S02]  /*3a10*/  UIMAD UR29, UR28, UR7, UR29 ;  /* 0x000000071c1d72a4 */ /* 0x000fe4000f8e021d */
[----:B------:R-:W-:Y:S01]  /*3a20*/  USHF.L.U32 UR6, UR30, 0x6, URZ ;  /* 0x000000061e067899 */ /* 0x000fe2000800063f */
[----:B-1----:R-:W1:Y:S01]  /*3a30*/  @!P3 S2R R3, SR_CTAID.Y ;  /* 0x000000000003b919 */ /* 0x002e620000002600 */
[----:B------:R-:W-:Y:S02]  /*3a40*/  UIMAD UR7, UR28, -0x40, UR21 ;  /* 0xffffffc01c0778a4 */ /* 0x000fe4000f8e0215 */
[----:B------:R-:W-:Y:S04]  /*3a50*/  UIADD3 UR29, UR31, UR29, URZ ;  /* 0x0000001d1f1d7290 */ /* 0x000fe8000fffe03f */
[----:B------:R-:W-:Y:S01]  /*3a60*/  USHF.L.U64.HI UR29, UR30, 0x6, UR29 ;  /* 0x000000061e1d7899 */ /* 0x000fe2000801021d */
[----:B-1----:R-:W-:Y:S05]  /*3a70*/  @!P3 SHF.R.S32.HI R204, RZ, 0x1f, R3 ;  /* 0x0000001fffccb819 */ /* 0x002fea0000011403 */
[----:B------:R-:W-:Y:S04]  /*3a80*/  @!P3 IMAD R204, R204, c[0x0][0x270], RZ ;  /* 0x00009c00ccccba24 */ /* 0x000fe800078e02ff */
[C---:B------:R-:W-:Y:S02]  /*3a90*/  @!P3 IMAD R204, R3.reuse, c[0x0][0x274], R204 ;  /* 0x00009d0003ccba24 */ /* 0x040fe400078e02cc */
[----:B-----5:R-:W-:Y:S02]  /*3aa0*/  @!P3 IMAD.MOV.U32 R226, RZ, RZ, R232 ;  /* 0x000000ffffe2b224 */ /* 0x020fe400078e00e8 */
[----:B------:R-:W-:Y:S04]  /*3ab0*/  @!P3 IMAD.MOV.U32 R227, RZ, RZ, R233 ;  /* 0x000000ffffe3b224 */ /* 0x000fe800078e00e9 */
[----:B------:R-:W-:Y:S04]  /*3ac0*/  @!P3 IMAD.WIDE.U32 R226, R3, c[0x0][0x270], R226 ;  /* 0x00009c0003e2ba25 */ /* 0x000fe800078e00e2 */
[----:B------:R-:W-:Y:S02]  /*3ad0*/  IMAD.U32 R3, RZ, RZ, UR10 ;  /* 0x0000000aff037e24 */ /* 0x000fe4000f8e00ff */
[----:B------:R-:W-:Y:S03]  /*3ae0*/  @!P3 IMAD.IADD R204, R227, 0x1, R204 ;  /* 0x00000001e3ccb824 */ /* 0x000fe600078e02cc */
[----:B------:R-:W-:Y:S04]  /*3af0*/  @!P3 LEA R3, R3, 0x40, 0x6 ;  /* 0x000000400303b811 */ /* 0x000fe800078e30ff */
[----:B------:R-:W-:Y:S02]  /*3b00*/  @!P3 SHF.R.S32.HI R230, RZ, 0x1f, R3 ;  /* 0x0000001fffe6b819 */ /* 0x000fe40000011403 */
[----:B------:R-:W-:Y:S04]  /*3b10*/  @!P3 IADD3 R229, P2, P0, R3, UR14, R226 ;  /* 0x0000000e03e5bc10 */ /* 0x000fe8000f85e0e2 */
[----:B------:R-:W-:Y:S02]  /*3b20*/  @!P3 IADD3.X R230, R230, UR19, R204, P2, P0 ;  /* 0x00000013e6e6bc10 */ /* 0x000fe400097e04cc */
[----:B----4-:R-:W-:Y:S04]  /*3b30*/  IADD3 R3, P0, R234, UR6, RZ ;  /* 0x00000006ea037c10 */ /* 0x010fe8000ff1e0ff */
[----:B---3--:R-:W-:Y:S02]  /*3b40*/  IADD3.X R204, R231, UR29, RZ, P0, !PT ;  /* 0x0000001de7cc7c10 */ /* 0x008fe400087fe4ff */
[C---:B------:R-:W-:Y:S04]  /*3b50*/  LEA R226, P0, R3.reuse, c[0x0][0x160], 0x1 ;  /* 0x0000580003e27a11 */ /* 0x040fe800078008ff */
[----:B------:R-:W-:Y:S01]  /*3b60*/  LEA.HI.X R227, R3, c[0x0][0x164], R204, 0x1, P0 ;  /* 0x0000590003e37a11 */ /* 0x000fe200000f0ccc */
[----:B------:R-:W-:Y:S01]  /*3b70*/  IMAD.U32 R3, RZ, RZ, UR26 ;  /* 0x0000001aff037e24 */ /* 0x000fe2000f8e00ff */
[----:B--2---:R-:W-:Y:S03]  /*3b80*/  IADD3 R204, -R240, UR7, RZ ;  /* 0x00000007f0cc7c10 */ /* 0x004fe6000fffe1ff */
[----:B------:R-:W-:Y:S01]  /*3b90*/  IMAD R3, R3, 0x4000, R238 ;  /* 0x0000400003037824 */ /* 0x000fe200078e02ee */
[C---:B------:R-:W-:Y:S02]  /*3ba0*/  ISETP.LT.OR P0, PT, R204.reuse, 0x1, P4 ;  /* 0x00000001cc00780c */ /* 0x040fe40002701670 */
[C---:B------:R-:W-:Y:S02]  /*3bb0*/  ISETP.LT.OR P4, PT, R204.reuse, 0x21, P4 ;  /* 0x00000021cc00780c */ /* 0x040fe40002781670 */
[C---:B------:R-:W-:Y:S09]  /*3bc0*/  ISETP.LT.OR P1, PT, R204.reuse, 0x21, P6 ;  /* 0x00000021cc00780c */ /* 0x040ff20003721670 */
[----:B------:R-:W-:Y:S01]  /*3bd0*/  @!PT LDS RZ, [RZ] ;  /* 0x00000000fffff984 */ /* 0x000fe20000000800 */
[----:B------:R-:W-:Y:S01]  /*3be0*/  @!PT LDS RZ, [RZ] ;  /* 0x00000000fffff984 */ /* 0x000fe20000000800 */
[----:B------:R-:W-:Y:S01]  /*3bf0*/  @!PT LDS RZ, [RZ] ;  /* 0x00000000fffff984 */ /* 0x000fe20000000800 */
[----:B------:R1:W-:Y:S01]  /*3c00*/  LDGSTS.E.BYPASS.LTC128B.128 [R3], [R226.64], !P0 ;  /* 0x00000000e2037fae */ /* 0x0003e2000c101d50 */
[----:B------:R-:W-:Y:S01]  /*3c10*/  ISETP.LT.OR P0, PT, R204, 0x1, P6 ;  /* 0x00000001cc00780c */ /* 0x000fe20003701670 */
[----:B------:R-:W-:Y:S11]  /*3c20*/  IMAD.U32 R204, RZ, RZ, UR23 ;  /* 0x00000017ffcc7e24 */ /* 0x000ff6000f8e00ff */
[----:B------:R-:W-:Y:S01]  /*3c30*/  @!UPT UIADD3 URZ, URZ, URZ, URZ ;  /* 0x0000003f3f3ff290 */ /* 0x000fe2000fffe03f */
[----:B------:R1:W-:Y:S01]  /*3c40*/  LDGSTS.E.BYPASS.LTC128B.128 [R3+0x2000], [R226.64+0x80], !P0 ;  /* 0x02000080e2037fae */ /* 0x0003e2000c101d50 */
[----:B------:R-:W-:Y:S01]  /*3c50*/  IADD3 R204, P2, P0, R234, UR6, R204 ;  /* 0x00000006eacc7c10 */ /* 0x000fe2000f85e0cc */
[----:B-1----:R-:W-:Y:S05]  /*3c60*/  IMAD.U32 R227, RZ, RZ, UR20 ;  /* 0x00000014ffe37e24 */ /* 0x002fea000f8e00ff */
[----:B------:R-:W-:Y:S02]  /*3c70*/  IADD3.X R227, R231, UR29, R227, P2, P0 ;  /* 0x0000001de7e37c10 */ /* 0x000fe400097e04e3 */
[C---:B------:R-:W-:Y:S04]  /*3c80*/  LEA R226, P0, R204.reuse, c[0x0][0x160], 0x1 ;  /* 0x00005800cce27a11 */ /* 0x040fe800078008ff */
[----:B------:R-:W-:Y:S05]  /*3c90*/  LEA.HI.X R227, R204, c[0x0][0x164], R227, 0x1, P0 ;  /* 0x00005900cce37a11 */ /* 0x000fea00000f0ce3 */
[----:B------:R1:W-:Y:S01]  /*3ca0*/  LDGSTS.E.BYPASS.LTC128B.128 [R3+0x1000], [R226.64], !P4 ;  /* 0x01000000e2037fae */ /* 0x0003e2000e101d50 */
[C---:B------:R-:W-:Y:S03]  /*3cb0*/  LOP3.LUT P4, RZ, R242.reuse, 0x20, RZ, 0xc0, !PT ;  /* 0x00000020f2ff7812 */ /* 0x040fe6000788c0ff */
[----:B------:R1:W-:Y:S01]  /*3cc0*/  LDGSTS.E.BYPASS.LTC128B.128 [R3+0x3000], [R226.64+0x80], !P1 ;  /* 0x03000080e2037fae */ /* 0x0003e2000c901d50 */
[----:B------:R-:W-:Y:S01]  /*3cd0*/  LOP3.LUT P1, RZ, R242, 0x10, RZ, 0xc0, !PT ;  /* 0x00000010f2ff7812 */ /* 0x000fe2000782c0ff */
[----:B-1----:R-:W-:Y:S01]  /*3ce0*/  IMAD.U32 R3, RZ, RZ, UR26 ;  /* 0x0000001aff037e24 */ /* 0x002fe2000f8e00ff */
[----:B------:R-:W-:Y:S03]  /*3cf0*/  @!P3 LEA R226, P0, R229, c[0x0][0x258], 0x2 ;  /* 0x00009600e5e2ba11 */ /* 0x000fe600078010ff */
[----:B------:R-:W-:Y:S01]  /*3d00*/  @!P3 IMAD R3, R3, 0x40, R232 ;  /* 0x000000400303b824 */ /* 0x000fe200078e02e8 */
[----:B------:R-:W-:Y:S03]  /*3d10*/  @!P3 LEA.HI.X R227, R229, c[0x0][0x25c], R230, 0x2, P0 ;  /* 0x00009700e5e3ba11 */ /* 0x000fe600000f14e6 */
[----:B------:R-:W-:Y:S05]  /*3d20*/  @!P3 IMAD.SHL.U32 R3, R3, 0x4, RZ ;  /* 0x000000040303b824 */ /* 0x000fea00078e00ff */
[----:B------:R1:W-:Y:S02]  /*3d30*/  @!P3 LDGSTS.E.BYPASS.LTC128B.128 [R3+0x20080], [R226.64] ;  /* 0x20080000e203bfae */ /* 0x0003e4000b901d50 */
.L_x_1350:
[----:B------:R-:W-:Y:S01]  /*3d40*/  PLOP3.LUT P0, PT, PT, PT, UP4, 0x80, 0x0 ;  /* 0x000000000000781c */ /* 0x000fe20003f0f048 */
[----:B------:R-:W0:Y:S01]  /*3d50*/  LDGDEPBAR ;  /* 0x00000000000079af */ /* 0x000e220000000000 */
[----:B------:R-:W-:Y:S02]  /*3d60*/  UIADD3 UR29, UR10, 0x2, URZ ;  /* 0x000000020a1d7890 */ /* 0x000fe4000fffe03f */
[----:B------:R-:W-:Y:S02]  /*3d70*/  ISETP.GT.AND P0, PT, R41, RZ, P0 ;  /* 0x000000ff2900720c */ /* 0x000fe40000704270 */
[----:B------:R-:W-:Y:S02]  /*3d80*/  UISETP.GE.AND UP0, UPT, UR29, UR12, UPT ;  /* 0x0000000c1d00728c */ /* 0x000fe4000bf06270 */
[----:B------:R-:W-:Y:S04]  /*3d90*/  ISETP.LT.OR P0, PT, R42, 0x1, P0 ;  /* 0x000000012a00780c */ /* 0x000fe80000701670 */
[----:B------:R-:W-:Y:S02]  /*3da0*/  FSEL R233, R8, -INF , !P0 ;  /* 0xff80000008e97808 */ /* 0x000fe40004000000 */
[----:B------:R-:W-:Y:S03]  /*3db0*/  PLOP3.LUT P0, PT, PT, PT, UP4, 0x80, 0x0 ;  /* 0x000000000000781c */ /* 0x000fe60003f0f048 */
[--C-:B------:R-:W-:Y:S01]  /*3dc0*/  FFMA.FTZ R248, R233, c[0x0][0x29c], -R223.reuse ;  /* 0x0000a700e9f87a23 */ /* 0x100fe200000108df */
[----:B------:R-:W-:Y:S04]  /*3dd0*/  ISETP.GT.AND P0, PT, R41, 0x1, P0 ;  /* 0x000000012900780c */ /* 0x000fe80000704270 */
[----:B------:R-:W-:Y:S04]  /*3de0*/  ISETP.LT.OR P0, PT, R42, 0x2, P0 ;  /* 0x000000022a00780c */ /* 0x000fe80000701670 */
[----:B------:R-:W-:Y:S02]  /*3df0*/  FSEL R231, R9, -INF , !P0 ;  /* 0xff80000009e77808 */ /* 0x000fe40004000000 */
[----:B------:R-:W-:Y:S03]  /*3e00*/  PLOP3.LUT P0, PT, PT, PT, UP4, 0x80, 0x0 ;  /* 0x000000000000781c */ /* 0x000fe60003f0f048 */
[--C-:B------:R-:W-:Y:S01]  /*3e10*/  FFMA.FTZ R247, R231, c[0x0][0x29c], -R223.reuse ;  /* 0x0000a700e7f77a23 */ /* 0x100fe200000108df */
[----:B------:R-:W-:Y:S04]  /*3e20*/  ISETP.GT.AND P0, PT, R2, RZ, P0 ;  /* 0x000000ff0200720c */ /* 0x000fe80000704270 */
[----:B------:R-:W-:Y:S04]  /*3e30*/  ISETP.LT.OR P0, PT, R40, 0x1, P0 ;  /* 0x000000012800780c */ /* 0x000fe80000701670 */
[----:B------:R-:W-:Y:S02]  /*3e40*/  FSEL R241, R10, -INF , !P0 ;  /* 0xff8000000af17808 */ /* 0x000fe40004000000 */
[----:B------:R-:W-:Y:S03]  /*3e50*/  PLOP3.LUT P0, PT, PT, PT, UP4, 0x80, 0x0 ;  /* 0x000000000000781c */ /* 0x000fe60003f0f048 */
[--C-:B------:R-:W-:Y:S01]  /*3e60*/  FFMA.FTZ R241, R241, c[0x0][0x29c], -R224.reuse ;  /* 0x0000a700f1f17a23 */ /* 0x100fe200000108e0 */
[----:B------:R-:W-:Y:S04]  /*3e70*/  ISETP.GT.AND P0, PT, R2, 0x1, P0 ;  /* 0x000000010200780c */ /* 0x000fe80000704270 */
[----:B------:R-:W-:Y:S04]  /*3e80*/  ISETP.LT.OR P0, PT, R40, 0x2, P0 ;  /* 0x000000022800780c */ /* 0x000fe80000701670 */
[----:B------:R-:W-:Y:S02]  /*3e90*/  FSEL R240, R11, -INF , !P0 ;  /* 0xff8000000bf07808 */ /* 0x000fe40004000000 */
[-C--:B--2-4-:R-:W-:Y:S01]  /*3ea0*/  HMMA.16816.F32.BF16 R8, R48, R36.reuse, RZ ;  /* 0x000000243008723c */ /* 0x094fe200000418ff */
[----:B------:R-:W-:Y:S02]  /*3eb0*/  PLOP3.LUT P0, PT, PT, PT, UP4, 0x80, 0x0 ;  /* 0x000000000000781c */ /* 0x000fe40003f0f048 */
[--C-:B------:R-:W-:Y:S02]  /*3ec0*/  FFMA.FTZ R240, R240, c[0x0][0x29c], -R224.reuse ;  /* 0x0000a700f0f07a23 */ /* 0x100fe400000108e0 */
[C---:B------:R-:W-:Y:S04]  /*3ed0*/  ISETP.GT.AND P0, PT, R41.reuse, 0x20, P0 ;  /* 0x000000202900780c */ /* 0x040fe80000704270 */
        /* <DEDUP_REMOVED lines=17> */
[C---:B---3--:R-:W-:Y:S01]  /*3ff0*/  HMMA.16816.F32.BF16 R12, R44.reuse, R36, RZ ;  /* 0x000000242c0c723c */ /* 0x048fe200000418ff */
[----:B------:R-:W-:Y:S02]  /*4000*/  PLOP3.LUT P0, PT, PT, PT, UP4, 0x80, 0x0 ;  /* 0x000000000000781c */ /* 0x000fe40003f0f048 */
[--C-:B------:R-:W-:Y:S02]  /*4010*/  FFMA.FTZ R238, R238, c[0x0][0x29c], -R224.reuse ;  /* 0x0000a700eeee7a23 */ /* 0x100fe400000108e0 */
[----:B------:R-:W-:Y:S04]  /*4020*/  ISETP.GT.AND P0, PT, R41, 0x40, P0 ;  /* 0x000000402900780c */ /* 0x000fe80000704270 */
[----:B------:R-:W-:Y:S04]  /*4030*/  ISETP.LT.OR P0, PT, R42, 0x41, P0 ;  /* 0x000000412a00780c */ /* 0x000fe80000701670 */
[----:B-1----:R-:W-:Y:S02]  /*4040*/  FSEL R227, R24, -INF , !P0 ;  /* 0xff80000018e37808 */ /* 0x002fe40004000000 */
[----:B------:R-:W-:Y:S03]  /*4050*/  PLOP3.LUT P0, PT, PT, PT, UP4, 0x80, 0x0 ;  /* 0x000000000000781c */ /* 0x000fe60003f0f048 */
[--C-:B------:R-:W-:Y:S01]  /*4060*/  FFMA.FTZ R231, R227, c[0x0][0x29c], -R223.reuse ;  /* 0x0000a700e3e77a23 */ /* 0x100fe200000108df */
[----:B------:R-:W-:Y:S04]  /*4070*/  ISETP.GT.AND P0, PT, R41, 0x41, P0 ;  /* 0x000000412900780c */ /* 0x000fe80000704270 */
[----:B------:R-:W-:Y:S04]  /*4080*/  ISETP.LT.OR P0, PT, R42, 0x42, P0 ;  /* 0x000000422a00780c */ /* 0x000fe80000701670 */
[----:B------:R-:W-:Y:S02]  /*4090*/  FSEL R226, R25, -INF , !P0 ;  /* 0xff80000019e27808 */ /* 0x000fe40004000000 */
[----:B------:R-:W-:Y:S04]  /*40a0*/  PLOP3.LUT P0, PT, PT, PT, UP4, 0x80, 0x0 ;  /* 0x000000000000781c */ /* 0x000fe80003f0f048 */
        /* <DEDUP_REMOVED lines=8> */
[-C--:B------:R-:W-:Y:S01]  /*4130*/  HMMA.16816.F32.BF16 R24, R44, R38.reuse, RZ ;  /* 0x000000262c18723c */ /* 0x080fe200000418ff */
[----:B------:R-:W-:Y:S02]  /*4140*/  PLOP3.LUT P0, PT, PT, PT, UP4, 0x80, 0x0 ;  /* 0x000000000000781c */ /* 0x000fe40003f0f048 */
[--C-:B------:R-:W-:Y:S02]  /*4150*/  FFMA.FTZ R234, R234, c[0x0][0x29c], -R224.reuse ;  /* 0x0000a700eaea7a23 */ /* 0x100fe400000108e0 */
[C---:B------:R-:W-:Y:S04]  /*4160*/  ISETP.GT.AND P0, PT, R41.reuse, 0x60, P0 ;  /* 0x000000602900780c */ /* 0x040fe80000704270 */
[----:B------:R-:W-:Y:S04]  /*4170*/  ISETP.LT.OR P0, PT, R42, 0x61, P0 ;  /* 0x000000612a00780c */ /* 0x000fe80000701670 */
[----:B------:R-:W-:Y:S02]  /*4180*/  FSEL R204, R28, -INF , !P0 ;  /* 0xff8000001ccc7808 */ /* 0x000fe40004000000 */
[----:B------:R-:W-:Y:S04]  /*4190*/  PLOP3.LUT P0, PT, PT, PT, UP4, 0x80, 0x0 ;  /* 0x000000000000781c */ /* 0x000fe80003f0f048 */
        /* <DEDUP_REMOVED lines=12> */
[C---:B------:R-:W-:Y:S01]  /*4260*/  HMMA.16816.F32.BF16 R28, R48.reuse, R38, RZ ;  /* 0x00000026301c723c */ /* 0x040fe200000418ff */
[----:B------:R-:W-:Y:S02]  /*4270*/  PLOP3.LUT P0, PT, PT, PT, UP4, 0x80, 0x0 ;  /* 0x000000000000781c */ /* 0x000fe40003f0f048 */
[----:B------:R-:W-:Y:S02]  /*4280*/  FFMA.FTZ R224, R2, c[0x0][0x29c], -R224 ;  /* 0x0000a70002e07a23 */ /* 0x000fe400000108e0 */
[C---:B------:R-:W-:Y:S03]  /*4290*/  ISETP.GT.AND P0, PT, R43.reuse, RZ, P0 ;  /* 0x000000ff2b00720c */ /* 0x040fe60000704270 */
[-C--:B------:R-:W-:Y:S01]  /*42a0*/  HMMA.16816.F32.BF16 R36, R48, R180.reuse, RZ ;  /* 0x000000b43024723c */ /* 0x080fe200000418ff */
[----:B------:R-:W-:Y:S01]  /*42b0*/  ISETP.LT.OR P0, PT, R200, 0x1, P0 ;  /* 0x00000001c800780c */ /* 0x000fe20000701670 */
[----:B------:R-:W-:Y:S03]  /*42c0*/  MUFU.EX2 R224, R224 ;  /* 0x000000e000e07308 */ /* 0x000fe60000000800 */
[----:B------:R-:W-:Y:S02]  /*42d0*/  FSEL R6, R6, -INF , !P0 ;  /* 0xff80000006067808 */ /* 0x000fe40004000000 */
[----:B------:R-:W-:Y:S04]  /*42e0*/  PLOP3.LUT P0, PT, PT, PT, UP4, 0x80, 0x0 ;  /* 0x000000000000781c */ /* 0x000fe80003f0f048 */
[----:B------:R-:W-:Y:S01]  /*42f0*/  ISETP.GT.AND P0, PT, R43, 0x1, P0 ;  /* 0x000000012b00780c */ /* 0x000fe20000704270 */
[--C-:B------:R-:W-:Y:S02]  /*4300*/  FFMA.FTZ R244, R6, c[0x0][0x29c], -R222.reuse ;  /* 0x0000a70006f47a23 */ /* 0x100fe400000108de */
[--C-:B------:R-:W-:Y:S01]  /*4310*/  FFMA.FTZ R6, R226, c[0x0][0x29c], -R223.reuse ;  /* 0x0000a700e2067a23 */ /* 0x100fe200000108df */
[----:B------:R-:W-:Y:S04]  /*4320*/  ISETP.LT.OR P0, PT, R200, 0x2, P0 ;  /* 0x00000002c800780c */ /* 0x000fe80000701670 */
[----:B------:R-:W-:Y:S02]  /*4330*/  FSEL R7, R7, -INF , !P0 ;  /* 0xff80000007077808 */ /* 0x000fe40004000000 */
[----:B------:R-:W-:Y:S03]  /*4340*/  PLOP3.LUT P0, PT, PT, PT, UP4, 0x80, 0x0 ;  /* 0x000000000000781c */ /* 0x000fe60003f0f048 */
[--C-:B------:R-:W-:Y:S01]  /*4350*/  FFMA.FTZ R245, R7, c[0x0][0x29c], -R222.reuse ;  /* 0x0000a70007f57a23 */ /* 0x100fe200000108de */
[----:B------:R-:W-:Y:S01]  /*4360*/  ISETP.GT.AND P0, PT, R43, 0x20, P0 ;  /* 0x000000202b00780c */ /* 0x000fe20000704270 */
[--C-:B------:R-:W-:Y:S02]  /*4370*/  FFMA.FTZ R7, R204, c[0x0][0x29c], -R223.reuse ;  /* 0x0000a700cc077a23 */ /* 0x100fe400000108df */
[----:B------:R-:W-:Y:S01]  /*4380*/  FFMA.FTZ R223, R3, c[0x0][0x29c], -R223 ;  /* 0x0000a70003df7a23 */ /* 0x000fe200000108df */
[----:B------:R-:W-:Y:S04]  /*4390*/  ISETP.LT.OR P0, PT, R200, 0x21, P0 ;  /* 0x00000021c800780c */ /* 0x000fe80000701670 */
[----:B------:R-:W-:Y:S01]  /*43a0*/  FSEL R18, R18, -INF , !P0 ;  /* 0xff80000012127808 */ /* 0x000fe20004000000 */
[----:B------:R-:W-:Y:S01]  /*43b0*/  MUFU.EX2 R223, R223 ;  /* 0x000000df00df7308 */ /* 0x000fe20000000800 */
[----:B------:R-:W-:Y:S03]  /*43c0*/  PLOP3.LUT P0, PT, PT, PT, UP4, 0x80, 0x0 ;  /* 0x000000000000781c */ /* 0x000fe60003f0f048 */
[--C-:B------:R-:W-:Y:S01]  /*43d0*/  FFMA.FTZ R252, R18, c[0x0][0x29c], -R222.reuse ;  /* 0x0000a70012fc7a23 */ /* 0x100fe200000108de */
[----:B------:R-:W-:Y:S04]  /*43e0*/  ISETP.GT.AND P0, PT, R43, 0x21, P0 ;  /* 0x000000212b00780c */ /* 0x000fe80000704270 */
[C---:B------:R-:W-:Y:S04]  /*43f0*/  ISETP.LT.OR P0, PT, R200.reuse, 0x22, P0 ;  /* 0x00000022c800780c */ /* 0x040fe80000701670 */
[----:B------:R-:W-:Y:S02]  /*4400*/  FSEL R19, R19, -INF , !P0 ;  /* 0xff80000013137808 */ /* 0x000fe40004000000 */
[----:B------:R-:W-:Y:S03]  /*4410*/  PLOP3.LUT P0, PT, PT, PT, UP4, 0x80, 0x0 ;  /* 0x000000000000781c */ /* 0x000fe60003f0f048 */
[--C-:B------:R-:W-:Y:S01]  /*4420*/  FFMA.FTZ R251, R19, c[0x0][0x29c], -R222.reuse ;  /* 0x0000a70013fb7a23 */ /* 0x100fe200000108de */
[C---:B------:R-:W-:Y:S04]  /*4430*/  ISETP.GT.AND P0, PT, R43.reuse, 0x40, P0 ;  /* 0x000000402b00780c */ /* 0x040fe80000704270 */
[----:B------:R-:W-:Y:S04]  /*4440*/  ISETP.LT.OR P0, PT, R200, 0x41, P0 ;  /* 0x00000041c800780c */ /* 0x000fe80000701670 */
[----:B------:R-:W-:Y:S02]  /*4450*/  FSEL R22, R22, -INF , !P0 ;  /* 0xff80000016167808 */ /* 0x000fe40004000000 */
        /* <DEDUP_REMOVED lines=12> */
[----:B------:R-:W-:Y:S02]  /*4520*/  ISETP.GT.AND P0, PT, R43, 0x61, P0 ;  /* 0x000000612b00780c */ /* 0x000fe40000704270 */
[C---:B------:R-:W-:Y:S02]  /*4530*/  HMMA.16816.F32.BF16 R40, R44.reuse, R180, RZ ;  /* 0x000000b42c28723c */ /* 0x040fe400000418ff */
[----:B------:R-:W-:Y:S04]  /*4540*/  ISETP.LT.OR P0, PT, R200, 0x62, P0 ;  /* 0x00000062c800780c */ /* 0x000fe80000701670 */
[----:B------:R-:W-:Y:S02]  /*4550*/  FSEL R35, R35, -INF , !P0 ;  /* 0xff80000023237808 */ /* 0x000fe40004000000 */
[-C--:B------:R-:W-:Y:S01]  /*4560*/  HMMA.16816.F32.BF16 R44, R44, R182.reuse, RZ ;  /* 0x000000b62c2c723c */ /* 0x080fe200000418ff */
[----:B------:R-:W-:Y:S03]  /*4570*/  PLOP3.LUT P0, PT, PT, PT, UP4, 0x80, 0x0 ;  /* 0x000000000000781c */ /* 0x000fe60003f0f048 */
[----:B------:R-:W-:Y:S01]  /*4580*/  FFMA.FTZ R222, R35, c[0x0][0x29c], -R222 ;  /* 0x0000a70023de7a23 */ /* 0x000fe200000108de */
[----:B------:R-:W-:Y:S03]  /*4590*/  ISETP.GT.AND P0, PT, R205, 0x1, P0 ;  /* 0x00000001cd00780c */ /* 0x000fe60000704270 */
[----:B------:R-:W-:Y:S01]  /*45a0*/  HMMA.16816.F32.BF16 R48, R48, R182, RZ ;  /* 0x000000b63030723c */ /* 0x000fe200000418ff */
[----:B------:R-:W-:Y:S01]  /*45b0*/  LDSM.16.M88.4 R180, [R202+0x1b080] ;  /* 0x01b08000cab4783b */ /* 0x000fe20000000200 */
[C---:B------:R-:W-:Y:S01]  /*45c0*/  ISETP.LT.OR P0, PT, R208.reuse, 0x2, P0 ;  /* 0x00000002d000780c */ /* 0x040fe20000701670 */
[----:B------:R-:W-:Y:S03]  /*45d0*/  MUFU.EX2 R222, R222 ;  /* 0x000000de00de7308 */ /* 0x000fe60000000800 */
[----:B------:R-:W-:Y:S02]  /*45e0*/  FSEL R3, R5, -INF , !P0 ;  /* 0xff80000005037808 */ /* 0x000fe40004000000 */
[-C--:B------:R-:W-:Y:S01]  /*45f0*/  HMMA.16816.F32.BF16 R8, R184, R188.reuse, R8 ;  /* 0x000000bcb808723c */ /* 0x080fe20000041808 */
[----:B------:R-:W-:Y:S04]  /*4600*/  PLOP3.LUT P0, PT, PT, PT, UP4, 0x80, 0x0 ;  /* 0x000000000000781c */ /* 0x000fe80003f0f048 */
[C---:B------:R-:W-:Y:S03]  /*4610*/  ISETP.GT.AND P0, PT, R205.reuse, RZ, P0 ;  /* 0x000000ffcd00720c */ /* 0x040fe60000704270 */
[C---:B------:R-:W-:Y:S04]  /*4620*/  HMMA.16816.F32.BF16 R12, R192.reuse, R188, R12 ;  /* 0x000000bcc00c723c */ /* 0x040fe8000004180c */
[----:B------:R-:W-:Y:S04]  /*4630*/  ISETP.LT.OR P0, PT, R208, 0x1, P0 ;  /* 0x00000001d000780c */ /* 0x000fe80000701670 */
[-C--:B------:R-:W-:Y:S04]  /*4640*/  HMMA.16816.F32.BF16 R24, R192, R190.reuse, R24 ;  /* 0x000000bec018723c */ /* 0x080fe80000041818 */
[----:B------:R-:W-:Y:S02]  /*4650*/  FSEL R200, R4, -INF , !P0 ;  /* 0xff80000004c87808 */ /* 0x000fe40004000000 */
[----:B------:R-:W-:Y:S02]  /*4660*/  PLOP3.LUT P0, PT, PT, PT, UP4, 0x80, 0x0 ;  /* 0x000000000000781c */ /* 0x000fe40003f0f048 */
[C---:B------:R-:W-:Y:S04]  /*4670*/  HMMA.16816.F32.BF16 R28, R184.reuse, R190, R28 ;  /* 0x000000beb81c723c */ /* 0x040fe8000004181c */
[C---:B------:R-:W-:Y:S03]  /*4680*/  ISETP.GT.AND P0, PT, R205.reuse, 0x20, P0 ;  /* 0x00000020cd00780c */ /* 0x040fe60000704270 */
[----:B------:R-:W-:Y:S01]  /*4690*/  IMAD.MOV.U32 R190, RZ, RZ, R34 ;  /* 0x000000ffffbe7224 */ /* 0x000fe200078e0022 */
[-C--:B------:R-:W-:Y:S03]  /*46a0*/  HMMA.16816.F32.BF16 R36, R184, R196.reuse, R36 ;  /* 0x000000c4b824723c */ /* 0x080fe60000041824 */
[----:B------:R-:W-:Y:S04]  /*46b0*/  ISETP.LT.OR P0, PT, R208, 0x21, P0 ;  /* 0x00000021d000780c */ /* 0x000fe80000701670 */
[----:B------:R-:W-:Y:S01]  /*46c0*/  FSEL R204, R16, -INF , !P0 ;  /* 0xff80000010cc7808 */ /* 0x000fe20004000000 */
[C---:B------:R-:W-:Y:S01]  /*46d0*/  HMMA.16816.F32.BF16 R40, R192.reuse, R196, R40 ;  /* 0x000000c4c028723c */ /* 0x040fe20000041828 */
[----:B------:R-:W-:Y:S01]  /*46e0*/  PLOP3.LUT P0, PT, PT, PT, UP4, 0x80, 0x0 ;  /* 0x000000000000781c */ /* 0x000fe20003f0f048 */
[----:B------:R-:W-:Y:S03]  /*46f0*/  MUFU.EX2 R196, R233 ;  /* 0x000000e900c47308 */ /* 0x000fe60000000800 */
[----:B------:R-:W-:Y:S03]  /*4700*/  ISETP.GT.AND P0, PT, R205, 0x21, P0 ;  /* 0x00000021cd00780c */ /* 0x000fe60000704270 */
[-C--:B------:R-:W-:Y:S03]  /*4710*/  HMMA.16816.F32.BF16 R44, R192, R198.reuse, R44 ;  /* 0x000000c6c02c723c */ /* 0x080fe6000004182c */
[C---:B------:R-:W-:Y:S01]  /*4720*/  ISETP.LT.OR P0, PT, R208.reuse, 0x22, P0 ;  /* 0x00000022d000780c */ /* 0x040fe20000701670 */
[----:B------:R-:W-:Y:S03]  /*4730*/  MUFU.EX2 R193, R247 ;  /* 0x000000f700c17308 */ /* 0x000fe60000000800 */
[----:B------:R-:W-:Y:S01]  /*4740*/  FSEL R226, R17, -INF , !P0 ;  /* 0xff80000011e27808 */ /* 0x000fe20004000000 */
[----:B------:R-:W-:Y:S01]  /*4750*/  HMMA.16816.F32.BF16 R48, R184, R198, R48 ;  /* 0x000000c6b830723c */ /* 0x000fe20000041830 */
[----:B------:R-:W-:Y:S01]  /*4760*/  PLOP3.LUT P0, PT, PT, PT, UP4, 0x80, 0x0 ;  /* 0x000000000000781c */ /* 0x000fe20003f0f048 */
[----:B------:R-:W-:Y:S02]  /*4770*/  LDSM.16.M88.4 R16, [R212+0x8080] ;  /* 0x00808000d410783b */ /* 0x000fe40000000200 */
[----:B------:R-:W-:Y:S01]  /*4780*/  IMAD.MOV.U32 R194, RZ, RZ, R6 ;  /* 0x000000ffffc27224 */ /* 0x000fe200078e0006 */
[C---:B------:R-:W-:Y:S01]  /*4790*/  ISETP.GT.AND P0, PT, R205.reuse, 0x40, P0 ;  /* 0x00000040cd00780c */ /* 0x040fe20000704270 */
[----:B------:R-:W-:Y:S03]  /*47a0*/  MUFU.EX2 R186, R244 ;  /* 0x000000f400ba7308 */ /* 0x000fe60000000800 */
[----:B------:R-:W-:Y:S04]  /*47b0*/  ISETP.LT.OR P0, PT, R208, 0x41, P0 ;  /* 0x00000041d000780c */ /* 0x000fe80000701670 */
[----:B------:R-:W-:Y:S02]  /*47c0*/  FSEL R227, R20, -INF , !P0 ;  /* 0xff80000014e37808 */ /* 0x000fe40004000000 */
[----:B------:R-:W-:Y:S01]  /*47d0*/  PLOP3.LUT P0, PT, PT, PT, UP4, 0x80, 0x0 ;  /* 0x000000000000781c */ /* 0x000fe20003f0f048 */
[----:B------:R-:W-:Y:S03]  /*47e0*/  MUFU.EX2 R185, R190 ;  /* 0x000000be00b97308 */ /* 0x000fe60000000800 */
[----:B------:R-:W-:Y:S04]  /*47f0*/  ISETP.GT.AND P0, PT, R205, 0x41, P0 ;  /* 0x00000041cd00780c */ /* 0x000fe80000704270 */
[C---:B------:R-:W-:Y:S03]  /*4800*/  ISETP.LT.OR P0, PT, R208.reuse, 0x42, P0 ;  /* 0x00000042d000780c */ /* 0x040fe60000701670 */
[----:B------:R-:W-:Y:S01]  /*4810*/  MUFU.EX2 R190, R248 ;  /* 0x000000f800be7308 */ /* 0x000fe20000000800 */
[----:B------:R-:W-:Y:S02]  /*4820*/  FSEL R229, R21, -INF , !P0 ;  /* 0xff80000015e57808 */ /* 0x000fe40004000000 */
[----:B------:R-:W-:Y:S01]  /*4830*/  PLOP3.LUT P0, PT, PT, PT, UP4, 0x80, 0x0 ;  /* 0x000000000000781c */ /* 0x000fe20003f0f048 */
[----:B------:R-:W-:Y:S03]  /*4840*/  LDSM.16.M88.4 R20, [R202+0x19080] ;  /* 0x01908000ca14783b */ /* 0x000fe60000000200 */
[C---:B------:R-:W-:Y:S03]  /*4850*/  ISETP.GT.AND P0, PT, R205.reuse, 0x60, P0 ;  /* 0x00000060cd00780c */ /* 0x040fe60000704270 */
[----:B------:R-:W-:Y:S01]  /*4860*/  MUFU.EX2 R195, R246 ;  /* 0x000000f600c37308 */ /* 0x000fe20000000800 */
[----:B------:R-:W-:Y:S04]  /*4870*/  ISETP.LT.OR P0, PT, R208, 0x61, P0 ;  /* 0x00000061d000780c */ /* 0x000fe80000701670 */
[----:B------:R-:W-:Y:S02]  /*4880*/  FSEL R230, R32, -INF , !P0 ;  /* 0xff80000020e67808 */ /* 0x000fe40004000000 */
[----:B------:R-:W-:Y:S03]  /*4890*/  PLOP3.LUT P0, PT, PT, PT, UP4, 0x80, 0x0 ;  /* 0x000000000000781c */ /* 0x000fe60003f0f048 */
[----:B------:R-:W-:Y:S01]  /*48a0*/  MUFU.EX2 R184, R249 ;  /* 0x000000f900b87308 */ /* 0x000fe20000000800 */
[----:B------:R-:W-:Y:S04]  /*48b0*/  ISETP.GT.AND P0, PT, R205, 0x61, P0 ;  /* 0x00000061cd00780c */ /* 0x000fe80000704270 */
[----:B------:R-:W-:Y:S01]  /*48c0*/  ISETP.LT.OR P0, PT, R208, 0x62, P0 ;  /* 0x00000062d000780c */ /* 0x000fe20000701670 */
[----:B------:R-:W-:Y:S02]  /*48d0*/  IMAD.MOV.U32 R208, RZ, RZ, R7 ;  /* 0x000000ffffd07224 */ /* 0x000fe400078e0007 */
[----:B------:R-:W1:Y:S01]  /*48e0*/  LDSM.16.M88.4 R4, [R202+0x18080] ;  /* 0x01808000ca04783b */ /* 0x000e620000000200 */
[----:B------:R-:W-:Y:S01]  /*48f0*/  FSEL R205, R33, -INF , !P0 ;  /* 0xff80000021cd7808 */ /* 0x000fe20004000000 */
[----:B------:R-:W-:Y:S01]  /*4900*/  MUFU.EX2 R199, R231 ;  /* 0x000000e700c77308 */ /* 0x000fe20000000800 */
[----:B------:R-:W-:Y:S05]  /*4910*/  PLOP3.LUT P0, PT, PT, PT, UP0, 0x80, 0x0 ;  /* 0x000000000000781c */ /* 0x000fea0003f0f008 */
[----:B------:R-:W2:Y:S04]  /*4920*/  LDSM.16.M88.4 R32, [R212+0xa080] ;  /* 0x00a08000d420783b */ /* 0x000ea80000000200 */
[----:B------:R-:W-:Y:S10]  /*4930*/  MUFU.EX2 R194, R194 ;  /* 0x000000c200c27308 */ /* 0x000ff40000000800 */
[----:B------:R3:W-:Y:S01]  /*4940*/  MUFU.EX2 R187, R208 ;  /* 0x000000d000bb7308 */ /* 0x0007e20000000800 */
[-C--:B-1----:R-:W-:Y:S05]  /*4950*/  HMMA.16816.F32.BF16 R8, R4, R16.reuse, R8 ;  /* 0x000000100408723c */ /* 0x082fea0000041808 */
[----:B---3--:R-:W-:Y:S03]  /*4960*/  SEL R208, R221, 0xffffffe0, !P1 ;  /* 0xffffffe0ddd07807 */ /* 0x008fe60004800000 */
[C---:B------:R-:W-:Y:S08]  /*4970*/  HMMA.16816.F32.BF16 R12, R20.reuse, R16, R12 ;  /* 0x00000010140c723c */ /* 0x040ff0000004180c */
[-C--:B------:R-:W-:Y:S08]  /*4980*/  HMMA.16816.F32.BF16 R24, R20, R18.reuse, R24 ;  /* 0x000000121418723c */ /* 0x080ff00000041818 */
[C---:B------:R-:W-:Y:S01]  /*4990*/  HMMA.16816.F32.BF16 R28, R4.reuse, R18, R28 ;  /* 0x00000012041c723c */ /* 0x040fe2000004181c */
[----:B------:R-:W-:Y:S07]  /*49a0*/  LDSM.16.M88.4 R16, [R211+0x8080] ;  /* 0x00808000d310783b */ /* 0x000fee0000000200 */
[-C--:B--2---:R-:W-:Y:S08]  /*49b0*/  HMMA.16816.F32.BF16 R36, R4, R32.reuse, R36 ;  /* 0x000000200424723c */ /* 0x084ff00000041824 */
[C---:B------:R-:W-:Y:S08]  /*49c0*/  HMMA.16816.F32.BF16 R40, R20.reuse, R32, R40 ;  /* 0x000000201428723c */ /* 0x040ff00000041828 */
[-C--:B------:R-:W-:Y:S01]  /*49d0*/  HMMA.16816.F32.BF16 R44, R20, R34.reuse, R44 ;  /* 0x00000022142c723c */ /* 0x080fe2000004182c */
[----:B------:R-:W-:Y:S07]  /*49e0*/  LDSM.16.M88.4 R20, [R203+0x19080] ;  /* 0x01908000cb14783b */ /* 0x000fee0000000200 */
[----:B------:R-:W-:Y:S01]  /*49f0*/  HMMA.16816.F32.BF16 R48, R4, R34, R48 ;  /* 0x000000220430723c */ /* 0x000fe20000041830 */
[----:B------:R-:W1:Y:S08]  /*4a00*/  LDSM.16.M88.4 R4, [R203+0x18080] ;  /* 0x01808000cb04783b */ /* 0x000e700000000200 */
[----:B------:R-:W2:Y:S01]  /*4a10*/  LDSM.16.M88.4 R32, [R211+0xa080] ;  /* 0x00a08000d320783b */ /* 0x000ea20000000200 */
        /* <DEDUP_REMOVED lines=10> */
[----:B------:R1:W2:Y:S08]  /*4ac0*/  LDSM.16.M88.4 R4, [R0+0x2000] ;  /* 0x002000000004783b */ /* 0x0002b00000000200 */
[----:B------:R-:W3:Y:S03]  /*4ad0*/  LDSM.16.M88.4 R32, [R209+0xe080] ;  /* 0x00e08000d120783b */ /* 0x000ee60000000200 */
[--C-:B-1----:R-:W-:Y:S05]  /*4ae0*/  FFMA.FTZ R0, R3, c[0x0][0x29c], -R225.reuse ;  /* 0x0000a70003007a23 */ /* 0x102fea00000108e1 */
[----:B------:R-:W-:Y:S01]  /*4af0*/  LDS R3, [R228.X4+0x20280] ;  /* 0x02028000e4037984 */ /* 0x000fe20000004800 */
[----:B------:R1:W-:Y:S01]  /*4b00*/  MUFU.EX2 R2, R0 ;  /* 0x0000000000027308 */ /* 0x0003e20000000800 */
[-C--:B--2---:R-:W-:Y:S08]  /*4b10*/  HMMA.16816.F32.BF16 R8, R4, R16.reuse, R8 ;  /* 0x000000100408723c */ /* 0x084ff00000041808 */
[C---:B------:R-:W-:Y:S04]  /*4b20*/  HMMA.16816.F32.BF16 R12, R20.reuse, R16, R12 ;  /* 0x00000010140c723c */ /* 0x040fe8000004180c */
[--C-:B-1----:R-:W-:Y:S04]  /*4b30*/  FFMA.FTZ R0, R200, c[0x0][0x29c], -R225.reuse ;  /* 0x0000a700c8007a23 */ /* 0x102fe800000108e1 */
[-C--:B------:R-:W-:Y:S01]  /*4b40*/  HMMA.16816.F32.BF16 R24, R20, R18.reuse, R24 ;  /* 0x000000121418723c */ /* 0x080fe20000041818 */
[----:B------:R1:W2:Y:S07]  /*4b50*/  MUFU.EX2 R192, R0 ;  /* 0x0000000000c07308 */ /* 0x0002ae0000000800 */
[C---:B------:R-:W-:Y:S01]  /*4b60*/  HMMA.16816.F32.BF16 R28, R4.reuse, R18, R28 ;  /* 0x00000012041c723c */ /* 0x040fe2000004181c */
[----:B------:R-:W-:Y:S07]  /*4b70*/  LDSM.16.M88.4 R16, [R210+0xc080] ;  /* 0x00c08000d210783b */ /* 0x000fee0000000200 */
[-C--:B---3--:R-:W-:Y:S08]  /*4b80*/  HMMA.16816.F32.BF16 R36, R4, R32.reuse, R36 ;  /* 0x000000200424723c */ /* 0x088ff00000041824 */
[C---:B------:R-:W-:Y:S04]  /*4b90*/  HMMA.16816.F32.BF16 R40, R20.reuse, R32, R40 ;  /* 0x000000201428723c */ /* 0x040fe80000041828 */
[--C-:B-1----:R-:W-:Y:S04]  /*4ba0*/  FFMA.FTZ R0, R204, c[0x0][0x29c], -R225.reuse ;  /* 0x0000a700cc007a23 */ /* 0x102fe800000108e1 */
[-C--:B------:R-:W-:Y:S01]  /*4bb0*/  HMMA.16816.F32.BF16 R44, R20, R34.reuse, R44 ;  /* 0x00000022142c723c */ /* 0x080fe2000004182c */
[----:B------:R-:W-:Y:S01]  /*4bc0*/  LDSM.16.M88.4 R20, [R201+0x1b080] ;  /* 0x01b08000c914783b */ /* 0x000fe20000000200 */
[----:B------:R1:W-:Y:S06]  /*4bd0*/  MUFU.EX2 R198, R0 ;  /* 0x0000000000c67308 */ /* 0x0003ec0000000800 */
[----:B------:R-:W-:Y:S01]  /*4be0*/  HMMA.16816.F32.BF16 R48, R4, R34, R48 ;  /* 0x000000220430723c */ /* 0x000fe20000041830 */
[----:B------:R-:W3:Y:S08]  /*4bf0*/  LDSM.16.M88.4 R4, [R201+0x1a080] ;  /* 0x01a08000c904783b */ /* 0x000ef00000000200 */
[----:B------:R-:W4:Y:S03]  /*4c00*/  LDSM.16.M88.4 R32, [R210+0xe080] ;  /* 0x00e08000d220783b */ /* 0x000f260000000200 */
[--C-:B-1----:R-:W-:Y:S04]  /*4c10*/  FFMA.FTZ R0, R226, c[0x0][0x29c], -R225.reuse ;  /* 0x0000a700e2007a23 */ /* 0x102fe800000108e1 */
[----:B------:R1:W-:Y:S01]  /*4c20*/  MUFU.EX2 R197, R0 ;  /* 0x0000000000c57308 */ /* 0x0003e20000000800 */
[-C--:B---3--:R-:W-:Y:S03]  /*4c30*/  HMMA.16816.F32.BF16 R8, R4, R16.reuse, R8 ;  /* 0x000000100408723c */ /* 0x088fe60000041808 */
[--C-:B-1----:R-:W-:Y:S05]  /*4c40*/  FFMA.FTZ R0, R227, c[0x0][0x29c], -R225.reuse ;  /* 0x0000a700e3007a23 */ /* 0x102fea00000108e1 */
[C---:B------:R-:W-:Y:S01]  /*4c50*/  HMMA.16816.F32.BF16 R12, R20.reuse, R16, R12 ;  /* 0x00000010140c723c */ /* 0x040fe2000004180c */
[----:B------:R1:W-:Y:S07]  /*4c60*/  MUFU.EX2 R191, R0 ;  /* 0x0000000000bf7308 */ /* 0x0003ee0000000800 */
[-C--:B------:R-:W-:Y:S08]  /*4c70*/  HMMA.16816.F32.BF16 R24, R20, R18.reuse, R24 ;  /* 0x000000121418723c */ /* 0x080ff00000041818 */
[C---:B------:R-:W-:Y:S01]  /*4c80*/  HMMA.16816.F32.BF16 R28, R4.reuse, R18, R28 ;  /* 0x00000012041c723c */ /* 0x040fe2000004181c */
[----:B------:R-:W-:Y:S07]  /*4c90*/  LDSM.16.M88.4 R16, [R202+0x1a080] ;  /* 0x01a08000ca10783b */ /* 0x000fee0000000200 */
[-C--:B----4-:R-:W-:Y:S04]  /*4ca0*/  HMMA.16816.F32.BF16 R36, R4, R32.reuse, R36 ;  /* 0x000000200424723c */ /* 0x090fe80000041824 */
[--C-:B-1----:R-:W-:Y:S04]  /*4cb0*/  FFMA.FTZ R0, R229, c[0x0][0x29c], -R225.reuse ;  /* 0x0000a700e5007a23 */ /* 0x102fe800000108e1 */
[C---:B------:R-:W-:Y:S01]  /*4cc0*/  HMMA.16816.F32.BF16 R40, R20.reuse, R32, R40 ;  /* 0x000000201428723c */ /* 0x040fe20000041828 */
[----:B------:R1:W3:Y:S07]  /*4cd0*/  MUFU.EX2 R188, R0 ;  /* 0x0000000000bc7308 */ /* 0x0002ee0000000800 */
[-C--:B------:R-:W-:Y:S01]  /*4ce0*/  HMMA.16816.F32.BF16 R44, R20, R34.reuse, R44 ;  /* 0x00000022142c723c */ /* 0x080fe2000004182c */
[----:B------:R-:W4:Y:S07]  /*4cf0*/  LDSM.16.M88.4 R20, [R212+0xc080] ;  /* 0x00c08000d414783b */ /* 0x000f2e0000000200 */
[----:B------:R-:W-:Y:S01]  /*4d00*/  HMMA.16816.F32.BF16 R48, R4, R34, R48 ;  /* 0x000000220430723c */ /* 0x000fe20000041830 */
[----:B------:R-:W5:Y:S08]  /*4d10*/  LDSM.16.M88.4 R4, [R212+0xe080] ;  /* 0x00e08000d404783b */ /* 0x000f700000000200 */
[----:B------:R-:W-:Y:S03]  /*4d20*/  LDSM.16.M88.4 R32, [R211+0xc080] ;  /* 0x00c08000d320783b */ /* 0x000fe60000000200 */
[--C-:B-1----:R-:W-:Y:S02]  /*4d30*/  FFMA.FTZ R0, R230, c[0x0][0x29c], -R225.reuse ;  /* 0x0000a700e6007a23 */ /* 0x102fe400000108e1 */
[----:B------:R-:W-:Y:S02]  /*4d40*/  FFMA.FTZ R225, R205, c[0x0][0x29c], -R225 ;  /* 0x0000a700cde17a23 */ /* 0x000fe400000108e1 */
[----:B------:R1:W-:Y:S10]  /*4d50*/  MUFU.EX2 R189, R0 ;  /* 0x0000000000bd7308 */ /* 0x0003f40000000800 */
[----:B------:R-:W-:Y:S01]  /*4d60*/  MUFU.EX2 R225, R225 ;  /* 0x000000e100e17308 */ /* 0x000fe20000000800 */
[-C--:B----4-:R-:W-:Y:S01]  /*4d70*/  HMMA.16816.F32.BF16 R8, R16, R20.reuse, R8 ;  /* 0x000000141008723c */ /* 0x090fe20000041808 */
[----:B-1----:R-:W-:Y:S07]  /*4d80*/  LDS R0, [R228.X4+0x202a0] ;  /* 0x0202a000e4007984 */ /* 0x002fee0000004800 */
[C---:B------:R-:W-:Y:S08]  /*4d90*/  HMMA.16816.F32.BF16 R12, R180.reuse, R20, R12 ;  /* 0x00000014b40c723c */ /* 0x040ff0000004180c */
[-C--:B------:R-:W-:Y:S08]  /*4da0*/  HMMA.16816.F32.BF16 R24, R180, R22.reuse, R24 ;  /* 0x00000016b418723c */ /* 0x080ff00000041818 */
[C---:B------:R-:W-:Y:S01]  /*4db0*/  HMMA.16816.F32.BF16 R28, R16.reuse, R22, R28 ;  /* 0x00000016101c723c */ /* 0x040fe2000004181c */
[----:B------:R-:W1:Y:S07]  /*4dc0*/  LDSM.16.M88.4 R20, [R203+0x1a080] ;  /* 0x01a08000cb14783b */ /* 0x000e6e0000000200 */
[-C--:B-----5:R-:W-:Y:S08]  /*4dd0*/  HMMA.16816.F32.BF16 R36, R16, R4.reuse, R36 ;  /* 0x000000041024723c */ /* 0x0a0ff00000041824 */
[C---:B------:R-:W-:Y:S08]  /*4de0*/  HMMA.16816.F32.BF16 R40, R180.reuse, R4, R40 ;  /* 0x00000004b428723c */ /* 0x040ff00000041828 */
[-C--:B------:R-:W-:Y:S01]  /*4df0*/  HMMA.16816.F32.BF16 R44, R180, R6.reuse, R44 ;  /* 0x00000006b42c723c */ /* 0x080fe2000004182c */
[----:B------:R-:W4:Y:S07]  /*4e00*/  LDSM.16.M88.4 R180, [R203+0x1b080] ;  /* 0x01b08000cbb4783b */ /* 0x000f2e0000000200 */
[----:B------:R-:W-:Y:S01]  /*4e10*/  HMMA.16816.F32.BF16 R48, R16, R6, R48 ;  /* 0x000000061030723c */ /* 0x000fe20000041830 */
[----:B------:R-:W5:Y:S01]  /*4e20*/  LDSM.16.M88.4 R4, [R211+0xe080] ;  /* 0x00e08000d304783b */ /* 0x000f620000000200 */
[----:B------:R-:W2:Y:S06]  /*4e30*/  MUFU.EX2 R16, R245 ;  /* 0x000000f500107308 */ /* 0x000eac0000000800 */
[-C--:B-1----:R-:W-:Y:S04]  /*4e40*/  HMMA.16816.F32.BF16 R8, R20, R32.reuse, R8 ;  /* 0x000000201408723c */ /* 0x082fe80000041808 */
[----:B------:R-:W-:Y:S10]  /*4e50*/  MUFU.EX2 R17, R252 ;  /* 0x000000fc00117308 */ /* 0x000ff40000000800 */
[----:B------:R-:W1:Y:S10]  /*4e60*/  MUFU.EX2 R19, R251 ;  /* 0x000000fb00137308 */ /* 0x000e740000000800 */
[----:B------:R-:W-:Y:S01]  /*4e70*/  MUFU.EX2 R18, R250 ;  /* 0x000000fa00127308 */ /* 0x000fe20000000800 */
[C---:B----4-:R-:W-:Y:S04]  /*4e80*/  HMMA.16816.F32.BF16 R12, R180.reuse, R32, R12 ;  /* 0x00000020b40c723c */ /* 0x050fe8000004180c */
[--C-:B------:R-:W-:Y:S02]  /*4e90*/  FADD.FTZ R10, R10, -R0.reuse ;  /* 0x800000000a0a7221 */ /* 0x100fe40000010000 */
[--C-:B------:R-:W-:Y:S01]  /*4ea0*/  FADD.FTZ R11, R11, -R0.reuse ;  /* 0x800000000b0b7221 */ /* 0x100fe20000010000 */
[----:B--2---:R-:W-:Y:S01]  /*4eb0*/  F2FP.BF16.PACK_AB R33, R2, R192 ;  /* 0x000000c00221723e */ /* 0x004fe200000010ff */
[-C--:B------:R-:W-:Y:S04]  /*4ec0*/  HMMA.16816.F32.BF16 R24, R180, R34.reuse, R24 ;  /* 0x00000022b418723c */ /* 0x080fe80000041818 */
[----:B---3--:R-:W-:Y:S01]  /*4ed0*/  F2FP.BF16.PACK_AB R32, R188, R191 ;  /* 0x000000bfbc20723e */ /* 0x008fe200000010ff */
[----:B------:R-:W-:Y:S02]  /*4ee0*/  FMUL.FTZ R10, R186, R10 ;  /* 0x0000000aba0a7220 */ /* 0x000fe40000410000 */
[--C-:B------:R-:W-:Y:S01]  /*4ef0*/  FADD.FTZ R9, R9, -R3.reuse ;  /* 0x8000000309097221 */ /* 0x100fe20000010000 */
[C---:B------:R-:W-:Y:S04]  /*4f00*/  HMMA.16816.F32.BF16 R28, R20.reuse, R34, R28 ;  /* 0x00000022141c723c */ /* 0x040fe8000004181c */
[----:B------:R-:W-:Y:S02]  /*4f10*/  FMUL.FTZ R9, R2, R9 ;  /* 0x0000000902097220 */ /* 0x000fe40000410000 */
[----:B------:R-:W2:Y:S01]  /*4f20*/  LDS R2, [R228.X4+0x20300] ;  /* 0x02030000e4027984 */ /* 0x000ea20000004800 */
[--C-:B------:R-:W-:Y:S01]  /*4f30*/  FADD.FTZ R8, R8, -R3.reuse ;  /* 0x8000000308087221 */ /* 0x100fe20000010000 */
[-C--:B-----5:R-:W-:Y:S04]  /*4f40*/  HMMA.16816.F32.BF16 R36, R20, R4.reuse, R36 ;  /* 0x000000041424723c */ /* 0x0a0fe80000041824 */
[----:B------:R-:W-:Y:S02]  /*4f50*/  FMUL.FTZ R8, R192, R8 ;  /* 0x00000008c0087220 */ /* 0x000fe40000410000 */
[----:B------:R-:W-:Y:S02]  /*4f60*/  FMUL.FTZ R11, R16, R11 ;  /* 0x0000000b100b7220 */ /* 0x000fe40000410000 */
[C---:B------:R-:W-:Y:S04]  /*4f70*/  HMMA.16816.F32.BF16 R40, R180.reuse, R4, R40 ;  /* 0x00000004b428723c */ /* 0x040fe80000041828 */
[----:B------:R-:W-:Y:S02]  /*4f80*/  F2FP.BF16.PACK_AB R34, R9, R8 ;  /* 0x000000080922723e */ /* 0x000fe400000010ff */
[----:B------:R-:W-:Y:S02]  /*4f90*/  F2FP.BF16.PACK_AB R9, R193, R190 ;  /* 0x000000bec109723e */ /* 0x000fe400000010ff */
[-C--:B------:R-:W-:Y:S01]  /*4fa0*/  HMMA.16816.F32.BF16 R44, R180, R6.reuse, R44 ;  /* 0x00000006b42c723c */ /* 0x080fe2000004182c */
[----:B------:R-:W-:Y:S03]  /*4fb0*/  MUFU.EX2 R182, R241 ;  /* 0x000000f100b67308 */ /* 0x000fe60000000800 */
[--C-:B------:R-:W-:Y:S01]  /*4fc0*/  FADD.FTZ R30, R30, -R0.reuse ;  /* 0x800000001e1e7221 */ /* 0x100fe20000010000 */
[----:B------:R-:W-:Y:S01]  /*4fd0*/  F2FP.BF16.PACK_AB R5, R223, R187 ;  /* 0x000000bbdf05723e */ /* 0x000fe200000010ff */
[--C-:B------:R-:W-:Y:S02]  /*4fe0*/  FADD.FTZ R31, R31, -R0.reuse ;  /* 0x800000001f1f7221 */ /* 0x100fe40000010000 */
[----:B------:R-:W-:Y:S03]  /*4ff0*/  HMMA.16816.F32.BF16 R48, R20, R6, R48 ;  /* 0x000000061430723c */ /* 0x000fe60000041830 */
[----:B------:R-:W-:Y:S01]  /*5000*/  MUFU.EX2 R181, R240 ;  /* 0x000000f000b57308 */ /* 0x000fe20000000800 */
[--C-:B------:R-:W-:Y:S02]  /*5010*/  FADD.FTZ R38, R38, -R0.reuse ;  /* 0x8000000026267221 */ /* 0x100fe40000010000 */
[--C-:B------:R-:W-:Y:S01]  /*5020*/  FADD.FTZ R39, R39, -R0.reuse ;  /* 0x8000000027277221 */ /* 0x100fe20000010000 */
[----:B-1----:R-:W-:Y:S01]  /*5030*/  F2FP.BF16.PACK_AB R20, R19, R17 ;  /* 0x000000111314723e */ /* 0x002fe200000010ff */
[--C-:B------:R-:W-:Y:S01]  /*5040*/  FADD.FTZ R28, R28, -R3.reuse ;  /* 0x800000031c1c7221 */ /* 0x100fe20000010000 */
[----:B------:R-:W-:Y:S03]  /*5050*/  F2FP.BF16.PACK_AB R7, R196, R195 ;  /* 0x000000c3c407723e */ /* 0x000fe600000010ff */
[--C-:B------:R-:W-:Y:S01]  /*5060*/  FADD.FTZ R29, R29, -R3.reuse ;  /* 0x800000031d1d7221 */ /* 0x100fe20000010000 */
[----:B------:R-:W-:Y:S01]  /*5070*/  MUFU.EX2 R180, R239 ;  /* 0x000000ef00b47308 */ /* 0x000fe20000000800 */
[--C-:B------:R-:W-:Y:S01]  /*5080*/  FADD.FTZ R36, R36, -R3.reuse ;  /* 0x8000000324247221 */ /* 0x100fe20000010000 */
[----:B------:R-:W-:Y:S01]  /*5090*/  F2FP.BF16.PACK_AB R22, R225, R189 ;  /* 0x000000bde116723e */ /* 0x000fe200000010ff */
[--C-:B------:R-:W-:Y:S02]  /*50a0*/  FADD.FTZ R37, R37, -R3.reuse ;  /* 0x8000000325257221 */ /* 0x100fe40000010000 */
[----:B------:R-:W-:Y:S02]  /*50b0*/  FMUL.FTZ R4, R191, R36 ;  /* 0x00000024bf047220 */ /* 0x000fe40000410000 */
[----:B------:R-:W-:Y:S02]  /*50c0*/  FMUL.FTZ R36, R188, R37 ;  /* 0x00000025bc247220 */ /* 0x000fe40000410000 */
[C---:B------:R-:W-:Y:S01]  /*50d0*/  FMUL.FTZ R35, R197.reuse, R29 ;  /* 0x0000001dc5237220 */ /* 0x040fe20000410000 */
[----:B------:R-:W1:Y:S01]  /*50e0*/  MUFU.EX2 R37, R238 ;  /* 0x000000ee00257308 */ /* 0x000e620000000800 */
[--C-:B------:R-:W-:Y:S01]  /*50f0*/  FADD.FTZ R50, R50, -R0.reuse ;  /* 0x8000000032327221 */ /* 0x100fe20000010000 */
[----:B------:R-:W-:Y:S01]  /*5100*/  F2FP.BF16.PACK_AB R29, R197, R198 ;  /* 0x000000c6c51d723e */ /* 0x000fe200000010ff */
[----:B------:R-:W-:Y:S01]  /*5110*/  FADD.FTZ R51, R51, -R0 ;  /* 0x8000000033337221 */ /* 0x000fe20000010000 */
[----:B------:R-:W-:Y:S01]  /*5120*/  F2FP.BF16.PACK_AB R36, R36, R4 ;  /* 0x000000042424723e */ /* 0x000fe200000010ff */
[--C-:B------:R-:W-:Y:S01]  /*5130*/  FADD.FTZ R49, R49, -R3.reuse ;  /* 0x8000000331317221 */ /* 0x100fe20000010000 */
[----:B------:R-:W3:Y:S01]  /*5140*/  LDS R0, [R228.X4+0x20320] ;  /* 0x02032000e4007984 */ /* 0x000ee20000004800 */
[----:B------:R-:W-:Y:S01]  /*5150*/  FADD.FTZ R48, R48, -R3 ;  /* 0x8000000330307221 */ /* 0x000fe20000010000 */
[----:B------:R-:W-:Y:S01]  /*5160*/  F2FP.BF16.PACK_AB R3, R16, R186 ;  /* 0x000000ba1003723e */ /* 0x000fe200000010ff */
[----:B------:R-:W-:Y:S01]  /*5170*/  FMUL.FTZ R30, R17, R30 ;  /* 0x0000001e111e7220 */ /* 0x000fe20000410000 */
[----:B------:R-:W-:Y:S01]  /*5180*/  STS [R237+0x20480], R33 ;  /* 0x02048021ed007388 */ /* 0x000fe20000000800 */
[----:B------:R-:W-:Y:S01]  /*5190*/  FMUL.FTZ R19, R19, R31 ;  /* 0x0000001f13137220 */ /* 0x000fe20000410000 */
[----:B------:R-:W-:Y:S01]  /*51a0*/  F2FP.BF16.PACK_AB R16, R222, R185 ;  /* 0x000000b9de10723e */ /* 0x000fe200000010ff */
[--C-:B--2---:R-:W-:Y:S01]  /*51b0*/  FADD.FTZ R25, R25, -R2.reuse ;  /* 0x8000000219197221 */ /* 0x104fe20000010000 */
[----:B------:R2:W-:Y:S01]  /*51c0*/  STS [R237+0x20880], R3 ;  /* 0x02088003ed007388 */ /* 0x0005e20000000800 */
[--C-:B------:R-:W-:Y:S01]  /*51d0*/  FADD.FTZ R41, R41, -R2.reuse ;  /* 0x8000000229297221 */ /* 0x100fe20000010000 */
[----:B------:R-:W-:Y:S01]  /*51e0*/  F2FP.BF16.PACK_AB R19, R19, R30 ;  /* 0x0000001e1313723e */ /* 0x000fe200000010ff */
[--C-:B------:R-:W-:Y:S01]  /*51f0*/  FADD.FTZ R45, R45, -R2.reuse ;  /* 0x800000022d2d7221 */ /* 0x100fe20000010000 */
[----:B------:R-:W-:Y:S01]  /*5200*/  STS [R236], R29 ;  /* 0x0000001dec007388 */ /* 0x000fe20000000800 */
[--C-:B------:R-:W-:Y:S01]  /*5210*/  FADD.FTZ R12, R12, -R2.reuse ;  /* 0x800000020c0c7221 */ /* 0x100fe20000010000 */
[----:B------:R-:W-:Y:S01]  /*5220*/  MUFU.EX2 R31, R235 ;  /* 0x000000eb001f7308 */ /* 0x000fe20000000800 */
[--C-:B------:R-:W-:Y:S01]  /*5230*/  FADD.FTZ R13, R13, -R2.reuse ;  /* 0x800000020d0d7221 */ /* 0x100fe20000010000 */
[----:B------:R-:W-:Y:S01]  /*5240*/  STS [R236+0x400], R20 ;  /* 0x00040014ec007388 */ /* 0x000fe20000000800 */
[--C-:B------:R-:W-:Y:S01]  /*5250*/  FADD.FTZ R24, R24, -R2.reuse ;  /* 0x8000000218187221 */ /* 0x100fe20000010000 */
[----:B------:R-:W-:Y:S01]  /*5260*/  F2FP.BF16.PACK_AB R4, R194, R199 ;  /* 0x000000c7c204723e */ /* 0x000fe200000010ff */
[--C-:B------:R-:W-:Y:S01]  /*5270*/  FADD.FTZ R40, R40, -R2.reuse ;  /* 0x8000000228287221 */ /* 0x100fe20000010000 */
[----:B------:R-:W-:Y:S01]  /*5280*/  STS [R237+0x21480], R9 ;  /* 0x02148009ed007388 */ /* 0x000fe20000000800 */
[----:B------:R-:W-:Y:S01]  /*5290*/  FADD.FTZ R44, R44, -R2 ;  /* 0x800000022c2c7221 */ /* 0x000fe20000010000 */
[----:B-1----:R-:W-:Y:S01]  /*52a0*/  F2FP.BF16.PACK_AB R2, R37, R180 ;  /* 0x000000b42502723e */ /* 0x002fe200000010ff */
[----:B------:R-:W-:Y:S01]  /*52b0*/  FMUL.FTZ R38, R18, R38 ;  /* 0x0000002612267220 */ /* 0x000fe20000410000 */
[----:B------:R-:W1:Y:S01]  /*52c0*/  MUFU.EX2 R30, R234 ;  /* 0x000000ea001e7308 */ /* 0x000e620000000800 */
[----:B------:R-:W-:Y:S01]  /*52d0*/  F2FP.BF16.PACK_AB R18, R184, R18 ;  /* 0x00000012b812723e */ /* 0x000fe200000010ff */
[----:B------:R-:W-:Y:S01]  /*52e0*/  FMUL.FTZ R6, R193, R13 ;  /* 0x0000000dc1067220 */ /* 0x000fe20000410000 */
[----:B------:R-:W-:Y:S01]  /*52f0*/  F2FP.BF16.PACK_AB R17, R11, R10 ;  /* 0x0000000a0b11723e */ /* 0x000fe200000010ff */
[----:B------:R-:W-:Y:S02]  /*5300*/  FMUL.FTZ R28, R198, R28 ;  /* 0x0000001cc61c7220 */ /* 0x000fe40000410000 */
[----:B------:R-:W-:Y:S02]  /*5310*/  FMUL.FTZ R12, R190, R12 ;  /* 0x0000000cbe0c7220 */ /* 0x000fe40000410000 */
[----:B------:R-:W-:Y:S01]  /*5320*/  FMUL.FTZ R24, R195, R24 ;  /* 0x00000018c3187220 */ /* 0x000fe20000410000 */
[----:B--2---:R-:W-:Y:S01]  /*5330*/  F2FP.BF16.PACK_AB R3, R181, R182 ;  /* 0x000000b6b503723e */ /* 0x004fe200000010ff */
[----:B------:R-:W2:Y:S01]  /*5340*/  MUFU.EX2 R13, R232 ;  /* 0x000000e8000d7308 */ /* 0x000ea20000000800 */
[----:B------:R-:W-:Y:S01]  /*5350*/  F2FP.BF16.PACK_AB R35, R35, R28 ;  /* 0x0000001c2323723e */ /* 0x000fe200000010ff */
[----:B------:R-:W-:Y:S01]  /*5360*/  FMUL.FTZ R8, R196, R25 ;  /* 0x00000019c4087220 */ /* 0x000fe20000410000 */
[----:B------:R-:W-:Y:S01]  /*5370*/  F2FP.BF16.PACK_AB R6, R6, R12 ;  /* 0x0000000c0606723e */ /* 0x000fe200000010ff */
[----:B------:R4:W-:Y:S01]  /*5380*/  STS [R237+0x21880], R3 ;  /* 0x02188003ed007388 */ /* 0x0009e20000000800 */
[----:B------:R-:W-:Y:S02]  /*5390*/  FMUL.FTZ R21, R184, R39 ;  /* 0x00000027b8157220 */ /* 0x000fe40000410000 */
[--C-:B---3--:R-:W-:Y:S01]  /*53a0*/  FADD.FTZ R14, R14, -R0.reuse ;  /* 0x800000000e0e7221 */ /* 0x108fe20000010000 */
[----:B------:R1:W-:Y:S01]  /*53b0*/  STS [R236+0x1400], R2 ;  /* 0x00140002ec007388 */ /* 0x0003e20000000800 */
[--C-:B------:R-:W-:Y:S01]  /*53c0*/  FADD.FTZ R15, R15, -R0.reuse ;  /* 0x800000000f0f7221 */ /* 0x100fe20000010000 */
[----:B------:R-:W-:Y:S01]  /*53d0*/  F2FP.BF16.PACK_AB R8, R8, R24 ;  /* 0x000000180808723e */ /* 0x000fe200000010ff */
[----:B------:R-:W-:Y:S01]  /*53e0*/  FMUL.FTZ R14, R182, R14 ;  /* 0x0000000eb60e7220 */ /* 0x000fe20000410000 */
[----:B------:R-:W-:Y:S01]  /*53f0*/  STS [R236+0x1000], R7 ;  /* 0x00100007ec007388 */ /* 0x000fe20000000800 */
[----:B------:R-:W-:Y:S01]  /*5400*/  FMUL.FTZ R15, R181, R15 ;  /* 0x0000000fb50f7220 */ /* 0x000fe20000410000 */
[----:B------:R-:W-:Y:S01]  /*5410*/  F2FP.BF16.PACK_AB R21, R21, R38 ;  /* 0x000000261515723e */ /* 0x000fe200000010ff */
[--C-:B------:R-:W-:Y:S01]  /*5420*/  FADD.FTZ R27, R27, -R0.reuse ;  /* 0x800000001b1b7221 */ /* 0x100fe20000010000 */
[----:B------:R-:W-:Y:S01]  /*5430*/  STS [R237+0x22480], R32 ;  /* 0x02248020ed007388 */ /* 0x000fe20000000800 */
[--C-:B------:R-:W-:Y:S02]  /*5440*/  FADD.FTZ R26, R26, -R0.reuse ;  /* 0x800000001a1a7221 */ /* 0x100fe40000010000 */
[----:B------:R-:W-:Y:S01]  /*5450*/  FMUL.FTZ R48, R189, R48 ;  /* 0x00000030bd307220 */ /* 0x000fe20000410000 */
[----:B------:R-:W-:Y:S01]  /*5460*/  STS [R237+0x22880], R18 ;  /* 0x02288012ed007388 */ /* 0x000fe20000000800 */
[----:B------:R-:W-:Y:S02]  /*5470*/  FMUL.FTZ R26, R180, R26 ;  /* 0x0000001ab41a7220 */ /* 0x000fe40000410000 */
[----:B------:R-:W-:Y:S01]  /*5480*/  FMUL.FTZ R28, R225, R49 ;  /* 0x00000031e11c7220 */ /* 0x000fe20000410000 */
[----:B------:R-:W-:Y:S01]  /*5490*/  STS [R236+0x2000], R22 ;  /* 0x00200016ec007388 */ /* 0x000fe20000000800 */
[----:B------:R-:W-:Y:S02]  /*54a0*/  FMUL.FTZ R50, R185, R50 ;  /* 0x00000032b9327220 */ /* 0x000fe40000410000 */
[----:B------:R-:W-:Y:S01]  /*54b0*/  FMUL.FTZ R23, R222, R51 ;  /* 0x00000033de177220 */ /* 0x000fe20000410000 */
[----:B------:R-:W-:Y:S01]  /*54c0*/  STS [R236+0x2400], R16 ;  /* 0x00240010ec007388 */ /* 0x000fe20000000800 */
[----:B----4-:R-:W-:Y:S01]  /*54d0*/  FMUL.FTZ R3, R37, R27 ;  /* 0x0000001b25037220 */ /* 0x010fe20000410000 */
[----:B------:R-:W-:Y:S01]  /*54e0*/  F2FP.BF16.PACK_AB R28, R28, R48 ;  /* 0x000000301c1c723e */ /* 0x000fe200000010ff */
[--C-:B------:R-:W-:Y:S01]  /*54f0*/  FADD.FTZ R43, R43, -R0.reuse ;  /* 0x800000002b2b7221 */ /* 0x100fe20000010000 */
[----:B------:R3:W-:Y:S01]  /*5500*/  STS [R237+0x23480], R4 ;  /* 0x02348004ed007388 */ /* 0x0007e20000000800 */
[----:B-1----:R-:W-:Y:S01]  /*5510*/  F2FP.BF16.PACK_AB R2, R30, R31 ;  /* 0x0000001f1e02723e */ /* 0x002fe200000010ff */
[--C-:B------:R-:W-:Y:S01]  /*5520*/  FADD.FTZ R42, R42, -R0.reuse ;  /* 0x800000002a2a7221 */ /* 0x100fe20000010000 */
[----:B------:R-:W-:Y:S01]  /*5530*/  F2FP.BF16.PACK_AB R3, R3, R26 ;  /* 0x0000001a0303723e */ /* 0x000fe200000010ff */
[----:B------:R-:W-:Y:S01]  /*5540*/  FMUL.FTZ R40, R199, R40 ;  /* 0x00000028c7287220 */ /* 0x000fe20000410000 */
[----:B------:R-:W-:Y:S01]  /*5550*/  F2FP.BF16.PACK_AB R23, R23, R50 ;  /* 0x000000321717723e */ /* 0x000fe200000010ff */
[----:B------:R1:W-:Y:S01]  /*5560*/  STS [R237+0x23880], R2 ;  /* 0x02388002ed007388 */ /* 0x0003e20000000800 */
[----:B------:R-:W-:Y:S02]  /*5570*/  FMUL.FTZ R10, R194, R41 ;  /* 0x00000029c20a7220 */ /* 0x000fe40000410000 */
[----:B------:R-:W-:Y:S01]  /*5580*/  FMUL.FTZ R42, R31, R42 ;  /* 0x0000002a1f2a7220 */ /* 0x000fe20000410000 */
[----:B------:R-:W-:Y:S01]  /*5590*/  STS [R236+0x3000], R5 ;  /* 0x00300005ec007388 */ /* 0x000fe20000000800 */
[--C-:B------:R-:W-:Y:S01]  /*55a0*/  FADD.FTZ R46, R46, -R0.reuse ;  /* 0x800000002e2e7221 */ /* 0x100fe20000010000 */
[----:B------:R-:W-:Y:S01]  /*55b0*/  F2FP.BF16.PACK_AB R10, R10, R40 ;  /* 0x000000280a0a723e */ /* 0x000fe200000010ff */
[----:B------:R-:W-:Y:S02]  /*55c0*/  FADD.FTZ R47, R47, -R0 ;  /* 0x800000002f2f7221 */ /* 0x000fe40000010000 */
[----:B------:R-:W-:Y:S02]  /*55d0*/  FMUL.FTZ R44, R187, R44 ;  /* 0x0000002cbb2c7220 */ /* 0x000fe40000410000 */
[----:B------:R-:W-:Y:S02]  /*55e0*/  FMUL.FTZ R11, R223, R45 ;  /* 0x0000002ddf0b7220 */ /* 0x000fe40000410000 */
[----:B--2---:R-:W-:Y:S02]  /*55f0*/  FMUL.FTZ R46, R13, R46 ;  /* 0x0000002e0d2e7220 */ /* 0x004fe40000410000 */
[----:B------:R-:W-:Y:S01]  /*5600*/  FMUL.FTZ R47, R224, R47 ;  /* 0x0000002fe02f7220 */ /* 0x000fe20000410000 */
[----:B------:R-:W-:Y:S01]  /*5610*/  F2FP.BF16.PACK_AB R11, R11, R44 ;  /* 0x0000002c0b0b723e */ /* 0x000fe200000010ff */
[----:B------:R-:W-:Y:S02]  /*5620*/  IMAD.U32 R0, RZ, RZ, UR4 ;  /* 0x00000004ff007e24 */ /* 0x000fe4000f8e00ff */
[----:B---3--:R-:W-:Y:S02]  /*5630*/  FMUL.FTZ R4, R30, R43 ;  /* 0x0000002b1e047220 */ /* 0x008fe40000410000 */
[----:B------:R-:W-:Y:S03]  /*5640*/  IMAD R0, R0, 0x2000, R216 ;  /* 0x0000200000007824 */ /* 0x000fe600078e02d8 */
[----:B------:R-:W-:Y:S02]  /*5650*/  F2FP.BF16.PACK_AB R4, R4, R42 ;  /* 0x0000002a0404723e */ /* 0x000fe400000010ff */
[----:B-1----:R-:W-:Y:S05]  /*5660*/  F2FP.BF16.PACK_AB R2, R224, R13 ;  /* 0x0000000de002723e */ /* 0x002fea00000010ff */
[----:B------:R1:W-:Y:S04]  /*5670*/  STS [R236+0x3400], R2 ;  /* 0x00340002ec007388 */ /* 0x0003e80000000800 */
[----:B------:R-:W-:Y:S01]  /*5680*/  BAR.SYNC.DEFER_BLOCKING 0x0 ;  /* 0x0000000000007b1d */ /* 0x000fe20000010000 */
[----:B-1----:R-:W-:Y:S07]  /*5690*/  F2FP.BF16.PACK_AB R2, R15, R14 ;  /* 0x0000000e0f02723e */ /* 0x002fee00000010ff */
        /* <DEDUP_REMOVED lines=12> */
[----:B-1----:R-:W-:Y:S03]  /*5760*/  F2FP.BF16.PACK_AB R2, R47, R46 ;  /* 0x0000002e2f02723e */ /* 0x002fe600000010ff */
[----:B------:R-:W-:Y:S01]  /*5770*/  STS [R237+0x27480], R10 ;  /* 0x0274800aed007388 */ /* 0x000fe20000000800 */
[----:B--2---:R-:W-:Y:S02]  /*5780*/  IMAD.SHL.U32 R3, R0, 0x2, RZ ;  /* 0x0000000200037824 */ /* 0x004fe400078e00ff */
[----:B------:R-:W-:Y:S01]  /*5790*/  IMAD.SHL.U32 R0, R216, 0x2, RZ ;  /* 0x00000002d8007824 */ /* 0x000fe200078e00ff */
[----:B------:R-:W-:Y:S04]  /*57a0*/  STS [R237+0x27880], R4 ;  /* 0x02788004ed007388 */ /* 0x000fe80000000800 */
[----:B------:R-:W-:Y:S04]  /*57b0*/  STS [R236+0x7000], R11 ;  /* 0x0070000bec007388 */ /* 0x000fe80000000800 */
[----:B------:R1:W-:Y:S04]  /*57c0*/  STS [R236+0x7400], R2 ;  /* 0x00740002ec007388 */ /* 0x0003e80000000800 */
[----:B------:R-:W-:Y:S08]  /*57d0*/  LDSM.16.MT88.4 R4, [R207+0x20480] ;  /* 0x02048000cf04783b */ /* 0x000ff00000004200 */
[----:B------:R-:W2:Y:S08]  /*57e0*/  LDSM.16.MT88.4 R8, [R3+0x18080] ;  /* 0x018080000308783b */ /* 0x000eb00000004200 */
[----:B------:R-:W3:Y:S01]  /*57f0*/  LDSM.16.MT88.4 R12, [R206+0x20480] ;  /* 0x02048000ce0c783b */ /* 0x000ee20000004200 */
[----:B-1----:R-:W-:Y:S07]  /*5800*/  IMAD.SHL.U32 R2, R213, 0x2, RZ ;  /* 0x00000002d5027824 */ /* 0x002fee00078e00ff */
[----:B------:R-:W1:Y:S01]  /*5810*/  LDSM.16.MT88.4 R16, [R207+0x22480] ;  /* 0x02248000cf10783b */ /* 0x000e620000004200 */
[----:B------:R-:W-:Y:S07]  /*5820*/  IMAD.IADD R204, R2, 0x1, R208 ;  /* 0x0000000102cc7824 */ /* 0x000fee00078e02d0 */
[----:B------:R-:W4:Y:S08]  /*5830*/  LDSM.16.MT88.4 R20, [R206+0x22480] ;  /* 0x02248000ce14783b */ /* 0x000f300000004200 */
[----:B------:R-:W5:Y:S01]  /*5840*/  LDSM.16.MT88.4 R24, [R3+0x1a080] ;  /* 0x01a080000318783b */ /* 0x000f620000004200 */
[-C--:B--2---:R-:W-:Y:S07]  /*5850*/  HMMA.16816.F32.BF16 R52, R4, R8.reuse, R52 ;  /* 0x000000080434723c */ /* 0x084fee0000041834 */
[----:B------:R-:W-:Y:S01]  /*5860*/  LDSM.16.MT88.4 R28, [R207+0x20c80] ;  /* 0x020c8000cf1c783b */ /* 0x000fe20000004200 */
[-C--:B---3--:R-:W-:Y:S07]  /*5870*/  HMMA.16816.F32.BF16 R56, R12, R8.reuse, R56 ;  /* 0x000000080c38723c */ /* 0x088fee0000041838 */
[----:B------:R-:W2:Y:S01]  /*5880*/  LDSM.16.MT88.4 R32, [R3+0x18880] ;  /* 0x018880000320783b */ /* 0x000ea20000004200 */
[-C--:B-1----:R-:W-:Y:S07]  /*5890*/  HMMA.16816.F32.BF16 R60, R16, R8.reuse, R60 ;  /* 0x00000008103c723c */ /* 0x082fee000004183c */
[----:B------:R-:W1:Y:S01]  /*58a0*/  LDSM.16.MT88.4 R36, [R206+0x20c80] ;  /* 0x020c8000ce24783b */ /* 0x000e620000004200 */
        /* <DEDUP_REMOVED lines=25> */
[-C--:B--2---:R-:W-:Y:S01]  /*5a40*/  HMMA.16816.F32.BF16 R52, R28, R32.reuse, R52 ;  /* 0x000000201c34723c */ /* 0x084fe20000041834 */
[----:B------:R-:W2:Y:S07]  /*5a50*/  LDSM.16.MT88.4 R24, [R3+0x1b080] ;  /* 0x01b080000318783b */ /* 0x000eae0000004200 */
[-C--:B-1----:R-:W-:Y:S08]  /*5a60*/  HMMA.16816.F32.BF16 R56, R36, R32.reuse, R56 ;  /* 0x000000202438723c */ /* 0x082ff00000041838 */
[-C--:B---3--:R-:W-:Y:S08]  /*5a70*/  HMMA.16816.F32.BF16 R60, R40, R32.reuse, R60 ;  /* 0x00000020283c723c */ /* 0x088ff0000004183c */
[C---:B----4-:R-:W-:Y:S08]  /*5a80*/  HMMA.16816.F32.BF16 R64, R44.reuse, R32, R64 ;  /* 0x000000202c40723c */ /* 0x050ff00000041840 */
        /* <DEDUP_REMOVED lines=22> */
[-C--:B--2---:R-:W-:Y:S01]  /*5bf0*/  HMMA.16816.F32.BF16 R84, R4, R24.reuse, R84 ;  /* 0x000000180454723c */ /* 0x084fe20000041854 */
        /* <DEDUP_REMOVED lines=9> */
[-C--:B-1----:R-:W-:Y:S01]  /*5c90*/  HMMA.16816.F32.BF16 R52, R32, R180.reuse, R52 ;  /* 0x000000b42034723c */ /* 0x082fe20000041834 */
[----:B------:R2:W1:Y:S07]  /*5ca0*/  LDSM.16.M88.4 R28, [R2+0x25480] ;  /* 0x02548000021c783b */ /* 0x00046e0000000200 */
        /* <DEDUP_REMOVED lines=23> */
[----:B------:R-:W-:Y:S02]  /*5e20*/  USHF.L.U32 UR31, UR29, 0x6, URZ ;  /* 0x000000061d1f7899 */ /* 0x000fe4000800063f */
[----:B------:R-:W-:Y:S01]  /*5e30*/  USHF.R.S32.HI UR30, URZ, 0x1f, UR29 ;  /* 0x0000001f3f1e7899 */ /* 0x000fe2000801141d */
[----:B------:R-:W3:Y:S01]  /*5e40*/  LDL.64 R246, [R1+0x30] ;  /* 0x0000300001f67983 */ /* 0x000ee20000100a00 */
[----:B------:R-:W-:Y:S02]  /*5e50*/  USHF.R.S32.HI UR6, URZ, 0x1f, UR31 ;  /* 0x0000001f3f067899 */ /* 0x000fe4000801141f */
[----:B------:R-:W-:Y:S01]  /*5e60*/  IMAD.U32 R11, RZ, RZ, UR31 ;  /* 0x0000001fff0b7e24 */ /* 0x000fe2000f8e00ff */
[----:B------:R-:W4:Y:S03]  /*5e70*/  LDL.64 R230, [R1+0x28] ;  /* 0x0000280001e67983 */ /* 0x000f260000100a00 */
[----:B------:R-:W-:Y:S01]  /*5e80*/  IMAD.U32 R12, RZ, RZ, UR6 ;  /* 0x00000006ff0c7e24 */ /* 0x000fe2000f8e00ff */
[----:B------:R-:W5:Y:S01]  /*5e90*/  LDL.64 R244, [R1+0x18] ;  /* 0x0000180001f47983 */ /* 0x000f620000100a00 */
[----:B------:R-:W-:Y:S02]  /*5ea0*/  ULDC.64 UR6, c[0x0][0x208] ;  /* 0x0000820000067ab9 */ /* 0x000fe40000000a00 */
[----:B------:R-:W-:Y:S01]  /*5eb0*/  UIMAD UR30, UR30, UR6, URZ ;  /* 0x000000061e1e72a4 */ /* 0x000fe2000f8e023f */
[----:B------:R-:W3:Y:S01]  /*5ec0*/  LDL R13, [R1+0x44] ;  /* 0x00004400010d7983 */ /* 0x000ee20000100800 */
[----:B------:R-:W-:Y:S02]  /*5ed0*/  UIMAD.WIDE.U32 UR32, UR29, UR6, URZ ;  /* 0x000000061d2072a5 */ /* 0x000fe4000f8e003f */
[----:B------:R-:W-:Y:S01]  /*5ee0*/  UIMAD UR30, UR29, UR7, UR30 ;  /* 0x000000071d1e72a4 */ /* 0x000fe2000f8e021e */
[----:B------:R-:W1:Y:S01]  /*5ef0*/  S2R R7, SR_CTAID.Y ;  /* 0x0000000000077919 */ /* 0x000e620000002600 */
[----:B------:R-:W-:Y:S02]  /*5f00*/  USHF.L.U32 UR6, UR32, 0x6, URZ ;  /* 0x0000000620067899 */ /* 0x000fe4000800063f */
[----:B------:R-:W-:Y:S04]  /*5f10*/  UIADD3 UR30, UR33, UR30, URZ ;  /* 0x0000001e211e7290 */ /* 0x000fe8000fffe03f */
[----:B------:R-:W-:Y:S01]  /*5f20*/  USHF.L.U64.HI UR30, UR32, 0x6, UR30 ;  /* 0x00000006201e7899 */ /* 0x000fe2000801021e */
[----:B-1----:R-:W-:Y:S05]  /*5f30*/  SHF.R.S32.HI R6, RZ, 0x1f, R7 ;  /* 0x0000001fff067819 */ /* 0x002fea0000011407 */
[----:B------:R-:W-:Y:S04]  /*5f40*/  IMAD R6, R6, c[0x0][0x288], RZ ;  /* 0x0000a20006067a24 */ /* 0x000fe800078e02ff */
[C---:B------:R-:W-:Y:S02]  /*5f50*/  IMAD R6, R7.reuse, c[0x0][0x28c], R6 ;  /* 0x0000a30007067a24 */ /* 0x040fe400078e0206 */
[----:B--2---:R-:W-:Y:S02]  /*5f60*/  IMAD.MOV.U32 R4, RZ, RZ, R226 ;  /* 0x000000ffff047224 */ /* 0x004fe400078e00e2 */
[----:B------:R-:W-:Y:S04]  /*5f70*/  IMAD.MOV.U32 R5, RZ, RZ, R227 ;  /* 0x000000ffff057224 */ /* 0x000fe800078e00e3 */
[----:B------:R-:W-:Y:S04]  /*5f80*/  IMAD.WIDE.U32 R4, R7, c[0x0][0x288], R4 ;  /* 0x0000a20007047a25 */ /* 0x000fe800078e0004 */
[----:B------:R-:W-:Y:S01]  /*5f90*/  IMAD.IADD R6, R5, 0x1, R6 ;  /* 0x0000000105067824 */ /* 0x000fe200078e0206 */
[----:B------:R-:W-:Y:S01]  /*5fa0*/  IADD3 R11, P2, P0, R11, UR11, R4 ;  /* 0x0000000b0b0b7c10 */ /* 0x000fe2000f85e004 */
[----:B------:R-:W-:Y:S02]  /*5fb0*/  IMAD.U32 R5, RZ, RZ, UR22 ;  /* 0x00000016ff057e24 */ /* 0x000fe4000f8e00ff */
[----:B------:R-:W-:Y:S01]  /*5fc0*/  IMAD.U32 R7, RZ, RZ, UR18 ;  /* 0x00000012ff077e24 */ /* 0x000fe2000f8e00ff */
[----:B------:R-:W-:Y:S02]  /*5fd0*/  IADD3.X R12, R12, UR24, R6, P2, P0 ;  /* 0x000000180c0c7c10 */ /* 0x000fe400097e0406 */
[C---:B---3--:R-:W-:Y:S04]  /*5fe0*/  IADD3 R5, P2, P0, R246.reuse, UR6, R5 ;  /* 0x00000006f6057c10 */ /* 0x048fe8000f85e005 */
[C---:B----4-:R-:W-:Y:S02]  /*5ff0*/  IADD3.X R7, R231.reuse, UR30, R7, P2, P0 ;  /* 0x0000001ee7077c10 */ /* 0x050fe400097e0407 */
[----:B------:R-:W-:Y:S04]  /*6000*/  IADD3 R4, P0, R246, UR6, RZ ;  /* 0x00000006f6047c10 */ /* 0x000fe8000ff1e0ff */
[----:B------:R-:W-:Y:S02]  /*6010*/  IADD3.X R6, R231, UR30, RZ, P0, !PT ;  /* 0x0000001ee7067c10 */ /* 0x000fe400087fe4ff */
[C---:B------:R-:W-:Y:S04]  /*6020*/  LEA R8, P0, R4.reuse, c[0x0][0x1f0], 0x1 ;  /* 0x00007c0004087a11 */ /* 0x040fe800078008ff */
[----:B------:R-:W-:Y:S01]  /*6030*/  LEA.HI.X R9, R4, c[0x0][0x1f4], R6, 0x1, P0 ;  /* 0x00007d0004097a11 */ /* 0x000fe200000f0c06 */
[----:B------:R-:W-:Y:S01]  /*6040*/  IMAD.U32 R4, RZ, RZ, UR25 ;  /* 0x00000019ff047e24 */ /* 0x000fe2000f8e00ff */
[C---:B------:R-:W-:Y:S03]  /*6050*/  LEA R6, P0, R5.reuse, c[0x0][0x1f0], 0x1 ;  /* 0x00007c0005067a11 */ /* 0x040fe600078008ff */
[----:B------:R-:W-:Y:S01]  /*6060*/  IMAD R4, R4, 0x4000, R13 ;  /* 0x0000400004047824 */ /* 0x000fe200078e020d */
[----:B------:R-:W-:Y:S01]  /*6070*/  LEA.HI.X R7, R5, c[0x0][0x1f4], R7, 0x1, P0 ;  /* 0x00007d0005077a11 */ /* 0x000fe200000f0c07 */
[----:B------:R-:W-:Y:S01]  /*6080*/  IMAD.U32 R5, RZ, RZ, UR31 ;  /* 0x0000001fff057e24 */ /* 0x000fe2000f8e00ff */
[C---:B------:R-:W-:Y:S04]  /*6090*/  LEA R10, P0, R11.reuse, c[0x0][0x280], 0x2 ;  /* 0x0000a0000b0a7a11 */ /* 0x040fe800078010ff */
[----:B-----5:R-:W-:Y:S02]  /*60a0*/  IADD3 R5, -R244, c[0x0][0x168], -R5 ;  /* 0x00005a00f4057a10 */ /* 0x020fe40007ffe905 */
[----:B------:R-:W-:Y:S02]  /*60b0*/  LEA.HI.X R11, R11, c[0x0][0x284], R12, 0x2, P0 ;  /* 0x0000a1000b0b7a11 */ /* 0x000fe400000f140c */
[C---:B------:R-:W-:Y:S11]  /*60c0*/  ISETP.LT.OR P0, PT, R5.reuse, 0x1, !P5 ;  /* 0x000000010500780c */ /* 0x040ff60006f01670 */
[----:B------:R-:W-:Y:S02]  /*60d0*/  @!UPT UIADD3 URZ, URZ, URZ, URZ ;  /* 0x0000003f3f3ff290 */ /* 0x000fe4000fffe03f */
[----:B------:R-:W-:Y:S01]  /*60e0*/  @!PT LDS RZ, [RZ] ;  /* 0x00000000fffff984 */ /* 0x000fe20000000800 */
[----:B------:R-:W-:Y:S01]  /*60f0*/  @!PT LDS RZ, [RZ] ;  /* 0x00000000fffff984 */ /* 0x000fe20000000800 */
[----:B------:R-:W-:Y:S01]  /*6100*/  @!PT LDS RZ, [RZ] ;  /* 0x00000000fffff984 */ /* 0x000fe20000000800 */
[----:B------:R1:W-:Y:S01]  /*6110*/  LDGSTS.E.BYPASS.LTC128B.128 [R4], [R8.64], !P0 ;  /* 0x0000000008047fae */ /* 0x0003e2000c101d50 */
[C---:B------:R-:W-:Y:S11]  /*6120*/  ISETP.LT.OR P0, PT, R5.reuse, 0x1, !P4 ;  /* 0x000000010500780c */ /* 0x040ff60006701670 */
[----:B------:R-:W-:Y:S02]  /*6130*/  @!UPT UIADD3 URZ, URZ, URZ, URZ ;  /* 0x0000003f3f3ff290 */ /* 0x000fe4000fffe03f */
[----:B------:R1:W-:Y:S01]  /*6140*/  LDGSTS.E.BYPASS.LTC128B.128 [R4+0x2000], [R8.64+0x80], !P0 ;  /* 0x0200008008047fae */ /* 0x0003e2000c101d50 */
[C---:B------:R-:W-:Y:S11]  /*6150*/  ISETP.LT.OR P0, PT, R5.reuse, 0x21, !P5 ;  /* 0x000000210500780c */ /* 0x040ff60006f01670 */
[----:B------:R-:W-:Y:S02]  /*6160*/  @!UPT UIADD3 URZ, URZ, URZ, URZ ;  /* 0x0000003f3f3ff290 */ /* 0x000fe4000fffe03f */
[----:B------:R1:W-:Y:S01]  /*6170*/  LDGSTS.E.BYPASS.LTC128B.128 [R4+0x1000], [R6.64], !P0 ;  /* 0x0100000006047fae */ /* 0x0003e2000c101d50 */
[----:B------:R-:W-:Y:S11]  /*6180*/  ISETP.LT.OR P0, PT, R5, 0x21, !P4 ;  /* 0x000000210500780c */ /* 0x000ff60006701670 */
[----:B------:R-:W-:Y:S02]  /*6190*/  @!UPT UIADD3 URZ, URZ, URZ, URZ ;  /* 0x0000003f3f3ff290 */ /* 0x000fe4000fffe03f */
[----:B------:R1:W-:Y:S02]  /*61a0*/  LDGSTS.E.BYPASS.LTC128B.128 [R4+0x3000], [R6.64+0x80], !P0 ;  /* 0x0300008006047fae */ /* 0x0003e4000c101d50 */
[----:B-1----:R-:W-:Y:S04]  /*61b0*/  IMAD.U32 R4, RZ, RZ, UR25 ;  /* 0x00000019ff047e24 */ /* 0x002fe8000f8e00ff */
[----:B------:R-:W-:Y:S04]  /*61c0*/  @!P3 IMAD R4, R4, 0x40, R226 ;  /* 0x000000400404b824 */ /* 0x000fe800078e02e2 */
[----:B------:R-:W-:Y:S05]  /*61d0*/  @!P3 IMAD.SHL.U32 R4, R4, 0x4, RZ ;  /* 0x000000040404b824 */ /* 0x000fea00078e00ff */
[----:B------:R1:W-:Y:S02]  /*61e0*/  @!P3 LDGSTS.E.BYPASS.LTC128B.128 [R4+0x20280], [R10.64] ;  /* 0x202800000a04bfae */ /* 0x0003e4000b901d50 */
.L_x_1351:
[----:B-12-4-:R-:W2:Y:S01]  /*61f0*/  LDL.64 R8, [R1+0x20] ;  /* 0x0000200001087983 */ /* 0x016ea20000100a00 */
[----:B------:R-:W-:Y:S01]  /*6200*/  USHF.L.U32 UR29, UR10, 0xd, URZ ;  /* 0x0000000d0a1d7899 */ /* 0x000fe2000800063f */
[----:B------:R-:W-:Y:S01]  /*6210*/  IMAD.IADD R205, R2, 0x1, R214 ;  /* 0x0000000102cd7824 */ /* 0x000fe200078e02d6 */
[----:B------:R-:W-:Y:S02]  /*6220*/  ULDC.64 UR6, c[0x0][0x240] ;  /* 0x0000900000067ab9 */ /* 0x000fe40000000a00 */
[----:B------:R-:W1:Y:S01]  /*6230*/  S2R R224, SR_CTAID.Y ;  /* 0x0000000000e07919 */ /* 0x000e620000002600 */
[----:B------:R-:W-:Y:S02]  /*6240*/  USHF.R.S32.HI UR10, URZ, 0x1f, UR29 ;  /* 0x0000001f3f0a7899 */ /* 0x000fe4000801141d */
[----:B------:R-:W-:Y:S02]  /*6250*/  UIMAD UR6, UR5, UR6, URZ ;  /* 0x00000006050672a4 */ /* 0x000fe4000f8e023f */
[----:B------:R-:W-:Y:S01]  /*6260*/  LDSM.16.MT88.4 R184, [R0+0x1080] ;  /* 0x0010800000b8783b */ /* 0x000fe20000004200 */
[----:B------:R-:W-:Y:S02]  /*6270*/  UISETP.GE.AND UP0, UPT, UR28, UR12, UPT ;  /* 0x0000000c1c00728c */ /* 0x000fe4000bf06270 */
[----:B------:R-:W-:Y:S02]  /*6280*/  UIMAD UR6, UR9, UR7, UR6 ;  /* 0x00000007090672a4 */ /* 0x000fe4000f8e0206 */
[----:B------:R-:W3:Y:S01]  /*6290*/  LDSM.16.M88.4 R180, [R205+0x24480] ;  /* 0x02448000cdb4783b */ /* 0x000ee20000000200 */
[----:B------:R-:W-:Y:S02]  /*62a0*/  UISETP.GE.AND UP3, UPT, UR4, 0x1, UPT ;  /* 0x000000010400788c */ /* 0x000fe4000bf66270 */
[----:B------:R-:W-:Y:S02]  /*62b0*/  UIADD3 UR7, UR26, 0x1, URZ ;  /* 0x000000011a077890 */ /* 0x000fe4000fffe03f */
[----:B------:R-:W4:Y:S01]  /*62c0*/  LDSM.16.M88.4 R188, [R205+0x25480] ;  /* 0x02548000cdbc783b */ /* 0x000f220000000200 */
[----:B------:R-:W-:Y:S02]  /*62d0*/  UISETP.GE.AND UP2, UPT, UR26, 0x1, UPT ;  /* 0x000000011a00788c */ /* 0x000fe4000bf46270 */
[----:B------:R-:W-:Y:S02]  /*62e0*/  UISETP.GE.AND UP1, UPT, UR25, 0x1, UPT ;  /* 0x000000011900788c */ /* 0x000fe4000bf26270 */
[----:B------:R-:W5:Y:S01]  /*62f0*/  LDSM.16.MT88.4 R192, [R0+0x5080] ;  /* 0x0050800000c0783b */ /* 0x000f620000004200 */
[----:B------:R-:W-:Y:S04]  /*6300*/  USEL UR26, UR7, URZ, !UP2 ;  /* 0x0000003f071a7287 */ /* 0x000fe8000d000000 */
[----:B------:R-:W0:Y:S01]  /*6310*/  LDGDEPBAR ;  /* 0x00000000000079af */ /* 0x000e220000000000 */
[----:B-1----:R-:W-:Y:S05]  /*6320*/  SHF.R.S32.HI R4, RZ, 0x1f, R224 ;  /* 0x0000001fff047819 */ /* 0x002fea00000114e0 */
[----:B------:R-:W-:Y:S04]  /*6330*/  IMAD R6, R4, c[0x0][0x238], RZ ;  /* 0x00008e0004067a24 */ /* 0x000fe800078e02ff */
[C---:B------:R-:W-:Y:S02]  /*6340*/  IMAD R6, R224.reuse, c[0x0][0x23c], R6 ;  /* 0x00008f00e0067a24 */ /* 0x040fe400078e0206 */
[----:B--2---:R-:W-:Y:S04]  /*6350*/  IMAD.WIDE.U32 R4, R224, c[0x0][0x238], R8 ;  /* 0x00008e00e0047a25 */ /* 0x004fe800078e0008 */
[----:B------:R-:W-:Y:S02]  /*6360*/  IMAD.IADD R5, R5, 0x1, R6 ;  /* 0x0000000105057824 */ /* 0x000fe400078e0206 */
[----:B------:R-:W-:Y:S04]  /*6370*/  IMAD.U32 R6, RZ, RZ, UR9 ;  /* 0x00000009ff067e24 */ /* 0x000fe8000f8e00ff */
[----:B------:R-:W-:Y:S01]  /*6380*/  IMAD.WIDE.U32 R4, R6, c[0x0][0x240], R4 ;  /* 0x0000900006047a25 */ /* 0x000fe200078e0004 */
[----:B------:R-:W-:Y:S01]  /*6390*/  MOV R6, UR10 ;  /* 0x0000000a00067c02 */ /* 0x000fe20008000f00 */
[----:B------:R-:W-:Y:S03]  /*63a0*/  UMOV UR10, UR28 ;  /* 0x0000001c000a7c82 */ /* 0x000fe60008000000 */
[----:B------:R-:W-:Y:S01]  /*63b0*/  IADD3 R4, P0, R4, UR29, RZ ;  /* 0x0000001d04047c10 */ /* 0x000fe2000ff1e0ff */
[----:B------:R-:W-:Y:S03]  /*63c0*/  UIADD3 UR29, UR4, 0x1, URZ ;  /* 0x00000001041d7890 */ /* 0x000fe6000fffe03f */
[----:B------:R-:W-:Y:S01]  /*63d0*/  IADD3.X R5, R6, UR6, R5, P0, !PT ;  /* 0x0000000606057c10 */ /* 0x000fe200087fe405 */
[----:B------:R-:W-:Y:S01]  /*63e0*/  UIADD3 UR6, UR25, 0x1, URZ ;  /* 0x0000000119067890 */ /* 0x000fe2000fffe03f */
[C---:B------:R-:W-:Y:S01]  /*63f0*/  LEA R222, P0, R4.reuse, c[0x0][0x220], 0x2 ;  /* 0x0000880004de7a11 */ /* 0x040fe200078010ff */
[----:B------:R-:W-:Y:S02]  /*6400*/  USEL UR4, UR29, URZ, !UP3 ;  /* 0x0000003f1d047287 */ /* 0x000fe4000d800000 */
[----:B------:R-:W-:Y:S01]  /*6410*/  USEL UR25, UR6, URZ, !UP1 ;  /* 0x0000003f06197287 */ /* 0x000fe2000c800000 */
[----:B------:R-:W-:Y:S02]  /*6420*/  LEA.HI.X R223, R4, c[0x0][0x224], R5, 0x2, P0 ;  /* 0x0000890004df7a11 */ /* 0x000fe400000f1405 */
[-C--:B------:R-:W-:Y:S01]  /*6430*/  HMMA.16816.F32.BF16 R4, R36, R16.reuse, RZ ;  /* 0x000000102404723c */ /* 0x080fe200000418ff */
[----:B------:R-:W-:Y:S07]  /*6440*/  PLOP3.LUT P0, PT, PT, PT, UP0, 0x80, 0x0 ;  /* 0x000000000000781c */ /* 0x000fee0003f0f008 */
[C---:B------:R-:W-:Y:S08]  /*6450*/  HMMA.16816.F32.BF16 R8, R28.reuse, R16, RZ ;  /* 0x000000101c08723c */ /* 0x040ff000000418ff */
[-C--:B------:R-:W-:Y:S08]  /*6460*/  HMMA.16816.F32.BF16 R12, R28, R18.reuse, RZ ;  /* 0x000000121c0c723c */ /* 0x080ff000000418ff */
[C---:B------:R-:W-:Y:S08]  /*6470*/  HMMA.16816.F32.BF16 R16, R36.reuse, R18, RZ ;  /* 0x000000122410723c */ /* 0x040ff000000418ff */
[-C--:B------:R-:W-:Y:S08]  /*6480*/  HMMA.16816.F32.BF16 R20, R36, R40.reuse, RZ ;  /* 0x000000282414723c */ /* 0x080ff000000418ff */
[C---:B------:R-:W-:Y:S08]  /*6490*/  HMMA.16816.F32.BF16 R24, R28.reuse, R40, RZ ;  /* 0x000000281c18723c */ /* 0x040ff000000418ff */
[-C--:B------:R-:W-:Y:S08]  /*64a0*/  HMMA.16816.F32.BF16 R28, R28, R42.reuse, RZ ;  /* 0x0000002a1c1c723c */ /* 0x080ff000000418ff */
[----:B------:R-:W-:Y:S01]  /*64b0*/  HMMA.16816.F32.BF16 R32, R36, R42, RZ ;  /* 0x0000002a2420723c */ /* 0x000fe200000418ff */
[----:B------:R-:W-:Y:S07]  /*64c0*/  LDSM.16.MT88.4 R40, [R0+0x1880] ;  /* 0x001880000028783b */ /* 0x000fee0000004200 */
[-C--:B------:R-:W-:Y:S08]  /*64d0*/  HMMA.16816.F32.BF16 R4, R44, R48.reuse, R4 ;  /* 0x000000302c04723c */ /* 0x080ff00000041804 */
[C---:B------:R-:W-:Y:S07]  /*64e0*/  HMMA.16816.F32.BF16 R8, R196.reuse, R48, R8 ;  /* 0x00000030c408723c */ /* 0x040fee0000041808 */
[----:B------:R-:W-:Y:S01]  /*64f0*/  IADD3 R48, R208, R205, RZ ;  /* 0x000000cdd0307210 */ /* 0x000fe20007ffe0ff */
[-C--:B------:R-:W-:Y:S04]  /*6500*/  HMMA.16816.F32.BF16 R12, R196, R50.reuse, R12 ;  /* 0x00000032c40c723c */ /* 0x080fe8000004180c */
[----:B------:R-:W1:Y:S04]  /*6510*/  LDSM.16.M88.4 R36, [R48+0x24480] ;  /* 0x024480003024783b */ /* 0x000e680000000200 */
[C---:B------:R-:W-:Y:S01]  /*6520*/  HMMA.16816.F32.BF16 R16, R44.reuse, R50, R16 ;  /* 0x000000322c10723c */ /* 0x040fe20000041810 */
[----:B------:R-:W2:Y:S07]  /*6530*/  LDSM.16.M88.4 R48, [R48+0x25480] ;  /* 0x025480003030783b */ /* 0x000eae0000000200 */
[-C--:B------:R-:W-:Y:S08]  /*6540*/  HMMA.16816.F32.BF16 R20, R44, R200.reuse, R20 ;  /* 0x000000c82c14723c */ /* 0x080ff00000041814 */
[C---:B------:R-:W-:Y:S08]  /*6550*/  HMMA.16816.F32.BF16 R24, R196.reuse, R200, R24 ;  /* 0x000000c8c418723c */ /* 0x040ff00000041818 */
[-C--:B------:R-:W-:Y:S01]  /*6560*/  HMMA.16816.F32.BF16 R28, R196, R202.reuse, R28 ;  /* 0x000000cac41c723c */ /* 0x080fe2000004181c */
[----:B------:R-:W1:Y:S07]  /*6570*/  LDSM.16.MT88.4 R196, [R0+0x5880] ;  /* 0x0058800000c4783b */ /* 0x000e6e0000004200 */
[----:B------:R-:W-:Y:S01]  /*6580*/  HMMA.16816.F32.BF16 R32, R44, R202, R32 ;  /* 0x000000ca2c20723c */ /* 0x000fe20000041820 */
[----:B------:R-:W-:Y:S05]  /*6590*/  LDSM.16.M88.4 R44, [R2+0x26480] ;  /* 0x02648000022c783b */ /* 0x000fea0000000200 */
[----:B------:R-:W-:Y:S02]  /*65a0*/  LDSM.16.M88.4 R200, [R205+0x27480] ;  /* 0x02748000cdc8783b */ /* 0x000fe40000000200 */
[-C--:B---3--:R-:W-:Y:S08]  /*65b0*/  HMMA.16816.F32.BF16 R4, R180, R184.reuse, R4 ;  /* 0x000000b8b404723c */ /* 0x088ff00000041804 */
[C---:B----4-:R-:W-:Y:S08]  /*65c0*/  HMMA.16816.F32.BF16 R8, R188.reuse, R184, R8 ;  /* 0x000000b8bc08723c */ /* 0x050ff00000041808 */
[-C--:B------:R-:W-:Y:S08]  /*65d0*/  HMMA.16816.F32.BF16 R12, R188, R186.reuse, R12 ;  /* 0x000000babc0c723c */ /* 0x080ff0000004180c */
[C---:B------:R-:W-:Y:S01]  /*65e0*/  HMMA.16816.F32.BF16 R16, R180.reuse, R186, R16 ;  /* 0x000000bab410723c */ /* 0x040fe20000041810 */
[----:B------:R-:W3:Y:S07]  /*65f0*/  LDSM.16.MT88.4 R184, [R0+0x2080] ;  /* 0x0020800000b8783b */ /* 0x000eee0000004200 */
[-C--:B-----5:R-:W-:Y:S08]  /*6600*/  HMMA.16816.F32.BF16 R20, R180, R192.reuse, R20 ;  /* 0x000000c0b414723c */ /* 0x0a0ff00000041814 */
[C---:B------:R-:W-:Y:S08]  /*6610*/  HMMA.16816.F32.BF16 R24, R188.reuse, R192, R24 ;  /* 0x000000c0bc18723c */ /* 0x040ff00000041818 */
[-C--:B------:R-:W-:Y:S01]  /*6620*/  HMMA.16816.F32.BF16 R28, R188, R194.reuse, R28 ;  /* 0x000000c2bc1c723c */ /* 0x080fe2000004181c */
[----:B------:R4:W5:Y:S07]  /*6630*/  LDSM.16.M88.4 R188, [R2+0x27480] ;  /* 0x0274800002bc783b */ /* 0x00096e0000000200 */
[----:B------:R-:W-:Y:S01]  /*6640*/  HMMA.16816.F32.BF16 R32, R180, R194, R32 ;  /* 0x000000c2b420723c */ /* 0x000fe20000041820 */
[----:B------:R-:W3:Y:S05]  /*6650*/  LDSM.16.MT88.4 R180, [R0+0x6080] ;  /* 0x0060800000b4783b */ /* 0x000eea0000004200 */
[----:B------:R-:W-:Y:S02]  /*6660*/  LDSM.16.M88.4 R192, [R204+0x27480] ;  /* 0x02748000ccc0783b */ /* 0x000fe40000000200 */
[-C--:B-1----:R-:W-:Y:S08]  /*6670*/  HMMA.16816.F32.BF16 R4, R36, R40.reuse, R4 ;  /* 0x000000282404723c */ /* 0x082ff00000041804 */
[C---:B--2---:R-:W-:Y:S04]  /*6680*/  HMMA.16816.F32.BF16 R8, R48.reuse, R40, R8 ;  /* 0x000000283008723c */ /* 0x044fe80000041808 */
[----:B----4-:R-:W-:Y:S04]  /*6690*/  IADD3 R2, R214, R2, R208 ;  /* 0x00000002d6027210 */ /* 0x010fe80007ffe0d0 */
[-C--:B------:R-:W-:Y:S08]  /*66a0*/  HMMA.16816.F32.BF16 R12, R48, R42.reuse, R12 ;  /* 0x0000002a300c723c */ /* 0x080ff0000004180c */
[C---:B------:R-:W-:Y:S01]  /*66b0*/  HMMA.16816.F32.BF16 R16, R36.reuse, R42, R16 ;  /* 0x0000002a2410723c */ /* 0x040fe20000041810 */
[----:B------:R-:W-:Y:S07]  /*66c0*/  LDSM.16.M88.4 R40, [R204+0x26480] ;  /* 0x02648000cc28783b */ /* 0x000fee0000000200 */
[-C--:B------:R-:W-:Y:S08]  /*66d0*/  HMMA.16816.F32.BF16 R20, R36, R196.reuse, R20 ;  /* 0x000000c42414723c */ /* 0x080ff00000041814 */
[C---:B------:R-:W-:Y:S08]  /*66e0*/  HMMA.16816.F32.BF16 R24, R48.reuse, R196, R24 ;  /* 0x000000c43018723c */ /* 0x040ff00000041818 */
[-C--:B------:R-:W-:Y:S01]  /*66f0*/  HMMA.16816.F32.BF16 R28, R48, R198.reuse, R28 ;  /* 0x000000c6301c723c */ /* 0x080fe2000004181c */
[----:B------:R-:W1:Y:S07]  /*6700*/  LDSM.16.MT88.4 R48, [R0+0x2880] ;  /* 0x002880000030783b */ /* 0x000e6e0000004200 */
[----:B------:R-:W-:Y:S01]  /*6710*/  HMMA.16816.F32.BF16 R32, R36, R198, R32 ;  /* 0x000000c62420723c */ /* 0x000fe20000041820 */
[----:B------:R-:W2:Y:S05]  /*6720*/  LDSM.16.MT88.4 R36, [R0+0x6880] ;  /* 0x006880000024783b */ /* 0x000eaa0000004200 */
[----:B------:R-:W-:Y:S02]  /*6730*/  LDSM.16.MT88.4 R196, [R0+0x3080] ;  /* 0x0030800000c4783b */ /* 0x000fe40000004200 */
[-C--:B---3--:R-:W-:Y:S08]  /*6740*/  HMMA.16816.F32.BF16 R4, R44, R184.reuse, R4 ;  /* 0x000000b82c04723c */ /* 0x088ff00000041804 */
[C---:B-----5:R-:W-:Y:S08]  /*6750*/  HMMA.16816.F32.BF16 R8, R188.reuse, R184, R8 ;  /* 0x000000b8bc08723c */ /* 0x060ff00000041808 */
        /* <DEDUP_REMOVED lines=8> */
[----:B------:R-:W4:Y:S05]  /*67e0*/  LDSM.16.MT88.4 R44, [R0+0x7080] ;  /* 0x00708000002c783b */ /* 0x000f2a0000004200 */
[----:B------:R-:W-:Y:S02]  /*67f0*/  LDSM.16.MT88.4 R180, [R0+0x3880] ;  /* 0x0038800000b4783b */ /* 0x000fe40000004200 */
[-C--:B-1----:R-:W-:Y:S08]  /*6800*/  HMMA.16816.F32.BF16 R4, R40, R48.reuse, R4 ;  /* 0x000000302804723c */ /* 0x082ff00000041804 */
[C---:B------:R-:W-:Y:S08]  /*6810*/  HMMA.16816.F32.BF16 R8, R192.reuse, R48, R8 ;  /* 0x00000030c008723c */ /* 0x040ff00000041808 */
[-C--:B------:R-:W-:Y:S08]  /*6820*/  HMMA.16816.F32.BF16 R12, R192, R50.reuse, R12 ;  /* 0x00000032c00c723c */ /* 0x080ff0000004180c */
[C---:B------:R-:W-:Y:S01]  /*6830*/  HMMA.16816.F32.BF16 R16, R40.reuse, R50, R16 ;  /* 0x000000322810723c */ /* 0x040fe20000041810 */
[----:B------:R-:W1:Y:S07]  /*6840*/  LDSM.16.M88.4 R48, [R2+0x26480] ;  /* 0x026480000230783b */ /* 0x000e6e0000000200 */
[-C--:B--2---:R-:W-:Y:S08]  /*6850*/  HMMA.16816.F32.BF16 R20, R40, R36.reuse, R20 ;  /* 0x000000242814723c */ /* 0x084ff00000041814 */
[C---:B------:R-:W-:Y:S08]  /*6860*/  HMMA.16816.F32.BF16 R24, R192.reuse, R36, R24 ;  /* 0x00000024c018723c */ /* 0x040ff00000041818 */
[-C--:B------:R-:W-:Y:S08]  /*6870*/  HMMA.16816.F32.BF16 R28, R192, R38.reuse, R28 ;  /* 0x00000026c01c723c */ /* 0x080ff0000004181c */
[----:B------:R-:W-:Y:S01]  /*6880*/  HMMA.16816.F32.BF16 R32, R40, R38, R32 ;  /* 0x000000262820723c */ /* 0x000fe20000041820 */
[----:B------:R-:W2:Y:S05]  /*6890*/  LDSM.16.MT88.4 R36, [R0+0x7880] ;  /* 0x007880000024783b */ /* 0x000eaa0000004200 */
[----:B------:R-:W-:Y:S02]  /*68a0*/  LDSM.16.MT88.4 R40, [R206+0x24c80] ;  /* 0x024c8000ce28783b */ /* 0x000fe40000004200 */
[-C--:B---3--:R-:W-:Y:S08]  /*68b0*/  HMMA.16816.F32.BF16 R4, R184, R196.reuse, R4 ;  /* 0x000000c4b804723c */ /* 0x088ff00000041804 */
[C---:B------:R-:W-:Y:S08]  /*68c0*/  HMMA.16816.F32.BF16 R8, R200.reuse, R196, R8 ;  /* 0x000000c4c808723c */ /* 0x040ff00000041808 */
[-C--:B------:R-:W-:Y:S08]  /*68d0*/  HMMA.16816.F32.BF16 R12, R200, R198.reuse, R12 ;  /* 0x000000c6c80c723c */ /* 0x080ff0000004180c */
[C---:B------:R-:W-:Y:S08]  /*68e0*/  HMMA.16816.F32.BF16 R16, R184.reuse, R198, R16 ;  /* 0x000000c6b810723c */ /* 0x040ff00000041810 */
[-C--:B----4-:R-:W-:Y:S08]  /*68f0*/  HMMA.16816.F32.BF16 R20, R184, R44.reuse, R20 ;  /* 0x0000002cb814723c */ /* 0x090ff00000041814 */
[C---:B------:R-:W-:Y:S08]  /*6900*/  HMMA.16816.F32.BF16 R24, R200.reuse, R44, R24 ;  /* 0x0000002cc818723c */ /* 0x040ff00000041818 */
[-C--:B------:R-:W-:Y:S08]  /*6910*/  HMMA.16816.F32.BF16 R28, R200, R46.reuse, R28 ;  /* 0x0000002ec81c723c */ /* 0x080ff0000004181c */
[----:B------:R-:W-:Y:S01]  /*6920*/  HMMA.16816.F32.BF16 R32, R184, R46, R32 ;  /* 0x0000002eb820723c */ /* 0x000fe20000041820 */
[----:B------:R-:W-:Y:S07]  /*6930*/  LDSM.16.MT88.4 R44, [R206+0x26c80] ;  /* 0x026c8000ce2c783b */ /* 0x000fee0000004200 */
[-C--:B-1----:R-:W-:Y:S08]  /*6940*/  HMMA.16816.F32.BF16 R4, R48, R180.reuse, R4 ;  /* 0x000000b43004723c */ /* 0x082ff00000041804 */
[C---:B------:R-:W-:Y:S08]  /*6950*/  HMMA.16816.F32.BF16 R8, R188.reuse, R180, R8 ;  /* 0x000000b4bc08723c */ /* 0x040ff00000041808 */
[-C--:B------:R-:W-:Y:S07]  /*6960*/  HMMA.16816.F32.BF16 R12, R188, R182.reuse, R12 ;  /* 0x000000b6bc0c723c */ /* 0x080fee000004180c */
[----:B------:R-:W-:Y:S01]  /*6970*/  RED.E.ADD.F32.FTZ.RN.STRONG.GPU [R222.64], R4 ;  /* 0x00000004de00798e */ /* 0x000fe2000c10e790 */
[C---:B------:R-:W-:Y:S04]  /*6980*/  HMMA.16816.F32.BF16 R16, R48.reuse, R182, R16 ;  /* 0x000000b63010723c */ /* 0x040fe80000041810 */
[----:B------:R-:W-:Y:S04]  /*6990*/  RED.E.ADD.F32.FTZ.RN.STRONG.GPU [R222.64+0x400], R5 ;  /* 0x00040005de00798e */ /* 0x000fe8000c10e790 */
[-C--:B--2---:R-:W-:Y:S01]  /*69a0*/  HMMA.16816.F32.BF16 R20, R48, R36.reuse, R20 ;  /* 0x000000243014723c */ /* 0x084fe20000041814 */
        /* <DEDUP_REMOVED lines=55> */
[----:B------:R-:W1:Y:S07]  /*6d20*/  LDSM.16.MT88.4 R28, [R207+0x26c80] ;  /* 0x026c8000cf1c783b */ /* 0x000e6e0000004200 */
        /* <DEDUP_REMOVED lines=10> */
[-C--:B--2---:R-:W-:Y:S08]  /*6dd0*/  HMMA.16816.F32.BF16 R116, R32, R36.reuse, R116 ;  /* 0x000000242074723c */ /* 0x084ff00000041874 */
[-C--:B------:R-:W-:Y:S08]  /*6de0*/  HMMA.16816.F32.BF16 R120, R40, R36.reuse, R120 ;  /* 0x000000242878723c */ /* 0x080ff00000041878 */
[-C--:B-1----:R-:W-:Y:S08]  /*6df0*/  HMMA.16816.F32.BF16 R124, R28, R36.reuse, R124 ;  /* 0x000000241c7c723c */ /* 0x082ff0000004187c */
        /* <DEDUP_REMOVED lines=116> */
.L_x_1331:
[----:B------:R-:W-:Y:S01]  /*7540*/  USHF.L.U32 UR5, UR8, 0x7, URZ ;  /* 0x0000000708057899 */ /* 0x000fe2000800063f */
[----:B------:R-:W-:Y:S05]  /*7550*/  @P1 BRA `(.L_x_1353) ;  /* 0x00001d7000001947 */ /* 0x000fea0003800000 */
[----:B------:R-:W2:Y:S01]  /*7560*/  LDL.LU.64 R42, [R1+0x20] ;  /* 0x00002000012a7983 */ /* 0x000ea20000300a00 */
[----:B------:R-:W-:Y:S01]  /*7570*/  F2FP.BF16.PACK_AB R52, R53, R52 ;  /* 0x000000343534723e */ /* 0x000fe200000010ff */
[----:B------:R-:W-:Y:S01]  /*7580*/  ULDC UR4, c[0x0][0x2f0] ;  /* 0x0000bc0000047ab9 */ /* 0x000fe20000000800 */
[----:B------:R-:W-:Y:S01]  /*7590*/  F2FP.BF16.PACK_AB R54, R55, R54 ;  /* 0x000000363736723e */ /* 0x000fe200000010ff */
[----:B------:R-:W3:Y:S01]  /*75a0*/  S2R R46, SR_CTAID.Z ;  /* 0x00000000002e7919 */ /* 0x000ee20000002700 */
[----:B------:R-:W-:Y:S01]  /*75b0*/  F2FP.BF16.PACK_AB R80, R81, R80 ;  /* 0x000000505150723e */ /* 0x000fe200000010ff */
[----:B------:R-:W-:Y:S01]  /*75c0*/  UIADD3 UR4, -UR5, UR4, URZ ;  /* 0x0000000405047290 */ /* 0x000fe2000fffe13f */
[----:B------:R-:W-:Y:S01]  /*75d0*/  F2FP.BF16.PACK_AB R82, R83, R82 ;  /* 0x000000525352723e */ /* 0x000fe200000010ff */
[----:B------:R-:W-:Y:S01]  /*75e0*/  BSSY B0, `(.L_x_1354) ;  /* 0x00000d9000007945 */ /* 0x000fe20003800000 */
[----:B------:R-:W-:Y:S01]  /*75f0*/  F2FP.BF16.PACK_AB R56, R57, R56 ;  /* 0x000000383938723e */ /* 0x000fe200000010ff */
[----:B------:R-:W-:Y:S01]  /*7600*/  UISETP.LT.AND UP0, UPT, UR4, 0x80, UPT ;  /* 0x000000800400788c */ /* 0x000fe2000bf01270 */
[----:B------:R-:W-:-:S02]  /*7610*/  F2FP.BF16.PACK_AB R58, R59, R58 ;  /* 0x0000003a3b3a723e */ /* 0x000fc400000010ff */
[----:B------:R-:W-:Y:S01]  /*7620*/  F2FP.BF16.PACK_AB R76, R77, R76 ;  /* 0x0000004c4d4c723e */ /* 0x000fe200000010ff */
[----:B------:R-:W-:Y:S01]  /*7630*/  USEL UR4, UR4, 0x80, UP0 ;  /* 0x0000008004047887 */ /* 0x000fe20008000000 */
        /* <DEDUP_REMOVED lines=55> */
[----:B------:R-:W-:Y:S02]  /*79b0*/  SHF.R.S32.HI R44, RZ, 0x1f, R224 ;  /* 0x0000001fff2c7819 */ /* 0x000fe400000114e0 */
[----:B---3--:R-:W-:Y:S02]  /*79c0*/  SHF.R.S32.HI R47, RZ, 0x1f, R46 ;  /* 0x0000001fff2f7819 */ /* 0x008fe4000001142e */
[----:B--2---:R-:W-:-:S04]  /*79d0*/  SHF.R.S32.HI R5, RZ, 0x1f, R42 ;  /* 0x0000001fff057819 */ /* 0x004fc8000001142a */
[CC--:B------:R-:W-:Y:S02]  /*79e0*/  LEA.HI R3, R5.reuse, R42.reuse, RZ, 0x2 ;  /* 0x0000002a05037211 */ /* 0x0c0fe400078f10ff */
[CC--:B------:R-:W-:Y:S02]  /*79f0*/  LEA.HI R10, R5.reuse, R42.reuse, RZ, 0x4 ;  /* 0x0000002a050a7211 */ /* 0x0c0fe400078f20ff */
[--C-:B------:R-:W-:Y:S02]  /*7a00*/  SHF.R.S32.HI R4, RZ, 0x2, R3.reuse ;  /* 0x00000002ff047819 */ /* 0x100fe40000011403 */
[----:B------:R-:W-:Y:S02]  /*7a10*/  SHF.R.S32.HI R0, RZ, 0x1f, R3 ;  /* 0x0000001fff007819 */ /* 0x000fe40000011403 */
[----:B------:R-:W-:Y:S02]  /*7a20*/  LEA.HI R40, R5, R42, RZ, 0x7 ;  /* 0x0000002a05287211 */ /* 0x000fe400078f38ff */
[----:B------:R-:W-:-:S04]  /*7a30*/  LEA.HI R0, R0, R4, RZ, 0x3 ;  /* 0x0000000400007211 */ /* 0x000fc800078f18ff */
[----:B------:R-:W-:Y:S02]  /*7a40*/  LOP3.LUT R2, R0, 0xfffffff8, RZ, 0xc0, !PT ;  /* 0xfffffff800027812 */ /* 0x000fe400078ec0ff */
[----:B------:R-:W-:-:S03]  /*7a50*/  LEA.HI R0, R5, R42, RZ, 0x5 ;  /* 0x0000002a05007211 */ /* 0x000fc600078f28ff */
[----:B------:R-:W-:Y:S01]  /*7a60*/  IMAD.IADD R8, R4, 0x1, -R2 ;  /* 0x0000000104087824 */ /* 0x000fe200078e0a02 */
[----:B------:R-:W-:Y:S02]  /*7a70*/  LEA.HI R2, R5, R42, RZ, 0x6 ;  /* 0x0000002a05027211 */ /* 0x000fe400078f30ff */
[----:B-1----:R-:W-:Y:S02]  /*7a80*/  SHF.R.S32.HI R6, RZ, 0x5, R0 ;  /* 0x00000005ff067819 */ /* 0x002fe40000011400 */
[----:B------:R-:W-:Y:S02]  /*7a90*/  LOP3.LUT R4, R3, 0x3ffffffc, RZ, 0xc0, !PT ;  /* 0x3ffffffc03047812 */ /* 0x000fe400078ec0ff */
[----:B------:R-:W-:Y:S01]  /*7aa0*/  SHF.R.U32.HI R5, RZ, 0x3, R2 ;  /* 0x00000003ff057819 */ /* 0x000fe20000011602 */
[----:B------:R-:W-:Y:S01]  /*7ab0*/  IMAD.SHL.U32 R2, R8, 0x40, RZ ;  /* 0x0000004008027824 */ /* 0x000fe200078e00ff */
[----:B------:R-:W-:Y:S01]  /*7ac0*/  LEA.HI R0, R0, R6, RZ, 0x1 ;  /* 0x0000000600007211 */ /* 0x000fe200078f08ff */
[----:B------:R-:W-:Y:S01]  /*7ad0*/  IMAD.IADD R7, R42, 0x1, -R4 ;  /* 0x000000012a077824 */ /* 0x000fe200078e0a04 */
[----:B------:R-:W-:-:S02]  /*7ae0*/  LOP3.LUT R3, R10, 0xfffffff0, RZ, 0xc0, !PT ;  /* 0xfffffff00a037812 */ /* 0x000fc400078ec0ff */
[----:B------:R-:W-:Y:S02]  /*7af0*/  LOP3.LUT R4, R0, 0x1ffffe, RZ, 0xc0, !PT ;  /* 0x001ffffe00047812 */ /* 0x000fe400078ec0ff */
[----:B------:R-:W-:Y:S01]  /*7b00*/  LOP3.LUT R0, R2, 0x1c0, RZ, 0xc0, !PT ;  /* 0x000001c002007812 */ /* 0x000fe200078ec0ff */
[----:B------:R-:W-:Y:S01]  /*7b10*/  IMAD.IADD R2, R42, 0x1, -R3 ;  /* 0x000000012a027824 */ /* 0x000fe200078e0a03 */
[----:B------:R-:W-:Y:S01]  /*7b20*/  SHF.R.S32.HI R10, RZ, 0x4, R10 ;  /* 0x00000004ff0a7819 */ /* 0x000fe2000001140a */
[----:B------:R-:W-:Y:S01]  /*7b30*/  IMAD.IADD R4, R6, 0x1, -R4 ;  /* 0x0000000106047824 */ /* 0x000fe200078e0a04 */
[----:B------:R-:W-:Y:S01]  /*7b40*/  LOP3.LUT R5, R0, 0x18, R5, 0xf8, !PT ;  /* 0x0000001800057812 */ /* 0x000fe200078ef805 */
[----:B------:R-:W-:Y:S01]  /*7b50*/  IMAD.SHL.U32 R6, R2, 0x8, RZ ;  /* 0x0000000802067824 */ /* 0x000fe200078e00ff */
[----:B------:R-:W-:Y:S01]  /*7b60*/  SHF.R.U32.HI R0, RZ, 0x3, R0 ;  /* 0x00000003ff007819 */ /* 0x000fe20000011600 */
[----:B------:R-:W-:Y:S01]  /*7b70*/  IMAD R7, R4, 0x200, R7 ;  /* 0x0000020004077824 */ /* 0x000fe200078e0207 */
[----:B------:R-:W-:Y:S01]  /*7b80*/  BAR.SYNC.DEFER_BLOCKING 0x1, 0x100 ;  /* 0x0044000000007b1d */ /* 0x000fe20000010000 */
[----:B------:R-:W-:Y:S01]  /*7b90*/  LOP3.LUT P0, RZ, R8, 0x4, RZ, 0xc0, !PT ;  /* 0x0000000408ff7812 */ /* 0x000fe2000780c0ff */
[----:B------:R-:W-:Y:S01]  /*7ba0*/  IMAD.SHL.U32 R3, R10, 0x40, RZ ;  /* 0x000000400a037824 */ /* 0x000fe200078e00ff */
[----:B------:R-:W-:Y:S01]  /*7bb0*/  LOP3.LUT R0, R5, R0, RZ, 0x3c, !PT ;  /* 0x0000000005007212 */ /* 0x000fe200078e3cff */
[----:B------:R-:W-:Y:S01]  /*7bc0*/  IMAD.SHL.U32 R8, R40, 0x4, RZ ;  /* 0x0000000428087824 */ /* 0x000fe200078e00ff */
[----:B------:R-:W-:-:S02]  /*7bd0*/  SHF.R.S32.HI R4, RZ, 0x1f, R2 ;  /* 0x0000001fff047819 */ /* 0x000fc40000011402 */
[----:B------:R-:W-:Y:S01]  /*7be0*/  LOP3.LUT R3, R3, 0x1c0, RZ, 0xc0, !PT ;  /* 0x000001c003037812 */ /* 0x000fe200078ec0ff */
[----:B------:R-:W-:Y:S01]  /*7bf0*/  IMAD.U32 R0, R7, 0x2, R0 ;  /* 0x0000000207007824 */ /* 0x000fe200078e0000 */
[----:B------:R-:W-:Y:S02]  /*7c00*/  LEA.HI R2, R4, R2, RZ, 0x3 ;  /* 0x0000000204027211 */ /* 0x000fe400078f18ff */
[----:B------:R-:W-:Y:S01]  /*7c10*/  LOP3.LUT R4, R3, 0x38, R6, 0xf8, !PT ;  /* 0x0000003803047812 */ /* 0x000fe200078ef806 */
[----:B------:R-:W-:Y:S01]  /*7c20*/  IMAD.SHL.U32 R0, R0, 0x2, RZ ;  /* 0x0000000200007824 */ /* 0x000fe200078e00ff */
[----:B------:R-:W-:Y:S01]  /*7c30*/  SHF.R.U32.HI R7, RZ, 0x3, R3 ;  /* 0x00000003ff077819 */ /* 0x000fe20000011603 */
[----:B------:R-:W-:Y:S01]  /*7c40*/  IMAD.SHL.U32 R3, R2, 0x400, RZ ;  /* 0x0000040002037824 */ /* 0x000fe200078e00ff */
[----:B------:R-:W-:Y:S02]  /*7c50*/  LOP3.LUT R8, R8, 0x7ffffe00, RZ, 0xc0, !PT ;  /* 0x7ffffe0008087812 */ /* 0x000fe400078ec0ff */
[----:B------:R-:W-:-:S02]  /*7c60*/  IADD3 R2, R0, 0x40, RZ ;  /* 0x0000004000027810 */ /* 0x000fc40007ffe0ff */
[----:B------:R-:W-:Y:S02]  /*7c70*/  @P0 IADD3 R2, R0, -0x40, RZ ;  /* 0xffffffc000020810 */ /* 0x000fe40007ffe0ff */
[----:B------:R-:W-:Y:S02]  /*7c80*/  LOP3.LUT R7, R4, R7, RZ, 0x3c, !PT ;  /* 0x0000000704077212 */ /* 0x000fe400078e3cff */
[----:B------:R-:W-:Y:S01]  /*7c90*/  LOP3.LUT R5, R3, 0x7fffe000, RZ, 0xc0, !PT ;  /* 0x7fffe00003057812 */ /* 0x000fe200078ec0ff */
[----:B------:R-:W-:Y:S01]  /*7ca0*/  STS [R0+0x8080], R52 ;  /* 0x0080803400007388 */ /* 0x000fe20000000800 */
[----:B------:R-:W-:Y:S02]  /*7cb0*/  F2FP.BF16.PACK_AB R4, R165, R164 ;  /* 0x000000a4a504723e */ /* 0x000fe400000010ff */
[----:B------:R-:W-:Y:S01]  /*7cc0*/  F2FP.BF16.PACK_AB R3, R167, R166 ;  /* 0x000000a6a703723e */ /* 0x000fe200000010ff */
[----:B------:R-:W-:Y:S01]  /*7cd0*/  STS [R0+0x8480], R54 ;  /* 0x0084803600007388 */ /* 0x000fe20000000800 */
[----:B------:R-:W-:-:S02]  /*7ce0*/  IADD3 R5, R7, R5, R8 ;  /* 0x0000000507057210 */ /* 0x000fc40007ffe008 */
[----:B------:R-:W-:Y:S01]  /*7cf0*/  ISETP.GE.AND P1, PT, R10, UR4, PT ;  /* 0x000000040a007c0c */ /* 0x000fe2000bf26270 */
[----:B------:R-:W-:Y:S01]  /*7d00*/  STS [R2+0x8080], R80 ;  /* 0x0080805002007388 */ /* 0x000fe20000000800 */
[----:B------:R-:W-:Y:S02]  /*7d10*/  SHF.R.S32.HI R7, RZ, 0x1f, R6 ;  /* 0x0000001fff077819 */ /* 0x000fe40000011406 */
[----:B------:R-:W-:Y:S01]  /*7d20*/  ISETP.GE.OR P0, PT, R6, c[0x0][0x324], P1 ;  /* 0x0000c90006007a0c */ /* 0x000fe20000f06670 */
[----:B------:R-:W-:Y:S01]  /*7d30*/  STS [R2+0x8480], R82 ;  /* 0x0084805202007388 */ /* 0x000fe20000000800 */
[----:B------:R-:W-:-:S03]  /*7d40*/  P2R R45, PR, RZ, 0x2 ;  /* 0x00000002ff2d7803 */ /* 0x000fc60000000000 */
        /* <DEDUP_REMOVED lines=59> */
[----:B------:R3:W-:Y:S01]  /*8100*/  STS [R2+0x7480], R3 ;  /* 0x0074800302007388 */ /* 0x0007e20000000800 */
[----:B-1----:R-:W-:Y:S01]  /*8110*/  SHF.R.S32.HI R11, RZ, 0x1f, R10 ;  /* 0x0000001fff0b7819 */ /* 0x002fe2000001140a */
[----:B--2---:R-:W-:-:S02]  /*8120*/  IMAD.SHL.U32 R0, R5, 0x2, RZ ;  /* 0x0000000205007824 */ /* 0x004fc400078e00ff */
[----:B------:R-:W-:Y:S01]  /*8130*/  BAR.SYNC.DEFER_BLOCKING 0x1, 0x100 ;  /* 0x0044000000007b1d */ /* 0x000fe20000010000 */
[----:B------:R-:W-:Y:S02]  /*8140*/  IMAD.U32 R5, RZ, RZ, UR8 ;  /* 0x00000008ff057e24 */ /* 0x000fe4000f8e00ff */
[----:B---3--:R-:W-:-:S04]  /*8150*/  IMAD R2, R44, c[0x0][0x338], RZ ;  /* 0x0000ce002c027a24 */ /* 0x008fc800078e02ff */
[C---:B------:R-:W-:Y:S02]  /*8160*/  IMAD R4, R224.reuse, c[0x0][0x33c], R2 ;  /* 0x0000cf00e0047a24 */ /* 0x040fe400078e0202 */
[----:B------:R-:W-:-:S04]  /*8170*/  IMAD.WIDE.U32 R2, R224, c[0x0][0x338], R6 ;  /* 0x0000ce00e0027a25 */ /* 0x000fc800078e0006 */
[----:B------:R-:W-:Y:S02]  /*8180*/  IMAD.IADD R3, R3, 0x1, R4 ;  /* 0x0000000103037824 */ /* 0x000fe400078e0204 */
[----:B------:R-:W-:Y:S02]  /*8190*/  IMAD R4, R47, c[0x0][0x340], RZ ;  /* 0x0000d0002f047a24 */ /* 0x000fe400078e02ff */
[C---:B------:R-:W-:Y:S01]  /*81a0*/  IMAD.WIDE.U32 R8, R46.reuse, c[0x0][0x340], R2 ;  /* 0x0000d0002e087a25 */ /* 0x040fe200078e0002 */
[----:B------:R1:W2:Y:S03]  /*81b0*/  LDS.128 R20, [R0+0x8880] ;  /* 0x0088800000147984 */ /* 0x0002a60000000c00 */
[----:B------:R-:W-:Y:S02]  /*81c0*/  IMAD R4, R46, c[0x0][0x344], R4 ;  /* 0x0000d1002e047a24 */ /* 0x000fe400078e0204 */
[----:B------:R-:W-:Y:S01]  /*81d0*/  IMAD.WIDE R2, R5, 0x80, R10 ;  /* 0x0000008005027825 */ /* 0x000fe200078e020a */
[----:B------:R1:W3:Y:S03]  /*81e0*/  LDS.128 R24, [R0+0x9080] ;  /* 0x0090800000187984 */ /* 0x0002e60000000c00 */
[----:B------:R-:W-:Y:S01]  /*81f0*/  IMAD.IADD R5, R9, 0x1, R4 ;  /* 0x0000000109057824 */ /* 0x000fe200078e0204 */
        /* <DEDUP_REMOVED lines=23> */
.L_x_1355:
[----:B--234-:R-:W-:Y:S05]  /*8370*/  BSYNC B0 ;  /* 0x0000000000007941 */ /* 0x01cfea0003800000 */
.L_x_1354:
[----:B-1----:R-:W-:Y:S01]  /*8380*/  IADD3 R0, R10, 0x10, RZ ;  /* 0x000000100a007810 */ /* 0x002fe20007ffe0ff */
[----:B------:R-:W-:Y:S03]  /*8390*/  BSSY B0, `(.L_x_1356) ;  /* 0x0000010000007945 */ /* 0x000fe60003800000 */
[----:B------:R-:W-:-:S04]  /*83a0*/  ISETP.GE.AND P0, PT, R0, UR4, PT ;  /* 0x0000000400007c0c */ /* 0x000fc8000bf06270 */
        /* <DEDUP_REMOVED lines=14> */
.L_x_1357:
[----:B------:R-:W-:Y:S05]  /*8490*/  BSYNC B0 ;  /* 0x0000000000007941 */ /* 0x000fea0003800000 */
.L_x_1356:
[----:B------:R-:W-:Y:S01]  /*84a0*/  IADD3 R0, R10, 0x20, RZ ;  /* 0x000000200a007810 */ /* 0x000fe20007ffe0ff */
[----:B------:R-:W-:Y:S03]  /*84b0*/  BSSY B0, `(.L_x_1358) ;  /* 0x000000f000007945 */ /* 0x000fe60003800000 */
[----:B------:R-:W-:-:S04]  /*84c0*/  ISETP.GE.AND P6, PT, R0, UR4, PT ;  /* 0x0000000400007c0c */ /* 0x000fc8000bfc6270 */
        /* <DEDUP_REMOVED lines=13> */
.L_x_1359:
[----:B------:R-:W-:Y:S05]  /*85a0*/  BSYNC B0 ;  /* 0x0000000000007941 */ /* 0x000fea0003800000 */
.L_x_1358:
        /* <DEDUP_REMOVED lines=16> */
.L_x_1361:
[----:B------:R-:W-:Y:S05]  /*86b0*/  BSYNC B0 ;  /* 0x0000000000007941 */ /* 0x000fea0003800000 */
.L_x_1360:
        /* <DEDUP_REMOVED lines=16> */
.L_x_1363:
[----:B------:R-:W-:Y:S05]  /*87c0*/  BSYNC B0 ;  /* 0x0000000000007941 */ /* 0x000fea0003800000 */
.L_x_1362:
        /* <DEDUP_REMOVED lines=16> */
.L_x_1365:
[----:B------:R-:W-:Y:S05]  /*88d0*/  BSYNC B0 ;  /* 0x0000000000007941 */ /* 0x000fea0003800000 */
.L_x_1364:
        /* <DEDUP_REMOVED lines=16> */
.L_x_1367:
[----:B------:R-:W-:Y:S05]  /*89e0*/  BSYNC B0 ;  /* 0x0000000000007941 */ /* 0x000fea0003800000 */
.L_x_1366:
[----:B------:R-:W-:Y:S01]  /*89f0*/  IADD3 R0, R10, 0x70, RZ ;  /* 0x000000700a007810 */ /* 0x000fe20007ffe0ff */
[----:B------:R-:W-:Y:S03]  /*8a00*/  BSSY B0, `(.L_x_1368) ;  /* 0x000000e000007945 */ /* 0x000fe60003800000 */
[----:B------:R-:W-:-:S04]  /*8a10*/  ISETP.GE.AND P1, PT, R0, UR4, PT ;  /* 0x0000000400007c0c */ /* 0x000fc8000bf26270 */
        /* <DEDUP_REMOVED lines=12> */
.L_x_1369:
[----:B------:R-:W-:Y:S05]  /*8ae0*/  BSYNC B0 ;  /* 0x0000000000007941 */ /* 0x000fea0003800000 */
.L_x_1368:
[----:B------:R-:W-:Y:S01]  /*8af0*/  ISETP.NE.AND P0, PT, R45, RZ, PT ;  /* 0x000000ff2d00720c */ /* 0x000fe20003f05270 */
[----:B------:R-:W-:Y:S01]  /*8b00*/  IMAD R0, R44, c[0x0][0x308], RZ ;  /* 0x0000c2002c007a24 */ /* 0x000fe200078e02ff */
[----:B------:R-:W-:Y:S01]  /*8b10*/  BSSY B0, `(.L_x_1370) ;  /* 0x0000012000007945 */ /* 0x000fe20003800000 */
[----:B--2---:R-:W-:Y:S01]  /*8b20*/  IMAD.WIDE.U32 R4, R224, c[0x0][0x308], R6 ;  /* 0x0000c200e0047a25 */ /* 0x004fe200078e0006 */
        /* <DEDUP_REMOVED lines=16> */
.L_x_1371:
[----:B------:R-:W-:Y:S05]  /*8c30*/  BSYNC B0 ;  /* 0x0000000000007941 */ /* 0x000fea0003800000 */
.L_x_1370:
[----:B------:R-:W-:Y:S01]  /*8c40*/  ISETP.NE.AND P0, PT, R16, RZ, PT ;  /* 0x000000ff1000720c */ /* 0x000fe20003f05270 */
[----:B------:R-:W-:Y:S03]  /*8c50*/  BSSY B0, `(.L_x_1372) ;  /* 0x000000e000007945 */ /* 0x000fe60003800000 */
[----:B------:R-:W-:-:S13]  /*8c60*/  ISETP.GE.OR P0, PT, R6, c[0x0][0x2f4], P0 ;  /* 0x0000bd0006007a0c */ /* 0x000fda0000706670 */
        /* <DEDUP_REMOVED lines=12> */
.L_x_1373:
[----:B------:R-:W-:Y:S05]  /*8d30*/  BSYNC B0 ;  /* 0x0000000000007941 */ /* 0x000fea0003800000 */
.L_x_1372:
        /* <DEDUP_REMOVED lines=14> */
.L_x_1375:
[----:B------:R-:W-:Y:S05]  /*8e20*/  BSYNC B0 ;  /* 0x0000000000007941 */ /* 0x000fea0003800000 */
.L_x_1374:
        /* <DEDUP_REMOVED lines=14> */
.L_x_1377:
[----:B------:R-:W-:Y:S05]  /*8f10*/  BSYNC B0 ;  /* 0x0000000000007941 */ /* 0x000fea0003800000 */
.L_x_1376:
        /* <DEDUP_REMOVED lines=14> */
.L_x_1379:
[----:B------:R-:W-:Y:S05]  /*9000*/  BSYNC B0 ;  /* 0x0000000000007941 */ /* 0x000fea0003800000 */
.L_x_1378:
        /* <DEDUP_REMOVED lines=14> */
.L_x_1381:
[----:B------:R-:W-:Y:S05]  /*90f0*/  BSYNC B0 ;  /* 0x0000000000007941 */ /* 0x000fea0003800000 */
.L_x_1380:
        /* <DEDUP_REMOVED lines=14> */
.L_x_1383:
[----:B------:R-:W-:Y:S05]  /*91e0*/  BSYNC B0 ;  /* 0x0000000000007941 */ /* 0x000fea0003800000 */
.L_x_1382:
        /* <DEDUP_REMOVED lines=14> */
.L_x_1353:
[----:B------:R-:W2:Y:S01]  /*92d0*/  LDL.LU.64 R2, [R1+0x20] ;  /* 0x0000200001027983 */ /* 0x000ea20000300a00 */
[----:B------:R-:W-:Y:S01]  /*92e0*/  ULDC UR4, c[0x0][0x2f0] ;  /* 0x0000bc0000047ab9 */ /* 0x000fe20000000800 */
[----:B------:R-:W-:Y:S01]  /*92f0*/  SHF.R.S32.HI R16, RZ, 0x1f, R224 ;  /* 0x0000001fff107819 */ /* 0x000fe200000114e0 */
[----:B------:R-:W-:Y:S01]  /*9300*/  UIADD3 UR4, -UR5, UR4, URZ ;  /* 0x0000000405047290 */ /* 0x000fe2000fffe13f */
[----:B------:R-:W3:Y:S01]  /*9310*/  S2R R19, SR_CTAID.Z ;  /* 0x0000000000137919 */ /* 0x000ee20000002700 */
[----:B------:R-:W-:Y:S01]  /*9320*/  BSSY B0, `(.L_x_1384) ;  /* 0x0000020000007945 */ /* 0x000fe20003800000 */
[----:B---3--:R-:W-:-:S05]  /*9330*/  SHF.R.S32.HI R20, RZ, 0x1f, R19 ;  /* 0x0000001fff147819 */ /* 0x008fca0000011413 */
[----:B------:R-:W-:-:S04]  /*9340*/  IMAD R8, R20, c[0x0][0x310], RZ ;  /* 0x0000c40014087a24 */ /* 0x000fc800078e02ff */
[----:B------:R-:W-:Y:S01]  /*9350*/  IMAD R8, R19, c[0x0][0x314], R8 ;  /* 0x0000c50013087a24 */ /* 0x000fe200078e0208 */
[----:B--2---:R-:W-:-:S04]  /*9360*/  SHF.R.S32.HI R0, RZ, 0x1f, R2 ;  /* 0x0000001fff007819 */ /* 0x004fc80000011402 */
[----:B-1----:R-:W-:Y:S01]  /*9370*/  LEA.HI R6, R0, R2, RZ, 0x4 ;  /* 0x0000000200067211 */ /* 0x002fe200078f20ff */
[----:B------:R-:W-:-:S03]  /*9380*/  IMAD R0, R16, c[0x0][0x308], RZ ;  /* 0x0000c20010007a24 */ /* 0x000fc600078e02ff */
[----:B------:R-:W-:Y:S01]  /*9390*/  LOP3.LUT R4, R6, 0x1ffffff0, RZ, 0xc0, !PT ;  /* 0x1ffffff006047812 */ /* 0x000fe200078ec0ff */
[----:B------:R-:W-:Y:S01]  /*93a0*/  IMAD R0, R224, c[0x0][0x30c], R0 ;  /* 0x0000c300e0007a24 */ /* 0x000fe200078e0200 */
[----:B------:R-:W-:-:S03]  /*93b0*/  SHF.R.S32.HI R6, RZ, 0x4, R6 ;  /* 0x00000004ff067819 */ /* 0x000fc60000011406 */
[----:B------:R-:W-:Y:S01]  /*93c0*/  IMAD.IADD R4, R2, 0x1, -R4 ;  /* 0x0000000102047824 */ /* 0x000fe200078e0a04 */
[----:B------:R-:W-:Y:S01]  /*93d0*/  ISETP.GE.AND P0, PT, R6, UR4, PT ;  /* 0x0000000406007c0c */ /* 0x000fe2000bf06270 */
[----:B------:R-:W-:Y:S01]  /*93e0*/  IMAD.U32 R2, RZ, RZ, UR8 ;  /* 0x00000008ff027e24 */ /* 0x000fe2000f8e00ff */
[----:B------:R-:W-:Y:S01]  /*93f0*/  SHF.R.S32.HI R7, RZ, 0x1f, R6 ;  /* 0x0000001fff077819 */ /* 0x000fe20000011406 */
[----:B------:R-:W-:Y:S01]  /*9400*/  IMAD.SHL.U32 R4, R4, 0x8, RZ ;  /* 0x0000000804047824 */ /* 0x000fe200078e00ff */
[----:B------:R-:W-:-:S03]  /*9410*/  P2R R17, PR, RZ, 0x1 ;  /* 0x00000001ff117803 */ /* 0x000fc60000000000 */
[----:B------:R-:W-:Y:S01]  /*9420*/  IMAD.WIDE R2, R2, 0x80, R6 ;  /* 0x0000008002027825 */ /* 0x000fe200078e0206 */
[----:B------:R-:W-:Y:S02]  /*9430*/  SHF.R.S32.HI R5, RZ, 0x1f, R4 ;  /* 0x0000001fff057819 */ /* 0x000fe40000011404 */
[----:B------:R-:W-:-:S03]  /*9440*/  ISETP.GE.OR P0, PT, R4, c[0x0][0x2f4], P0 ;  /* 0x0000bd0004007a0c */ /* 0x000fc60000706670 */
[----:B------:R-:W-:-:S05]  /*9450*/  IMAD.WIDE.U32 R10, R224, c[0x0][0x308], R4 ;  /* 0x0000c200e00a7a25 */ /* 0x000fca00078e0004 */
[----:B------:R-:W-:-:S05]  /*9460*/  IADD3 R11, R0, R11, RZ ;  /* 0x0000000b000b7210 */ /* 0x000fca0007ffe0ff */
        /* <DEDUP_REMOVED lines=11> */
.L_x_1385:
[----:B------:R-:W-:Y:S05]  /*9520*/  BSYNC B0 ;  /* 0x0000000000007941 */ /* 0x000fea0003800000 */
.L_x_1384:
[----:B------:R-:W-:Y:S01]  /*9530*/  IADD3 R0, R6, 0x10, RZ ;  /* 0x0000001006007810 */ /* 0x000fe20007ffe0ff */
        /* <DEDUP_REMOVED lines=16> */
.L_x_1387:
[----:B------:R-:W-:Y:S05]  /*9640*/  BSYNC B0 ;  /* 0x0000000000007941 */ /* 0x000fea0003800000 */
.L_x_1386:
        /* <DEDUP_REMOVED lines=16> */
.L_x_1389:
[----:B------:R-:W-:Y:S05]  /*9750*/  BSYNC B0 ;  /* 0x0000000000007941 */ /* 0x000fea0003800000 */
.L_x_1388:
        /* <DEDUP_REMOVED lines=16> */
.L_x_1391:
[----:B------:R-:W-:Y:S05]  /*9860*/  BSYNC B0 ;  /* 0x0000000000007941 */ /* 0x000fea0003800000 */
.L_x_1390:
        /* <DEDUP_REMOVED lines=16> */
.L_x_1393:
[----:B------:R-:W-:Y:S05]  /*9970*/  BSYNC B0 ;  /* 0x0000000000007941 */ /* 0x000fea0003800000 */
.L_x_1392:
        /* <DEDUP_REMOVED lines=16> */
.L_x_1395:
[----:B------:R-:W-:Y:S05]  /*9a80*/  BSYNC B0 ;  /* 0x0000000000007941 */ /* 0x000fea0003800000 */
.L_x_1394:
        /* <DEDUP_REMOVED lines=16> */
.L_x_1397:
[----:B------:R-:W-:Y:S05]  /*9b90*/  BSYNC B0 ;  /* 0x0000000000007941 */ /* 0x000fea0003800000 */
.L_x_1396:
[----:B------:R-:W-:Y:S01]  /*9ba0*/  IADD3 R6, R6, 0x70, RZ ;  /* 0x0000007006067810 */ /* 0x000fe20007ffe0ff */
[----:B------:R-:W-:Y:S03]  /*9bb0*/  BSSY B0, `(.L_x_1398) ;  /* 0x000000e000007945 */ /* 0x000fe60003800000 */
[----:B------:R-:W-:-:S04]  /*9bc0*/  ISETP.GE.AND P1, PT, R6, UR4, PT ;  /* 0x0000000406007c0c */ /* 0x000fc8000bf26270 */
        /* <DEDUP_REMOVED lines=12> */
.L_x_1399:
[----:B------:R-:W-:Y:S05]  /*9c90*/  BSYNC B0 ;  /* 0x0000000000007941 */ /* 0x000fea0003800000 */
.L_x_1398:
[----:B------:R-:W-:Y:S01]  /*9ca0*/  ISETP.NE.AND P0, PT, R17, RZ, PT ;  /* 0x000000ff1100720c */ /* 0x000fe20003f05270 */
[----:B------:R-:W-:Y:S01]  /*9cb0*/  IMAD R0, R16, c[0x0][0x338], RZ ;  /* 0x0000ce0010007a24 */ /* 0x000fe200078e02ff */
[----:B------:R-:W-:Y:S01]  /*9cc0*/  BSSY B0, `(.L_x_1400) ;  /* 0x0000012000007945 */ /* 0x000fe20003800000 */
[----:B------:R-:W-:Y:S01]  /*9cd0*/  IMAD.WIDE.U32 R8, R224, c[0x0][0x338], R4 ;  /* 0x0000ce00e0087a25 */ /* 0x000fe200078e0004 */
[----:B------:R-:W-:-:S03]  /*9ce0*/  ISETP.GE.OR P0, PT, R4, c[0x0][0x324], P0 ;  /* 0x0000c90004007a0c */ /* 0x000fc60000706670 */
        /* <DEDUP_REMOVED lines=15> */
.L_x_1401:
[----:B------:R-:W-:Y:S05]  /*9de0*/  BSYNC B0 ;  /* 0x0000000000007941 */ /* 0x000fea0003800000 */
.L_x_1400:
        /* <DEDUP_REMOVED lines=15> */
.L_x_1403:
[----:B------:R-:W-:Y:S05]  /*9ee0*/  BSYNC B0 ;  /* 0x0000000000007941 */ /* 0x000fea0003800000 */
.L_x_1402:
        /* <DEDUP_REMOVED lines=14> */
.L_x_1405:
[----:B------:R-:W-:Y:S05]  /*9fd0*/  BSYNC B0 ;  /* 0x0000000000007941 */ /* 0x000fea0003800000 */
.L_x_1404:
        /* <DEDUP_REMOVED lines=14> */
.L_x_1407:
[----:B------:R-:W-:Y:S05]  /*a0c0*/  BSYNC B0 ;  /* 0x0000000000007941 */ /* 0x000fea0003800000 */
.L_x_1406:
        /* <DEDUP_REMOVED lines=14> */
.L_x_1409:
[----:B------:R-:W-:Y:S05]  /*a1b0*/  BSYNC B0 ;  /* 0x0000000000007941 */ /* 0x000fea0003800000 */
.L_x_1408:
        /* <DEDUP_REMOVED lines=14> */
.L_x_1411:
[----:B------:R-:W-:Y:S05]  /*a2a0*/  BSYNC B0 ;  /* 0x0000000000007941 */ /* 0x000fea0003800000 */
.L_x_1410:
        /* <DEDUP_REMOVED lines=14> */
.L_x_1413:
[----:B------:R-:W-:Y:S05]  /*a390*/  BSYNC B0 ;  /* 0x0000000000007941 */ /* 0x000fea0003800000 */
.L_x_1412:
        /* <DEDUP_REMOVED lines=13> */
.L_x_1414:
        /* <DEDUP_REMOVED lines=9> */
.L_x_2326:


//--------------------- .text._ZN7cutlass13device_kernelIN5flash19enable_sm80_to_sm89INS1_16FlashAttnBwdSm80INS1_25CollectiveMainloopBwdSm80ILi2ELi2EN4cute5tupleIJNS5_1CILi64EEENS7_ILi128EEES9_EEENS_10bfloat16_tEfNS_4arch4Sm80ELb0ELb1ELb0ELb0ELb1ELb0ELb0ELb0ELi2ELi2ELi2ELi2ELb0EEENS1_21CollectiveEpilogueBwdISA_SB_SD_Li256ELb0ELb0ELi4EEENS1_19SingleTileSchedulerILb0ELb0ELb0ELi128EEEEEEEEEvNT_6ParamsE --------------------------
	.section	.text._ZN7cutlass13device_kernelIN5flash19enable_sm80_to_sm89INS1_16FlashAttnBwdSm80INS1_25CollectiveMainloopBwdSm80ILi2ELi2EN4cute5tupleIJNS5_1CILi64EEENS7_ILi128EEES9_EEENS_10bfloat16_tEfNS_4arch4Sm80ELb0ELb1ELb0ELb0ELb1ELb0ELb0ELb0ELi2ELi2ELi2ELi2ELb0EEENS1_21CollectiveEpilogueBwdISA_SB_SD_Li256ELb0ELb0ELi4EEENS1_19SingleTileSchedulerILb0ELb0ELb0ELi128EEEEEEEEEvNT_6ParamsE,"ax",@progbits
	.sectioninfo	@"SHI_REGISTERS=255"
	.align	128
.text._ZN7cutlass13device_kernelIN5flash19enable_sm80_to_sm89INS1_16FlashAttnBwdSm80INS1_25CollectiveMainloopBwdSm80ILi2ELi2EN4cute5tupleIJNS5_1CILi64EEENS7_ILi128EEES9_EEENS_10bfloat16_tEfNS_4arch4Sm80ELb0ELb1ELb0ELb0ELb1ELb0ELb0ELb0ELi2ELi2ELi2ELi2ELb0EEENS1_21CollectiveEpilogueBwdISA_SB_SD_Li256ELb0ELb0ELi4EEENS1_19SingleTileSchedulerILb0ELb0ELb0ELi128EEEEEEEEEvNT_6ParamsE:
        .type           _ZN7cutlass13device_kernelIN5flash19enable_sm80_to_sm89INS1_16FlashAttnBwdSm80INS1_25CollectiveMainloopBwdSm80ILi2ELi2EN4cute5tupleIJNS5_1CILi64EEENS7_ILi128EEES9_EEENS_10bfloat16_tEfNS_4arch4Sm80ELb0ELb1ELb0ELb0ELb1ELb0ELb0ELb0ELi2ELi2ELi2ELi2ELb0EEENS1_21CollectiveEpilogueBwdISA_SB_SD_Li256ELb0ELb0ELi4EEENS1_19SingleTileSchedulerILb0ELb0ELb0ELi128EEEEEEEEEvNT_6ParamsE,@function
        .size           _ZN7cutlass13device_kernelIN5flash19enable_sm80_to_sm89INS1_16FlashAttnBwdSm80INS1_25CollectiveMainloopBwdSm80ILi2ELi2EN4cute5tupleIJNS5_1CILi64EEENS7_ILi128EEES9_EEENS_10bfloat16_tEfNS_4arch4Sm80ELb0ELb1ELb0ELb0ELb1ELb0ELb0ELb0ELi2ELi2ELi2ELi2ELb0EEENS1_21CollectiveEpilogueBwdISA_SB_SD_Li256ELb0ELb0ELi4EEENS1_19SingleTileSchedulerILb0ELb0ELb0ELi128EEEEEEEEEvNT_6ParamsE,(.L_x_2327 - _ZN7cutlass13device_kernelIN5flash19enable_sm80_to_sm89INS1_16FlashAttnBwdSm80INS1_25CollectiveMainloopBwdSm80ILi2ELi2EN4cute5tupleIJNS5_1CILi64EEENS7_ILi128EEES9_EEENS_10bfloat16_tEfNS_4arch4Sm80ELb0ELb1ELb0ELb0ELb1ELb0ELb0ELb0ELi2ELi2ELi2ELi2ELb0EEENS1_21CollectiveEpilogueBwdISA_SB_SD_Li256ELb0ELb0ELi4EEENS1_19SingleTileSchedulerILb0ELb0ELb0ELi128EEEEEEEEEvNT_6ParamsE)
        .other          _ZN7cutlass13device_kernelIN5flash19enable_sm80_to_sm89INS1_16FlashAttnBwdSm80INS1_25CollectiveMainloopBwdSm80ILi2ELi2EN4cute5tupleIJNS5_1CILi64EEENS7_ILi128EEES9_EEENS_10bfloat16_tEfNS_4arch4Sm80ELb0ELb1ELb0ELb0ELb1ELb0ELb0ELb0ELi2ELi2ELi2ELi2ELb0EEENS1_21CollectiveEpilogueBwdISA_SB_SD_Li256ELb0ELb0ELi4EEENS1_19SingleTileSchedulerILb0ELb0ELb0ELi128EEEEEEEEEvNT_6ParamsE,@"STO_CUDA_ENTRY STV_DEFAULT"
_ZN7cutlass13device_kernelIN5flash19enable_sm80_to_sm89INS1_16FlashAttnBwdSm80INS1_25CollectiveMainloopBwdSm80ILi2ELi2EN4cute5tupleIJNS5_1CILi64EEENS7_ILi128EEES9_EEENS_10bfloat16_tEfNS_4arch4Sm80ELb0ELb1ELb0ELb0ELb1ELb0ELb0ELb0ELi2ELi2ELi2ELi2ELb0EEENS1_21CollectiveEpilogueBwdISA_SB_SD_Li256ELb0ELb0ELi4EEENS1_19SingleTileSchedulerILb0ELb0ELb0ELi128EEEEEEEEEvNT_6ParamsE:
        /* <DEDUP_REMOVED lines=29> */
.L_x_1415:
        /* <DEDUP_REMOVED lines=500> */
.L_x_1418:
[----:B--2---:R-:W-:Y:S05]  /*2110*/  BSYNC B0 ;  /* 0x0000000000007941 */ /* 0x004fea0003800000 */
.L_x_1417:
        /* <DEDUP_REMOVED lines=121> */
.L_x_1437:
        /* <DEDUP_REMOVED lines=147> */
.L_x_1421:
[----:B------:R-:W-:Y:S11]  /*31e0*/  ISETP.NE.AND P0, PT, R226, c[0x0][0x2a8], PT ;  /* 0x0000aa00e2007a0c */ /* 0x000ff60003f05270 */
[----:B------:R-:W-:Y:S02]  /*31f0*/  @!UPT UIADD3 URZ, URZ, URZ, URZ ;  /* 0x0000003f3f3ff290 */ /* 0x000fe4000fffe03f */
[----:B------:R-:W-:Y:S05]  /*3200*/  @P0 IMAD.HI.U32 R36, R2, c[0x0][0x2ac], RZ ;  /* 0x0000ab0002240a27 */ /* 0x000fea00078e00ff */
[----:B------:R-:W-:Y:S02]  /*3210*/  @P0 SHF.R.U32.HI R2, RZ, c[0x0][0x2b0], R36 ;  /* 0x0000ac00ff020a19 */ /* 0x000fe40000011624 */
.L_x_1422:
[----:B------:R-:W-:Y:S05]  /*3220*/  BSYNC B0 ;  /* 0x0000000000007941 */ /* 0x000fea0003800000 */
.L_x_1420:
        /* <DEDUP_REMOVED lines=10> */
.L_x_1419:
        /* <DEDUP_REMOVED lines=17> */
.L_x_1425:
[----:B------:R-:W-:Y:S11]  /*33e0*/  ISETP.NE.AND P0, PT, R226, c[0x0][0x2a8], PT ;  /* 0x0000aa00e2007a0c */ /* 0x000ff60003f05270 */
[----:B------:R-:W-:Y:S02]  /*33f0*/  @!UPT UIADD3 URZ, URZ, URZ, URZ ;  /* 0x0000003f3f3ff290 */ /* 0x000fe4000fffe03f */
[----:B------:R-:W-:Y:S05]  /*3400*/  @P0 IMAD.HI.U32 R36, R2, c[0x0][0x2ac], RZ ;  /* 0x0000ab0002240a27 */ /* 0x000fea00078e00ff */
[----:B------:R-:W-:Y:S02]  /*3410*/  @P0 SHF.R.U32.HI R2, RZ, c[0x0][0x2b0], R36 ;  /* 0x0000ac00ff020a19 */ /* 0x000fe40000011624 */
.L_x_1426:
[----:B------:R-:W-:Y:S05]  /*3420*/  BSYNC B0 ;  /* 0x0000000000007941 */ /* 0x000fea0003800000 */
.L_x_1424:
[----:B------:R-:W2:Y:S01]  /*3430*/  LDL R37, [R1+0x10] ;  /* 0x0000100001257983 */ /* 0x000ea20000100800 */
[----:B------:R-:W-:Y:S04]  /*3440*/  IMAD.MOV.U32 R36, RZ, RZ, c[0x0][0x2a8] ;  /* 0x0000aa00ff247624 */ /* 0x000fe800078e00ff */
[----:B------:R-:W-:Y:S04]  /*3450*/  IMAD R2, R2, R36, -UR13 ;  /* 0x8000000d02027e24 */ /* 0x000fe8000f8e0224 */
[----:B--2---:R-:W-:Y:S05]  /*3460*/  IMAD.IADD R2, R2, 0x1, -R37 ;  /* 0x0000000102027824 */ /* 0x004fea00078e0a25 */
[----:B------:R-:W-:Y:S02]  /*3470*/  IADD3 R36, R2, c[0x0][0x2a8], RZ ;  /* 0x0000aa0002247a10 */ /* 0x000fe40007ffe0ff */
[----:B------:R-:W-:Y:S02]  /*3480*/  IMNMX R43, R43, R2, !PT ;  /* 0x000000022b2b7217 */ /* 0x000fe40007800200 */
[----:B------:R-:W-:Y:S02]  /*3490*/  IMNMX R200, R200, R36, PT ;  /* 0x00000024c8c87217 */ /* 0x000fe40003800200 */
.L_x_1423:
        /* <DEDUP_REMOVED lines=17> */
.L_x_1429:
[----:B------:R-:W-:Y:S11]  /*35b0*/  ISETP.NE.AND P0, PT, R226, c[0x0][0x2a8], PT ;  /* 0x0000aa00e2007a0c */ /* 0x000ff60003f05270 */
[----:B------:R-:W-:Y:S02]  /*35c0*/  @!UPT UIADD3 URZ, URZ, URZ, URZ ;  /* 0x0000003f3f3ff290 */ /* 0x000fe4000fffe03f */
[----:B------:R-:W-:Y:S05]  /*35d0*/  @P0 IMAD.HI.U32 R36, R2, c[0x0][0x2ac], RZ ;  /* 0x0000ab0002240a27 */ /* 0x000fea00078e00ff */
[----:B------:R-:W-:Y:S02]  /*35e0*/  @P0 SHF.R.U32.HI R2, RZ, c[0x0][0x2b0], R36 ;  /* 0x0000ac00ff020a19 */ /* 0x000fe40000011624 */
.L_x_1430:
[----:B------:R-:W-:Y:S05]  /*35f0*/  BSYNC B0 ;  /* 0x0000000000007941 */ /* 0x000fea0003800000 */
.L_x_1428:
[----:B------:R-:W2:Y:S01]  /*3600*/  LDL R37, [R1+0x10] ;  /* 0x0000100001257983 */ /* 0x000ea20000100800 */
[----:B------:R-:W-:Y:S04]  /*3610*/  IMAD.MOV.U32 R36, RZ, RZ, c[0x0][0x2a8] ;  /* 0x0000aa00ff247624 */ /* 0x000fe800078e00ff */
[----:B------:R-:W-:Y:S04]  /*3620*/  IMAD R2, R2, R36, -UR13 ;  /* 0x8000000d02027e24 */ /* 0x000fe8000f8e0224 */
[----:B--2---:R-:W-:Y:S05]  /*3630*/  IMAD.IADD R2, R2, 0x1, -R37 ;  /* 0x0000000102027824 */ /* 0x004fea00078e0a25 */
[----:B------:R-:W-:Y:S02]  /*3640*/  IADD3 R36, R2, c[0x0][0x2a8], RZ ;  /* 0x0000aa0002247a10 */ /* 0x000fe40007ffe0ff */
[----:B------:R-:W-:Y:S02]  /*3650*/  IMNMX R41, R41, R2, !PT ;  /* 0x0000000229297217 */ /* 0x000fe40007800200 */
[----:B------:R-:W-:Y:S02]  /*3660*/  IMNMX R42, R42, R36, PT ;  /* 0x000000242a2a7217 */ /* 0x000fe40003800200 */
.L_x_1427:
        /* <DEDUP_REMOVED lines=17> */
.L_x_1433:
[----:B------:R-:W-:Y:S11]  /*3780*/  ISETP.NE.AND P0, PT, R226, c[0x0][0x2a8], PT ;  /* 0x0000aa00e2007a0c */ /* 0x000ff60003f05270 */
[----:B------:R-:W-:Y:S02]  /*3790*/  @!UPT UIADD3 URZ, URZ, URZ, URZ ;  /* 0x0000003f3f3ff290 */ /* 0x000fe4000fffe03f */
[----:B------:R-:W-:Y:S05]  /*37a0*/  @P0 IMAD.HI.U32 R36, R0, c[0x0][0x2ac], RZ ;  /* 0x0000ab0000240a27 */ /* 0x000fea00078e00ff */
[----:B------:R-:W-:Y:S02]  /*37b0*/  @P0 SHF.R.U32.HI R0, RZ, c[0x0][0x2b0], R36 ;  /* 0x0000ac00ff000a19 */ /* 0x000fe40000011624 */
.L_x_1434:
[----:B------:R-:W-:Y:S05]  /*37c0*/  BSYNC B0 ;  /* 0x0000000000007941 */ /* 0x000fea0003800000 */
.L_x_1432:
[----:B------:R-:W2:Y:S01]  /*37d0*/  LDL R37, [R1+0x10] ;  /* 0x0000100001257983 */ /* 0x000ea20000100800 */
[----:B------:R-:W-:Y:S04]  /*37e0*/  IMAD.MOV.U32 R36, RZ, RZ, c[0x0][0x2a8] ;  /* 0x0000aa00ff247624 */ /* 0x000fe800078e00ff */
[----:B------:R-:W-:Y:S04]  /*37f0*/  IMAD R0, R0, R36, -UR13 ;  /* 0x8000000d00007e24 */ /* 0x000fe8000f8e0224 */
[----:B--2---:R-:W-:Y:S05]  /*3800*/  IMAD.IADD R0, R0, 0x1, -R37 ;  /* 0x0000000100007824 */ /* 0x004fea00078e0a25 */
[----:B------:R-:W-:Y:S02]  /*3810*/  IADD3 R36, R0, c[0x0][0x2a8], RZ ;  /* 0x0000aa0000247a10 */ /* 0x000fe40007ffe0ff */
[----:B------:R-:W-:Y:S02]  /*3820*/  IMNMX R2, R2, R0, !PT ;  /* 0x0000000002027217 */ /* 0x000fe40007800200 */
[----:B------:R-:W-:Y:S02]  /*3830*/  IMNMX R40, R40, R36, PT ;  /* 0x0000002428287217 */ /* 0x000fe40003800200 */
.L_x_1431:
        /* <DEDUP_REMOVED lines=80> */
.L_x_1435:
        /* <DEDUP_REMOVED lines=587> */
.L_x_1436:
        /* <DEDUP_REMOVED lines=309> */
.L_x_1416:
        /* <DEDUP_REMOVED lines=227> */
.L_x_1440:
[----:B--234-:R-:W-:Y:S05]  /*8370*/  BSYNC B0 ;  /* 0x0000000000007941 */ /* 0x01cfea0003800000 */
.L_x_1439:
        /* <DEDUP_REMOVED lines=17> */
.L_x_1442:
[----:B------:R-:W-:Y:S05]  /*8490*/  BSYNC B0 ;  /* 0x0000000000007941 */ /* 0x000fea0003800000 */
.L_x_1441:
        /* <DEDUP_REMOVED lines=16> */
.L_x_1444:
[----:B------:R-:W-:Y:S05]  /*85a0*/  BSYNC B0 ;  /* 0x0000000000007941 */ /* 0x000fea0003800000 */
.L_x_1443:
        /* <DEDUP_REMOVED lines=16> */
.L_x_1446:
[----:B------:R-:W-:Y:S05]  /*86b0*/  BSYNC B0 ;  /* 0x0000000000007941 */ /* 0x000fea0003800000 */
.L_x_1445:
        /* <DEDUP_REMOVED lines=16> */
.L_x_1448:
[----:B------:R-:W-:Y:S05]  /*87c0*/  BSYNC B0 ;  /* 0x0000000000007941 */ /* 0x000fea0003800000 */
.L_x_1447:
        /* <DEDUP_REMOVED lines=16> */
.L_x_1450:
[----:B------:R-:W-:Y:S05]  /*88d0*/  BSYNC B0 ;  /* 0x0000000000007941 */ /* 0x000fea0003800000 */
.L_x_1449:
        /* <DEDUP_REMOVED lines=16> */
.L_x_1452:
[----:B------:R-:W-:Y:S05]  /*89e0*/  BSYNC B0 ;  /* 0x0000000000007941 */ /* 0x000fea0003800000 */
.L_x_1451:
        /* <DEDUP_REMOVED lines=15> */
.L_x_1454:
[----:B------:R-:W-:Y:S05]  /*8ae0*/  BSYNC B0 ;  /* 0x0000000000007941 */ /* 0x000fea0003800000 */
.L_x_1453:
        /* <DEDUP_REMOVED lines=20> */
.L_x_1456:
[----:B------:R-:W-:Y:S05]  /*8c30*/  BSYNC B0 ;  /* 0x0000000000007941 */ /* 0x000fea0003800000 */
.L_x_1455:
        /* <DEDUP_REMOVED lines=15> */
.L_x_1458:
[----:B------:R-:W-:Y:S05]  /*8d30*/  BSYNC B0 ;  /* 0x0000000000007941 */ /* 0x000fea0003800000 */
.L_x_1457:
        /* <DEDUP_REMOVED lines=14> */
.L_x_1460:
[----:B------:R-:W-:Y:S05]  /*8e20*/  BSYNC B0 ;  /* 0x0000000000007941 */ /* 0x000fea0003800000 */
.L_x_1459:
        /* <DEDUP_REMOVED lines=14> */
.L_x_1462:
[----:B------:R-:W-:Y:S05]  /*8f10*/  BSYNC B0 ;  /* 0x0000000000007941 */ /* 0x000fea0003800000 */
.L_x_1461:
        /* <DEDUP_REMOVED lines=14> */
.L_x_1464:
[----:B------:R-:W-:Y:S05]  /*9000*/  BSYNC B0 ;  /* 0x0000000000007941 */ /* 0x000fea0003800000 */
.L_x_1463:
        /* <DEDUP_REMOVED lines=14> */
.L_x_1466:
[----:B------:R-:W-:Y:S05]  /*90f0*/  BSYNC B0 ;  /* 0x0000000000007941 */ /* 0x000fea0003800000 */
.L_x_1465:
        /* <DEDUP_REMOVED lines=14> */
.L_x_1468:
[----:B------:R-:W-:Y:S05]  /*91e0*/  BSYNC B0 ;  /* 0x0000000000007941 */ /* 0x000fea0003800000 */
.L_x_1467:
        /* <DEDUP_REMOVED lines=14> */
.L_x_1438:
        /* <DEDUP_REMOVED lines=37> */
.L_x_1470:
[----:B------:R-:W-:Y:S05]  /*9520*/  BSYNC B0 ;  /* 0x0000000000007941 */ /* 0x000fea0003800000 */
.L_x_1469:
        /* <DEDUP_REMOVED lines=17> */
.L_x_1472:
[----:B------:R-:W-:Y:S05]  /*9640*/  BSYNC B0 ;  /* 0x0000000000007941 */ /* 0x000fea0003800000 */
.L_x_1471:
        /* <DEDUP_REMOVED lines=16> */
.L_x_1474:
[----:B------:R-:W-:Y:S05]  /*9750*/  BSYNC B0 ;  /* 0x0000000000007941 */ /* 0x000fea0003800000 */
.L_x_1473:
        /* <DEDUP_REMOVED lines=16> */
.L_x_1476:
[----:B------:R-:W-:Y:S05]  /*9860*/  BSYNC B0 ;  /* 0x0000000000007941 */ /* 0x000fea0003800000 */
.L_x_1475:
        /* <DEDUP_REMOVED lines=16> */
.L_x_1478:
[----:B------:R-:W-:Y:S05]  /*9970*/  BSYNC B0 ;  /* 0x0000000000007941 */ /* 0x000fea0003800000 */
.L_x_1477:
        /* <DEDUP_REMOVED lines=16> */
.L_x_1480:
[----:B------:R-:W-:Y:S05]  /*9a80*/  BSYNC B0 ;  /* 0x0000000000007941 */ /* 0x000fea0003800000 */
.L_x_1479:
        /* <DEDUP_REMOVED lines=16> */
.L_x_1482:
[----:B------:R-:W-:Y:S05]  /*9b90*/  BSYNC B0 ;  /* 0x0000000000007941 */ /* 0x000fea0003800000 */
.L_x_1481:
        /* <DEDUP_REMOVED lines=15> */
.L_x_1484:
[----:B------:R-:W-:Y:S05]  /*9c90*/  BSYNC B0 ;  /* 0x0000000000007941 */ /* 0x000fea0003800000 */
.L_x_1483:
        /* <DEDUP_REMOVED lines=20> */
.L_x_1486:
[----:B------:R-:W-:Y:S05]  /*9de0*/  BSYNC B0 ;  /* 0x0000000000007941 */ /* 0x000fea0003800000 */
.L_x_1485:
        /* <DEDUP_REMOVED lines=15> */
.L_x_1488:
[----:B------:R-:W-:Y:S05]  /*9ee0*/  BSYNC B0 ;  /* 0x0000000000007941 */ /* 0x000fea0003800000 */
.L_x_1487:
        /* <DEDUP_REMOVED lines=14> */
.L_x_1490:
[----:B------:R-:W-:Y:S05]  /*9fd0*/  BSYNC B0 ;  /* 0x0000000000007941 */ /* 0x000fea0003800000 */
.L_x_1489:
        /* <DEDUP_REMOVED lines=14> */
.L_x_1492:
[----:B------:R-:W-:Y:S05]  /*a0c0*/  BSYNC B0 ;  /* 0x0000000000007941 */ /* 0x000fea0003800000 */
.L_x_1491:
        /* <DEDUP_REMOVED lines=14> */
.L_x_1494:
[----:B------:R-:W-:Y:S05]  /*a1b0*/  BSYNC B0 ;  /* 0x0000000000007941 */ /* 0x000fea0003800000 */
.L_x_1493:
        /* <DEDUP_REMOVED lines=14> */
.L_x_1496:
[----:B------:R-:W-:Y:S05]  /*a2a0*/  BSYNC B0 ;  /* 0x0000000000007941 */ /* 0x000fea0003800000 */
.L_x_1495:
        /* <DEDUP_REMOVED lines=14> */
.L_x_1498:
[----:B------:R-:W-:Y:S05]  /*a390*/  BSYNC B0 ;  /* 0x0000000000007941 */ /* 0x000fea0003800000 */
.L_x_1497:
        /* <DEDUP_REMOVED lines=13> */
.L_x_1499:
        /* <DEDUP_REMOVED lines=9> */
.L_x_2327:


//--------------------- .text._ZN7cutlass13device_kernelIN5flash19enable_sm80_to_sm89INS1_16FlashAttnBwdSm80INS1_25CollectiveMainloopBwdSm80ILi2ELi2EN4cute5tupleIJNS5_1CILi64EEENS7_ILi128EEES9_EEENS_10bfloat16_tEfNS_4arch4Sm80ELb0ELb1ELb0ELb0ELb0ELb0ELb0ELb0ELi2ELi2ELi2ELi2ELb0EEENS1_24CollectiveEpilogueBwdGQAISA_fSD_Li256ELb0ELb0EEENS1_19SingleTileSchedulerILb0ELb0ELb0ELi128EEEEEEEEEvNT_6ParamsE --------------------------
	.section	.text._ZN7cutlass13device_kernelIN5flash19enable_sm80_to_sm89INS1_16FlashAttnBwdSm80INS1_25CollectiveMainloopBwdSm80ILi2ELi2EN4cute5tupleIJNS5_1CILi64EEENS7_ILi128EEES9_EEENS_10bfloat16_tEfNS_4arch4Sm80ELb0ELb1ELb0ELb0ELb0ELb0ELb0ELb0ELi2ELi2ELi2ELi2ELb0EEENS1_24CollectiveEpilogueBwdGQAISA_fSD_Li256ELb0ELb0EEENS1_19SingleTileSchedulerILb0ELb0ELb0ELi128EEEEEEEEEvNT_6ParamsE,"ax",@progbits
	.sectioninfo	@"SHI_REGISTERS=255"
	.align	128
.text._ZN7cutlass13device_kernelIN5flash19enable_sm80_to_sm89INS1_16FlashAttnBwdSm80INS1_25CollectiveMainloopBwdSm80ILi2ELi2EN4cute5tupleIJNS5_1CILi64EEENS7_ILi128EEES9_EEENS_10bfloat16_tEfNS_4arch4Sm80ELb0ELb1ELb0ELb0ELb0ELb0ELb0ELb0ELi2ELi2ELi2ELi2ELb0EEENS1_24CollectiveEpilogueBwdGQAISA_fSD_Li256ELb0ELb0EEENS1_19SingleTileSchedulerILb0ELb0ELb0ELi128EEEEEEEEEvNT_6ParamsE:
        .type           _ZN7cutlass13device_kernelIN5flash19enable_sm80_to_sm89INS1_16FlashAttnBwdSm80INS1_25CollectiveMainloopBwdSm80ILi2ELi2EN4cute5tupleIJNS5_1CILi64EEENS7_ILi128EEES9_EEENS_10bfloat16_tEfNS_4arch4Sm80ELb0ELb1ELb0ELb0ELb0ELb0ELb0ELb0ELi2ELi2ELi2ELi2ELb0EEENS1_24CollectiveEpilogueBwdGQAISA_fSD_Li256ELb0ELb0EEENS1_19SingleTileSchedulerILb0ELb0ELb0ELi128EEEEEEEEEvNT_6ParamsE,@function
        .size           _ZN7cutlass13device_kernelIN5flash19enable_sm80_to_sm89INS1_16FlashAttnBwdSm80INS1_25CollectiveMainloopBwdSm80ILi2ELi2EN4cute5tupleIJNS5_1CILi64EEENS7_ILi128EEES9_EEENS_10bfloat16_tEfNS_4arch4Sm80ELb0ELb1ELb0ELb0ELb0ELb0ELb0ELb0ELi2ELi2ELi2ELi2ELb0EEENS1_24CollectiveEpilogueBwdGQAISA_fSD_Li256ELb0ELb0EEENS1_19SingleTileSchedulerILb0ELb0ELb0ELi128EEEEEEEEEvNT_6ParamsE,(.L_x_2328 - _ZN7cutlass13device_kernelIN5flash19enable_sm80_to_sm89INS1_16FlashAttnBwdSm80INS1_25CollectiveMainloopBwdSm80ILi2ELi2EN4cute5tupleIJNS5_1CILi64EEENS7_ILi128EEES9_EEENS_10bfloat16_tEfNS_4arch4Sm80ELb0ELb1ELb0ELb0ELb0ELb0ELb0ELb0ELi2ELi2ELi2ELi2ELb0EEENS1_24CollectiveEpilogueBwdGQAISA_fSD_Li256ELb0ELb0EEENS1_19SingleTileSchedulerILb0ELb0ELb0ELi128EEEEEEEEEvNT_6ParamsE)
        .other          _ZN7cutlass13device_kernelIN5flash19enable_sm80_to_sm89INS1_16FlashAttnBwdSm80INS1_25CollectiveMainloopBwdSm80ILi2ELi2EN4cute5tupleIJNS5_1CILi64EEENS7_ILi128EEES9_EEENS_10bfloat16_tEfNS_4arch4Sm80ELb0ELb1ELb0ELb0ELb0ELb0ELb0ELb0ELi2ELi2ELi2ELi2ELb0EEENS1_24CollectiveEpilogueBwdGQAISA_fSD_Li256ELb0ELb0EEENS1_19SingleTileSchedulerILb0ELb0ELb0ELi128EEEEEEEEEvNT_6ParamsE,@"STO_CUDA_ENTRY STV_DEFAULT"
_ZN7cutlass13device_kernelIN5flash19enable_sm80_to_sm89INS1_16FlashAttnBwdSm80INS1_25CollectiveMainloopBwdSm80ILi2ELi2EN4cute5tupleIJNS5_1CILi64EEENS7_ILi128EEES9_EEENS_10bfloat16_tEfNS_4arch4Sm80ELb0ELb1ELb0ELb0ELb0ELb0ELb0ELb0ELi2ELi2ELi2ELi2ELb0EEENS1_24CollectiveEpilogueBwdGQAISA_fSD_Li256ELb0ELb0EEENS1_19SingleTileSchedulerILb0ELb0ELb0ELi128EEEEEEEEEvNT_6ParamsE:
        /* <DEDUP_REMOVED lines=14> */
[----:B--2---:R-:W-:-:S13]  /*00e0*/  ISETP.LE.AND P0, PT, RZ, UR10, PT ;  /* 0x0000000aff007c0c */ /* 0x004fda000bf03270 */
[----:B------:R-:W-:Y:S05]  /*00f0*/  @!P0 BRA `(.L_x_1500) ;  /* 0x000000c000008947 */ /* 0x000fea0003800000 */
[----:B---3--:R-:W-:Y:S02]  /*0100*/  ULDC UR4, c[0x0][0x168] ;  /* 0x00005a0000047ab9 */ /* 0x008fe40000000800 */
        /* <DEDUP_REMOVED lines=11> */
.L_x_1500:
[----:B---3--:R-:W-:Y:S01]  /*01c0*/  USHF.L.U32 UR13, UR10, 0x7, URZ ;  /* 0x000000070a0d7899 */ /* 0x008fe2000800063f */
[----:B------:R-:W-:Y:S01]  /*01d0*/  PLOP3.LUT P1, PT, PT, PT, PT, 0x80, 0x0 ;  /* 0x000000000000781c */ /* 0x000fe20003f2f070 */
[----:B------:R-:W-:Y:S01]  /*01e0*/  ULDC UR6, c[0x0][0x168] ;  /* 0x00005a0000067ab9 */ /* 0x000fe20000000800 */
[----:B------:R-:W-:Y:S01]  /*01f0*/  CS2R R166, SRZ ;  /* 0x0000000000a67805 */ /* 0x000fe2000001ff00 */
[----:B------:R-:W-:Y:S01]  /*0200*/  UIADD3 UR6, UR13, UR6, URZ ;  /* 0x000000060d067290 */ /* 0x000fe2000fffe03f */
        /* <DEDUP_REMOVED lines=76> */
[--C-:B------:R-:W-:Y:S01]  /*06d0*/  IMAD.MOV.U32 R32, RZ, RZ, R2.reuse ;  /* 0x000000ffff207224 */ /* 0x100fe200078e0002 */
[----:B------:R-:W-:Y:S01]  /*06e0*/  USHF.R.S32.HI UR24, URZ, 0x1f, UR23 ;  /* 0x0000001f3f187899 */ /* 0x000fe20008011417 */
[----:B------:R-:W-:Y:S01]  /*06f0*/  IMAD.MOV.U32 R32, RZ, RZ, R2 ;  /* 0x000000ffff207224 */ /* 0x000fe200078e0002 */
[----:B------:R-:W-:Y:S01]  /*0700*/  ULDC.64 UR6, c[0x0][0x270] ;  /* 0x00009c0000067ab9 */ /* 0x000fe20000000a00 */
[----:B------:R-:W-:Y:S01]  /*0710*/  IMAD.U32 R0, RZ, RZ, UR23 ;  /* 0x00000017ff007e24 */ /* 0x000fe2000f8e00ff */
[----:B------:R-:W-:Y:S01]  /*0720*/  ULDC.64 UR4, c[0x0][0x288] ;  /* 0x0000a20000047ab9 */ /* 0x000fe20000000a00 */
[----:B------:R-:W-:Y:S01]  /*0730*/  IMAD.SHL.U32 R250, R32, 0x4, RZ ;  /* 0x0000000420fa7824 */ /* 0x000fe200078e00ff */
[----:B------:R-:W-:Y:S01]  /*0740*/  UIMAD UR6, UR24, UR6, URZ ;  /* 0x00000006180672a4 */ /* 0x000fe2000f8e023f */
[----:B-1----:R-:W-:Y:S01]  /*0750*/  IMAD.U32 R2, RZ, RZ, UR23 ;  /* 0x00000017ff027e24 */ /* 0x002fe2000f8e00ff */
[----:B------:R-:W-:Y:S01]  /*0760*/  UIMAD UR4, UR24, UR4, URZ ;  /* 0x00000004180472a4 */ /* 0x000fe2000f8e023f */
[----:B------:R-:W-:Y:S01]  /*0770*/  SHF.R.S32.HI R27, RZ, 0x1f, R32 ;  /* 0x0000001fff1b7819 */ /* 0x000fe20000011420 */
[----:B------:R-:W-:Y:S01]  /*0780*/  ULDC.64 UR8, c[0x0][0x248] ;  /* 0x0000920000087ab9 */ /* 0x000fe20000000a00 */
[--C-:B------:R-:W-:Y:S01]  /*0790*/  SHF.R.S32.HI R251, RZ, 0x1f, R250.reuse ;  /* 0x0000001ffffb7819 */ /* 0x100fe200000114fa */
[----:B------:R-:W-:Y:S01]  /*07a0*/  USHF.L.U32 UR16, UR12, 0x6, URZ ;  /* 0x000000060c107899 */ /* 0x000fe2000800063f */
[----:B------:R-:W-:Y:S01]  /*07b0*/  IMAD.MOV.U32 R33, RZ, RZ, R3 ;  /* 0x000000ffff217224 */ /* 0x000fe200078e0003 */
[----:B------:R-:W-:Y:S01]  /*07c0*/  UISETP.NE.AND UP0, UPT, UR8, 0x1, UPT ;  /* 0x000000010800788c */ /* 0x000fe2000bf05270 */
[----:B------:R-:W-:Y:S01]  /*07d0*/  LEA.HI R24, R27, R32, RZ, 0x3 ;  /* 0x000000201b187211 */ /* 0x000fe200078f18ff */
[----:B------:R-:W-:Y:S01]  /*07e0*/  UIMAD.WIDE.U32 UR26, UR23, UR9, URZ ;  /* 0x00000009171a72a5 */ /* 0x000fe2000f8e003f */
[----:B------:R-:W-:Y:S01]  /*07f0*/  IMAD.WIDE.U32 R4, R0, c[0x0][0x270], R250 ;  /* 0x00009c0000047a25 */ /* 0x000fe200078e00fa */
[----:B------:R-:W-:Y:S01]  /*0800*/  USHF.R.S32.HI UR22, URZ, 0x1f, UR11 ;  /* 0x0000001f3f167899 */ /* 0x000fe2000801140b */
[----:B------:R-:W-:Y:S01]  /*0810*/  SHF.R.S32.HI R34, RZ, 0x3, R24 ;  /* 0x00000003ff227819 */ /* 0x000fe20000011418 */
[----:B------:R-:W-:Y:S01]  /*0820*/  UIMAD UR9, UR23, UR7, UR6 ;  /* 0x00000007170972a4 */ /* 0x000fe2000f8e0206 */
[----:B------:R-:W-:Y:S01]  /*0830*/  IMAD.U32 R0, RZ, RZ, UR16 ;  /* 0x00000010ff007e24 */ /* 0x000fe2000f8e00ff */
[----:B------:R-:W-:Y:S01]  /*0840*/  UIMAD UR8, UR23, UR5, UR4 ;  /* 0x00000005170872a4 */ /* 0x000fe2000f8e0204 */
[----:B------:R-:W-:Y:S01]  /*0850*/  IMAD.WIDE.U32 R2, R2, c[0x0][0x288], R250 ;  /* 0x0000a20002027a25 */ /* 0x000fe200078e00fa */
[----:B------:R-:W-:Y:S01]  /*0860*/  ULDC.64 UR6, c[0x0][0x290] ;  /* 0x0000a40000067ab9 */ /* 0x000fe20000000a00 */
[----:B------:R-:W-:Y:S01]  /*0870*/  SHF.R.S32.HI R35, RZ, 0x1f, R34 ;  /* 0x0000001fff237819 */ /* 0x000fe20000011422 */
[----:B------:R-:W-:Y:S01]  /*0880*/  ULDC.64 UR4, c[0x0][0x278] ;  /* 0x00009e0000047ab9 */ /* 0x000fe20000000a00 */
[----:B------:R-:W-:Y:S01]  /*0890*/  IMAD.MOV.U32 R221, RZ, RZ, 0x10 ;  /* 0x00000010ffdd7424 */ /* 0x000fe200078e00ff */
[----:B------:R-:W-:Y:S01]  /*08a0*/  UIMAD UR15, UR22, UR6, URZ ;  /* 0x00000006160f72a4 */ /* 0x000fe2000f8e023f */
[----:B------:R-:W-:Y:S01]  /*08b0*/  IMAD.MOV.U32 R219, RZ, RZ, 0x20 ;  /* 0x00000020ffdb7424 */ /* 0x000fe200078e00ff */
[----:B------:R-:W-:Y:S01]  /*08c0*/  UIMAD.WIDE.U32 UR18, UR11, UR4, URZ ;  /* 0x000000040b1272a5 */ /* 0x000fe2000f8e003f */
[----:B------:R-:W-:Y:S01]  /*08d0*/  STL.64 [R1+0x8], R34 ;  /* 0x0000082201007387 */ /* 0x000fe20000100a00 */
[----:B------:R-:W-:-:S02]  /*08e0*/  UIMAD.WIDE.U32 UR28, UR11, UR6, URZ ;  /* 0x000000060b1c72a5 */ /* 0x000fc4000f8e003f */
[----:B------:R-:W-:Y:S02]  /*08f0*/  UIMAD UR6, UR22, UR4, URZ ;  /* 0x00000004160672a4 */ /* 0x000fe4000f8e023f */
[----:B------:R-:W-:Y:S01]  /*0900*/  UIMAD UR15, UR11, UR7, UR15 ;  /* 0x000000070b0f72a4 */ /* 0x000fe2000f8e020f */
[----:B------:R-:W-:Y:S01]  /*0910*/  IADD3 R19, P1, P0, R0, UR18, R4 ;  /* 0x0000001200137c10 */ /* 0x000fe2000f83e004 */
[----:B------:R-:W-:Y:S01]  /*0920*/  UIMAD UR7, UR11, UR5, UR6 ;  /* 0x000000050b0772a4 */ /* 0x000fe2000f8e0206 */
[----:B------:R-:W-:Y:S01]  /*0930*/  IADD3 R4, R5, UR9, RZ ;  /* 0x0000000905047c10 */ /* 0x000fe2000fffe0ff */
[----:B------:R-:W-:Y:S01]  /*0940*/  ULDC UR17, c[0x0][0x250] ;  /* 0x0000940000117ab9 */ /* 0x000fe20000000800 */
[----:B------:R-:W-:Y:S01]  /*0950*/  IMAD.U32 R0, RZ, RZ, UR8 ;  /* 0x00000008ff007e24 */ /* 0x000fe2000f8e00ff */
[----:B------:R-:W-:Y:S01]  /*0960*/  UIADD3 UR9, UR29, UR15, URZ ;  /* 0x0000000f1d097290 */ /* 0x000fe2000fffe03f */
[----:B------:R-:W-:Y:S01]  /*0970*/  IADD3 R29, P2, R2, UR28, RZ ;  /* 0x0000001c021d7c10 */ /* 0x000fe2000ff5e0ff */
[----:B------:R-:W-:Y:S01]  /*0980*/  UMOV UR6, UR23 ;  /* 0x0000001700067c82 */ /* 0x000fe20008000000 */
[----:B------:R-:W-:Y:S01]  /*0990*/  IMAD.U32 R2, RZ, RZ, UR10 ;  /* 0x0000000aff027e24 */ /* 0x000fe2000f8e00ff */
[----:B------:R-:W-:-:S02]  /*09a0*/  @UP0 USHF.R.U32.HI UR6, URZ, UR17, UR27 ;  /* 0x000000113f060299 */ /* 0x000fc4000801161b */
[----:B------:R-:W-:Y:S01]  /*09b0*/  IADD3.X R28, R3, UR9, R0, P2, !PT ;  /* 0x00000009031c7c10 */ /* 0x000fe200097fe400 */
[----:B------:R-:W-:Y:S01]  /*09c0*/  ULDC.64 UR4, c[0x0][0x1e0] ;  /* 0x0000780000047ab9 */ /* 0x000fe20000000a00 */
[----:B------:R-:W-:Y:S01]  /*09d0*/  LOP3.LUT R3, R24, 0xfffffff8, RZ, 0xc0, !PT ;  /* 0xfffffff818037812 */ /* 0x000fe200078ec0ff */
[----:B------:R-:W-:Y:S01]  /*09e0*/  USHF.R.S32.HI UR17, URZ, 0x1f, UR6 ;  /* 0x0000001f3f117899 */ /* 0x000fe20008011406 */
[----:B------:R-:W-:Y:S01]  /*09f0*/  IMAD.WIDE R10, R2, 0x80, R34 ;  /* 0x00000080020a7825 */ /* 0x000fe200078e0222 */
[----:B------:R-:W-:Y:S01]  /*0a00*/  LEA.HI R0, R27, R32, RZ, 0x6 ;  /* 0x000000201b007211 */ /* 0x000fe200078f30ff */
[----:B------:R-:W-:Y:S02]  /*0a10*/  USHF.R.S32.HI UR15, URZ, 0x1f, UR16 ;  /* 0x0000001f3f0f7899 */ /* 0x000fe40008011410 */
[----:B------:R-:W-:Y:S01]  /*0a20*/  UIMAD UR4, UR17, UR4, URZ ;  /* 0x00000004110472a4 */ /* 0x000fe2000f8e023f */
        /* <DEDUP_REMOVED lines=8> */
[----:B------:R-:W-:Y:S01]  /*0ab0*/  IMAD.SHL.U32 R26, R23, 0x200, RZ ;  /* 0x00000200171a7824 */ /* 0x000fe200078e00ff */
[----:B------:R-:W-:Y:S01]  /*0ac0*/  UIMAD UR4, UR17, UR4, URZ ;  /* 0x00000004110472a4 */ /* 0x000fe2000f8e023f */
[----:B------:R-:W-:Y:S01]  /*0ad0*/  IMAD.U32 R8, RZ, RZ, UR6 ;  /* 0x00000006ff087e24 */ /* 0x000fe2000f8e00ff */
[----:B------:R-:W-:Y:S01]  /*0ae0*/  UIADD3 UR8, UR19, UR7, URZ ;  /* 0x0000000713087290 */ /* 0x000fe2000fffe03f */
[----:B------:R-:W-:Y:S01]  /*0af0*/  LOP3.LUT R2, R0, 0x38, R16, 0xf8, !PT ;  /* 0x0000003800027812 */ /* 0x000fe200078ef810 */
[----:B------:R-:W-:Y:S01]  /*0b00*/  UIMAD UR25, UR6, UR5, UR4 ;  /* 0x00000005061972a4 */ /* 0x000fe2000f8e0204 */
[----:B------:R-:W-:Y:S01]  /*0b10*/  SHF.R.U32.HI R0, RZ, 0x3, R0 ;  /* 0x00000003ff007819 */ /* 0x000fe20000011600 */
[----:B------:R-:W-:Y:S01]  /*0b20*/  UMOV UR17, 0x6 ;  /* 0x0000000600117882 */ /* 0x000fe20000000000 */
[----:B------:R-:W-:Y:S01]  /*0b30*/  SHF.R.S32.HI R17, RZ, 0x1f, R16 ;  /* 0x0000001fff117819 */ /* 0x000fe20000011410 */
[----:B------:R-:W-:Y:S01]  /*0b40*/  ULDC.64 UR4, c[0x0][0x1e8] ;  /* 0x00007a0000047ab9 */ /* 0x000fe20000000a00 */
[----:B------:R-:W-:Y:S01]  /*0b50*/  IADD3.X R20, R3, UR8, R4, P1, P0 ;  /* 0x0000000803147c10 */ /* 0x000fe20008fe0404 */
[----:B------:R-:W-:Y:S01]  /*0b60*/  UIMAD UR4, UR22, UR4, URZ ;  /* 0x00000004160472a4 */ /* 0x000fe2000f8e023f */
[----:B------:R-:W-:Y:S01]  /*0b70*/  LOP3.LUT R14, R26, R2, R0, 0xf6, !PT ;  /* 0x000000021a0e7212 */ /* 0x000fe200078ef600 */
[--C-:B------:R-:W-:Y:S01]  /*0b80*/  IMAD.WIDE.U32 R2, R8, c[0x0][0x1e0], R16.reuse ;  /* 0x0000780008027a25 */ /* 0x100fe200078e0010 */
[----:B------:R-:W-:Y:S01]  /*0b90*/  ULDC.64 UR6, c[0x0][0x1d8] ;  /* 0x0000760000067ab9 */ /* 0x000fe20000000a00 */
[----:B------:R-:W-:Y:S01]  /*0ba0*/  IADD3 R30, R16, 0x40, RZ ;  /* 0x00000040101e7810 */ /* 0x000fe20007ffe0ff */
[----:B------:R-:W-:Y:S01]  /*0bb0*/  USHF.L.U64.HI UR27, UR6, UR17, UR7 ;  /* 0x00000011061b7299 */ /* 0x000fe20008010207 */
[----:B------:R-:W-:Y:S01]  /*0bc0*/  IMAD R0, R35, c[0x0][0x178], RZ ;  /* 0x00005e0023007a24 */ /* 0x000fe200078e02ff */
[----:B------:R-:W-:Y:S01]  /*0bd0*/  IADD3 R5, R3, UR26, RZ ;  /* 0x0000001a03057c10 */ /* 0x000fe2000fffe0ff */
[----:B------:R-:W-:Y:S01]  /*0be0*/  IMAD.WIDE.U32 R8, R8, c[0x0][0x1b0], R16 ;  /* 0x00006c0008087a25 */ /* 0x000fe200078e0010 */
[----:B------:R-:W-:Y:S01]  /*0bf0*/  USHF.L.U32 UR28, UR6, 0x6, URZ ;  /* 0x00000006061c7899 */ /* 0x000fe2000800063f */
[----:B------:R-:W-:-:S02]  /*0c00*/  ISETP.GE.AND P6, PT, R16, c[0x0][0x1cc], PT ;  /* 0x0000730010007a0c */ /* 0x000fc40003fc6270 */
[C---:B------:R-:W-:Y:S01]  /*0c10*/  IMAD R0, R34.reuse, c[0x0][0x17c], R0 ;  /* 0x00005f0022007a24 */ /* 0x040fe200078e0200 */
[----:B------:R-:W-:Y:S01]  /*0c20*/  IADD3 R3, R9, UR25, RZ ;  /* 0x0000001909037c10 */ /* 0x000fe2000fffe0ff */
[----:B------:R-:W-:Y:S01]  /*0c30*/  IMAD.WIDE.U32 R6, R34, c[0x0][0x178], R16 ;  /* 0x00005e0022067a25 */ /* 0x000fe200078e0010 */
[----:B------:R-:W-:Y:S01]  /*0c40*/  UIMAD UR25, UR11, UR5, UR4 ;  /* 0x000000050b1972a4 */ /* 0x000fe2000f8e0204 */
[----:B------:R-:W-:Y:S01]  /*0c50*/  ISETP.GE.AND P5, PT, R30, c[0x0][0x1cc], PT ;  /* 0x000073001e007a0c */ /* 0x000fe20003fa6270 */
[----:B------:R-:W-:Y:S01]  /*0c60*/  ULDC.64 UR6, c[0x0][0x180] ;  /* 0x0000600000067ab9 */ /* 0x000fe20000000a00 */
[----:B------:R-:W-:Y:S01]  /*0c70*/  IMAD.IADD R7, R7, 0x1, R0 ;  /* 0x0000000107077824 */ /* 0x000fe200078e0200 */
[----:B------:R-:W-:Y:S01]  /*0c80*/  ULDC.64 UR4, c[0x0][0x1b8] ;  /* 0x00006e0000047ab9 */ /* 0x000fe20000000a00 */
[----:B------:R-:W-:Y:S01]  /*0c90*/  IMAD.MOV.U32 R4, RZ, RZ, R2 ;  /* 0x000000ffff047224 */ /* 0x000fe200078e0002 */
[----:B------:R-:W-:Y:S01]  /*0ca0*/  UIMAD UR4, UR22, UR4, URZ ;  /* 0x00000004160472a4 */ /* 0x000fe2000f8e023f */
[----:B------:R-:W-:Y:S01]  /*0cb0*/  IMAD.U32 R9, RZ, RZ, UR11 ;  /* 0x0000000bff097e24 */ /* 0x000fe2000f8e00ff */
[----:B------:R-:W-:Y:S01]  /*0cc0*/  UIMAD UR6, UR24, UR6, URZ ;  /* 0x00000006180672a4 */ /* 0x000fe2000f8e023f */
[----:B------:R-:W-:Y:S01]  /*0cd0*/  IMAD.MOV.U32 R2, RZ, RZ, R8 ;  /* 0x000000ffff027224 */ /* 0x000fe200078e0008 */
[----:B------:R-:W-:Y:S01]  /*0ce0*/  UIMAD UR26, UR11, UR5, UR4 ;  /* 0x000000050b1a72a4 */ /* 0x000fe2000f8e0204 */
[----:B------:R-:W-:Y:S01]  /*0cf0*/  IMAD.U32 R0, RZ, RZ, UR23 ;  /* 0x00000017ff007e24 */ /* 0x000fe2000f8e00ff */
[----:B------:R-:W-:Y:S01]  /*0d00*/  UIMAD UR7, UR23, UR7, UR6 ;  /* 0x00000007170772a4 */ /* 0x000fe2000f8e0206 */
[----:B------:R-:W-:Y:S01]  /*0d10*/  IMAD.U32 R8, RZ, RZ, UR11 ;  /* 0x0000000bff087e24 */ /* 0x000fe2000f8e00ff */
[----:B------:R-:W-:Y:S01]  /*0d20*/  ULDC.64 UR4, c[0x0][0x178] ;  /* 0x00005e0000047ab9 */ /* 0x000fe20000000a00 */
[----:B------:R-:W-:Y:S01]  /*0d30*/  IMAD.WIDE.U32 R4, R9, c[0x0][0x1e8], R4 ;  /* 0x00007a0009047a25 */ /* 0x000fe200078e0004 */
[----:B------:R-:W-:-:S03]  /*0d40*/  UIMAD.WIDE.U32 UR30, UR12, UR4, URZ ;  /* 0x000000040c1e72a5 */ /* 0x000fc6000f8e003f */
[----:B------:R-:W-:Y:S01]  /*0d50*/  IMAD.WIDE.U32 R6, R0, c[0x0][0x180], R6 ;  /* 0x0000600000067a25 */ /* 0x000fe200078e0006 */
[----:B------:R-:W-:Y:S01]  /*0d60*/  IADD3 R5, R5, UR25, RZ ;  /* 0x0000001905057c10 */ /* 0x000fe2000fffe0ff */
[----:B------:R-:W-:Y:S02]  /*0d70*/  ULDC UR25, c[0x0][0x198] ;  /* 0x0000660000197ab9 */ /* 0x000fe40000000800 */
[----:B------:R-:W-:Y:S01]  /*0d80*/  IMAD.WIDE.U32 R2, R8, c[0x0][0x1b8], R2 ;  /* 0x00006e0008027a25 */ /* 0x000fe200078e0002 */
[----:B------:R-:W-:Y:S01]  /*0d90*/  IADD3 R9, R7, UR7, RZ ;  /* 0x0000000707097c10 */ /* 0x000fe2000fffe0ff */
[----:B------:R-:W-:Y:S02]  /*0da0*/  UIADD3 UR25, -UR13, UR25, URZ ;  /* 0x000000190d197290 */ /* 0x000fe4000fffe13f */
[----:B------:R-:W-:Y:S01]  /*0db0*/  IMAD.MOV.U32 R8, RZ, RZ, R6 ;  /* 0x000000ffff087224 */ /* 0x000fe200078e0006 */
[----:B------:R-:W-:Y:S01]  /*0dc0*/  IADD3 R3, R3, UR26, RZ ;  /* 0x0000001a03037c10 */ /* 0x000fe2000fffe0ff */
[C---:B------:R-:W-:Y:S01]  /*0dd0*/  IMAD R6, R11.reuse, c[0x0][0x1a8], RZ ;  /* 0x00006a000b067a24 */ /* 0x040fe200078e02ff */
[----:B------:R-:W-:Y:S01]  /*0de0*/  USHF.R.S32.HI UR26, URZ, 0x1f, UR12 ;  /* 0x0000001f3f1a7899 */ /* 0x000fe2000801140c */
[----:B------:R-:W-:Y:S01]  /*0df0*/  IMAD R0, R11, c[0x0][0x1d8], RZ ;  /* 0x000076000b007a24 */ /* 0x000fe200078e02ff */
[----:B------:R-:W-:Y:S01]  /*0e00*/  ULDC.64 UR6, c[0x0][0x188] ;  /* 0x0000620000067ab9 */ /* 0x000fe20000000a00 */
[C---:B------:R-:W-:Y:S01]  /*0e10*/  IMAD R12, R10.reuse, c[0x0][0x1ac], R6 ;  /* 0x00006b000a0c7a24 */ /* 0x040fe200078e0206 */
[----:B------:R-:W-:Y:S01]  /*0e20*/  UIMAD UR29, UR26, UR4, URZ ;  /* 0x000000041a1d72a4 */ /* 0x000fe2000f8e023f */
[C---:B------:R-:W-:Y:S01]  /*0e30*/  IMAD R0, R10.reuse, c[0x0][0x1dc], R0 ;  /* 0x000077000a007a24 */ /* 0x040fe200078e0200 */
[----:B------:R-:W-:Y:S01]  /*0e40*/  UIMAD UR6, UR22, UR6, URZ ;  /* 0x00000006160672a4 */ /* 0x000fe2000f8e023f */
[----:B------:R-:W-:Y:S01]  /*0e50*/  IMAD.WIDE.U32 R6, R10, c[0x0][0x1d8], R4 ;  /* 0x000076000a067a25 */ /* 0x000fe200078e0004 */
[----:B------:R-:W-:Y:S01]  /*0e60*/  UIMAD UR29, UR12, UR5, UR29 ;  /* 0x000000050c1d72a4 */ /* 0x000fe2000f8e021d */
[----:B------:R-:W-:Y:S01]  /*0e70*/  IADD3 R11, -R34, UR25, RZ ;  /* 0x00000019220b7c10 */ /* 0x000fe2000fffe1ff */
[----:B------:R-:W-:Y:S01]  /*0e80*/  UIMAD UR6, UR11, UR7, UR6 ;  /* 0x000000070b0672a4 */ /* 0x000fe2000f8e0206 */
[----:B------:R-:W-:Y:S01]  /*0e90*/  IMAD.WIDE.U32 R4, R10, c[0x0][0x1a8], R2 ;  /* 0x00006a000a047a25 */ /* 0x000fe200078e0002 */
[----:B------:R-:W-:Y:S01]  /*0ea0*/  LEA R2, P0, R6, c[0x0][0x1c0], 0x1 ;  /* 0x0000700006027a11 */ /* 0x000fe200078008ff */
[----:B------:R-:W-:Y:S01]  /*0eb0*/  UIADD3 UR29, UR31, UR29, URZ ;  /* 0x0000001d1f1d7290 */ /* 0x000fe2000fffe03f */
[C---:B------:R-:W-:Y:S01]  /*0ec0*/  ISETP.LT.OR P4, PT, R11.reuse, 0x1, P6 ;  /* 0x000000010b00780c */ /* 0x040fe20003781670 */
[----:B------:R-:W-:Y:S01]  /*0ed0*/  IMAD.U32 R3, RZ, RZ, UR11 ;  /* 0x0000000bff037e24 */ /* 0x000fe2000f8e00ff */
[----:B------:R-:W-:Y:S01]  /*0ee0*/  ISETP.LT.OR P3, PT, R11, 0x1, P5 ;  /* 0x000000010b00780c */ /* 0x000fe20002f61670 */
[----:B------:R-:W-:Y:S01]  /*0ef0*/  IMAD.IADD R0, R7, 0x1, R0 ;  /* 0x0000000107007824 */ /* 0x000fe200078e0200 */
[----:B------:R-:W-:Y:S01]  /*0f00*/  ISETP.LT.OR P2, PT, R11, 0x21, P6 ;  /* 0x000000210b00780c */ /* 0x000fe20003741670 */
[----:B------:R-:W-:Y:S01]  /*0f10*/  IMAD.WIDE.U32 R38, R3, c[0x0][0x188], R8 ;  /* 0x0000620003267a25 */ /* 0x000fe200078e0008 */
[----:B------:R-:W-:-:S02]  /*0f20*/  UIADD3 UR7, UP0, UR28, 0x80, URZ ;  /* 0x000000801c077890 */ /* 0x000fc4000ff1e03f */
[----:B------:R-:W-:Y:S01]  /*0f30*/  LEA.HI.X R3, R6, c[0x0][0x1c4], R0, 0x1, P0 ;  /* 0x0000710006037a11 */ /* 0x000fe200000f0c00 */
[----:B------:R-:W-:Y:S01]  /*0f40*/  IMAD.IADD R0, R5, 0x1, R12 ;  /* 0x0000000105007824 */ /* 0x000fe200078e020c */
[C---:B------:R-:W-:Y:S01]  /*0f50*/  LEA R6, P1, R4.reuse, c[0x0][0x190], 0x1 ;  /* 0x0000640004067a11 */ /* 0x040fe200078208ff */
[----:B------:R-:W-:Y:S01]  /*0f60*/  IMAD.U32 R8, RZ, RZ, UR30 ;  /* 0x0000001eff087e24 */ /* 0x000fe2000f8e00ff */
[----:B------:R-:W-:Y:S01]  /*0f70*/  IADD3 R15, R39, UR6, RZ ;  /* 0x00000006270f7c10 */ /* 0x000fe2000fffe0ff */
[----:B------:R-:W-:Y:S01]  /*0f80*/  IMAD.U32 R9, RZ, RZ, UR31 ;  /* 0x0000001fff097e24 */ /* 0x000fe2000f8e00ff */
[----:B------:R-:W-:Y:S01]  /*0f90*/  LEA.HI.X R7, R4, c[0x0][0x194], R0, 0x1, P1 ;  /* 0x0000650004077a11 */ /* 0x000fe200008f0c00 */
[----:B------:R-:W-:Y:S01]  /*0fa0*/  IMAD.U32 R9, RZ, RZ, UR29 ;  /* 0x0000001dff097e24 */ /* 0x000fe2000f8e00ff */
[----:B------:R-:W-:Y:S01]  /*0fb0*/  LEA R13, P0, R8, R38, 0x6 ;  /* 0x00000026080d7211 */ /* 0x000fe200078030ff */
[----:B------:R-:W-:Y:S01]  /*0fc0*/  IMAD.SHL.U32 R10, R14, 0x2, RZ ;  /* 0x000000020e0a7824 */ /* 0x000fe200078e00ff */
[----:B------:R-:W-:Y:S01]  /*0fd0*/  IADD3 R4, P1, R2, UR28, RZ ;  /* 0x0000001c02047c10 */ /* 0x000fe2000ff3e0ff */
[----:B------:R-:W-:Y:S01]  /*0fe0*/  UIADD3.X UR6, URZ, UR27, URZ, UP0, !UPT ;  /* 0x0000001b3f067290 */ /* 0x000fe200087fe43f */
[----:B------:R-:W-:Y:S01]  /*0ff0*/  LEA.HI.X R0, R8, R15, R9, 0x6, P0 ;  /* 0x0000000f08007211 */ /* 0x000fe200000f3409 */
[----:B------:R-:W-:Y:S01]  /*1000*/  IMAD.U32 R8, RZ, RZ, UR28 ;  /* 0x0000001cff087e24 */ /* 0x000fe2000f8e00ff */
[----:B------:R-:W-:Y:S01]  /*1010*/  IADD3.X R5, R3, UR27, RZ, P1, !PT ;  /* 0x0000001b03057c10 */ /* 0x000fe20008ffe4ff */
[----:B------:R-:W-:Y:S01]  /*1020*/  @!PT LDS RZ, [RZ] ;  /* 0x00000000fffff984 */ /* 0x000fe20000000800 */
[----:B------:R-:W-:Y:S01]  /*1030*/  @!PT LDS RZ, [RZ] ;  /* 0x00000000fffff984 */ /* 0x000fe20000000800 */
[----:B------:R-:W-:Y:S01]  /*1040*/  @!PT LDS RZ, [RZ] ;  /* 0x00000000fffff984 */ /* 0x000fe20000000800 */
[----:B------:R1:W-:Y:S01]  /*1050*/  LDGSTS.E.BYPASS.LTC128B.128 [R10+0x8080], [R2.64], !P4 ;  /* 0x08080000020a7fae */ /* 0x0003e2000e101d54 */
[----:B------:R-:W-:-:S02]  /*1060*/  ISETP.LT.OR P4, PT, R11, 0x41, P6 ;  /* 0x000000410b00780c */ /* 0x000fc40003781670 */
[----:B------:R-:W-:Y:S01]  /*1070*/  IADD3 R8, P1, P0, R8, 0x80, R2 ;  /* 0x0000008008087810 */ /* 0x000fe2000783e002 */
[----:B------:R1:W-:Y:S01]  /*1080*/  LDGSTS.E.BYPASS.LTC128B.128 [R10+0xc080], [R2.64+0x80], !P3 ;  /* 0x0c080080020a7fae */ /* 0x0003e2000d901d54 */
[C---:B------:R-:W-:Y:S02]  /*1090*/  ISETP.LT.OR P3, PT, R11.reuse, 0x41, P5 ;  /* 0x000000410b00780c */ /* 0x040fe40002f61670 */
[----:B------:R-:W-:Y:S01]  /*10a0*/  IADD3.X R9, RZ, UR27, R3, P1, P0 ;  /* 0x0000001bff097c10 */ /* 0x000fe20008fe0403 */
[----:B------:R2:W-:Y:S01]  /*10b0*/  LDGSTS.E.BYPASS.LTC128B.128 [R10+0x9080], [R4.64], !P2 ;  /* 0x09080000040a7fae */ /* 0x0005e2000d101d54 */
[C---:B------:R-:W-:Y:S02]  /*10c0*/  ISETP.LT.OR P2, PT, R11.reuse, 0x21, P5 ;  /* 0x000000210b00780c */ /* 0x040fe40002f41670 */
[C---:B------:R-:W-:Y:S01]  /*10d0*/  ISETP.LT.OR P6, PT, R11.reuse, 0x61, P6 ;  /* 0x000000610b00780c */ /* 0x040fe200037c1670 */
[----:B------:R-:W-:Y:S01]  /*10e0*/  STL.64 [R1+0x28], R38 ;  /* 0x0000282601007387 */ /* 0x000fe20000100a00 */
[----:B------:R-:W-:-:S03]  /*10f0*/  ISETP.LT.OR P5, PT, R11, 0x61, P5 ;  /* 0x000000610b00780c */ /* 0x000fc60002fa1670 */
[----:B------:R3:W-:Y:S06]  /*1100*/  STL [R1+0x30], R15 ;  /* 0x0000300f01007387 */ /* 0x0007ec0000100800 */
[----:B------:R4:W-:Y:S01]  /*1110*/  LDGSTS.E.BYPASS.LTC128B.128 [R10+0xd080], [R8.64], !P2 ;  /* 0x0d080000080a7fae */ /* 0x0009e2000d101d54 */
[C---:B-1----:R-:W-:Y:S02]  /*1120*/  IADD3 R2, P0, R4.reuse, UR28, RZ ;  /* 0x0000001c04027c10 */ /* 0x042fe4000ff1e0ff */
[----:B--2---:R-:W-:Y:S02]  /*1130*/  IADD3 R4, P1, R4, UR7, RZ ;  /* 0x0000000704047c10 */ /* 0x004fe4000ff3e0ff */
[----:B------:R-:W-:-:S02]  /*1140*/  IADD3.X R3, R5, UR27, RZ, P0, !PT ;  /* 0x0000001b05037c10 */ /* 0x000fc400087fe4ff */
[----:B------:R-:W-:Y:S02]  /*1150*/  IADD3.X R5, R5, UR6, RZ, P1, !PT ;  /* 0x0000000605057c10 */ /* 0x000fe40008ffe4ff */
[C---:B------:R-:W-:Y:S01]  /*1160*/  LEA R12, P0, R13.reuse, c[0x0][0x160], 0x1 ;  /* 0x000058000d0c7a11 */ /* 0x040fe200078008ff */
[----:B------:R1:W-:Y:S03]  /*1170*/  LDGSTS.E.BYPASS.LTC128B.128 [R10+0xa080], [R2.64], !P4 ;  /* 0x0a080000020a7fae */ /* 0x0003e6000e101d54 */
[----:B------:R-:W-:Y:S01]  /*1180*/  LEA.HI.X R13, R13, c[0x0][0x164], R0, 0x1, P0 ;  /* 0x000059000d0d7a11 */ /* 0x000fe200000f0c00 */
[----:B------:R2:W-:Y:S01]  /*1190*/  LDGSTS.E.BYPASS.LTC128B.128 [R10+0xe080], [R4.64], !P3 ;  /* 0x0e080000040a7fae */ /* 0x0005e2000d901d54 */
[----:B------:R-:W-:Y:S01]  /*11a0*/  ISETP.GE.AND P3, PT, R16, c[0x0][0x19c], PT ;  /* 0x0000670010007a0c */ /* 0x000fe20003f66270 */
[----:B------:R-:W-:Y:S01]  /*11b0*/  IMAD.U32 R0, RZ, RZ, UR4 ;  /* 0x00000004ff007e24 */ /* 0x000fe2000f8e00ff */
[----:B------:R-:W-:Y:S01]  /*11c0*/  ISETP.GE.AND P0, PT, R30, c[0x0][0x19c], PT ;  /* 0x000067001e007a0c */ /* 0x000fe20003f06270 */
[----:B----4-:R-:W-:Y:S01]  /*11d0*/  IMAD.U32 R8, RZ, RZ, UR5 ;  /* 0x00000005ff087e24 */ /* 0x010fe2000f8e00ff */
[----:B------:R-:W-:-:S02]  /*11e0*/  ISETP.LT.OR P4, PT, R11, 0x1, P3 ;  /* 0x000000010b00780c */ /* 0x000fc40001f81670 */
[C---:B--2---:R-:W-:Y:S02]  /*11f0*/  IADD3 R4, P2, R2.reuse, UR28, RZ ;  /* 0x0000001c02047c10 */ /* 0x044fe4000ff5e0ff */
[----:B-1----:R-:W-:Y:S02]  /*1200*/  IADD3 R2, P1, R2, UR7, RZ ;  /* 0x0000000702027c10 */ /* 0x002fe4000ff3e0ff */
[C---:B------:R-:W-:Y:S02]  /*1210*/  IADD3.X R5, R3.reuse, UR27, RZ, P2, !PT ;  /* 0x0000001b03057c10 */ /* 0x040fe400097fe4ff */
[----:B------:R-:W-:Y:S01]  /*1220*/  IADD3.X R3, R3, UR6, RZ, P1, !PT ;  /* 0x0000000603037c10 */ /* 0x000fe20008ffe4ff */
[----:B------:R-:W-:Y:S01]  /*1230*/  ULDC.64 UR6, c[0x0][0x1a8] ;  /* 0x00006a0000067ab9 */ /* 0x000fe20000000a00 */
[C---:B------:R-:W-:Y:S01]  /*1240*/  LEA R14, P2, R0.reuse, R12, 0x6 ;  /* 0x0000000c000e7211 */ /* 0x040fe200078430ff */
[----:B------:R-:W-:Y:S01]  /*1250*/  USHF.L.U32 UR27, UR6, 0x6, URZ ;  /* 0x00000006061b7899 */ /* 0x000fe2000800063f */
[C---:B------:R-:W-:Y:S01]  /*1260*/  ISETP.LT.OR P1, PT, R11.reuse, 0x1, P0 ;  /* 0x000000010b00780c */ /* 0x040fe20000721670 */
[----:B------:R1:W-:Y:S01]  /*1270*/  LDGSTS.E.BYPASS.LTC128B.128 [R10+0xb080], [R4.64], !P6 ;  /* 0x0b080000040a7fae */ /* 0x0003e2000f101d54 */
[----:B------:R-:W-:Y:S01]  /*1280*/  USHF.L.U64.HI UR28, UR6, UR17, UR7 ;  /* 0x00000011061c7299 */ /* 0x000fe20008010207 */
[----:B---3--:R-:W-:Y:S01]  /*1290*/  LEA.HI.X R15, R0, R13, R8, 0x6, P2 ;  /* 0x0000000d000f7211 */ /* 0x008fe200010f3408 */
[----:B------:R-:W-:Y:S01]  /*12a0*/  UIADD3 UR30, UP0, UR27, 0x80, URZ ;  /* 0x000000801b1e7890 */ /* 0x000fe2000ff1e03f */
[----:B------:R2:W-:Y:S01]  /*12b0*/  LDGSTS.E.BYPASS.LTC128B.128 [R10+0xf080], [R2.64], !P5 ;  /* 0x0f080000020a7fae */ /* 0x0005e2000e901d54 */
[----:B------:R-:W-:Y:S01]  /*12c0*/  ISETP.LT.OR P2, PT, R11, 0x21, P3 ;  /* 0x000000210b00780c */ /* 0x000fe20001f41670 */
[----:B------:R-:W-:Y:S01]  /*12d0*/  IMAD R0, R35, c[0x0][0x208], RZ ;  /* 0x0000820023007a24 */ /* 0x000fe200078e02ff */
[----:B------:R-:W-:Y:S01]  /*12e0*/  ISETP.LT.OR P6, PT, R11, 0x21, P0 ;  /* 0x000000210b00780c */ /* 0x000fe200007c1670 */
[----:B------:R3:W-:Y:S01]  /*12f0*/  LDGSTS.E.BYPASS.LTC128B.128 [R10+0x80], [R6.64], !P4 ;  /* 0x00080000060a7fae */ /* 0x0007e2000e101d54 */
[----:B------:R-:W-:Y:S01]  /*1300*/  UIADD3.X UR29, URZ, UR28, URZ, UP0, !UPT ;  /* 0x0000001c3f1d7290 */ /* 0x000fe200087fe43f */
[----:B------:R-:W-:Y:S01]  /*1310*/  IMAD R0, R34, c[0x0][0x20c], R0 ;  /* 0x0000830022007a24 */ /* 0x000fe200078e0200 */
[----:B------:R-:W-:Y:S01]  /*1320*/  ULDC.64 UR6, c[0x0][0x210] ;  /* 0x0000840000067ab9 */ /* 0x000fe20000000a00 */
[----:B------:R3:W-:Y:S01]  /*1330*/  LDGSTS.E.BYPASS.LTC128B.128 [R10+0x4080], [R6.64+0x80], !P1 ;  /* 0x04080080060a7fae */ /* 0x0007e2000c901d54 */
[----:B------:R-:W-:Y:S01]  /*1340*/  LEA R18, P1, R19, c[0x0][0x258], 0x2 ;  /* 0x0000960013127a11 */ /* 0x000fe200078210ff */
[----:B------:R-:W-:-:S03]  /*1350*/  UIMAD UR6, UR24, UR6, URZ ;  /* 0x00000006180672a4 */ /* 0x000fc6000f8e023f */
[----:B------:R-:W-:Y:S01]  /*1360*/  LEA.HI.X R19, R19, c[0x0][0x25c], R20, 0x2, P1 ;  /* 0x0000970013137a11 */ /* 0x000fe200008f1414 */
[----:B------:R-:W-:Y:S02]  /*1370*/  UIMAD UR6, UR23, UR7, UR6 ;  /* 0x00000007170672a4 */ /* 0x000fe4000f8e0206 */
[----:B------:R-:W-:Y:S01]  /*1380*/  UMOV UR24, 0x5 ;  /* 0x0000000500187882 */ /* 0x000fe20000000000 */
[----:B-1----:R-:W-:Y:S01]  /*1390*/  IADD3 R4, P4, R6, UR27, RZ ;  /* 0x0000001b06047c10 */ /* 0x002fe2000ff9e0ff */
[----:B--2---:R-:W-:-:S03]  /*13a0*/  IMAD.U32 R2, RZ, RZ, UR27 ;  /* 0x0000001bff027e24 */ /* 0x004fc6000f8e00ff */
[----:B------:R-:W-:Y:S02]  /*13b0*/  IADD3.X R5, R7, UR28, RZ, P4, !PT ;  /* 0x0000001c07057c10 */ /* 0x000fe4000a7fe4ff */
[----:B------:R-:W-:-:S03]  /*13c0*/  IADD3 R2, P5, P4, R2, 0x80, R6 ;  /* 0x0000008002027810 */ /* 0x000fc60007cbe006 */
[----:B------:R1:W-:Y:S01]  /*13d0*/  LDGSTS.E.BYPASS.LTC128B.128 [R10+0x1080], [R4.64], !P2 ;  /* 0x01080000040a7fae */ /* 0x0003e2000d101d54 */
[----:B------:R-:W-:Y:S02]  /*13e0*/  ISETP.LT.OR P2, PT, R11, 0x41, P3 ;  /* 0x000000410b00780c */ /* 0x000fe40001f41670 */
[----:B------:R-:W-:Y:S02]  /*13f0*/  IADD3.X R3, RZ, UR28, R7, P5, P4 ;  /* 0x0000001cff037c10 */ /* 0x000fe4000afe8407 */
[----:B------:R-:W-:Y:S02]  /*1400*/  ISETP.GE.AND P5, PT, R16, c[0x0][0x16c], PT ;  /* 0x00005b0010007a0c */ /* 0x000fe40003fa6270 */
[----:B---3--:R-:W-:Y:S01]  /*1410*/  IADD3 R6, P1, R4, UR30, RZ ;  /* 0x0000001e04067c10 */ /* 0x008fe2000ff3e0ff */
[----:B------:R2:W-:Y:S01]  /*1420*/  LDGSTS.E.BYPASS.LTC128B.128 [R10+0x5080], [R2.64], !P6 ;  /* 0x05080000020a7fae */ /* 0x0005e2000f101d54 */
[----:B------:R-:W-:Y:S02]  /*1430*/  P2R R8, PR, RZ, 0x20 ;  /* 0x00000020ff087803 */ /* 0x000fe40000000000 */
[----:B------:R-:W-:-:S02]  /*1440*/  ISETP.GE.AND P6, PT, R30, c[0x0][0x16c], PT ;  /* 0x00005b001e007a0c */ /* 0x000fc40003fc6270 */
[----:B------:R-:W-:Y:S01]  /*1450*/  SEL R20, RZ, 0x1, P5 ;  /* 0x00000001ff147807 */ /* 0x000fe20002800000 */
[----:B------:R3:W-:Y:S01]  /*1460*/  STL [R1+0x40], R8 ;  /* 0x0000400801007387 */ /* 0x0007e20000100800 */
[----:B------:R-:W-:Y:S02]  /*1470*/  IADD3.X R7, R5, UR29, RZ, P1, !PT ;  /* 0x0000001d05077c10 */ /* 0x000fe40008ffe4ff */
[C---:B------:R-:W-:Y:S02]  /*1480*/  ISETP.LT.OR P1, PT, R11.reuse, 0x41, P0 ;  /* 0x000000410b00780c */ /* 0x040fe40000721670 */
[C---:B------:R-:W-:Y:S02]  /*1490*/  ISETP.LT.OR P3, PT, R11.reuse, 0x61, P3 ;  /* 0x000000610b00780c */ /* 0x040fe40001f61670 */
[----:B------:R-:W-:Y:S02]  /*14a0*/  ISETP.LT.OR P0, PT, R11, 0x61, P0 ;  /* 0x000000610b00780c */ /* 0x000fe40000701670 */
[----:B------:R-:W-:-:S02]  /*14b0*/  LEA.HI R11, R27, R32, RZ, 0x2 ;  /* 0x000000201b0b7211 */ /* 0x000fc400078f10ff */
[----:B--2---:R-:W-:Y:S02]  /*14c0*/  IADD3 R2, P4, R4, UR27, RZ ;  /* 0x0000001b04027c10 */ /* 0x004fe4000ff9e0ff */
[----:B-1----:R-:W-:Y:S01]  /*14d0*/  SEL R4, RZ, 0x2, P6 ;  /* 0x00000002ff047807 */ /* 0x002fe20003000000 */
[----:B---3--:R-:W-:Y:S01]  /*14e0*/  IMAD.WIDE.U32 R8, R34, c[0x0][0x208], R16 ;  /* 0x0000820022087a25 */ /* 0x008fe200078e0010 */
[----:B------:R-:W-:-:S03]  /*14f0*/  IADD3.X R3, R5, UR28, RZ, P4, !PT ;  /* 0x0000001c05037c10 */ /* 0x000fc6000a7fe4ff */
[----:B------:R-:W-:Y:S02]  /*1500*/  IMAD.IADD R5, R9, 0x1, R0 ;  /* 0x0000000109057824 */ /* 0x000fe400078e0200 */
[----:B------:R-:W-:Y:S01]  /*1510*/  IMAD.IADD R9, R4, 0x1, R20 ;  /* 0x0000000104097824 */ /* 0x000fe200078e0214 */
[----:B------:R1:W-:Y:S01]  /*1520*/  LDGSTS.E.BYPASS.LTC128B.128 [R10+0x2080], [R2.64], !P2 ;  /* 0x02080000020a7fae */ /* 0x0003e2000d101d54 */
[----:B------:R-:W-:Y:S02]  /*1530*/  IMAD.U32 R0, RZ, RZ, UR23 ;  /* 0x00000017ff007e24 */ /* 0x000fe4000f8e00ff */
[----:B------:R-:W-:Y:S01]  /*1540*/  IMAD.MOV.U32 R4, RZ, RZ, R8 ;  /* 0x000000ffff047224 */ /* 0x000fe200078e0008 */
[----:B------:R2:W-:Y:S01]  /*1550*/  LDGSTS.E.BYPASS.LTC128B.128 [R10+0x6080], [R6.64], !P1 ;  /* 0x06080000060a7fae */ /* 0x0005e2000c901d54 */
[----:B------:R-:W-:Y:S02]  /*1560*/  SHF.R.S32.HI R8, RZ, 0x2, R11 ;  /* 0x00000002ff087819 */ /* 0x000fe4000001140b */
[----:B------:R-:W-:-:S04]  /*1570*/  IMAD.WIDE.U32 R4, R0, c[0x0][0x210], R4 ;  /* 0x0000840000047a25 */ /* 0x000fc800078e0004 */
[----:B------:R-:W-:Y:S01]  /*1580*/  IMAD.U32 R0, RZ, RZ, UR11 ;  /* 0x0000000bff007e24 */ /* 0x000fe2000f8e00ff */
[----:B------:R-:W-:Y:S01]  /*1590*/  IADD3 R5, R5, UR6, RZ ;  /* 0x0000000605057c10 */ /* 0x000fe2000fffe0ff */
[----:B------:R-:W-:Y:S02]  /*15a0*/  ULDC.64 UR6, c[0x0][0x218] ;  /* 0x0000860000067ab9 */ /* 0x000fe40000000a00 */
[----:B------:R-:W-:Y:S02]  /*15b0*/  UIMAD UR22, UR22, UR6, URZ ;  /* 0x00000006161672a4 */ /* 0x000fe4000f8e023f */
[----:B------:R-:W-:Y:S02]  /*15c0*/  IMAD.WIDE.U32 R38, R0, c[0x0][0x218], R4 ;  /* 0x0000860000267a25 */ /* 0x000fe400078e0004 */
[----:B------:R-:W-:Y:S02]  /*15d0*/  UIMAD UR22, UR11, UR7, UR22 ;  /* 0x000000070b1672a4 */ /* 0x000fe4000f8e0216 */
[----:B------:R-:W-:Y:S01]  /*15e0*/  IMAD.U32 R0, RZ, RZ, UR16 ;  /* 0x00000010ff007e24 */ /* 0x000fe2000f8e00ff */
[----:B------:R-:W-:Y:S01]  /*15f0*/  ULDC.64 UR6, c[0x0][0x208] ;  /* 0x0000820000067ab9 */ /* 0x000fe20000000a00 */
[----:B------:R-:W-:Y:S01]  /*1600*/  IMAD.MOV.U32 R36, RZ, RZ, R38 ;  /* 0x000000ffff247224 */ /* 0x000fe200078e0026 */
[----:B------:R-:W-:Y:S01]  /*1610*/  USHF.L.U32 UR23, UR6, 0x6, URZ ;  /* 0x0000000606177899 */ /* 0x000fe2000800063f */
[----:B------:R-:W-:Y:S01]  /*1620*/  IADD3 R37, R39, UR22, RZ ;  /* 0x0000001627257c10 */ /* 0x000fe2000fffe0ff */
[----:B------:R-:W-:Y:S01]  /*1630*/  USHF.L.U64.HI UR7, UR6, UR17, UR7 ;  /* 0x0000001106077299 */ /* 0x000fe20008010207 */
[----:B------:R3:W-:Y:S01]  /*1640*/  STL.64 [R1+0x18], R38 ;  /* 0x0000182601007387 */ /* 0x0007e20000100a00 */
[----:B------:R-:W-:-:S02]  /*1650*/  ULDC UR22, c[0x0][0x20c] ;  /* 0x0000830000167ab9 */ /* 0x000fc40000000800 */
[----:B------:R-:W-:Y:S01]  /*1660*/  UIMAD UR17, UR7, UR12, URZ ;  /* 0x0000000c071172a4 */ /* 0x000fe2000f8e023f */
[C---:B--2---:R-:W-:Y:S01]  /*1670*/  IADD3 R6, P2, R2.reuse, UR27, RZ ;  /* 0x0000001b02067c10 */ /* 0x044fe2000ff5e0ff */
[----:B------:R-:W-:Y:S01]  /*1680*/  IMAD.U32 R25, RZ, RZ, UR23 ;  /* 0x00000017ff197e24 */ /* 0x000fe2000f8e00ff */
[----:B-1----:R-:W-:Y:S01]  /*1690*/  IADD3 R2, P1, R2, UR30, RZ ;  /* 0x0000001e02027c10 */ /* 0x002fe2000ff3e0ff */
[----:B------:R-:W-:Y:S01]  /*16a0*/  UIMAD UR17, UR26, UR23, UR17 ;  /* 0x000000171a1172a4 */ /* 0x000fe2000f8e0211 */
[----:B------:R-:W-:Y:S01]  /*16b0*/  IADD3.X R7, R3, UR28, RZ, P2, !PT ;  /* 0x0000001c03077c10 */ /* 0x000fe200097fe4ff */
[----:B------:R-:W-:Y:S01]  /*16c0*/  IMAD.WIDE.U32 R4, R25, UR12, R36 ;  /* 0x0000000c19047c25 */ /* 0x000fe2000f8e0024 */
[----:B------:R-:W-:Y:S01]  /*16d0*/  IADD3.X R3, R3, UR29, RZ, P1, !PT ;  /* 0x0000001d03037c10 */ /* 0x000fe20008ffe4ff */
[----:B------:R-:W-:Y:S01]  /*16e0*/  USHF.L.U64.HI UR22, UR6, UR24, UR22 ;  /* 0x0000001806167299 */ /* 0x000fe20008010216 */
[----:B------:R-:W-:Y:S01]  /*16f0*/  LOP3.LUT P2, RZ, R9, 0x1, RZ, 0xc0, !PT ;  /* 0x0000000109ff7812 */ /* 0x000fe2000784c0ff */
[----:B------:R1:W-:Y:S01]  /*1700*/  LDGSTS.E.BYPASS.LTC128B.128 [R10+0x3080], [R6.64], !P3 ;  /* 0x03080000060a7fae */ /* 0x0003e2000d901d54 */
[----:B------:R-:W-:-:S02]  /*1710*/  ISETP.GE.AND P3, PT, R16, c[0x0][0x1fc], PT ;  /* 0x00007f0010007a0c */ /* 0x000fc40003f66270 */
[----:B------:R-:W-:Y:S01]  /*1720*/  LOP3.LUT P1, RZ, R9, 0x2, RZ, 0xc0, !PT ;  /* 0x0000000209ff7812 */ /* 0x000fe2000782c0ff */
[----:B------:R2:W-:Y:S01]  /*1730*/  LDGSTS.E.BYPASS.LTC128B.128 [R10+0x7080], [R2.64], !P0 ;  /* 0x07080000020a7fae */ /* 0x0005e2000c101d54 */
[----:B------:R-:W-:-:S03]  /*1740*/  ISETP.GE.AND P0, PT, R30, c[0x0][0x1fc], PT ;  /* 0x00007f001e007a0c */ /* 0x000fc60003f06270 */
[----:B------:R-:W0:Y:S04]  /*1750*/  LDGDEPBAR ;  /* 0x00000000000079af */ /* 0x000e280000000000 */
[----:B------:R3:W-:Y:S01]  /*1760*/  STL.64 [R1+0x10], R36 ;  /* 0x0000102401007387 */ /* 0x0007e20000100a00 */
[----:B-1----:R-:W-:Y:S02]  /*1770*/  IADD3 R6, -R34, c[0x0][0x168], -R0 ;  /* 0x00005a0022067a10 */ /* 0x002fe40007ffe900 */
[----:B------:R-:W-:Y:S02]  /*1780*/  SEL R0, RZ, 0x1, P3 ;  /* 0x00000001ff007807 */ /* 0x000fe40001800000 */
[----:B------:R-:W-:Y:S02]  /*1790*/  ISETP.LT.OR P3, PT, R6, 0x1, !P2 ;  /* 0x000000010600780c */ /* 0x000fe40005761670 */
[----:B--2---:R-:W-:-:S02]  /*17a0*/  SEL R2, RZ, 0xffffffff, P0 ;  /* 0xffffffffff027807 */ /* 0x004fc40000000000 */
[C---:B------:R-:W-:Y:S02]  /*17b0*/  ISETP.LT.OR P0, PT, R6.reuse, 0x1, !P1 ;  /* 0x000000010600780c */ /* 0x040fe40004f01670 */
[----:B------:R-:W-:Y:S01]  /*17c0*/  ISETP.LT.OR P2, PT, R6, 0x21, !P2 ;  /* 0x000000210600780c */ /* 0x000fe20005741670 */
[----:B------:R-:W-:Y:S01]  /*17d0*/  IMAD.SHL.U32 R2, R2, 0x2, RZ ;  /* 0x0000000202027824 */ /* 0x000fe200078e00ff */
[----:B------:R-:W-:Y:S02]  /*17e0*/  ISETP.LT.OR P1, PT, R6, 0x21, !P1 ;  /* 0x000000210600780c */ /* 0x000fe40004f21670 */
[----:B------:R-:W-:Y:S01]  /*17f0*/  IADD3 R3, R5, UR17, RZ ;  /* 0x0000001105037c10 */ /* 0x000fe2000fffe0ff */
[----:B------:R-:W-:Y:S01]  /*1800*/  USHF.L.U32 UR17, UR6, 0x5, URZ ;  /* 0x0000000506117899 */ /* 0x000fe2000800063f */
[----:B------:R-:W-:Y:S01]  /*1810*/  LOP3.LUT R0, R2, 0x2, R0, 0xe2, !PT ;  /* 0x0000000202007812 */ /* 0x000fe200078ee200 */
[----:B------:R1:W-:Y:S01]  /*1820*/  LDGSTS.E.BYPASS.LTC128B.128 [R10+0x10080], [R12.64], !P3 ;  /* 0x100800000c0a7fae */ /* 0x0003e2000d901d54 */
[----:B------:R-:W-:Y:S01]  /*1830*/  ISETP.GT.AND P3, PT, R32, 0xf, PT ;  /* 0x0000000f2000780c */ /* 0x000fe20003f64270 */
[----:B------:R-:W-:Y:S01]  /*1840*/  USHF.L.U32 UR24, UR17, 0x1, URZ ;  /* 0x0000000111187899 */ /* 0x000fe2000800063f */
[----:B------:R-:W-:Y:S01]  /*1850*/  LOP3.LUT P5, RZ, R0, 0x1, RZ, 0xc0, !PT ;  /* 0x0000000100ff7812 */ /* 0x000fe200078ac0ff */
[----:B------:R1:W-:Y:S01]  /*1860*/  LDGSTS.E.BYPASS.LTC128B.128 [R10+0x12080], [R12.64+0x80], !P0 ;  /* 0x120800800c0a7fae */ /* 0x0003e2000c101d54 */
[----:B------:R-:W-:Y:S01]  /*1870*/  LEA R2, P0, R4, c[0x0][0x1f0], 0x1 ;  /* 0x00007c0004027a11 */ /* 0x000fe200078008ff */
[----:B------:R-:W-:Y:S01]  /*1880*/  USHF.L.U64.HI UR6, UR17, 0x1, UR22 ;  /* 0x0000000111067899 */ /* 0x000fe20008010216 */
[----:B------:R-:W-:Y:S01]  /*1890*/  LOP3.LUT P4, RZ, R0, 0x2, RZ, 0xc0, !PT ;  /* 0x0000000200ff7812 */ /* 0x000fe2000788c0ff */
[----:B------:R2:W-:Y:S01]  /*18a0*/  LDGSTS.E.BYPASS.LTC128B.128 [R10+0x11080], [R14.64], !P2 ;  /* 0x110800000e0a7fae */ /* 0x0005e2000d101d54 */
[----:B------:R-:W-:-:S02]  /*18b0*/  LEA.HI.X R3, R4, c[0x0][0x1f4], R3, 0x1, P0 ;  /* 0x00007d0004037a11 */ /* 0x000fc400000f0c03 */
[C---:B------:R-:W-:Y:S01]  /*18c0*/  ISETP.LT.OR P0, PT, R6.reuse, 0x1, !P4 ;  /* 0x000000010600780c */ /* 0x040fe20006701670 */
[----:B------:R2:W-:Y:S01]  /*18d0*/  LDGSTS.E.BYPASS.LTC128B.128 [R10+0x13080], [R14.64+0x80], !P1 ;  /* 0x130800800e0a7fae */ /* 0x0005e2000c901d54 */
[----:B------:R-:W-:Y:S01]  /*18e0*/  ISETP.LT.OR P1, PT, R6, 0x1, !P5 ;  /* 0x000000010600780c */ /* 0x000fe20006f21670 */
[----:B------:R-:W-:-:S05]  /*18f0*/  @!P3 IMAD.SHL.U32 R0, R32, 0x10, RZ ;  /* 0x000000102000b824 */ /* 0x000fca00078e00ff */
[----:B------:R4:W-:Y:S04]  /*1900*/  @!P3 LDGSTS.E.BYPASS.LTC128B.128 [R0+0x20080], [R18.64] ;  /* 0x200800001200bfae */ /* 0x0009e8000b901d54 */
[----:B------:R-:W0:Y:S04]  /*1910*/  LDGDEPBAR ;  /* 0x00000000000079af */ /* 0x000e280000000000 */
[----:B------:R5:W-:Y:S04]  /*1920*/  LDGSTS.E.BYPASS.LTC128B.128 [R10+0x18080], [R2.64], !P1 ;  /* 0x18080000020a7fae */ /* 0x000be8000c901d54 */
[----:B------:R5:W-:Y:S01]  /*1930*/  LDGSTS.E.BYPASS.LTC128B.128 [R10+0x1a080], [R2.64+0x80], !P0 ;  /* 0x1a080080020a7fae */ /* 0x000be2000c101d54 */
[----:B------:R-:W-:-:S02]  /*1940*/  ISETP.LT.OR P0, PT, R6, 0x21, !P5 ;  /* 0x000000210600780c */ /* 0x000fc40006f01670 */
[----:B----4-:R-:W-:-:S04]  /*1950*/  LEA.HI R18, R27, R32, RZ, 0x5 ;  /* 0x000000201b127211 */ /* 0x010fc800078f28ff */
[----:B------:R-:W-:-:S04]  /*1960*/  SHF.R.S32.HI R7, RZ, 0x5, R18 ;  /* 0x00000005ff077819 */ /* 0x000fc80000011412 */
[----:B------:R-:W-:Y:S02]  /*1970*/  LEA.HI R4, R18, R7, RZ, 0x1 ;  /* 0x0000000712047211 */ /* 0x000fe400078f08ff */
[----:B-----5:R-:W-:-:S04]  /*1980*/  IADD3 R2, P1, R2, UR24, RZ ;  /* 0x0000001802027c10 */ /* 0x020fc8000ff3e0ff */
[----:B------:R-:W-:Y:S02]  /*1990*/  IADD3.X R3, R3, UR6, RZ, P1, !PT ;  /* 0x0000000603037c10 */ /* 0x000fe40008ffe4ff */
[----:B------:R-:W-:Y:S02]  /*19a0*/  ISETP.LT.OR P1, PT, R6, 0x21, !P4 ;  /* 0x000000210600780c */ /* 0x000fe40006721670 */
[----:B------:R-:W-:Y:S01]  /*19b0*/  LOP3.LUT R6, R4, 0xfffffffe, RZ, 0xc0, !PT ;  /* 0xfffffffe04067812 */ /* 0x000fe200078ec0ff */
[----:B------:R4:W-:Y:S01]  /*19c0*/  LDGSTS.E.BYPASS.LTC128B.128 [R10+0x19080], [R2.64], !P0 ;  /* 0x19080000020a7fae */ /* 0x0009e2000c101d54 */
[----:B------:R-:W-:Y:S02]  /*19d0*/  IADD3 R0, P0, R29, UR16, RZ ;  /* 0x000000101d007c10 */ /* 0x000fe4000ff1e0ff */
[----:B------:R-:W-:Y:S01]  /*19e0*/  LEA.HI R4, R27, R32, RZ, 0x4 ;  /* 0x000000201b047211 */ /* 0x000fe200078f20ff */
[----:B--2---:R-:W-:Y:S01]  /*19f0*/  IMAD.IADD R14, R7, 0x1, -R6 ;  /* 0x00000001070e7824 */ /* 0x004fe200078e0a06 */
[----:B------:R-:W-:Y:S01]  /*1a00*/  IADD3.X R5, R28, UR15, RZ, P0, !PT ;  /* 0x0000000f1c057c10 */ /* 0x000fe200087fe4ff */
[----:B------:R-:W-:Y:S01]  /*1a10*/  UIADD3 UR15, UR12, 0x1, URZ ;  /* 0x000000010c0f7890 */ /* 0x000fe2000fffe03f */
[----:B------:R-:W-:Y:S01]  /*1a20*/  LEA R20, P0, R0, c[0x0][0x280], 0x2 ;  /* 0x0000a00000147a11 */ /* 0x000fe200078010ff */
[----:B------:R-:W-:Y:S01]  /*1a30*/  IMAD.SHL.U32 R19, R14, 0x10, RZ ;  /* 0x000000100e137824 */ /* 0x000fe200078e00ff */
[----:B------:R-:W-:Y:S01]  /*1a40*/  SHF.R.S32.HI R7, RZ, 0x4, R4 ;  /* 0x00000004ff077819 */ /* 0x000fe20000011404 */
[----:B------:R4:W-:Y:S01]  /*1a50*/  LDGSTS.E.BYPASS.LTC128B.128 [R10+0x1b080], [R2.64+0x80], !P1 ;  /* 0x1b080080020a7fae */ /* 0x0009e2000c901d54 */
[----:B------:R-:W-:Y:S01]  /*1a60*/  LEA.HI.X R21, R0, c[0x0][0x284], R5, 0x2, P0 ;  /* 0x0000a10000157a11 */ /* 0x000fe200000f1405 */
[----:B------:R-:W-:Y:S01]  /*1a70*/  IMAD.SHL.U32 R5, R22, 0x40, RZ ;  /* 0x0000004016057824 */ /* 0x000fe200078e00ff */
[C---:B------:R-:W-:Y:S01]  /*1a80*/  LOP3.LUT R0, R4.reuse, 0xfffffff0, RZ, 0xc0, !PT ;  /* 0xfffffff004007812 */ /* 0x040fe200078ec0ff */
[----:B------:R-:W-:Y:S01]  /*1a90*/  UISETP.GE.AND UP0, UPT, UR15, UR14, UPT ;  /* 0x0000000e0f00728c */ /* 0x000fe2000bf06270 */
[----:B------:R-:W-:-:S02]  /*1aa0*/  LEA.HI R4, R4, R7, RZ, 0x1 ;  /* 0x0000000704047211 */ /* 0x000fc400078f08ff */
[----:B------:R-:W-:Y:S01]  /*1ab0*/  R2P PR, R22, 0x6 ;  /* 0x0000000616007804 */ /* 0x000fe20000000000 */
[----:B------:R-:W-:Y:S01]  /*1ac0*/  IMAD.IADD R0, R32, 0x1, -R0 ;  /* 0x0000000120007824 */ /* 0x000fe200078e0a00 */
[----:B------:R-:W-:Y:S02]  /*1ad0*/  LOP3.LUT R4, R4, 0xfffffffe, RZ, 0xc0, !PT ;  /* 0xfffffffe04047812 */ /* 0x000fe400078ec0ff */
[----:B------:R-:W-:Y:S02]  /*1ae0*/  PLOP3.LUT P0, PT, PT, PT, UP0, 0x80, 0x0 ;  /* 0x000000000000781c */ /* 0x000fe40003f0f008 */
[----:B------:R-:W-:Y:S01]  /*1af0*/  SHF.R.S32.HI R6, RZ, 0x1f, R0 ;  /* 0x0000001fff067819 */ /* 0x000fe20000011400 */
[----:B------:R-:W-:Y:S01]  /*1b00*/  IMAD.IADD R4, R7, 0x1, -R4 ;  /* 0x0000000107047824 */ /* 0x000fe200078e0a04 */
[----:B------:R-:W-:Y:S02]  /*1b10*/  SEL R214, R221, 0xfffffff0, !P1 ;  /* 0xfffffff0ddd67807 */ /* 0x000fe40004800000 */
[----:B------:R-:W-:Y:S01]  /*1b20*/  LEA.HI R15, R6, R0, RZ, 0x3 ;  /* 0x00000000060f7211 */ /* 0x000fe200078f18ff */
[----:B------:R-:W-:Y:S01]  /*1b30*/  IMAD R9, R4, 0x800, R26 ;  /* 0x0000080004097824 */ /* 0x000fe200078e021a */
[----:B------:R-:W-:-:S02]  /*1b40*/  SEL R215, R219, 0xffffffe0, !P2 ;  /* 0xffffffe0dbd77807 */ /* 0x000fc40005000000 */
[----:B----4-:R-:W-:-:S04]  /*1b50*/  SHF.R.S32.HI R2, RZ, 0x1f, R11 ;  /* 0x0000001fff027819 */ /* 0x010fc8000001140b */
[----:B------:R-:W-:Y:S02]  /*1b60*/  LEA.HI R3, R2, R8, RZ, 0x3 ;  /* 0x0000000802037211 */ /* 0x000fe400078f18ff */
[----:B------:R-:W-:Y:S02]  /*1b70*/  LOP3.LUT R2, R5, 0x1c0, RZ, 0xc0, !PT ;  /* 0x000001c005027812 */ /* 0x000fe400078ec0ff */
[----:B------:R-:W-:Y:S02]  /*1b80*/  LOP3.LUT R3, R3, 0xfffffff8, RZ, 0xc0, !PT ;  /* 0xfffffff803037812 */ /* 0x000fe400078ec0ff */
[----:B------:R-:W-:Y:S02]  /*1b90*/  LOP3.LUT R5, R15, 0xfffffff8, RZ, 0xc0, !PT ;  /* 0xfffffff80f057812 */ /* 0x000fe400078ec0ff */
[----:B------:R-:W-:Y:S01]  /*1ba0*/  LOP3.LUT R6, R2, 0x10, R19, 0xf8, !PT ;  /* 0x0000001002067812 */ /* 0x000fe200078ef813 */
[----:B------:R-:W-:Y:S01]  /*1bb0*/  IMAD.IADD R22, R8, 0x1, -R3 ;  /* 0x0000000108167824 */ /* 0x000fe200078e0a03 */
[----:B------:R-:W-:Y:S01]  /*1bc0*/  SHF.R.U32.HI R8, RZ, 0x3, R2 ;  /* 0x00000003ff087819 */ /* 0x000fe20000011602 */
[----:B------:R-:W-:Y:S01]  /*1bd0*/  IMAD.IADD R0, R0, 0x1, -R5 ;  /* 0x0000000100007824 */ /* 0x000fe200078e0a05 */
[--C-:B------:R-:W-:Y:S01]  /*1be0*/  LOP3.LUT R5, R2, 0x8, R24.reuse, 0xf8, !PT ;  /* 0x0000000802057812 */ /* 0x100fe200078ef818 */
[----:B------:R-:W-:Y:S01]  /*1bf0*/  IMAD.SHL.U32 R3, R22, 0x40, RZ ;  /* 0x0000004016037824 */ /* 0x000fe200078e00ff */
[----:B-1----:R-:W-:Y:S01]  /*1c00*/  LOP3.LUT R13, R6, 0x8, R24, 0xf8, !PT ;  /* 0x00000008060d7812 */ /* 0x002fe200078ef818 */
[----:B------:R-:W-:Y:S01]  /*1c10*/  IMAD.SHL.U32 R2, R23, 0x8, RZ ;  /* 0x0000000817027824 */ /* 0x000fe200078e00ff */
[----:B------:R-:W-:Y:S01]  /*1c20*/  LOP3.LUT R6, R5, R8, RZ, 0x3c, !PT ;  /* 0x0000000805067212 */ /* 0x000fe200078e3cff */
[----:B------:R-:W-:Y:S01]  /*1c30*/  IMAD.SHL.U32 R5, R4, 0x20, RZ ;  /* 0x0000002004057824 */ /* 0x000fe200078e00ff */
[----:B------:R-:W-:-:S02]  /*1c40*/  LOP3.LUT R3, R3, 0x1c0, RZ, 0xc0, !PT ;  /* 0x000001c003037812 */ /* 0x000fc400078ec0ff */
[----:B------:R-:W-:Y:S01]  /*1c50*/  LOP3.LUT R2, R2, 0x18, RZ, 0xc0, !PT ;  /* 0x0000001802027812 */ /* 0x000fe200078ec0ff */
[----:B------:R-:W-:Y:S01]  /*1c60*/  IMAD.IADD R6, R9, 0x1, R6 ;  /* 0x0000000109067824 */ /* 0x000fe200078e0206 */
[----:B------:R-:W-:Y:S02]  /*1c70*/  SHF.R.U32.HI R7, RZ, 0x3, R3 ;  /* 0x00000003ff077819 */ /* 0x000fe40000011603 */
[----:B------:R-:W-:Y:S02]  /*1c80*/  LOP3.LUT R9, R11, 0x3ffffffc, RZ, 0xc0, !PT ;  /* 0x3ffffffc0b097812 */ /* 0x000fe400078ec0ff */
[----:B------:R-:W-:Y:S01]  /*1c90*/  LOP3.LUT R12, R2, 0x20, R5, 0xf8, !PT ;  /* 0x00000020020c7812 */ /* 0x000fe200078ef805 */
[----:B------:R-:W-:Y:S01]  /*1ca0*/  IMAD.SHL.U32 R5, R0, 0x40, RZ ;  /* 0x0000004000057824 */ /* 0x000fe200078e00ff */
[----:B------:R-:W-:Y:S01]  /*1cb0*/  LOP3.LUT R11, R7, R3, R2, 0x1e, !PT ;  /* 0x00000003070b7212 */ /* 0x000fe200078e1e02 */
[----:B------:R-:W-:Y:S01]  /*1cc0*/  IMAD.IADD R7, R32, 0x1, -R9 ;  /* 0x0000000120077824 */ /* 0x000fe200078e0a09 */
[----:B------:R-:W-:Y:S01]  /*1cd0*/  LOP3.LUT R2, R13, R8, RZ, 0x3c, !PT ;  /* 0x000000080d027212 */ /* 0x000fe200078e3cff */
[----:B------:R-:W-:Y:S01]  /*1ce0*/  IMAD.SHL.U32 R3, R14, 0x400, RZ ;  /* 0x000004000e037824 */ /* 0x000fe200078e00ff */
[----:B------:R-:W-:Y:S01]  /*1cf0*/  LOP3.LUT R5, R5, 0x1c0, RZ, 0xc0, !PT ;  /* 0x000001c005057812 */ /* 0x000fe200078ec0ff */
[----:B------:R-:W-:-:S02]  /*1d00*/  IMAD.SHL.U32 R9, R4, 0x8, RZ ;  /* 0x0000000804097824 */ /* 0x000fc400078e00ff */
[----:B------:R-:W-:Y:S01]  /*1d10*/  IMAD R8, R7, 0x2, R3 ;  /* 0x0000000207087824 */ /* 0x000fe200078e0203 */
[----:B------:R-:W-:Y:S01]  /*1d20*/  SHF.R.U32.HI R7, RZ, 0x3, R5 ;  /* 0x00000003ff077819 */ /* 0x000fe20000011605 */
[----:B------:R-:W-:Y:S01]  /*1d30*/  IMAD R2, R4, 0x200, R2 ;  /* 0x0000020004027824 */ /* 0x000fe200078e0202 */
[----:B------:R-:W-:Y:S01]  /*1d40*/  LOP3.LUT R4, R5, 0x8, R9, 0xf8, !PT ;  /* 0x0000000805047812 */ /* 0x000fe200078ef809 */
[----:B------:R-:W-:Y:S01]  /*1d50*/  IMAD.IADD R237, R8, 0x1, R11 ;  /* 0x0000000108ed7824 */ /* 0x000fe200078e020b */
[----:B------:R-:W-:Y:S01]  /*1d60*/  LOP3.LUT R5, R7, R12, R5, 0x1e, !PT ;  /* 0x0000000c07057212 */ /* 0x000fe200078e1e05 */
[----:B------:R-:W-:Y:S01]  /*1d70*/  @!P3 IMAD.SHL.U32 R8, R32, 0x10, RZ ;  /* 0x000000102008b824 */ /* 0x000fe200078e00ff */
[----:B------:R-:W-:Y:S01]  /*1d80*/  LOP3.LUT R7, R4, R7, RZ, 0x3c, !PT ;  /* 0x0000000704077212 */ /* 0x000fe200078e3cff */
[----:B------:R-:W-:Y:S02]  /*1d90*/  IMAD.SHL.U32 R4, R15, 0x40, RZ ;  /* 0x000000400f047824 */ /* 0x000fe400078e00ff */
[----:B------:R-:W-:Y:S01]  /*1da0*/  IMAD.SHL.U32 R237, R237, 0x2, RZ ;  /* 0x00000002eded7824 */ /* 0x000fe200078e00ff */
[----:B------:R1:W-:Y:S02]  /*1db0*/  @!P3 LDGSTS.E.BYPASS.LTC128B.128 [R8+0x20280], [R20.64] ;  /* 0x202800001408bfae */ /* 0x0003e4000b901d54 */
[----:B------:R-:W-:-:S02]  /*1dc0*/  LOP3.LUT R4, R4, 0xfffffe00, RZ, 0xc0, !PT ;  /* 0xfffffe0004047812 */ /* 0x000fc400078ec0ff */
[----:B------:R-:W0:Y:S01]  /*1dd0*/  LDGDEPBAR ;  /* 0x00000000000079af */ /* 0x000e220000000000 */
[----:B------:R-:W-:Y:S02]  /*1de0*/  IADD3 R13, R237, 0x20480, RZ ;  /* 0x00020480ed0d7810 */ /* 0x000fe40007ffe0ff */
[-C--:B------:R-:W-:Y:S01]  /*1df0*/  IADD3 R217, R7, R4.reuse, R3 ;  /* 0x0000000407d97210 */ /* 0x080fe20007ffe003 */
[----:B------:R-:W0:Y:S01]  /*1e00*/  LDGDEPBAR ;  /* 0x00000000000079af */ /* 0x000e220000000000 */
[----:B------:R-:W-:Y:S02]  /*1e10*/  LOP3.LUT R220, R5, R4, RZ, 0xfc, !PT ;  /* 0x0000000405dc7212 */ /* 0x000fe400078efcff */
[----:B------:R-:W-:Y:S02]  /*1e20*/  IADD3 R4, R10, 0x10080, RZ ;  /* 0x000100800a047810 */ /* 0x000fe40007ffe0ff */
[----:B-1----:R-:W-:-:S05]  /*1e30*/  LOP3.LUT R8, R18, 0xffffffe0, RZ, 0xc0, !PT ;  /* 0xffffffe012087812 */ /* 0x002fca00078ec0ff */
[----:B------:R-:W-:-:S05]  /*1e40*/  IMAD.IADD R11, R32, 0x1, -R8 ;  /* 0x00000001200b7824 */ /* 0x000fca00078e0a08 */
[----:B------:R-:W-:-:S04]  /*1e50*/  SHF.R.S32.HI R3, RZ, 0x1f, R11 ;  /* 0x0000001fff037819 */ /* 0x000fc8000001140b */
[----:B------:R-:W-:Y:S02]  /*1e60*/  LEA.HI R7, R3, R11, RZ, 0x2 ;  /* 0x0000000b03077211 */ /* 0x000fe400078f10ff */
        /* <DEDUP_REMOVED lines=26> */
[----:B------:R1:W-:Y:S01]  /*2010*/  LDGSTS.E.BYPASS.LTC128B.128 [R10+0x1e080], [R4.64+0x80], !P0 ;  /* 0x1e080080040a7fae */ /* 0x0003e2000c101d54 */
[----:B------:R-:W-:-:S03]  /*2020*/  IADD3 R3, P0, R29, UR26, RZ ;  /* 0x0000001a1d037c10 */ /* 0x000fc6000ff1e0ff */
[----:B------:R2:W-:Y:S04]  /*2030*/  LDGSTS.E.BYPASS.LTC128B.128 [R10+0x1d080], [R8.64], !P2 ;  /* 0x1d080000080a7fae */ /* 0x0005e8000d101d54 */
[----:B------:R2:W-:Y:S01]  /*2040*/  LDGSTS.E.BYPASS.LTC128B.128 [R10+0x1f080], [R8.64+0x80], !P1 ;  /* 0x1f080080080a7fae */ /* 0x0005e2000c901d54 */
[----:B-1----:R-:W-:Y:S02]  /*2050*/  LEA.HI.X.SX32 R5, R12, R28, 0x1, P0 ;  /* 0x0000001c0c057211 */ /* 0x002fe400000f0eff */
[----:B------:R-:W-:-:S04]  /*2060*/  LEA R4, P0, R3, c[0x0][0x280], 0x2 ;  /* 0x0000a00003047a11 */ /* 0x000fc800078010ff */
[----:B------:R-:W-:Y:S01]  /*2070*/  LEA.HI.X R5, R3, c[0x0][0x284], R5, 0x2, P0 ;  /* 0x0000a10003057a11 */ /* 0x000fe200000f1405 */
[----:B------:R-:W-:Y:S05]  /*2080*/  @P3 BRA `(.L_x_1503) ;  /* 0x0000002000003947 */ /* 0x000fea0003800000 */
[----:B------:R-:W-:-:S05]  /*2090*/  SHF.L.U32 R3, R32, 0x4, RZ ;  /* 0x0000000420037819 */ /* 0x000fca00000006ff */
[----:B------:R1:W-:Y:S02]  /*20a0*/  LDGSTS.E.BYPASS.LTC128B.128 [R3+0x20380], [R4.64] ;  /* 0x2038000004037fae */ /* 0x0003e4000b901d54 */
.L_x_1503:
[----:B------:R-:W-:Y:S05]  /*20b0*/  BSYNC B0 ;  /* 0x0000000000007941 */ /* 0x000fea0003800000 */
.L_x_1502:
[----:B-1-3--:R-:W-:Y:S01]  /*20c0*/  SHF.R.S32.HI R3, RZ, 0x1f, R23 ;  /* 0x0000001fff037819 */ /* 0x00afe20000011417 */
[----:B------:R-:W-:Y:S01]  /*20d0*/  UMOV UR31, 0x1 ;  /* 0x00000001001f7882 */ /* 0x000fe20000000000 */
[----:B------:R-:W-:Y:S01]  /*20e0*/  LOP3.LUT R4, R7, 0x7ffffffc, RZ, 0xc0, !PT ;  /* 0x7ffffffc07047812 */ /* 0x000fe200078ec0ff */
[----:B------:R-:W-:Y:S01]  /*20f0*/  ULDC UR7, c[0x0][0x198] ;  /* 0x0000660000077ab9 */ /* 0x000fe20000000800 */
[----:B------:R-:W-:Y:S01]  /*2100*/  LEA.HI R3, R3, R23, RZ, 0x2 ;  /* 0x0000001703037211 */ /* 0x000fe200078f10ff */
[----:B------:R-:W-:Y:S01]  /*2110*/  UIADD3 UR7, -UR13, UR7, UR31 ;  /* 0x000000070d077290 */ /* 0x000fe2000fffe11f */
[----:B------:R-:W-:Y:S01]  /*2120*/  LOP3.LUT P0, RZ, R22, 0x4, RZ, 0xc0, !PT ;  /* 0x0000000416ff7812 */ /* 0x000fe2000780c0ff */
[----:B------:R-:W-:Y:S01]  /*2130*/  IMAD.IADD R4, R11, 0x1, -R4 ;  /* 0x000000010b047824 */ /* 0x000fe200078e0a04 */
[----:B------:R-:W-:Y:S01]  /*2140*/  LOP3.LUT R3, R3, 0x1ffffffc, RZ, 0xc0, !PT ;  /* 0x1ffffffc03037812 */ /* 0x000fe200078ec0ff */
[----:B------:R-:W-:Y:S01]  /*2150*/  ULDC UR6, c[0x0][0x2a0] ;  /* 0x0000a80000067ab9 */ /* 0x000fe20000000800 */
[----:B------:R-:W-:Y:S01]  /*2160*/  IADD3 R236, R237, 0x204c0, RZ ;  /* 0x000204c0edec7810 */ /* 0x000fe20007ffe0ff */
[----:B------:R-:W-:Y:S01]  /*2170*/  IMAD.U32 R248, RZ, RZ, UR7 ;  /* 0x00000007fff87e24 */ /* 0x000fe2000f8e00ff */
[----:B------:R-:W-:Y:S01]  /*2180*/  ULOP3.LUT UR6, URZ, UR6, URZ, 0x33, !UPT ;  /* 0x000000063f067292 */ /* 0x000fe2000f8e333f */
[----:B------:R-:W-:Y:S01]  /*2190*/  IMAD.IADD R3, R23, 0x1, -R3 ;  /* 0x0000000117037824 */ /* 0x000fe200078e0a03 */
[----:B------:R-:W-:Y:S01]  /*21a0*/  LOP3.LUT P1, RZ, R0, 0x2, RZ, 0xc0, !PT ;  /* 0x0000000200ff7812 */ /* 0x000fe2000782c0ff */
[----:B------:R-:W-:Y:S01]  /*21b0*/  IMAD.SHL.U32 R210, R2, 0x2, RZ ;  /* 0x0000000202d27824 */ /* 0x000fe200078e00ff */
[----:B------:R-:W-:Y:S01]  /*21c0*/  SHF.R.S32.HI R33, RZ, 0x1f, R32 ;  /* 0x0000001fff217819 */ /* 0x000fe20000011420 */
[----:B------:R-:W-:Y:S01]  /*21d0*/  IMAD R3, R3, 0x4, R4 ;  /* 0x0000000403037824 */ /* 0x000fe200078e0204 */
[----:B------:R-:W0:Y:S01]  /*21e0*/  LDGDEPBAR ;  /* 0x00000000000079af */ /* 0x000e220000000000 */
[----:B------:R-:W-:Y:S01]  /*21f0*/  @P0 IADD3 R236, R13, -0x40, RZ ;  /* 0xffffffc00dec0810 */ /* 0x000fe20007ffe0ff */
[----:B------:R-:W-:Y:S01]  /*2200*/  IMAD.IADD R209, R215, 0x1, R2 ;  /* 0x00000001d7d17824 */ /* 0x000fe200078e0202 */
[----:B------:R-:W-:Y:S01]  /*2210*/  LOP3.LUT P0, RZ, R0, 0x4, RZ, 0xc0, !PT ;  /* 0x0000000400ff7812 */ /* 0x000fe2000780c0ff */
[----:B------:R-:W-:Y:S01]  /*2220*/  IMAD.SHL.U32 R252, R3, 0x2, RZ ;  /* 0x0000000203fc7824 */ /* 0x000fe200078e00ff */
[----:B------:R-:W1:Y:S01]  /*2230*/  S2UR UR23, SR_CTAID.Y ;  /* 0x00000000001779c3 */ /* 0x000e620000002600 */
[----:B------:R-:W-:Y:S01]  /*2240*/  IMAD.SHL.U32 R213, R6, 0x2, RZ ;  /* 0x0000000206d57824 */ /* 0x000fe200078e00ff */
[----:B------:R-:W-:Y:S01]  /*2250*/  SEL R219, R219, 0xffffffe0, !P0 ;  /* 0xffffffe0dbdb7807 */ /* 0x000fe20004000000 */
[----:B------:R-:W-:Y:S01]  /*2260*/  IMAD.MOV.U32 R218, RZ, RZ, 0x40 ;  /* 0x00000040ffda7424 */ /* 0x000fe200078e00ff */
[----:B------:R-:W-:Y:S01]  /*2270*/  IADD3 R248, R248, -c[0x0][0x168], -R252 ;  /* 0x80005a00f8f87a10 */ /* 0x000fe20007ffe8fc */
[----:B------:R-:W-:Y:S01]  /*2280*/  IMAD R214, R214, 0x2, R213 ;  /* 0x00000002d6d67824 */ /* 0x000fe200078e02d5 */
[----:B------:R-:W-:Y:S01]  /*2290*/  SEL R221, R221, 0xfffffff0, !P1 ;  /* 0xfffffff0dddd7807 */ /* 0x000fe20004800000 */
[----:B------:R-:W-:Y:S01]  /*22a0*/  IMAD.IADD R222, R217, 0x1, R219 ;  /* 0x00000001d9de7824 */ /* 0x000fe200078e02db */
[C---:B------:R-:W-:Y:S01]  /*22b0*/  IADD3 R2, R248.reuse, c[0x0][0x2a4], RZ ;  /* 0x0000a900f8027a10 */ /* 0x040fe20007ffe0ff */
[----:B------:R-:W-:Y:S01]  /*22c0*/  IMAD R216, R215, 0x2, R213 ;  /* 0x00000002d7d87824 */ /* 0x000fe200078e02d5 */
[----:B------:R-:W-:Y:S01]  /*22d0*/  IADD3 R0, R248, UR6, RZ ;  /* 0x00000006f8007c10 */ /* 0x000fe2000fffe0ff */
[----:B------:R-:W-:Y:S01]  /*22e0*/  CS2R R178, SRZ ;  /* 0x0000000000b27805 */ /* 0x000fe2000001ff00 */
[----:B------:R-:W-:Y:S01]  /*22f0*/  CS2R R176, SRZ ;  /* 0x0000000000b07805 */ /* 0x000fe2000001ff00 */
[----:B------:R3:W-:Y:S01]  /*2300*/  STL [R1+0x34], R2 ;  /* 0x0000340201007387 */ /* 0x0007e20000100800 */
[----:B------:R-:W-:Y:S01]  /*2310*/  CS2R R174, SRZ ;  /* 0x0000000000ae7805 */ /* 0x000fe2000001ff00 */
[----:B------:R-:W-:Y:S01]  /*2320*/  CS2R R172, SRZ ;  /* 0x0000000000ac7805 */ /* 0x000fe2000001ff00 */
[----:B------:R-:W-:Y:S01]  /*2330*/  CS2R R170, SRZ ;  /* 0x0000000000aa7805 */ /* 0x000fe2000001ff00 */
[----:B------:R3:W-:Y:S01]  /*2340*/  STL [R1], R0 ;  /* 0x0000000001007387 */ /* 0x0007e20000100800 */
[----:B------:R-:W-:Y:S01]  /*2350*/  CS2R R168, SRZ ;  /* 0x0000000000a87805 */ /* 0x000fe2000001ff00 */
[----:B------:R-:W-:Y:S01]  /*2360*/  CS2R R166, SRZ ;  /* 0x0000000000a67805 */ /* 0x000fe2000001ff00 */
        /* <DEDUP_REMOVED lines=58> */
[----:B------:R-:W-:Y:S01]  /*2710*/  IMAD.SHL.U32 R209, R209, 0x2, RZ ;  /* 0x00000002d1d17824 */ /* 0x000fe200078e00ff */
[----:B------:R-:W-:Y:S01]  /*2720*/  SEL R218, R218, 0xffffffc0, !P0 ;  /* 0xffffffc0dada7807 */ /* 0x000fe20004000000 */
[----:B------:R-:W-:Y:S01]  /*2730*/  IMAD R215, R215, 0x2, R214 ;  /* 0x00000002d7d77824 */ /* 0x000fe200078e02d6 */
[----:B------:R-:W-:Y:S01]  /*2740*/  ULDC UR30, c[0x0][0x2a8] ;  /* 0x0000aa00001e7ab9 */ /* 0x000fe20000000800 */
[----:B------:R-:W-:Y:S01]  /*2750*/  IMAD.IADD R224, R217, 0x1, R221 ;  /* 0x00000001d9e07824 */ /* 0x000fe200078e02dd */
[----:B------:R-:W-:Y:S01]  /*2760*/  ULDC UR24, c[0x0][0x2a0] ;  /* 0x0000a80000187ab9 */ /* 0x000fe20000000800 */
[----:B------:R-:W-:Y:S01]  /*2770*/  IMAD.IADD R223, R221, 0x1, R222 ;  /* 0x00000001dddf7824 */ /* 0x000fe200078e02de */
[----:B------:R-:W-:Y:S01]  /*2780*/  ULDC UR15, c[0x0][0x290] ;  /* 0x0000a400000f7ab9 */ /* 0x000fe20000000800 */
[----:B------:R-:W-:Y:S01]  /*2790*/  IADD3 R249, -R252, UR25, RZ ;  /* 0x00000019fcf97c10 */ /* 0x000fe2000fffe1ff */
[----:B------:R-:W-:-:S02]  /*27a0*/  USHF.L.U64.HI UR26, UR4, 0x5, UR5 ;  /* 0x00000005041a7899 */ /* 0x000fc40008010205 */
[----:B------:R-:W-:Y:S02]  /*27b0*/  USHF.L.U32 UR27, UR4, 0x5, URZ ;  /* 0x00000005041b7899 */ /* 0x000fe4000800063f */
[----:B------:R-:W-:Y:S02]  /*27c0*/  UMOV UR29, 0x1 ;  /* 0x00000001001d7882 */ /* 0x000fe40000000000 */
[----:B------:R-:W-:Y:S02]  /*27d0*/  UMOV UR4, URZ ;  /* 0x0000003f00047c82 */ /* 0x000fe40008000000 */
[----:B------:R-:W-:Y:S02]  /*27e0*/  UMOV UR28, URZ ;  /* 0x0000003f001c7c82 */ /* 0x000fe40008000000 */
[----:B------:R-:W-:Y:S02]  /*27f0*/  USHF.L.U32 UR16, UR10, 0x7, URZ ;  /* 0x000000070a107899 */ /* 0x000fe4000800063f */
[----:B------:R-:W-:-:S02]  /*2800*/  UISETP.GT.AND UP5, UPT, UR10, -0x1, UPT ;  /* 0xffffffff0a00788c */ /* 0x000fc4000bfa4270 */
[----:B------:R-:W-:Y:S02]  /*2810*/  USHF.R.S32.HI UR5, URZ, 0x1f, UR11 ;  /* 0x0000001f3f057899 */ /* 0x000fe4000801140b */
[----:B------:R-:W-:Y:S02]  /*2820*/  UISETP.LE.AND UP4, UPT, UR31, UR30, UPT ;  /* 0x0000001e1f00728c */ /* 0x000fe4000bf83270 */
[----:B------:R-:W-:Y:S02]  /*2830*/  ULOP3.LUT UR24, URZ, UR24, URZ, 0x33, !UPT ;  /* 0x000000183f187292 */ /* 0x000fe4000f8e333f */
[----:B------:R-:W-:Y:S02]  /*2840*/  UIMAD UR15, UR11, UR15, URZ ;  /* 0x0000000f0b0f72a4 */ /* 0x000fe4000f8e023f */
[----:B-1-3--:R-:W-:Y:S02]  /*2850*/  ULDC UR25, c[0x0][0x168] ;  /* 0x00005a0000197ab9 */ /* 0x00afe40000000800 */
.L_x_1522:
[----:B------:R-:W-:Y:S04]  /*2860*/  DEPBAR.LE SB0, 0x1 ;  /* 0x000080400000791a */ /* 0x000fe80000000000 */
[----:B------:R-:W-:Y:S01]  /*2870*/  BAR.SYNC.DEFER_BLOCKING 0x0 ;  /* 0x0000000000007b1d */ /* 0x000fe20000010000 */
[----:B------:R-:W-:Y:S01]  /*2880*/  IMAD.U32 R0, RZ, RZ, UR4 ;  /* 0x00000004ff007e24 */ /* 0x000fe2000f8e00ff */
[----:B------:R-:W-:Y:S02]  /*2890*/  MOV R20, UR4 ;  /* 0x0000000400147c02 */ /* 0x000fe40008000f00 */
[----:B------:R-:W-:Y:S01]  /*28a0*/  PLOP3.LUT P0, PT, PT, PT, UP4, 0x40, 0x0 ;  /* 0x000000000000781c */ /* 0x000fe20003f0e848 */
[C---:B------:R-:W-:Y:S02]  /*28b0*/  IMAD R208, R0.reuse, 0x2000, R217 ;  /* 0x0000200000d07824 */ /* 0x040fe400078e02d9 */
[C---:B------:R-:W-:Y:S02]  /*28c0*/  IMAD R2, R0.reuse, 0x2000, R221 ;  /* 0x0000200000027824 */ /* 0x040fe400078e02dd */
[----:B------:R-:W-:Y:S01]  /*28d0*/  IMAD R0, R0, 0x2000, R224 ;  /* 0x0000200000007824 */ /* 0x000fe200078e02e0 */
[----:B------:R-:W-:Y:S01]  /*28e0*/  SHF.L.U32 R204, R208, 0x1, RZ ;  /* 0x00000001d0cc7819 */ /* 0x000fe200000006ff */
[--C-:B------:R-:W-:Y:S01]  /*28f0*/  IMAD R20, R20, 0x2000, R219.reuse ;  /* 0x0000200014147824 */ /* 0x100fe200078e02db */
[C---:B------:R-:W-:Y:S01]  /*2900*/  IADD3 R3, R217.reuse, R2, RZ ;  /* 0x00000002d9037210 */ /* 0x040fe20007ffe0ff */
[----:B------:R-:W-:Y:S02]  /*2910*/  IMAD.SHL.U32 R0, R0, 0x2, RZ ;  /* 0x0000000200007824 */ /* 0x000fe400078e00ff */
[----:B------:R-:W-:Y:S01]  /*2920*/  IMAD.IADD R24, R217, 0x1, R20 ;  /* 0x00000001d9187824 */ /* 0x000fe200078e0214 */
[----:B------:R-:W-:Y:S02]  /*2930*/  SHF.L.U32 R205, R3, 0x1, RZ ;  /* 0x0000000103cd7819 */ /* 0x000fe400000006ff */
[----:B------:R-:W-:Y:S01]  /*2940*/  MOV R3, UR4 ;  /* 0x0000000400037c02 */ /* 0x000fe20008000f00 */
[----:B------:R-:W-:Y:S03]  /*2950*/  IMAD.SHL.U32 R206, R24, 0x2, RZ ;  /* 0x0000000218ce7824 */ /* 0x000fe600078e00ff */
[----:B------:R-:W-:Y:S01]  /*2960*/  LEA R3, R3, R222, 0xd ;  /* 0x000000de03037211 */ /* 0x000fe200078e68ff */
[----:B------:R-:W-:Y:S03]  /*2970*/  LDSM.16.M88.4 R16, [R213+0x80] ;  /* 0x00008000d510783b */ /* 0x000fe60000000200 */
[----:B------:R-:W-:Y:S03]  /*2980*/  SHF.L.U32 R3, R3, 0x1, RZ ;  /* 0x0000000103037819 */ /* 0x000fe600000006ff */
[----:B------:R-:W1:Y:S06]  /*2990*/  LDSM.16.M88.4 R32, [R204+0x10080] ;  /* 0x01008000cc20783b */ /* 0x000e6c0000000200 */
[----:B------:R-:W3:Y:S06]  /*29a0*/  LDSM.16.M88.4 R28, [R204+0x11080] ;  /* 0x01108000cc1c783b */ /* 0x000eec0000000200 */
[----:B------:R-:W4:Y:S06]  /*29b0*/  LDSM.16.M88.4 R36, [R213+0x2080] ;  /* 0x00208000d524783b */ /* 0x000f2c0000000200 */
[----:B------:R-:W5:Y:S06]  /*29c0*/  LDL R211, [R1+0x34] ;  /* 0x0000340001d37983 */ /* 0x000f6c0000100800 */
[----:B------:R-:W-:Y:S06]  /*29d0*/  LDSM.16.M88.4 R44, [R214+0x80] ;  /* 0x00008000d62c783b */ /* 0x000fec0000000200 */
[----:B--2---:R-:W2:Y:S06]  /*29e0*/  LDL R226, [R1] ;  /* 0x0000000001e27983 */ /* 0x004eac0000100800 */
[----:B------:R-:W4:Y:S01]  /*29f0*/  LDSM.16.M88.4 R40, [R205+0x10080] ;  /* 0x01008000cd28783b */ /* 0x000f220000000200 */
[-C--:B-1----:R-:W-:Y:S05]  /*2a00*/  HMMA.16816.F32.BF16 R4, R32, R16.reuse, RZ ;  /* 0x000000102004723c */ /* 0x082fea00000418ff */
[----:B------:R-:W1:Y:S03]  /*2a10*/  LDSM.16.M88.4 R48, [R0+0x11080] ;  /* 0x011080000030783b */ /* 0x000e660000000200 */
[C---:B---3--:R-:W-:Y:S03]  /*2a20*/  HMMA.16816.F32.BF16 R8, R28.reuse, R16, RZ ;  /* 0x000000101c08723c */ /* 0x048fe600000418ff */
[----:B------:R-:W3:Y:S06]  /*2a30*/  LDSM.16.M88.4 R180, [R214+0x2080] ;  /* 0x00208000d6b4783b */ /* 0x000eec0000000200 */
[----:B------:R-:W-:Y:S01]  /*2a40*/  LDSM.16.M88.4 R188, [R216+0x80] ;  /* 0x00008000d8bc783b */ /* 0x000fe20000000200 */
[-C--:B------:R-:W-:Y:S05]  /*2a50*/  HMMA.16816.F32.BF16 R12, R28, R18.reuse, RZ ;  /* 0x000000121c0c723c */ /* 0x080fea00000418ff */
[----:B------:R-:W1:Y:S03]  /*2a60*/  LDSM.16.M88.4 R184, [R206+0x10080] ;  /* 0x01008000ceb8783b */ /* 0x000e660000000200 */
[C---:B------:R-:W-:Y:S03]  /*2a70*/  HMMA.16816.F32.BF16 R16, R32.reuse, R18, RZ ;  /* 0x000000122010723c */ /* 0x040fe600000418ff */
[----:B------:R-:W1:Y:S05]  /*2a80*/  LDSM.16.M88.4 R192, [R3+0x11080] ;  /* 0x0110800003c0783b */ /* 0x000e6a0000000200 */
[-C--:B----4-:R-:W-:Y:S01]  /*2a90*/  HMMA.16816.F32.BF16 R20, R32, R36.reuse, RZ ;  /* 0x000000242014723c */ /* 0x090fe200000418ff */
[----:B------:R-:W-:Y:S06]  /*2aa0*/  LDSM.16.M88.4 R196, [R215+0x80] ;  /* 0x00008000d7c4783b */ /* 0x000fec0000000200 */
[----:B------:R-:W4:Y:S01]  /*2ab0*/  LDL R212, [R1+0x4] ;  /* 0x0000040001d47983 */ /* 0x000f220000100800 */
[C---:B------:R-:W-:Y:S07]  /*2ac0*/  HMMA.16816.F32.BF16 R24, R28.reuse, R36, RZ ;  /* 0x000000241c18723c */ /* 0x040fee00000418ff */
[----:B------:R-:W-:Y:S01]  /*2ad0*/  IMAD.U32 R36, RZ, RZ, UR4 ;  /* 0x00000004ff247e24 */ /* 0x000fe2000f8e00ff */
[-C--:B------:R-:W-:Y:S08]  /*2ae0*/  HMMA.16816.F32.BF16 R28, R28, R38.reuse, RZ ;  /* 0x000000261c1c723c */ /* 0x080ff000000418ff */
[----:B------:R-:W-:Y:S08]  /*2af0*/  HMMA.16816.F32.BF16 R32, R32, R38, RZ ;  /* 0x000000262020723c */ /* 0x000ff000000418ff */
[-C--:B------:R-:W-:Y:S08]  /*2b00*/  HMMA.16816.F32.BF16 R4, R40, R44.reuse, R4 ;  /* 0x0000002c2804723c */ /* 0x080ff00000041804 */
[C---:B-1----:R-:W-:Y:S07]  /*2b10*/  HMMA.16816.F32.BF16 R8, R48.reuse, R44, R8 ;  /* 0x0000002c3008723c */ /* 0x042fee0000041808 */
[----:B------:R-:W-:Y:S01]  /*2b20*/  IADD3 R44, R217, R2, R219 ;  /* 0x00000002d92c7210 */ /* 0x000fe20007ffe0db */
[-C--:B------:R-:W-:Y:S04]  /*2b30*/  HMMA.16816.F32.BF16 R12, R48, R46.reuse, R12 ;  /* 0x0000002e300c723c */ /* 0x080fe8000004180c */
[----:B------:R-:W-:Y:S01]  /*2b40*/  LEA R2, R36, R223, 0xd ;  /* 0x000000df24027211 */ /* 0x000fe200078e68ff */
[----:B------:R-:W-:Y:S01]  /*2b50*/  IMAD.SHL.U32 R207, R44, 0x2, RZ ;  /* 0x000000022ccf7824 */ /* 0x000fe200078e00ff */
[----:B------:R-:W1:Y:S02]  /*2b60*/  LDSM.16.M88.4 R36, [R216+0x2080] ;  /* 0x00208000d824783b */ /* 0x000e640000000200 */
[C---:B------:R-:W-:Y:S04]  /*2b70*/  HMMA.16816.F32.BF16 R16, R40.reuse, R46, R16 ;  /* 0x0000002e2810723c */ /* 0x040fe80000041810 */
[----:B------:R-:W1:Y:S01]  /*2b80*/  LDSM.16.M88.4 R44, [R207+0x10080] ;  /* 0x01008000cf2c783b */ /* 0x000e620000000200 */
[----:B------:R-:W-:Y:S03]  /*2b90*/  SHF.L.U32 R2, R2, 0x1, RZ ;  /* 0x0000000102027819 */ /* 0x000fe600000006ff */
[-C--:B---3--:R-:W-:Y:S02]  /*2ba0*/  HMMA.16816.F32.BF16 R20, R40, R180.reuse, R20 ;  /* 0x000000b42814723c */ /* 0x088fe40000041814 */
[----:B------:R-:W3:Y:S06]  /*2bb0*/  LDSM.16.M88.4 R200, [R2+0x11080] ;  /* 0x0110800002c8783b */ /* 0x000eec0000000200 */
[C---:B------:R-:W-:Y:S08]  /*2bc0*/  HMMA.16816.F32.BF16 R24, R48.reuse, R180, R24 ;  /* 0x000000b43018723c */ /* 0x040ff00000041818 */
[-C--:B------:R-:W-:Y:S01]  /*2bd0*/  HMMA.16816.F32.BF16 R28, R48, R182.reuse, R28 ;  /* 0x000000b6301c723c */ /* 0x080fe2000004181c */
[----:B------:R-:W-:Y:S07]  /*2be0*/  LDSM.16.M88.4 R48, [R204+0x12080] ;  /* 0x01208000cc30783b */ /* 0x000fee0000000200 */
[----:B------:R-:W-:Y:S01]  /*2bf0*/  HMMA.16816.F32.BF16 R32, R40, R182, R32 ;  /* 0x000000b62820723c */ /* 0x000fe20000041820 */
[----:B------:R-:W3:Y:S06]  /*2c00*/  LDSM.16.M88.4 R40, [R215+0x2080] ;  /* 0x00208000d728783b */ /* 0x000eec0000000200 */
[----:B------:R-:W3:Y:S01]  /*2c10*/  LDSM.16.M88.4 R180, [R213+0x4080] ;  /* 0x00408000d5b4783b */ /* 0x000ee20000000200 */
[-C--:B------:R-:W-:Y:S08]  /*2c20*/  HMMA.16816.F32.BF16 R4, R184, R188.reuse, R4 ;  /* 0x000000bcb804723c */ /* 0x080ff00000041804 */
[C---:B------:R-:W-:Y:S08]  /*2c30*/  HMMA.16816.F32.BF16 R8, R192.reuse, R188, R8 ;  /* 0x000000bcc008723c */ /* 0x040ff00000041808 */
[-C--:B------:R-:W-:Y:S08]  /*2c40*/  HMMA.16816.F32.BF16 R12, R192, R190.reuse, R12 ;  /* 0x000000bec00c723c */ /* 0x080ff0000004180c */
[C---:B------:R-:W-:Y:S01]  /*2c50*/  HMMA.16816.F32.BF16 R16, R184.reuse, R190, R16 ;  /* 0x000000beb810723c */ /* 0x040fe20000041810 */
[----:B------:R-:W3:Y:S07]  /*2c60*/  LDSM.16.M88.4 R188, [R204+0x13080] ;  /* 0x01308000ccbc783b */ /* 0x000eee0000000200 */
[-C--:B-1----:R-:W-:Y:S08]  /*2c70*/  HMMA.16816.F32.BF16 R20, R184, R36.reuse, R20 ;  /* 0x00000024b814723c */ /* 0x082ff00000041814 */
[C---:B------:R-:W-:Y:S08]  /*2c80*/  HMMA.16816.F32.BF16 R24, R192.reuse, R36, R24 ;  /* 0x00000024c018723c */ /* 0x040ff00000041818 */
[-C--:B------:R-:W-:Y:S01]  /*2c90*/  HMMA.16816.F32.BF16 R28, R192, R38.reuse, R28 ;  /* 0x00000026c01c723c */ /* 0x080fe2000004181c */
[----:B------:R-:W-:Y:S07]  /*2ca0*/  LDSM.16.M88.4 R192, [R214+0x4080] ;  /* 0x00408000d6c0783b */ /* 0x000fee0000000200 */
[----:B------:R-:W-:Y:S01]  /*2cb0*/  HMMA.16816.F32.BF16 R32, R184, R38, R32 ;  /* 0x00000026b820723c */ /* 0x000fe20000041820 */
[----:B------:R-:W1:Y:S06]  /*2cc0*/  LDSM.16.M88.4 R36, [R213+0x6080] ;  /* 0x00608000d524783b */ /* 0x000e6c0000000200 */
[----:B------:R-:W1:Y:S01]  /*2cd0*/  LDSM.16.M88.4 R184, [R0+0x12080] ;  /* 0x0120800000b8783b */ /* 0x000e620000000200 */
[-C--:B------:R-:W-:Y:S08]  /*2ce0*/  HMMA.16816.F32.BF16 R4, R44, R196.reuse, R4 ;  /* 0x000000c42c04723c */ /* 0x080ff00000041804 */
[C---:B---3--:R-:W-:Y:S08]  /*2cf0*/  HMMA.16816.F32.BF16 R8, R200.reuse, R196, R8 ;  /* 0x000000c4c808723c */ /* 0x048ff00000041808 */
[-C--:B------:R-:W-:Y:S08]  /*2d00*/  HMMA.16816.F32.BF16 R12, R200, R198.reuse, R12 ;  /* 0x000000c6c80c723c */ /* 0x080ff0000004180c */
[C---:B------:R-:W-:Y:S01]  /*2d10*/  HMMA.16816.F32.BF16 R16, R44.reuse, R198, R16 ;  /* 0x000000c62c10723c */ /* 0x040fe20000041810 */
[----:B------:R3:W1:Y:S07]  /*2d20*/  LDSM.16.M88.4 R196, [R0+0x13080] ;  /* 0x0130800000c4783b */ /* 0x00066e0000000200 */
[-C--:B------:R-:W-:Y:S08]  /*2d30*/  HMMA.16816.F32.BF16 R20, R44, R40.reuse, R20 ;  /* 0x000000282c14723c */ /* 0x080ff00000041814 */
[C---:B------:R-:W-:Y:S08]  /*2d40*/  HMMA.16816.F32.BF16 R24, R200.reuse, R40, R24 ;  /* 0x00000028c818723c */ /* 0x040ff00000041818 */
[-C--:B------:R-:W-:Y:S01]  /*2d50*/  HMMA.16816.F32.BF16 R28, R200, R42.reuse, R28 ;  /* 0x0000002ac81c723c */ /* 0x080fe2000004181c */
[----:B------:R-:W-:Y:S03]  /*2d60*/  LDSM.16.M88.4 R200, [R3+0x13080] ;  /* 0x0130800003c8783b */ /* 0x000fe60000000200 */
[----:B---3--:R-:W-:Y:S04]  /*2d70*/  IMAD.U32 R0, RZ, RZ, UR4 ;  /* 0x00000004ff007e24 */ /* 0x008fe8000f8e00ff */
[----:B------:R-:W-:Y:S01]  /*2d80*/  HMMA.16816.F32.BF16 R32, R44, R42, R32 ;  /* 0x0000002a2c20723c */ /* 0x000fe20000041820 */
[----:B------:R-:W3:Y:S06]  /*2d90*/  LDSM.16.M88.4 R40, [R214+0x6080] ;  /* 0x00608000d628783b */ /* 0x000eec0000000200 */
[----:B------:R-:W-:Y:S01]  /*2da0*/  LDSM.16.M88.4 R44, [R3+0x12080] ;  /* 0x01208000032c783b */ /* 0x000fe20000000200 */
[-C--:B------:R-:W-:Y:S08]  /*2db0*/  HMMA.16816.F32.BF16 R4, R48, R180.reuse, R4 ;  /* 0x000000b43004723c */ /* 0x080ff00000041804 */
[C---:B------:R-:W-:Y:S08]  /*2dc0*/  HMMA.16816.F32.BF16 R8, R188.reuse, R180, R8 ;  /* 0x000000b4bc08723c */ /* 0x040ff00000041808 */
[-C--:B------:R-:W-:Y:S08]  /*2dd0*/  HMMA.16816.F32.BF16 R12, R188, R182.reuse, R12 ;  /* 0x000000b6bc0c723c */ /* 0x080ff0000004180c */
[C---:B------:R-:W-:Y:S01]  /*2de0*/  HMMA.16816.F32.BF16 R16, R48.reuse, R182, R16 ;  /* 0x000000b63010723c */ /* 0x040fe20000041810 */
[----:B------:R-:W2:Y:S07]  /*2df0*/  LDSM.16.M88.4 R180, [R216+0x4080] ;  /* 0x00408000d8b4783b */ /* 0x000eae0000000200 */
[-C--:B-1----:R-:W-:Y:S08]  /*2e00*/  HMMA.16816.F32.BF16 R20, R48, R36.reuse, R20 ;  /* 0x000000243014723c */ /* 0x082ff00000041814 */
[C---:B------:R-:W-:Y:S08]  /*2e10*/  HMMA.16816.F32.BF16 R24, R188.reuse, R36, R24 ;  /* 0x00000024bc18723c */ /* 0x040ff00000041818 */
[-C--:B------:R-:W-:Y:S08]  /*2e20*/  HMMA.16816.F32.BF16 R28, R188, R38.reuse, R28 ;  /* 0x00000026bc1c723c */ /* 0x080ff0000004181c */
[----:B------:R-:W-:Y:S01]  /*2e30*/  HMMA.16816.F32.BF16 R32, R48, R38, R32 ;  /* 0x000000263020723c */ /* 0x000fe20000041820 */
[----:B------:R-:W1:Y:S06]  /*2e40*/  LDSM.16.M88.4 R36, [R216+0x6080] ;  /* 0x00608000d824783b */ /* 0x000e6c0000000200 */
[----:B------:R-:W-:Y:S01]  /*2e50*/  LDSM.16.M88.4 R48, [R215+0x4080] ;  /* 0x00408000d730783b */ /* 0x000fe20000000200 */
[-C--:B------:R-:W-:Y:S08]  /*2e60*/  HMMA.16816.F32.BF16 R4, R184, R192.reuse, R4 ;  /* 0x000000c0b804723c */ /* 0x080ff00000041804 */
[C---:B------:R-:W-:Y:S08]  /*2e70*/  HMMA.16816.F32.BF16 R8, R196.reuse, R192, R8 ;  /* 0x000000c0c408723c */ /* 0x040ff00000041808 */
[-C--:B------:R-:W-:Y:S04]  /*2e80*/  HMMA.16816.F32.BF16 R12, R196, R194.reuse, R12 ;  /* 0x000000c2c40c723c */ /* 0x080fe8000004180c */
[----:B----4-:R-:W-:Y:S04]  /*2e90*/  LEA R0, R0, R212, 0x6 ;  /* 0x000000d400007211 */ /* 0x010fe800078e30ff */
[C---:B------:R-:W-:Y:S04]  /*2ea0*/  HMMA.16816.F32.BF16 R16, R184.reuse, R194, R16 ;  /* 0x000000c2b810723c */ /* 0x040fe80000041810 */
[----:B------:R-:W-:Y:S01]  /*2eb0*/  IMAD.SHL.U32 R228, R0, 0x4, RZ ;  /* 0x0000000400e47824 */ /* 0x000fe200078e00ff */
[----:B------:R-:W-:Y:S03]  /*2ec0*/  MOV R0, UR12 ;  /* 0x0000000c00007c02 */ /* 0x000fe60008000f00 */
[-C--:B---3--:R-:W-:Y:S01]  /*2ed0*/  HMMA.16816.F32.BF16 R20, R184, R40.reuse, R20 ;  /* 0x00000028b814723c */ /* 0x088fe20000041814 */
[----:B------:R-:W-:Y:S03]  /*2ee0*/  LDS R225, [R228+0x20080] ;  /* 0x02008000e4e17984 */ /* 0x000fe60000000800 */
[----:B------:R-:W-:Y:S04]  /*2ef0*/  IMAD R0, R0, 0x40, R212 ;  /* 0x0000004000007824 */ /* 0x000fe800078e02d4 */
[C---:B------:R-:W-:Y:S04]  /*2f00*/  HMMA.16816.F32.BF16 R24, R196.reuse, R40, R24 ;  /* 0x00000028c418723c */ /* 0x040fe80000041818 */
[C---:B-----5:R-:W-:Y:S01]  /*2f10*/  IADD3 R212, R0.reuse, R211, RZ ;  /* 0x000000d300d47210 */ /* 0x060fe20007ffe0ff */
[----:B--2---:R-:W-:Y:S03]  /*2f20*/  IMAD.IADD R211, R0, 0x1, R226 ;  /* 0x0000000100d37824 */ /* 0x004fe600078e02e2 */
[-C--:B------:R-:W-:Y:S04]  /*2f30*/  HMMA.16816.F32.BF16 R28, R196, R42.reuse, R28 ;  /* 0x0000002ac41c723c */ /* 0x080fe8000004181c */
[----:B------:R-:W-:Y:S04]  /*2f40*/  IMNMX R212, R249, R212, PT ;  /* 0x000000d4f9d47217 */ /* 0x000fe80003800200 */
[----:B------:R-:W-:Y:S01]  /*2f50*/  HMMA.16816.F32.BF16 R32, R184, R42, R32 ;  /* 0x0000002ab820723c */ /* 0x000fe20000041820 */
[----:B------:R-:W2:Y:S06]  /*2f60*/  LDSM.16.M88.4 R40, [R2+0x12080] ;  /* 0x012080000228783b */ /* 0x000eac0000000200 */
[----:B------:R-:W3:Y:S01]  /*2f70*/  LDSM.16.M88.4 R184, [R2+0x13080] ;  /* 0x0130800002b8783b */ /* 0x000ee20000000200 */
[-C--:B------:R-:W-:Y:S08]  /*2f80*/  HMMA.16816.F32.BF16 R4, R44, R180.reuse, R4 ;  /* 0x000000b42c04723c */ /* 0x080ff00000041804 */
[C---:B------:R-:W-:Y:S08]  /*2f90*/  HMMA.16816.F32.BF16 R8, R200.reuse, R180, R8 ;  /* 0x000000b4c808723c */ /* 0x040ff00000041808 */
[-C--:B------:R-:W-:Y:S08]  /*2fa0*/  HMMA.16816.F32.BF16 R12, R200, R182.reuse, R12 ;  /* 0x000000b6c80c723c */ /* 0x080ff0000004180c */
[C---:B------:R-:W-:Y:S01]  /*2fb0*/  HMMA.16816.F32.BF16 R16, R44.reuse, R182, R16 ;  /* 0x000000b62c10723c */ /* 0x040fe20000041810 */
[----:B------:R-:W4:Y:S07]  /*2fc0*/  LDSM.16.M88.4 R180, [R215+0x6080] ;  /* 0x00608000d7b4783b */ /* 0x000f2e0000000200 */
[-C--:B-1----:R-:W-:Y:S08]  /*2fd0*/  HMMA.16816.F32.BF16 R20, R44, R36.reuse, R20 ;  /* 0x000000242c14723c */ /* 0x082ff00000041814 */
[C---:B------:R-:W-:Y:S08]  /*2fe0*/  HMMA.16816.F32.BF16 R24, R200.reuse, R36, R24 ;  /* 0x00000024c818723c */ /* 0x040ff00000041818 */
[-C--:B------:R-:W-:Y:S01]  /*2ff0*/  HMMA.16816.F32.BF16 R28, R200, R38.reuse, R28 ;  /* 0x00000026c81c723c */ /* 0x080fe2000004181c */
[----:B------:R1:W1:Y:S06]  /*3000*/  LDS R200, [R228+0x200a0] ;  /* 0x0200a000e4c87984 */ /* 0x00026c0000000800 */
[----:B------:R1:W1:Y:S01]  /*3010*/  LDS R201, [R228+0x20100] ;  /* 0x02010000e4c97984 */ /* 0x0002620000000800 */
[----:B------:R-:W-:Y:S05]  /*3020*/  HMMA.16816.F32.BF16 R32, R44, R38, R32 ;  /* 0x000000262c20723c */ /* 0x000fea0000041820 */
[----:B------:R1:W1:Y:S03]  /*3030*/  LDS R202, [R228+0x20120] ;  /* 0x02012000e4ca7984 */ /* 0x0002660000000800 */
[-C--:B--2---:R-:W-:Y:S08]  /*3040*/  HMMA.16816.F32.BF16 R4, R40, R48.reuse, R4 ;  /* 0x000000302804723c */ /* 0x084ff00000041804 */
[C---:B---3--:R-:W-:Y:S08]  /*3050*/  HMMA.16816.F32.BF16 R8, R184.reuse, R48, R8 ;  /* 0x00000030b808723c */ /* 0x048ff00000041808 */
[-C--:B------:R-:W-:Y:S08]  /*3060*/  HMMA.16816.F32.BF16 R12, R184, R50.reuse, R12 ;  /* 0x00000032b80c723c */ /* 0x080ff0000004180c */
[C---:B------:R-:W-:Y:S08]  /*3070*/  HMMA.16816.F32.BF16 R16, R40.reuse, R50, R16 ;  /* 0x000000322810723c */ /* 0x040ff00000041810 */
[-C--:B----4-:R-:W-:Y:S08]  /*3080*/  HMMA.16816.F32.BF16 R20, R40, R180.reuse, R20 ;  /* 0x000000b42814723c */ /* 0x090ff00000041814 */
[C---:B------:R-:W-:Y:S08]  /*3090*/  HMMA.16816.F32.BF16 R24, R184.reuse, R180, R24 ;  /* 0x000000b4b818723c */ /* 0x040ff00000041818 */
[-C--:B------:R-:W-:Y:S08]  /*30a0*/  HMMA.16816.F32.BF16 R28, R184, R182.reuse, R28 ;  /* 0x000000b6b81c723c */ /* 0x080ff0000004181c */
[----:B------:R-:W-:Y:S01]  /*30b0*/  HMMA.16816.F32.BF16 R32, R40, R182, R32 ;  /* 0x000000b62820723c */ /* 0x000fe20000041820 */
[----:B------:R-:W-:-:S07]  /*30c0*/  @P0 BRA `(.L_x_1504) ;  /* 0x000001d000000947 */ /* 0x000fce0003800000 */
[----:B-1----:R-:W-:Y:S01]  /*30d0*/  IMAD.MOV.U32 R2, RZ, RZ, c[0x0][0x168] ;  /* 0x00005a00ff027624 */ /* 0x002fe200078e00ff */
        /* <DEDUP_REMOVED lines=13> */
.L_x_1506:
[----:B------:R-:W-:Y:S04]  /*31b0*/  MOV R3, 0x1 ;  /* 0x0000000100037802 */ /* 0x000fe80000000f00 */
[----:B------:R-:W-:Y:S11]  /*31c0*/  ISETP.NE.AND P0, PT, R3, c[0x0][0x2a8], PT ;  /* 0x0000aa0003007a0c */ /* 0x000ff60003f05270 */
[----:B------:R-:W-:Y:S02]  /*31d0*/  @!UPT UIADD3 URZ, URZ, URZ, URZ ;  /* 0x0000003f3f3ff290 */ /* 0x000fe4000fffe03f */
[----:B------:R-:W-:Y:S05]  /*31e0*/  @P0 IMAD.HI.U32 R3, R2, c[0x0][0x2ac], RZ ;  /* 0x0000ab0002030a27 */ /* 0x000fea00078e00ff */
[----:B------:R-:W-:Y:S02]  /*31f0*/  @P0 SHF.R.U32.HI R2, RZ, c[0x0][0x2b0], R3 ;  /* 0x0000ac00ff020a19 */ /* 0x000fe40000011603 */
.L_x_1507:
[----:B------:R-:W-:Y:S05]  /*3200*/  BSYNC B0 ;  /* 0x0000000000007941 */ /* 0x000fea0003800000 */
.L_x_1505:
[--C-:B------:R-:W-:Y:S01]  /*3210*/  IADD3 R3, R0, c[0x0][0x2a4], R248.reuse ;  /* 0x0000a90000037a10 */ /* 0x100fe20007ffe0f8 */
[----:B------:R-:W-:Y:S03]  /*3220*/  IMAD.MOV.U32 R211, RZ, RZ, c[0x0][0x2a8] ;  /* 0x0000aa00ffd37624 */ /* 0x000fe600078e00ff */
[----:B------:R-:W-:Y:S01]  /*3230*/  IMNMX R3, R249, R3, PT ;  /* 0x00000003f9037217 */ /* 0x000fe20003800200 */
[----:B------:R-:W-:Y:S01]  /*3240*/  IMAD R211, R2, R211, -UR16 ;  /* 0x8000001002d37e24 */ /* 0x000fe2000f8e02d3 */
[----:B------:R-:W-:Y:S03]  /*3250*/  IADD3 R2, R0, UR24, R248 ;  /* 0x0000001800027c10 */ /* 0x000fe6000fffe0f8 */
[----:B------:R-:W-:Y:S05]  /*3260*/  IMAD.IADD R211, R211, 0x1, -R252 ;  /* 0x00000001d3d37824 */ /* 0x000fea00078e0afc */
[----:B------:R-:W-:Y:S02]  /*3270*/  IADD3 R212, R211, c[0x0][0x2a8], RZ ;  /* 0x0000aa00d3d47a10 */ /* 0x000fe40007ffe0ff */
[----:B------:R-:W-:Y:S02]  /*3280*/  IMNMX R211, R2, R211, !PT ;  /* 0x000000d302d37217 */ /* 0x000fe40007800200 */
[----:B------:R-:W-:Y:S02]  /*3290*/  IMNMX R212, R3, R212, PT ;  /* 0x000000d403d47217 */ /* 0x000fe40003800200 */
.L_x_1504:
[----:B-1----:R-:W-:Y:S02]  /*32a0*/  PLOP3.LUT P0, PT, PT, PT, UP4, 0x40, 0x0 ;  /* 0x000000000000781c */ /* 0x002fe40003f0e848 */
[----:B------:R-:W-:Y:S04]  /*32b0*/  IADD3 R2, R0, 0x8, RZ ;  /* 0x0000000800027810 */ /* 0x000fe80007ffe0ff */
[----:B------:R-:W-:Y:S01]  /*32c0*/  IADD3 R43, R2, c[0x0][0x2a4], R248 ;  /* 0x0000a900022b7a10 */ /* 0x000fe20007ffe0f8 */
[----:B------:R-:W-:Y:S03]  /*32d0*/  IMAD.IADD R42, R226, 0x1, R2 ;  /* 0x00000001e22a7824 */ /* 0x000fe600078e0202 */
[----:B------:R-:W-:Y:S03]  /*32e0*/  IMNMX R43, R249, R43, PT ;  /* 0x0000002bf92b7217 */ /* 0x000fe60003800200 */
        /* <DEDUP_REMOVED lines=15> */
.L_x_1510:
[----:B------:R-:W-:Y:S04]  /*33e0*/  MOV R3, 0x1 ;  /* 0x0000000100037802 */ /* 0x000fe80000000f00 */
[----:B------:R-:W-:Y:S11]  /*33f0*/  ISETP.NE.AND P0, PT, R3, c[0x0][0x2a8], PT ;  /* 0x0000aa0003007a0c */ /* 0x000ff60003f05270 */
[----:B------:R-:W-:Y:S02]  /*3400*/  @!UPT UIADD3 URZ, URZ, URZ, URZ ;  /* 0x0000003f3f3ff290 */ /* 0x000fe4000fffe03f */
[----:B------:R-:W-:Y:S05]  /*3410*/  @P0 IMAD.HI.U32 R3, R2, c[0x0][0x2ac], RZ ;  /* 0x0000ab0002030a27 */ /* 0x000fea00078e00ff */
[----:B------:R-:W-:Y:S02]  /*3420*/  @P0 SHF.R.U32.HI R2, RZ, c[0x0][0x2b0], R3 ;  /* 0x0000ac00ff020a19 */ /* 0x000fe40000011603 */
.L_x_1511:
[----:B------:R-:W-:Y:S05]  /*3430*/  BSYNC B0 ;  /* 0x0000000000007941 */ /* 0x000fea0003800000 */
.L_x_1509:
[----:B------:R-:W-:Y:S04]  /*3440*/  IMAD.MOV.U32 R3, RZ, RZ, c[0x0][0x2a8] ;  /* 0x0000aa00ff037624 */ /* 0x000fe800078e00ff */
[----:B------:R-:W-:Y:S04]  /*3450*/  IMAD R2, R2, R3, -UR16 ;  /* 0x8000001002027e24 */ /* 0x000fe8000f8e0203 */
[----:B------:R-:W-:Y:S05]  /*3460*/  IMAD.IADD R2, R2, 0x1, -R252 ;  /* 0x0000000102027824 */ /* 0x000fea00078e0afc */
[----:B------:R-:W-:Y:S02]  /*3470*/  IADD3 R3, R2, c[0x0][0x2a8], RZ ;  /* 0x0000aa0002037a10 */ /* 0x000fe40007ffe0ff */
[----:B------:R-:W-:Y:S02]  /*3480*/  IMNMX R42, R42, R2, !PT ;  /* 0x000000022a2a7217 */ /* 0x000fe40007800200 */
[----:B------:R-:W-:Y:S02]  /*3490*/  IMNMX R43, R43, R3, PT ;  /* 0x000000032b2b7217 */ /* 0x000fe40003800200 */
.L_x_1508:
[----:B------:R-:W-:Y:S02]  /*34a0*/  PLOP3.LUT P0, PT, PT, PT, UP4, 0x40, 0x0 ;  /* 0x000000000000781c */ /* 0x000fe40003f0e848 */
        /* <DEDUP_REMOVED lines=19> */
.L_x_1514:
[----:B------:R-:W-:Y:S04]  /*35e0*/  MOV R3, 0x1 ;  /* 0x0000000100037802 */ /* 0x000fe80000000f00 */
[----:B------:R-:W-:Y:S11]  /*35f0*/  ISETP.NE.AND P0, PT, R3, c[0x0][0x2a8], PT ;  /* 0x0000aa0003007a0c */ /* 0x000ff60003f05270 */
[----:B------:R-:W-:Y:S02]  /*3600*/  @!UPT UIADD3 URZ, URZ, URZ, URZ ;  /* 0x0000003f3f3ff290 */ /* 0x000fe4000fffe03f */
[----:B------:R-:W-:Y:S05]  /*3610*/  @P0 IMAD.HI.U32 R3, R2, c[0x0][0x2ac], RZ ;  /* 0x0000ab0002030a27 */ /* 0x000fea00078e00ff */
[----:B------:R-:W-:Y:S02]  /*3620*/  @P0 SHF.R.U32.HI R2, RZ, c[0x0][0x2b0], R3 ;  /* 0x0000ac00ff020a19 */ /* 0x000fe40000011603 */
.L_x_1515:
[----:B------:R-:W-:Y:S05]  /*3630*/  BSYNC B0 ;  /* 0x0000000000007941 */ /* 0x000fea0003800000 */
.L_x_1513:
[----:B------:R-:W-:Y:S04]  /*3640*/  IMAD.MOV.U32 R3, RZ, RZ, c[0x0][0x2a8] ;  /* 0x0000aa00ff037624 */ /* 0x000fe800078e00ff */
[----:B------:R-:W-:Y:S04]  /*3650*/  IMAD R2, R2, R3, -UR16 ;  /* 0x8000001002027e24 */ /* 0x000fe8000f8e0203 */
[----:B------:R-:W-:Y:S05]  /*3660*/  IMAD.IADD R2, R2, 0x1, -R252 ;  /* 0x0000000102027824 */ /* 0x000fea00078e0afc */
[----:B------:R-:W-:Y:S02]  /*3670*/  IADD3 R3, R2, c[0x0][0x2a8], RZ ;  /* 0x0000aa0002037a10 */ /* 0x000fe40007ffe0ff */
[----:B------:R-:W-:Y:S02]  /*3680*/  IMNMX R40, R40, R2, !PT ;  /* 0x0000000228287217 */ /* 0x000fe40007800200 */
[----:B------:R-:W-:Y:S02]  /*3690*/  IMNMX R41, R41, R3, PT ;  /* 0x0000000329297217 */ /* 0x000fe40003800200 */
.L_x_1512:
        /* <DEDUP_REMOVED lines=20> */
.L_x_1518:
[----:B------:R-:W-:Y:S04]  /*37e0*/  MOV R36, 0x1 ;  /* 0x0000000100247802 */ /* 0x000fe80000000f00 */
[----:B------:R-:W-:Y:S11]  /*37f0*/  ISETP.NE.AND P0, PT, R36, c[0x0][0x2a8], PT ;  /* 0x0000aa0024007a0c */ /* 0x000ff60003f05270 */
[----:B------:R-:W-:Y:S02]  /*3800*/  @!UPT UIADD3 URZ, URZ, URZ, URZ ;  /* 0x0000003f3f3ff290 */ /* 0x000fe4000fffe03f */
[----:B------:R-:W-:Y:S05]  /*3810*/  @P0 IMAD.HI.U32 R36, R0, c[0x0][0x2ac], RZ ;  /* 0x0000ab0000240a27 */ /* 0x000fea00078e00ff */
[----:B------:R-:W-:Y:S02]  /*3820*/  @P0 SHF.R.U32.HI R0, RZ, c[0x0][0x2b0], R36 ;  /* 0x0000ac00ff000a19 */ /* 0x000fe40000011624 */
.L_x_1519:
[----:B------:R-:W-:Y:S05]  /*3830*/  BSYNC B0 ;  /* 0x0000000000007941 */ /* 0x000fea0003800000 */
.L_x_1517:
[----:B------:R-:W-:Y:S04]  /*3840*/  IMAD.MOV.U32 R36, RZ, RZ, c[0x0][0x2a8] ;  /* 0x0000aa00ff247624 */ /* 0x000fe800078e00ff */
[----:B------:R-:W-:Y:S04]  /*3850*/  IMAD R0, R0, R36, -UR16 ;  /* 0x8000001000007e24 */ /* 0x000fe8000f8e0224 */
[----:B------:R-:W-:Y:S05]  /*3860*/  IMAD.IADD R0, R0, 0x1, -R252 ;  /* 0x0000000100007824 */ /* 0x000fea00078e0afc */
[----:B------:R-:W-:Y:S02]  /*3870*/  IADD3 R36, R0, c[0x0][0x2a8], RZ ;  /* 0x0000aa0000247a10 */ /* 0x000fe40007ffe0ff */
[----:B------:R-:W-:Y:S02]  /*3880*/  IMNMX R2, R2, R0, !PT ;  /* 0x0000000002027217 */ /* 0x000fe40007800200 */
[----:B------:R-:W-:Y:S02]  /*3890*/  IMNMX R3, R3, R36, PT ;  /* 0x0000002403037217 */ /* 0x000fe40003800200 */
.L_x_1516:
        /* <DEDUP_REMOVED lines=15> */
[----:B------:R-:W-:Y:S01]  /*3990*/  P2R R231, PR, RZ, 0x2 ;  /* 0x00000002ffe77803 */ /* 0x000fe20000000000 */
[----:B------:R-:W5:Y:S01]  /*39a0*/  LDL R203, [R1+0x40] ;  /* 0x0000400001cb7983 */ /* 0x000f620000100800 */
[----:B------:R-:W-:Y:S01]  /*39b0*/  ULDC.64 UR6, c[0x0][0x178] ;  /* 0x00005e0000067ab9 */ /* 0x000fe20000000a00 */
[----:B------:R-:W-:Y:S01]  /*39c0*/  @!P3 IMAD.MOV.U32 R226, RZ, RZ, R250 ;  /* 0x000000ffffe2b224 */ /* 0x000fe200078e00fa */
[----:B------:R-:W-:Y:S01]  /*39d0*/  UIMAD.WIDE.U32 UR32, UR30, UR6, URZ ;  /* 0x000000061e2072a5 */ /* 0x000fe2000f8e003f */
[----:B----4-:R-:W4:Y:S01]  /*39e0*/  LDL.64 R234, [R1+0x28] ;  /* 0x0000280001ea7983 */ /* 0x010f220000100a00 */
[----:B------:R-:W-:Y:S01]  /*39f0*/  @!P3 IMAD.MOV.U32 R227, RZ, RZ, R251 ;  /* 0x000000ffffe3b224 */ /* 0x000fe200078e00fb */
[----:B------:R-:W-:Y:S02]  /*3a00*/  USHF.R.S32.HI UR31, URZ, 0x1f, UR30 ;  /* 0x0000001f3f1f7899 */ /* 0x000fe4000801141e */
[----:B---3--:R-:W3:Y:S02]  /*3a10*/  LDL R232, [R1+0x30] ;  /* 0x0000300001e87983 */ /* 0x008ee40000100800 */
[----:B------:R-:W-:Y:S02]  /*3a20*/  UIMAD UR31, UR31, UR6, URZ ;  /* 0x000000061f1f72a4 */ /* 0x000fe4000f8e023f */
[----:B--2---:R-:W2:Y:S01]  /*3a30*/  LDL.64 R238, [R1+0x8] ;  /* 0x0000080001ee7983 */ /* 0x004ea20000100a00 */
[----:B------:R-:W-:Y:S02]  /*3a40*/  USHF.L.U32 UR6, UR32, 0x6, URZ ;  /* 0x0000000620067899 */ /* 0x000fe4000800063f */
[----:B------:R-:W-:Y:S01]  /*3a50*/  UIMAD UR31, UR30, UR7, UR31 ;  /* 0x000000071e1f72a4 */ /* 0x000fe2000f8e021f */
[----:B------:R-:W2:Y:S01]  /*3a60*/  LDL R233, [R1+0x3c] ;  /* 0x00003c0001e97983 */ /* 0x000ea20000100800 */
[----:B------:R-:W-:Y:S02]  /*3a70*/  UIMAD UR7, UR30, -0x40, UR25 ;  /* 0xffffffc01e0778a4 */ /* 0x000fe4000f8e0219 */
[----:B------:R-:W-:Y:S04]  /*3a80*/  UIADD3 UR31, UR33, UR31, URZ ;  /* 0x0000001f211f7290 */ /* 0x000fe8000fffe03f */
[----:B------:R-:W-:Y:S01]  /*3a90*/  USHF.L.U64.HI UR31, UR32, 0x6, UR31 ;  /* 0x00000006201f7899 */ /* 0x000fe2000801021f */
[----:B-----5:R-:W-:Y:S02]  /*3aa0*/  ISETP.NE.AND P1, PT, R203, RZ, PT ;  /* 0x000000ffcb00720c */ /* 0x020fe40003f25270 */
[----:B------:R-:W5:Y:S02]  /*3ab0*/  @!P3 S2R R203, SR_CTAID.Y ;  /* 0x0000000000cbb919 */ /* 0x000f640000002600 */
[----:B-1---5:R-:W-:Y:S01]  /*3ac0*/  @!P3 SHF.R.S32.HI R204, RZ, 0x1f, R203 ;  /* 0x0000001fffccb819 */ /* 0x022fe200000114cb */
[C---:B------:R-:W-:Y:S04]  /*3ad0*/  @!P3 IMAD.WIDE.U32 R226, R203.reuse, c[0x0][0x270], R226 ;  /* 0x00009c00cbe2ba25 */ /* 0x040fe800078e00e2 */
[----:B------:R-:W-:Y:S04]  /*3ae0*/  @!P3 IMAD R204, R204, c[0x0][0x270], RZ ;  /* 0x00009c00ccccba24 */ /* 0x000fe800078e02ff */
[----:B------:R-:W-:Y:S02]  /*3af0*/  @!P3 IMAD R204, R203, c[0x0][0x274], R204 ;  /* 0x00009d00cbccba24 */ /* 0x000fe400078e02cc */
[----:B------:R-:W-:Y:S02]  /*3b00*/  IMAD.U32 R203, RZ, RZ, UR12 ;  /* 0x0000000cffcb7e24 */ /* 0x000fe4000f8e00ff */
[----:B------:R-:W-:Y:S03]  /*3b10*/  @!P3 IMAD.IADD R204, R227, 0x1, R204 ;  /* 0x00000001e3ccb824 */ /* 0x000fe600078e02cc */
[----:B------:R-:W-:Y:S04]  /*3b20*/  @!P3 LEA R203, R203, 0x40, 0x6 ;  /* 0x00000040cbcbb811 */ /* 0x000fe800078e30ff */
[----:B------:R-:W-:Y:S02]  /*3b30*/  @!P3 SHF.R.S32.HI R208, RZ, 0x1f, R203 ;  /* 0x0000001fffd0b819 */ /* 0x000fe400000114cb */
[----:B------:R-:W-:Y:S04]  /*3b40*/  @!P3 IADD3 R229, P2, P0, R203, UR18, R226 ;  /* 0x00000012cbe5bc10 */ /* 0x000fe8000f85e0e2 */
[----:B------:R-:W-:Y:S01]  /*3b50*/  @!P3 IADD3.X R230, R208, UR8, R204, P2, P0 ;  /* 0x00000008d0e6bc10 */ /* 0x000fe200097e04cc */
[----:B------:R-:W-:Y:S01]  /*3b60*/  IMAD.U32 R208, RZ, RZ, UR27 ;  /* 0x0000001bffd07e24 */ /* 0x000fe2000f8e00ff */
        /* <DEDUP_REMOVED lines=8> */
[C---:B------:R-:W-:Y:S11]  /*3bf0*/  ISETP.LT.OR P1, PT, R204.reuse, 0x21, P1 ;  /* 0x00000021cc00780c */ /* 0x040ff60000f21670 */
[----:B------:R-:W-:Y:S01]  /*3c00*/  @!PT LDS RZ, [RZ] ;  /* 0x00000000fffff984 */ /* 0x000fe20000000800 */
[----:B------:R-:W-:Y:S01]  /*3c10*/  @!PT LDS RZ, [RZ] ;  /* 0x00000000fffff984 */ /* 0x000fe20000000800 */
[----:B------:R-:W-:Y:S01]  /*3c20*/  @!PT LDS RZ, [RZ] ;  /* 0x00000000fffff984 */ /* 0x000fe20000000800 */
[----:B------:R1:W-:Y:S01]  /*3c30*/  LDGSTS.E.BYPASS.LTC128B.128 [R203], [R226.64], !P0 ;  /* 0x00000000e2cb7fae */ /* 0x0003e2000c101d54 */
[----:B------:R-:W-:Y:S11]  /*3c40*/  ISETP.LT.OR P0, PT, R204, 0x1, P6 ;  /* 0x00000001cc00780c */ /* 0x000ff60003701670 */
[----:B------:R-:W-:Y:S02]  /*3c50*/  @!UPT UIADD3 URZ, URZ, URZ, URZ ;  /* 0x0000003f3f3ff290 */ /* 0x000fe4000fffe03f */
[----:B------:R1:W-:Y:S01]  /*3c60*/  LDGSTS.E.BYPASS.LTC128B.128 [R203+0x2000], [R226.64+0x80], !P0 ;  /* 0x02000080e2cb7fae */ /* 0x0003e2000c101d54 */
[----:B------:R-:W-:Y:S01]  /*3c70*/  IADD3 R208, P2, P0, R234, UR6, R208 ;  /* 0x00000006ead07c10 */ /* 0x000fe2000f85e0d0 */
[----:B-1----:R-:W-:Y:S05]  /*3c80*/  IMAD.U32 R227, RZ, RZ, UR26 ;  /* 0x0000001affe37e24 */ /* 0x002fea000f8e00ff */
[----:B------:R-:W-:Y:S02]  /*3c90*/  IADD3.X R227, R232, UR31, R227, P2, P0 ;  /* 0x0000001fe8e37c10 */ /* 0x000fe400097e04e3 */
[----:B------:R-:W-:Y:S02]  /*3ca0*/  ISETP.LT.OR P2, PT, R204, 0x21, P6 ;  /* 0x00000021cc00780c */ /* 0x000fe40003741670 */
[C---:B------:R-:W-:Y:S04]  /*3cb0*/  LEA R226, P0, R208.reuse, c[0x0][0x160], 0x1 ;  /* 0x00005800d0e27a11 */ /* 0x040fe800078008ff */
[----:B------:R-:W-:Y:S05]  /*3cc0*/  LEA.HI.X R227, R208, c[0x0][0x164], R227, 0x1, P0 ;  /* 0x00005900d0e37a11 */ /* 0x000fea00000f0ce3 */
[----:B------:R1:W-:Y:S01]  /*3cd0*/  LDGSTS.E.BYPASS.LTC128B.128 [R203+0x1000], [R226.64], !P1 ;  /* 0x01000000e2cb7fae */ /* 0x0003e2000c901d54 */
[----:B------:R-:W-:Y:S03]  /*3ce0*/  ISETP.NE.AND P1, PT, R231, RZ, PT ;  /* 0x000000ffe700720c */ /* 0x000fe60003f25270 */
[----:B------:R1:W-:Y:S02]  /*3cf0*/  LDGSTS.E.BYPASS.LTC128B.128 [R203+0x3000], [R226.64+0x80], !P2 ;  /* 0x03000080e2cb7fae */ /* 0x0003e4000d101d54 */
[----:B-1----:R-:W-:Y:S01]  /*3d00*/  IMAD.U32 R203, RZ, RZ, UR29 ;  /* 0x0000001dffcb7e24 */ /* 0x002fe2000f8e00ff */
[----:B------:R-:W-:Y:S03]  /*3d10*/  @!P3 LEA R226, P0, R229, c[0x0][0x258], 0x2 ;  /* 0x00009600e5e2ba11 */ /* 0x000fe600078010ff */
[----:B------:R-:W-:Y:S01]  /*3d20*/  @!P3 IMAD R203, R203, 0x40, R250 ;  /* 0x00000040cbcbb824 */ /* 0x000fe200078e02fa */
[----:B------:R-:W-:Y:S03]  /*3d30*/  @!P3 LEA.HI.X R227, R229, c[0x0][0x25c], R230, 0x2, P0 ;  /* 0x00009700e5e3ba11 */ /* 0x000fe600000f14e6 */
[----:B------:R-:W-:Y:S05]  /*3d40*/  @!P3 IMAD.SHL.U32 R203, R203, 0x4, RZ ;  /* 0x00000004cbcbb824 */ /* 0x000fea00078e00ff */
[----:B------:R1:W-:Y:S02]  /*3d50*/  @!P3 LDGSTS.E.BYPASS.LTC128B.128 [R203+0x20080], [R226.64] ;  /* 0x20080000e2cbbfae */ /* 0x0003e4000b901d54 */
.L_x_1520:
        /* <DEDUP_REMOVED lines=25> */
[----:B------:R-:W-:Y:S04]  /*3ef0*/  ISETP.GT.AND P0, PT, R40, 0x20, P0 ;  /* 0x000000202800780c */ /* 0x000fe80000704270 */
[----:B------:R-:W-:Y:S04]  /*3f00*/  ISETP.LT.OR P0, PT, R41, 0x21, P0 ;  /* 0x000000212900780c */ /* 0x000fe80000701670 */
[----:B------:R-:W-:Y:S02]  /*3f10*/  FSEL R229, R12, -INF , !P0 ;  /* 0xff8000000ce57808 */ /* 0x000fe40004000000 */
[----:B------:R-:W-:Y:S03]  /*3f20*/  PLOP3.LUT P0, PT, PT, PT, UP5, 0x80, 0x0 ;  /* 0x000000000000781c */ /* 0x000fe60003f0f058 */
[--C-:B------:R-:W-:Y:S01]  /*3f30*/  FFMA.FTZ R229, R229, c[0x0][0x29c], -R201.reuse ;  /* 0x0000a700e5e57a23 */ /* 0x100fe200000108c9 */
        /* <DEDUP_REMOVED lines=17> */
[C---:B------:R-:W-:Y:S04]  /*4050*/  ISETP.LT.OR P0, PT, R41.reuse, 0x41, P0 ;  /* 0x000000412900780c */ /* 0x040fe80000701670 */
        /* <DEDUP_REMOVED lines=28> */
[----:B------:R-:W-:Y:S01]  /*4220*/  FFMA.FTZ R201, R29, c[0x0][0x29c], -R201 ;  /* 0x0000a7001dc97a23 */ /* 0x000fe200000108c9 */
[----:B------:R-:W-:Y:S04]  /*4230*/  ISETP.GT.AND P0, PT, R2, 0x60, P0 ;  /* 0x000000600200780c */ /* 0x000fe80000704270 */
[C---:B------:R-:W-:Y:S01]  /*4240*/  ISETP.LT.OR P0, PT, R3.reuse, 0x61, P0 ;  /* 0x000000610300780c */ /* 0x040fe20000701670 */
[----:B------:R-:W-:Y:S03]  /*4250*/  MUFU.EX2 R201, R201 ;  /* 0x000000c900c97308 */ /* 0x000fe60000000800 */
        /* <DEDUP_REMOVED lines=9> */
[----:B------:R-:W-:Y:S03]  /*42f0*/  ISETP.GT.AND P0, PT, R42, RZ, P0 ;  /* 0x000000ff2a00720c */ /* 0x000fe60000704270 */
[-C--:B------:R-:W-:Y:S01]  /*4300*/  HMMA.16816.F32.BF16 R36, R48, R180.reuse, RZ ;  /* 0x000000b43024723c */ /* 0x080fe200000418ff */
[C---:B------:R-:W-:Y:S01]  /*4310*/  ISETP.LT.OR P0, PT, R43.reuse, 0x1, P0 ;  /* 0x000000012b00780c */ /* 0x040fe20000701670 */
[----:B------:R-:W-:Y:S03]  /*4320*/  MUFU.EX2 R202, R202 ;  /* 0x000000ca00ca7308 */ /* 0x000fe60000000800 */
[----:B------:R-:W-:Y:S02]  /*4330*/  FSEL R6, R6, -INF , !P0 ;  /* 0xff80000006067808 */ /* 0x000fe40004000000 */
[----:B------:R-:W-:Y:S04]  /*4340*/  PLOP3.LUT P0, PT, PT, PT, UP5, 0x80, 0x0 ;  /* 0x000000000000781c */ /* 0x000fe80003f0f058 */
[----:B------:R-:W-:Y:S01]  /*4350*/  ISETP.GT.AND P0, PT, R42, 0x1, P0 ;  /* 0x000000012a00780c */ /* 0x000fe20000704270 */
[--C-:B------:R-:W-:Y:S03]  /*4360*/  FFMA.FTZ R238, R6, c[0x0][0x29c], -R200.reuse ;  /* 0x0000a70006ee7a23 */ /* 0x100fe600000108c8 */
        /* <DEDUP_REMOVED lines=30> */
[----:B------:R-:W-:Y:S02]  /*4550*/  ISETP.LT.OR P0, PT, R43, 0x62, P0 ;  /* 0x000000622b00780c */ /* 0x000fe40000701670 */
[C---:B------:R-:W-:Y:S02]  /*4560*/  HMMA.16816.F32.BF16 R40, R44.reuse, R180, RZ ;  /* 0x000000b42c28723c */ /* 0x040fe400000418ff */
[----:B------:R-:W-:Y:S02]  /*4570*/  FSEL R35, R35, -INF , !P0 ;  /* 0xff80000023237808 */ /* 0x000fe40004000000 */
[----:B------:R-:W-:Y:S03]  /*4580*/  PLOP3.LUT P0, PT, PT, PT, UP5, 0x80, 0x0 ;  /* 0x000000000000781c */ /* 0x000fe60003f0f058 */
[----:B------:R-:W-:Y:S01]  /*4590*/  FFMA.FTZ R200, R35, c[0x0][0x29c], -R200 ;  /* 0x0000a70023c87a23 */ /* 0x000fe200000108c8 */
[-C--:B------:R-:W-:Y:S01]  /*45a0*/  HMMA.16816.F32.BF16 R44, R44, R182.reuse, RZ ;  /* 0x000000b62c2c723c */ /* 0x080fe200000418ff */
[----:B------:R-:W-:Y:S04]  /*45b0*/  ISETP.GT.AND P0, PT, R211, 0x1, P0 ;  /* 0x00000001d300780c */ /* 0x000fe80000704270 */
[----:B------:R-:W-:Y:S01]  /*45c0*/  MUFU.EX2 R200, R200 ;  /* 0x000000c800c87308 */ /* 0x000fe20000000800 */
[----:B------:R-:W-:Y:S02]  /*45d0*/  ISETP.LT.OR P0, PT, R212, 0x2, P0 ;  /* 0x00000002d400780c */ /* 0x000fe40000701670 */
[----:B------:R-:W-:Y:S01]  /*45e0*/  HMMA.16816.F32.BF16 R48, R48, R182, RZ ;  /* 0x000000b63030723c */ /* 0x000fe200000418ff */
[----:B------:R-:W-:Y:S07]  /*45f0*/  LDSM.16.M88.4 R180, [R206+0x18080] ;  /* 0x01808000ceb4783b */ /* 0x000fee0000000200 */
        /* <DEDUP_REMOVED lines=10> */
[----:B------:R-:W1:Y:S07]  /*46a0*/  LDSM.16.M88.4 R184, [R216+0x8080] ;  /* 0x00808000d8b8783b */ /* 0x000e6e0000000200 */
[-C--:B-1----:R-:W-:Y:S08]  /*46b0*/  HMMA.16816.F32.BF16 R8, R180, R184.reuse, R8 ;  /* 0x000000b8b408723c */ /* 0x082ff00000041808 */
        /* <DEDUP_REMOVED lines=23> */
[----:B-1----:R-:W-:Y:S02]  /*4830*/  FSEL R0, R5, -INF , !P0 ;  /* 0xff80000005007808 */ /* 0x002fe40004000000 */
[----:B------:R-:W-:Y:S03]  /*4840*/  PLOP3.LUT P0, PT, PT, PT, UP5, 0x80, 0x0 ;  /* 0x000000000000781c */ /* 0x000fe60003f0f058 */
[--C-:B------:R-:W-:Y:S01]  /*4850*/  FFMA.FTZ R0, R0, c[0x0][0x29c], -R225.reuse ;  /* 0x0000a70000007a23 */ /* 0x100fe200000108e1 */
[C---:B------:R-:W-:Y:S03]  /*4860*/  ISETP.GT.AND P0, PT, R211.reuse, RZ, P0 ;  /* 0x000000ffd300720c */ /* 0x040fe60000704270 */
[----:B------:R1:W-:Y:S01]  /*4870*/  MUFU.EX2 R199, R0 ;  /* 0x0000000000c77308 */ /* 0x0003e20000000800 */
[----:B------:R-:W-:Y:S04]  /*4880*/  ISETP.LT.OR P0, PT, R212, 0x1, P0 ;  /* 0x00000001d400780c */ /* 0x000fe80000701670 */
[----:B------:R-:W-:Y:S02]  /*4890*/  FSEL R3, R4, -INF , !P0 ;  /* 0xff80000004037808 */ /* 0x000fe40004000000 */
[----:B------:R-:W-:Y:S01]  /*48a0*/  LDSM.16.M88.4 R4, [R206+0x1a080] ;  /* 0x01a08000ce04783b */ /* 0x000fe20000000200 */
[-C--:B--2---:R-:W-:Y:S01]  /*48b0*/  HMMA.16816.F32.BF16 R8, R180, R184.reuse, R8 ;  /* 0x000000b8b408723c */ /* 0x084fe20000041808 */
[----:B------:R-:W-:Y:S04]  /*48c0*/  PLOP3.LUT P0, PT, PT, PT, UP5, 0x80, 0x0 ;  /* 0x000000000000781c */ /* 0x000fe80003f0f058 */
[----:B------:R-:W-:Y:S03]  /*48d0*/  ISETP.GT.AND P0, PT, R211, 0x20, P0 ;  /* 0x00000020d300780c */ /* 0x000fe60000704270 */
[C---:B------:R-:W-:Y:S04]  /*48e0*/  HMMA.16816.F32.BF16 R12, R188.reuse, R184, R12 ;  /* 0x000000b8bc0c723c */ /* 0x040fe8000004180c */
[----:B------:R-:W-:Y:S04]  /*48f0*/  ISETP.LT.OR P0, PT, R212, 0x21, P0 ;  /* 0x00000021d400780c */ /* 0x000fe80000701670 */
[-C--:B------:R-:W-:Y:S04]  /*4900*/  HMMA.16816.F32.BF16 R24, R188, R186.reuse, R24 ;  /* 0x000000babc18723c */ /* 0x080fe80000041818 */
[--C-:B-1----:R-:W-:Y:S01]  /*4910*/  FFMA.FTZ R0, R3, c[0x0][0x29c], -R225.reuse ;  /* 0x0000a70003007a23 */ /* 0x102fe200000108e1 */
[----:B------:R-:W-:Y:S01]  /*4920*/  FSEL R16, R16, -INF , !P0 ;  /* 0xff80000010107808 */ /* 0x000fe20004000000 */
[----:B------:R-:W-:Y:S01]  /*4930*/  LDS R3, [R228+0x20280] ;  /* 0x02028000e4037984 */ /* 0x000fe20000000800 */
[----:B------:R-:W-:Y:S01]  /*4940*/  PLOP3.LUT P0, PT, PT, PT, UP5, 0x80, 0x0 ;  /* 0x000000000000781c */ /* 0x000fe20003f0f058 */
[C---:B------:R-:W-:Y:S01]  /*4950*/  HMMA.16816.F32.BF16 R28, R180.reuse, R186, R28 ;  /* 0x000000bab41c723c */ /* 0x040fe2000004181c */
[----:B------:R1:W2:Y:S01]  /*4960*/  MUFU.EX2 R198, R0 ;  /* 0x0000000000c67308 */ /* 0x0002a20000000800 */
[----:B------:R-:W-:Y:S02]  /*4970*/  LDSM.16.M88.4 R184, [R205+0x1a080] ;  /* 0x01a08000cdb8783b */ /* 0x000fe40000000200 */
[----:B------:R-:W-:Y:S04]  /*4980*/  ISETP.GT.AND P0, PT, R211, 0x21, P0 ;  /* 0x00000021d300780c */ /* 0x000fe80000704270 */
[-C--:B---3--:R-:W-:Y:S03]  /*4990*/  HMMA.16816.F32.BF16 R36, R180, R192.reuse, R36 ;  /* 0x000000c0b424723c */ /* 0x088fe60000041824 */
[C---:B------:R-:W-:Y:S04]  /*49a0*/  ISETP.LT.OR P0, PT, R212.reuse, 0x22, P0 ;  /* 0x00000022d400780c */ /* 0x040fe80000701670 */
[----:B------:R-:W-:Y:S01]  /*49b0*/  FSEL R2, R17, -INF , !P0 ;  /* 0xff80000011027808 */ /* 0x000fe20004000000 */
[C---:B------:R-:W-:Y:S01]  /*49c0*/  HMMA.16816.F32.BF16 R40, R188.reuse, R192, R40 ;  /* 0x000000c0bc28723c */ /* 0x040fe20000041828 */
[----:B------:R-:W-:Y:S04]  /*49d0*/  PLOP3.LUT P0, PT, PT, PT, UP5, 0x80, 0x0 ;  /* 0x000000000000781c */ /* 0x000fe80003f0f058 */
[C---:B------:R-:W-:Y:S03]  /*49e0*/  ISETP.GT.AND P0, PT, R211.reuse, 0x40, P0 ;  /* 0x00000040d300780c */ /* 0x040fe60000704270 */
[-C--:B------:R-:W-:Y:S01]  /*49f0*/  HMMA.16816.F32.BF16 R44, R188, R194.reuse, R44 ;  /* 0x000000c2bc2c723c */ /* 0x080fe2000004182c */
[----:B------:R-:W3:Y:S02]  /*4a00*/  LDSM.16.M88.4 R188, [R214+0xc080] ;  /* 0x00c08000d6bc783b */ /* 0x000ee40000000200 */
[----:B------:R-:W-:Y:S01]  /*4a10*/  ISETP.LT.OR P0, PT, R212, 0x41, P0 ;  /* 0x00000041d400780c */ /* 0x000fe20000701670 */
[--C-:B-1----:R-:W-:Y:S03]  /*4a20*/  FFMA.FTZ R0, R16, c[0x0][0x29c], -R225.reuse ;  /* 0x0000a70010007a23 */ /* 0x102fe600000108e1 */
[----:B------:R-:W-:Y:S01]  /*4a30*/  FSEL R20, R20, -INF , !P0 ;  /* 0xff80000014147808 */ /* 0x000fe20004000000 */
[----:B------:R-:W-:Y:S01]  /*4a40*/  HMMA.16816.F32.BF16 R48, R180, R194, R48 ;  /* 0x000000c2b430723c */ /* 0x000fe20000041830 */
[----:B------:R-:W1:Y:S01]  /*4a50*/  LDSM.16.M88.4 R180, [R205+0x1b080] ;  /* 0x01b08000cdb4783b */ /* 0x000e620000000200 */
[----:B------:R4:W-:Y:S01]  /*4a60*/  MUFU.EX2 R203, R0 ;  /* 0x0000000000cb7308 */ /* 0x0009e20000000800 */
[----:B------:R-:W-:Y:S04]  /*4a70*/  PLOP3.LUT P0, PT, PT, PT, UP5, 0x80, 0x0 ;  /* 0x000000000000781c */ /* 0x000fe80003f0f058 */
[----:B------:R-:W-:Y:S02]  /*4a80*/  ISETP.GT.AND P0, PT, R211, 0x41, P0 ;  /* 0x00000041d300780c */ /* 0x000fe40000704270 */
[----:B------:R-:W5:Y:S02]  /*4a90*/  LDSM.16.M88.4 R192, [R214+0xe080] ;  /* 0x00e08000d6c0783b */ /* 0x000f640000000200 */
[----:B------:R-:W-:Y:S04]  /*4aa0*/  ISETP.LT.OR P0, PT, R212, 0x42, P0 ;  /* 0x00000042d400780c */ /* 0x000fe80000701670 */
[----:B------:R-:W-:Y:S02]  /*4ab0*/  FSEL R21, R21, -INF , !P0 ;  /* 0xff80000015157808 */ /* 0x000fe40004000000 */
[----:B------:R-:W-:Y:S01]  /*4ac0*/  LDSM.16.M88.4 R16, [R216+0xe080] ;  /* 0x00e08000d810783b */ /* 0x000fe20000000200 */
[----:B------:R-:W-:Y:S04]  /*4ad0*/  PLOP3.LUT P0, PT, PT, PT, UP5, 0x80, 0x0 ;  /* 0x000000000000781c */ /* 0x000fe80003f0f058 */
[C---:B------:R-:W-:Y:S01]  /*4ae0*/  ISETP.GT.AND P0, PT, R211.reuse, 0x60, P0 ;  /* 0x00000060d300780c */ /* 0x040fe20000704270 */
[--C-:B----4-:R-:W-:Y:S03]  /*4af0*/  FFMA.FTZ R0, R2, c[0x0][0x29c], -R225.reuse ;  /* 0x0000a70002007a23 */ /* 0x110fe600000108e1 */
[----:B------:R-:W-:Y:S01]  /*4b00*/  ISETP.LT.OR P0, PT, R212, 0x61, P0 ;  /* 0x00000061d400780c */ /* 0x000fe20000701670 */
[----:B------:R-:W-:Y:S01]  /*4b10*/  LDS R2, [R228+0x20300] ;  /* 0x02030000e4027984 */ /* 0x000fe20000000800 */
[----:B------:R4:W-:Y:S02]  /*4b20*/  MUFU.EX2 R197, R0 ;  /* 0x0000000000c57308 */ /* 0x0009e40000000800 */
[----:B------:R-:W-:Y:S01]  /*4b30*/  FSEL R32, R32, -INF , !P0 ;  /* 0xff80000020207808 */ /* 0x000fe20004000000 */
[-C--:B---3--:R-:W-:Y:S01]  /*4b40*/  HMMA.16816.F32.BF16 R8, R184, R188.reuse, R8 ;  /* 0x000000bcb808723c */ /* 0x088fe20000041808 */
[----:B------:R-:W-:Y:S04]  /*4b50*/  PLOP3.LUT P0, PT, PT, PT, UP5, 0x80, 0x0 ;  /* 0x000000000000781c */ /* 0x000fe80003f0f058 */
[----:B------:R-:W-:Y:S01]  /*4b60*/  ISETP.GT.AND P0, PT, R211, 0x61, P0 ;  /* 0x00000061d300780c */ /* 0x000fe20000704270 */
[----:B------:R-:W-:Y:S02]  /*4b70*/  IMAD.MOV.U32 R211, RZ, RZ, 0x20 ;  /* 0x00000020ffd37424 */ /* 0x000fe400078e00ff */
[C---:B-1----:R-:W-:Y:S04]  /*4b80*/  HMMA.16816.F32.BF16 R12, R180.reuse, R188, R12 ;  /* 0x000000bcb40c723c */ /* 0x042fe8000004180c */
[----:B------:R-:W-:Y:S02]  /*4b90*/  ISETP.LT.OR P0, PT, R212, 0x62, P0 ;  /* 0x00000062d400780c */ /* 0x000fe40000701670 */
[----:B------:R-:W-:Y:S02]  /*4ba0*/  SEL R211, R211, 0xffffffe0, !P1 ;  /* 0xffffffe0d3d37807 */ /* 0x000fe40004800000 */
[-C--:B------:R-:W-:Y:S04]  /*4bb0*/  HMMA.16816.F32.BF16 R24, R180, R190.reuse, R24 ;  /* 0x000000beb418723c */ /* 0x080fe80000041818 */
[----:B------:R-:W-:Y:S01]  /*4bc0*/  FSEL R33, R33, -INF , !P0 ;  /* 0xff80000021217808 */ /* 0x000fe20004000000 */
[--C-:B----4-:R-:W-:Y:S01]  /*4bd0*/  FFMA.FTZ R0, R20, c[0x0][0x29c], -R225.reuse ;  /* 0x0000a70014007a23 */ /* 0x110fe200000108e1 */
[----:B------:R-:W-:Y:S02]  /*4be0*/  PLOP3.LUT P0, PT, PT, PT, UP0, 0x80, 0x0 ;  /* 0x000000000000781c */ /* 0x000fe40003f0f008 */
[C---:B------:R-:W-:Y:S01]  /*4bf0*/  HMMA.16816.F32.BF16 R28, R184.reuse, R190, R28 ;  /* 0x000000beb81c723c */ /* 0x040fe2000004181c */
[----:B------:R-:W-:Y:S01]  /*4c00*/  LDSM.16.M88.4 R188, [R206+0x1b080] ;  /* 0x01b08000cebc783b */ /* 0x000fe20000000200 */
[----:B------:R1:W-:Y:S06]  /*4c10*/  MUFU.EX2 R196, R0 ;  /* 0x0000000000c47308 */ /* 0x0003ec0000000800 */
[-C--:B-----5:R-:W-:Y:S08]  /*4c20*/  HMMA.16816.F32.BF16 R36, R184, R192.reuse, R36 ;  /* 0x000000c0b824723c */ /* 0x0a0ff00000041824 */
[C---:B------:R-:W-:Y:S08]  /*4c30*/  HMMA.16816.F32.BF16 R40, R180.reuse, R192, R40 ;  /* 0x000000c0b428723c */ /* 0x040ff00000041828 */
[-C--:B------:R-:W-:Y:S01]  /*4c40*/  HMMA.16816.F32.BF16 R44, R180, R194.reuse, R44 ;  /* 0x000000c2b42c723c */ /* 0x080fe2000004182c */
[----:B------:R-:W3:Y:S03]  /*4c50*/  LDSM.16.M88.4 R180, [R216+0xc080] ;  /* 0x00c08000d8b4783b */ /* 0x000ee60000000200 */
[--C-:B-1----:R-:W-:Y:S04]  /*4c60*/  FFMA.FTZ R0, R21, c[0x0][0x29c], -R225.reuse ;  /* 0x0000a70015007a23 */ /* 0x102fe800000108e1 */
[----:B------:R-:W-:Y:S01]  /*4c70*/  HMMA.16816.F32.BF16 R48, R184, R194, R48 ;  /* 0x000000c2b830723c */ /* 0x000fe20000041830 */
[----:B------:R1:W4:Y:S01]  /*4c80*/  MUFU.EX2 R193, R0 ;  /* 0x0000000000c17308 */ /* 0x0003220000000800 */
[----:B------:R-:W-:Y:S09]  /*4c90*/  LDSM.16.M88.4 R20, [R207+0x1a080] ;  /* 0x01a08000cf14783b */ /* 0x000ff20000000200 */
[----:B------:R-:W5:Y:S10]  /*4ca0*/  MUFU.EX2 R186, R238 ;  /* 0x000000ee00ba7308 */ /* 0x000f740000000800 */
[----:B------:R-:W-:Y:S01]  /*4cb0*/  MUFU.EX2 R194, R227 ;  /* 0x000000e300c27308 */ /* 0x000fe20000000800 */
[--C-:B-1----:R-:W-:Y:S02]  /*4cc0*/  FFMA.FTZ R0, R32, c[0x0][0x29c], -R225.reuse ;  /* 0x0000a70020007a23 */ /* 0x102fe400000108e1 */
[----:B------:R-:W-:Y:S02]  /*4cd0*/  FFMA.FTZ R225, R33, c[0x0][0x29c], -R225 ;  /* 0x0000a70021e17a23 */ /* 0x000fe400000108e1 */
[----:B------:R-:W1:Y:S05]  /*4ce0*/  LDSM.16.M88.4 R32, [R215+0xc080] ;  /* 0x00c08000d720783b */ /* 0x000e6a0000000200 */
[----:B------:R2:W-:Y:S01]  /*4cf0*/  MUFU.EX2 R192, R0 ;  /* 0x0000000000c07308 */ /* 0x0005e20000000800 */
[-C--:B---3--:R-:W-:Y:S08]  /*4d00*/  HMMA.16816.F32.BF16 R8, R4, R180.reuse, R8 ;  /* 0x000000b40408723c */ /* 0x088ff00000041808 */
[C---:B------:R-:W-:Y:S01]  /*4d10*/  HMMA.16816.F32.BF16 R12, R188.reuse, R180, R12 ;  /* 0x000000b4bc0c723c */ /* 0x040fe2000004180c */
[----:B------:R-:W-:Y:S07]  /*4d20*/  MUFU.EX2 R184, R240 ;  /* 0x000000f000b87308 */ /* 0x000fee0000000800 */
[-C--:B------:R-:W-:Y:S03]  /*4d30*/  HMMA.16816.F32.BF16 R24, R188, R182.reuse, R24 ;  /* 0x000000b6bc18723c */ /* 0x080fe60000041818 */
[----:B------:R-:W-:Y:S01]  /*4d40*/  MUFU.EX2 R185, R244 ;  /* 0x000000f400b97308 */ /* 0x000fe20000000800 */
[----:B--2---:R-:W-:Y:S04]  /*4d50*/  LDS R0, [R228+0x202a0] ;  /* 0x0202a000e4007984 */ /* 0x004fe80000000800 */
[C---:B------:R-:W-:Y:S01]  /*4d60*/  HMMA.16816.F32.BF16 R28, R4.reuse, R182, R28 ;  /* 0x000000b6041c723c */ /* 0x040fe2000004181c */
[----:B------:R-:W2:Y:S04]  /*4d70*/  LDSM.16.M88.4 R180, [R207+0x1b080] ;  /* 0x01b08000cfb4783b */ /* 0x000ea80000000200 */
[----:B------:R-:W-:Y:S03]  /*4d80*/  MUFU.EX2 R195, R204 ;  /* 0x000000cc00c37308 */ /* 0x000fe60000000800 */
[-C--:B------:R-:W-:Y:S07]  /*4d90*/  HMMA.16816.F32.BF16 R36, R4, R16.reuse, R36 ;  /* 0x000000100424723c */ /* 0x080fee0000041824 */
[----:B------:R-:W3:Y:S01]  /*4da0*/  MUFU.EX2 R187, R246 ;  /* 0x000000f600bb7308 */ /* 0x000ee20000000800 */
[C---:B------:R-:W-:Y:S08]  /*4db0*/  HMMA.16816.F32.BF16 R40, R188.reuse, R16, R40 ;  /* 0x00000010bc28723c */ /* 0x040ff00000041828 */
[-C--:B------:R-:W-:Y:S01]  /*4dc0*/  HMMA.16816.F32.BF16 R44, R188, R18.reuse, R44 ;  /* 0x00000012bc2c723c */ /* 0x080fe2000004182c */
[----:B------:R-:W-:Y:S07]  /*4dd0*/  MUFU.EX2 R188, R233 ;  /* 0x000000e900bc7308 */ /* 0x000fee0000000800 */
[----:B------:R-:W-:Y:S01]  /*4de0*/  HMMA.16816.F32.BF16 R48, R4, R18, R48 ;  /* 0x000000120430723c */ /* 0x000fe20000041830 */
[----:B------:R-:W3:Y:S02]  /*4df0*/  LDSM.16.M88.4 R4, [R215+0xe080] ;  /* 0x00e08000d704783b */ /* 0x000ee40000000200 */
[----:B------:R-:W3:Y:S05]  /*4e00*/  MUFU.EX2 R189, R232 ;  /* 0x000000e800bd7308 */ /* 0x000eea0000000800 */
[-C--:B-1----:R-:W-:Y:S05]  /*4e10*/  HMMA.16816.F32.BF16 R8, R20, R32.reuse, R8 ;  /* 0x000000201408723c */ /* 0x082fea0000041808 */
[----:B------:R-:W1:Y:S03]  /*4e20*/  MUFU.EX2 R191, R229 ;  /* 0x000000e500bf7308 */ /* 0x000e660000000800 */
[C---:B--2---:R-:W-:Y:S07]  /*4e30*/  HMMA.16816.F32.BF16 R12, R180.reuse, R32, R12 ;  /* 0x00000020b40c723c */ /* 0x044fee000004180c */
[----:B------:R-:W-:Y:S01]  /*4e40*/  F2FP.BF16.PACK_AB R33, R199, R198 ;  /* 0x000000c6c721723e */ /* 0x000fe200000010ff */
[-C--:B------:R-:W-:Y:S01]  /*4e50*/  HMMA.16816.F32.BF16 R24, R180, R34.reuse, R24 ;  /* 0x00000022b418723c */ /* 0x080fe20000041818 */
[----:B------:R-:W-:Y:S03]  /*4e60*/  MUFU.EX2 R190, R245 ;  /* 0x000000f500be7308 */ /* 0x000fe60000000800 */
[----:B----4-:R-:W-:Y:S04]  /*4e70*/  F2FP.BF16.PACK_AB R32, R193, R196 ;  /* 0x000000c4c120723e */ /* 0x010fe800000010ff */
[C---:B------:R-:W-:Y:S03]  /*4e80*/  HMMA.16816.F32.BF16 R28, R20.reuse, R34, R28 ;  /* 0x00000022141c723c */ /* 0x040fe6000004181c */
[----:B------:R-:W-:Y:S01]  /*4e90*/  MUFU.EX2 R16, R239 ;  /* 0x000000ef00107308 */ /* 0x000fe20000000800 */
[--C-:B------:R-:W-:Y:S02]  /*4ea0*/  FADD.FTZ R10, R10, -R0.reuse ;  /* 0x800000000a0a7221 */ /* 0x100fe40000010000 */
[----:B------:R-:W-:Y:S02]  /*4eb0*/  FADD.FTZ R11, R11, -R0 ;  /* 0x800000000b0b7221 */ /* 0x000fe40000010000 */
[----:B-----5:R-:W-:Y:S01]  /*4ec0*/  FMUL.FTZ R10, R186, R10 ;  /* 0x0000000aba0a7220 */ /* 0x020fe20000410000 */
[-C--:B---3--:R-:W-:Y:S03]  /*4ed0*/  HMMA.16816.F32.BF16 R36, R20, R4.reuse, R36 ;  /* 0x000000041424723c */ /* 0x088fe60000041824 */
[--C-:B------:R-:W-:Y:S01]  /*4ee0*/  FADD.FTZ R9, R9, -R3.reuse ;  /* 0x8000000309097221 */ /* 0x100fe20000010000 */
[----:B------:R-:W-:Y:S01]  /*4ef0*/  MUFU.EX2 R17, R243 ;  /* 0x000000f300117308 */ /* 0x000fe20000000800 */
[--C-:B------:R-:W-:Y:S02]  /*4f00*/  FADD.FTZ R8, R8, -R3.reuse ;  /* 0x8000000308087221 */ /* 0x100fe40000010000 */
[----:B------:R-:W-:Y:S01]  /*4f10*/  FMUL.FTZ R9, R199, R9 ;  /* 0x00000009c7097220 */ /* 0x000fe20000410000 */
[C---:B------:R-:W-:Y:S04]  /*4f20*/  HMMA.16816.F32.BF16 R40, R180.reuse, R4, R40 ;  /* 0x00000004b428723c */ /* 0x040fe80000041828 */
[----:B------:R-:W-:Y:S02]  /*4f30*/  FMUL.FTZ R8, R198, R8 ;  /* 0x00000008c6087220 */ /* 0x000fe40000410000 */
[----:B------:R-:W-:Y:S01]  /*4f40*/  FADD.FTZ R25, R25, -R2 ;  /* 0x8000000219197221 */ /* 0x000fe20000010000 */
[----:B------:R-:W-:Y:S01]  /*4f50*/  F2FP.BF16.PACK_AB R5, R201, R187 ;  /* 0x000000bbc905723e */ /* 0x000fe200000010ff */
[-C--:B------:R-:W-:Y:S01]  /*4f60*/  HMMA.16816.F32.BF16 R44, R180, R6.reuse, R44 ;  /* 0x00000006b42c723c */ /* 0x080fe2000004182c */
[----:B------:R-:W-:Y:S03]  /*4f70*/  MUFU.EX2 R182, R235 ;  /* 0x000000eb00b67308 */ /* 0x000fe60000000800 */
[--C-:B------:R-:W-:Y:S01]  /*4f80*/  FADD.FTZ R30, R30, -R0.reuse ;  /* 0x800000001e1e7221 */ /* 0x100fe20000010000 */
[----:B------:R-:W-:Y:S01]  /*4f90*/  F2FP.BF16.PACK_AB R34, R9, R8 ;  /* 0x000000080922723e */ /* 0x000fe200000010ff */
[--C-:B------:R-:W-:Y:S01]  /*4fa0*/  FADD.FTZ R31, R31, -R0.reuse ;  /* 0x800000001f1f7221 */ /* 0x100fe20000010000 */
[----:B------:R-:W-:Y:S01]  /*4fb0*/  F2FP.BF16.PACK_AB R9, R189, R188 ;  /* 0x000000bcbd09723e */ /* 0x000fe200000010ff */
[----:B------:R-:W-:Y:S03]  /*4fc0*/  HMMA.16816.F32.BF16 R48, R20, R6, R48 ;  /* 0x000000061430723c */ /* 0x000fe60000041830 */
[----:B------:R-:W2:Y:S01]  /*4fd0*/  MUFU.EX2 R19, R242 ;  /* 0x000000f200137308 */ /* 0x000ea20000000800 */
[--C-:B------:R-:W-:Y:S02]  /*4fe0*/  FADD.FTZ R38, R38, -R0.reuse ;  /* 0x8000000026267221 */ /* 0x100fe40000010000 */
[--C-:B------:R-:W-:Y:S01]  /*4ff0*/  FADD.FTZ R39, R39, -R0.reuse ;  /* 0x8000000027277221 */ /* 0x100fe20000010000 */
[----:B-1----:R-:W-:Y:S01]  /*5000*/  F2FP.BF16.PACK_AB R7, R194, R191 ;  /* 0x000000bfc207723e */ /* 0x002fe200000010ff */
[--C-:B------:R-:W-:Y:S04]  /*5010*/  FADD.FTZ R28, R28, -R3.reuse ;  /* 0x800000031c1c7221 */ /* 0x100fe80000010000 */
[--C-:B------:R-:W-:Y:S01]  /*5020*/  FADD.FTZ R29, R29, -R3.reuse ;  /* 0x800000031d1d7221 */ /* 0x100fe20000010000 */
[----:B------:R-:W-:Y:S01]  /*5030*/  MUFU.EX2 R181, R234 ;  /* 0x000000ea00b57308 */ /* 0x000fe20000000800 */
[--C-:B------:R-:W-:Y:S02]  /*5040*/  FADD.FTZ R36, R36, -R3.reuse ;  /* 0x8000000324247221 */ /* 0x100fe40000010000 */
[--C-:B------:R-:W-:Y:S02]  /*5050*/  FADD.FTZ R37, R37, -R3.reuse ;  /* 0x8000000325257221 */ /* 0x100fe40000010000 */
[----:B------:R-:W-:Y:S02]  /*5060*/  FMUL.FTZ R4, R196, R36 ;  /* 0x00000024c4047220 */ /* 0x000fe40000410000 */
[----:B------:R-:W-:Y:S02]  /*5070*/  FMUL.FTZ R36, R193, R37 ;  /* 0x00000025c1247220 */ /* 0x000fe40000410000 */
[C---:B------:R-:W-:Y:S01]  /*5080*/  FMUL.FTZ R35, R197.reuse, R29 ;  /* 0x0000001dc5237220 */ /* 0x040fe20000410000 */
[----:B------:R-:W-:Y:S01]  /*5090*/  MUFU.EX2 R180, R231 ;  /* 0x000000e700b47308 */ /* 0x000fe20000000800 */
[--C-:B------:R-:W-:Y:S01]  /*50a0*/  FADD.FTZ R50, R50, -R0.reuse ;  /* 0x8000000032327221 */ /* 0x100fe20000010000 */
[----:B------:R-:W-:Y:S01]  /*50b0*/  F2FP.BF16.PACK_AB R29, R197, R203 ;  /* 0x000000cbc51d723e */ /* 0x000fe200000010ff */
[----:B------:R-:W-:Y:S01]  /*50c0*/  FADD.FTZ R51, R51, -R0 ;  /* 0x8000000033337221 */ /* 0x000fe20000010000 */
[----:B--2---:R-:W-:Y:S01]  /*50d0*/  F2FP.BF16.PACK_AB R20, R19, R17 ;  /* 0x000000111314723e */ /* 0x004fe200000010ff */
[--C-:B------:R-:W-:Y:S01]  /*50e0*/  FADD.FTZ R49, R49, -R3.reuse ;  /* 0x8000000331317221 */ /* 0x100fe20000010000 */
[----:B------:R-:W1:Y:S01]  /*50f0*/  LDS R0, [R228+0x20320] ;  /* 0x02032000e4007984 */ /* 0x000e620000000800 */
[----:B------:R-:W-:Y:S01]  /*5100*/  FADD.FTZ R48, R48, -R3 ;  /* 0x8000000330307221 */ /* 0x000fe20000010000 */
[----:B------:R-:W-:Y:S01]  /*5110*/  F2FP.BF16.PACK_AB R3, R16, R186 ;  /* 0x000000ba1003723e */ /* 0x000fe200000010ff */
[----:B------:R-:W-:Y:S01]  /*5120*/  FMUL.FTZ R30, R17, R30 ;  /* 0x0000001e111e7220 */ /* 0x000fe20000410000 */
[----:B------:R-:W2:Y:S01]  /*5130*/  MUFU.EX2 R37, R230 ;  /* 0x000000e600257308 */ /* 0x000ea20000000800 */
[----:B------:R-:W-:Y:S01]  /*5140*/  STS [R237+0x20480], R33 ;  /* 0x02048021ed007388 */ /* 0x000fe20000000800 */
[----:B------:R-:W-:Y:S01]  /*5150*/  FMUL.FTZ R19, R19, R31 ;  /* 0x0000001f13137220 */ /* 0x000fe20000410000 */
[----:B------:R-:W-:Y:S01]  /*5160*/  F2FP.BF16.PACK_AB R36, R36, R4 ;  /* 0x000000042424723e */ /* 0x000fe200000010ff */
[--C-:B------:R-:W-:Y:S01]  /*5170*/  FADD.FTZ R41, R41, -R2.reuse ;  /* 0x8000000229297221 */ /* 0x100fe20000010000 */
[----:B------:R3:W-:Y:S01]  /*5180*/  STS [R237+0x20880], R3 ;  /* 0x02088003ed007388 */ /* 0x0007e20000000800 */
[--C-:B------:R-:W-:Y:S01]  /*5190*/  FADD.FTZ R45, R45, -R2.reuse ;  /* 0x800000022d2d7221 */ /* 0x100fe20000010000 */
[----:B------:R-:W-:Y:S01]  /*51a0*/  F2FP.BF16.PACK_AB R19, R19, R30 ;  /* 0x0000001e1313723e */ /* 0x000fe200000010ff */
[--C-:B------:R-:W-:Y:S01]  /*51b0*/  FADD.FTZ R12, R12, -R2.reuse ;  /* 0x800000020c0c7221 */ /* 0x100fe20000010000 */
[----:B------:R-:W-:Y:S01]  /*51c0*/  STS [R236], R29 ;  /* 0x0000001dec007388 */ /* 0x000fe20000000800 */
[----:B------:R-:W4:Y:S01]  /*51d0*/  MUFU.EX2 R18, R241 ;  /* 0x000000f100127308 */ /* 0x000f220000000800 */
[--C-:B------:R-:W-:Y:S01]  /*51e0*/  FADD.FTZ R13, R13, -R2.reuse ;  /* 0x800000020d0d7221 */ /* 0x100fe20000010000 */
[----:B------:R-:W-:Y:S01]  /*51f0*/  F2FP.BF16.PACK_AB R4, R190, R195 ;  /* 0x000000c3be04723e */ /* 0x000fe200000010ff */
[----:B------:R-:W-:Y:S01]  /*5200*/  STS [R236+0x400], R20 ;  /* 0x00040014ec007388 */ /* 0x000fe20000000800 */
[--C-:B------:R-:W-:Y:S02]  /*5210*/  FADD.FTZ R24, R24, -R2.reuse ;  /* 0x8000000218187221 */ /* 0x100fe40000010000 */
[--C-:B------:R-:W-:Y:S01]  /*5220*/  FADD.FTZ R40, R40, -R2.reuse ;  /* 0x8000000228287221 */ /* 0x100fe20000010000 */
[----:B------:R-:W-:Y:S01]  /*5230*/  STS [R237+0x21480], R9 ;  /* 0x02148009ed007388 */ /* 0x000fe20000000800 */
[----:B------:R-:W-:Y:S02]  /*5240*/  FADD.FTZ R44, R44, -R2 ;  /* 0x800000022c2c7221 */ /* 0x000fe40000010000 */
[----:B------:R-:W5:Y:S01]  /*5250*/  MUFU.EX2 R225, R225 ;  /* 0x000000e100e17308 */ /* 0x000f620000000800 */
[----:B------:R-:W-:Y:S01]  /*5260*/  FMUL.FTZ R11, R16, R11 ;  /* 0x0000000b100b7220 */ /* 0x000fe20000410000 */
[----:B------:R-:W-:Y:S01]  /*5270*/  F2FP.BF16.PACK_AB R16, R200, R185 ;  /* 0x000000b9c810723e */ /* 0x000fe200000010ff */
[----:B------:R-:W-:Y:S01]  /*5280*/  FMUL.FTZ R6, R189, R13 ;  /* 0x0000000dbd067220 */ /* 0x000fe20000410000 */
[----:B--2---:R-:W-:Y:S01]  /*5290*/  F2FP.BF16.PACK_AB R2, R37, R180 ;  /* 0x000000b42502723e */ /* 0x004fe200000010ff */
[----:B------:R-:W-:Y:S01]  /*52a0*/  FMUL.FTZ R28, R203, R28 ;  /* 0x0000001ccb1c7220 */ /* 0x000fe20000410000 */
[----:B------:R-:W-:Y:S01]  /*52b0*/  F2FP.BF16.PACK_AB R17, R11, R10 ;  /* 0x0000000a0b11723e */ /* 0x000fe200000010ff */
[----:B------:R-:W-:Y:S02]  /*52c0*/  FMUL.FTZ R12, R188, R12 ;  /* 0x0000000cbc0c7220 */ /* 0x000fe40000410000 */
[----:B------:R-:W-:Y:S01]  /*52d0*/  FMUL.FTZ R24, R191, R24 ;  /* 0x00000018bf187220 */ /* 0x000fe20000410000 */
[----:B---3--:R-:W-:Y:S01]  /*52e0*/  F2FP.BF16.PACK_AB R3, R181, R182 ;  /* 0x000000b6b503723e */ /* 0x008fe200000010ff */
[----:B------:R-:W-:Y:S01]  /*52f0*/  MUFU.EX2 R31, R226 ;  /* 0x000000e2001f7308 */ /* 0x000fe20000000800 */
[----:B------:R-:W-:Y:S01]  /*5300*/  F2FP.BF16.PACK_AB R35, R35, R28 ;  /* 0x0000001c2323723e */ /* 0x000fe200000010ff */
[----:B------:R-:W-:Y:S01]  /*5310*/  FMUL.FTZ R8, R194, R25 ;  /* 0x00000019c2087220 */ /* 0x000fe20000410000 */
[----:B------:R-:W-:Y:S01]  /*5320*/  F2FP.BF16.PACK_AB R6, R6, R12 ;  /* 0x0000000c0606723e */ /* 0x000fe200000010ff */
[----:B------:R-:W-:Y:S01]  /*5330*/  STS [R237+0x21880], R3 ;  /* 0x02188003ed007388 */ /* 0x000fe20000000800 */
[----:B----4-:R-:W-:Y:S01]  /*5340*/  FMUL.FTZ R38, R18, R38 ;  /* 0x0000002612267220 */ /* 0x010fe20000410000 */
[----:B------:R-:W-:Y:S01]  /*5350*/  F2FP.BF16.PACK_AB R18, R184, R18 ;  /* 0x00000012b812723e */ /* 0x000fe200000010ff */
[--C-:B-1----:R-:W-:Y:S01]  /*5360*/  FADD.FTZ R14, R14, -R0.reuse ;  /* 0x800000000e0e7221 */ /* 0x102fe20000010000 */
[----:B------:R1:W-:Y:S01]  /*5370*/  STS [R236+0x1400], R2 ;  /* 0x00140002ec007388 */ /* 0x0003e20000000800 */
[--C-:B------:R-:W-:Y:S01]  /*5380*/  FADD.FTZ R15, R15, -R0.reuse ;  /* 0x800000000f0f7221 */ /* 0x100fe20000010000 */
[----:B------:R-:W1:Y:S01]  /*5390*/  MUFU.EX2 R30, R208 ;  /* 0x000000d0001e7308 */ /* 0x000e620000000800 */
[----:B------:R-:W-:Y:S01]  /*53a0*/  FMUL.FTZ R14, R182, R14 ;  /* 0x0000000eb60e7220 */ /* 0x000fe20000410000 */
[----:B------:R-:W-:Y:S01]  /*53b0*/  STS [R236+0x1000], R7 ;  /* 0x00100007ec007388 */ /* 0x000fe20000000800 */
[----:B-----5:R-:W-:Y:S01]  /*53c0*/  F2FP.BF16.PACK_AB R22, R225, R192 ;  /* 0x000000c0e116723e */ /* 0x020fe200000010ff */
[----:B------:R-:W-:Y:S01]  /*53d0*/  FMUL.FTZ R15, R181, R15 ;  /* 0x0000000fb50f7220 */ /* 0x000fe20000410000 */
[----:B------:R-:W-:Y:S01]  /*53e0*/  F2FP.BF16.PACK_AB R8, R8, R24 ;  /* 0x000000180808723e */ /* 0x000fe200000010ff */
[----:B------:R-:W-:Y:S01]  /*53f0*/  STS [R237+0x22480], R32 ;  /* 0x02248020ed007388 */ /* 0x000fe20000000800 */
[--C-:B------:R-:W-:Y:S02]  /*5400*/  FADD.FTZ R27, R27, -R0.reuse ;  /* 0x800000001b1b7221 */ /* 0x100fe40000010000 */
[--C-:B------:R-:W-:Y:S01]  /*5410*/  FADD.FTZ R26, R26, -R0.reuse ;  /* 0x800000001a1a7221 */ /* 0x100fe20000010000 */
[----:B------:R-:W-:Y:S01]  /*5420*/  STS [R237+0x22880], R18 ;  /* 0x02288012ed007388 */ /* 0x000fe20000000800 */
[----:B------:R-:W2:Y:S01]  /*5430*/  MUFU.EX2 R13, R247 ;  /* 0x000000f7000d7308 */ /* 0x000ea20000000800 */
[----:B------:R-:W-:Y:S02]  /*5440*/  FMUL.FTZ R21, R184, R39 ;  /* 0x00000027b8157220 */ /* 0x000fe40000410000 */
        /* <DEDUP_REMOVED lines=9> */
[----:B-1----:R-:W-:Y:S01]  /*54e0*/  F2FP.BF16.PACK_AB R2, R30, R31 ;  /* 0x0000001f1e02723e */ /* 0x002fe200000010ff */
[--C-:B------:R-:W-:Y:S01]  /*54f0*/  FADD.FTZ R43, R43, -R0.reuse ;  /* 0x800000002b2b7221 */ /* 0x100fe20000010000 */
[----:B------:R-:W-:Y:S01]  /*5500*/  F2FP.BF16.PACK_AB R28, R28, R48 ;  /* 0x000000301c1c723e */ /* 0x000fe200000010ff */
[--C-:B------:R-:W-:Y:S01]  /*5510*/  FADD.FTZ R42, R42, -R0.reuse ;  /* 0x800000002a2a7221 */ /* 0x100fe20000010000 */
[----:B------:R-:W-:Y:S01]  /*5520*/  F2FP.BF16.PACK_AB R23, R23, R50 ;  /* 0x000000321717723e */ /* 0x000fe200000010ff */
[----:B------:R1:W-:Y:S01]  /*5530*/  STS [R237+0x23880], R2 ;  /* 0x02388002ed007388 */ /* 0x0003e20000000800 */
[----:B------:R-:W-:Y:S02]  /*5540*/  FMUL.FTZ R40, R195, R40 ;  /* 0x00000028c3287220 */ /* 0x000fe40000410000 */
[----:B------:R-:W-:Y:S01]  /*5550*/  FMUL.FTZ R10, R190, R41 ;  /* 0x00000029be0a7220 */ /* 0x000fe20000410000 */
[----:B------:R4:W-:Y:S01]  /*5560*/  STS [R236+0x3000], R5 ;  /* 0x00300005ec007388 */ /* 0x0009e20000000800 */
[--C-:B------:R-:W-:Y:S02]  /*5570*/  FADD.FTZ R47, R47, -R0.reuse ;  /* 0x800000002f2f7221 */ /* 0x100fe40000010000 */
[----:B------:R-:W-:Y:S01]  /*5580*/  FMUL.FTZ R42, R31, R42 ;  /* 0x0000002a1f2a7220 */ /* 0x000fe20000410000 */
[----:B------:R-:W-:Y:S01]  /*5590*/  F2FP.BF16.PACK_AB R10, R10, R40 ;  /* 0x000000280a0a723e */ /* 0x000fe200000010ff */
[----:B------:R-:W-:Y:S02]  /*55a0*/  FADD.FTZ R46, R46, -R0 ;  /* 0x800000002e2e7221 */ /* 0x000fe40000010000 */
[----:B------:R-:W-:Y:S02]  /*55b0*/  FMUL.FTZ R44, R187, R44 ;  /* 0x0000002cbb2c7220 */ /* 0x000fe40000410000 */
[----:B------:R-:W-:Y:S02]  /*55c0*/  FMUL.FTZ R11, R201, R45 ;  /* 0x0000002dc90b7220 */ /* 0x000fe40000410000 */
[----:B--2---:R-:W-:Y:S02]  /*55d0*/  FMUL.FTZ R46, R13, R46 ;  /* 0x0000002e0d2e7220 */ /* 0x004fe40000410000 */
[----:B------:R-:W-:Y:S01]  /*55e0*/  FMUL.FTZ R3, R202, R47 ;  /* 0x0000002fca037220 */ /* 0x000fe20000410000 */
[----:B------:R-:W-:Y:S01]  /*55f0*/  F2FP.BF16.PACK_AB R11, R11, R44 ;  /* 0x0000002c0b0b723e */ /* 0x000fe200000010ff */
[----:B---3--:R-:W-:Y:S02]  /*5600*/  FMUL.FTZ R4, R30, R43 ;  /* 0x0000002b1e047220 */ /* 0x008fe40000410000 */
[----:B------:R-:W-:Y:S01]  /*5610*/  IMAD.U32 R0, RZ, RZ, UR4 ;  /* 0x00000004ff007e24 */ /* 0x000fe2000f8e00ff */
[----:B------:R-:W-:Y:S02]  /*5620*/  F2FP.BF16.PACK_AB R3, R3, R46 ;  /* 0x0000002e0303723e */ /* 0x000fe400000010ff */
[----:B------:R-:W-:Y:S01]  /*5630*/  F2FP.BF16.PACK_AB R4, R4, R42 ;  /* 0x0000002a0404723e */ /* 0x000fe200000010ff */
[----:B------:R-:W-:Y:S01]  /*5640*/  IMAD R0, R0, 0x2000, R220 ;  /* 0x0000200000007824 */ /* 0x000fe200078e02dc */
[----:B-1----:R-:W-:Y:S01]  /*5650*/  F2FP.BF16.PACK_AB R2, R202, R13 ;  /* 0x0000000dca02723e */ /* 0x002fe200000010ff */
[----:B----4-:R-:W-:Y:S04]  /*5660*/  FMUL.FTZ R5, R37, R27 ;  /* 0x0000001b25057220 */ /* 0x010fe80000410000 */
[----:B------:R1:W-:Y:S01]  /*5670*/  STS [R236+0x3400], R2 ;  /* 0x00340002ec007388 */ /* 0x0003e20000000800 */
[----:B------:R-:W-:Y:S03]  /*5680*/  F2FP.BF16.PACK_AB R5, R5, R26 ;  /* 0x0000001a0505723e */ /* 0x000fe600000010ff */
        /* <DEDUP_REMOVED lines=13> */
[----:B-1----:R-:W-:Y:S02]  /*5760*/  IMAD.SHL.U32 R2, R0, 0x2, RZ ;  /* 0x0000000200027824 */ /* 0x002fe400078e00ff */
[----:B------:R-:W-:Y:S01]  /*5770*/  IMAD.SHL.U32 R0, R220, 0x2, RZ ;  /* 0x00000002dc007824 */ /* 0x000fe200078e00ff */
[----:B------:R-:W-:Y:S04]  /*5780*/  STS [R236+0x6400], R23 ;  /* 0x00640017ec007388 */ /* 0x000fe80000000800 */
[----:B------:R-:W-:Y:S04]  /*5790*/  STS [R237+0x27480], R10 ;  /* 0x0274800aed007388 */ /* 0x000fe80000000800 */
        /* <DEDUP_REMOVED lines=49> */
[----:B------:R-:W-:Y:S07]  /*5ab0*/  LDSM.16.MT88.4 R32, [R210+0x21c80] ;  /* 0x021c8000d220783b */ /* 0x000fee0000004200 */
[-C--:B------:R-:W-:Y:S08]  /*5ac0*/  HMMA.16816.F32.BF16 R84, R28, R48.reuse, R84 ;  /* 0x000000301c54723c */ /* 0x080ff00000041854 */
[-C--:B------:R-:W-:Y:S08]  /*5ad0*/  HMMA.16816.F32.BF16 R88, R36, R48.reuse, R88 ;  /* 0x000000302458723c */ /* 0x080ff00000041858 */
[-C--:B------:R-:W-:Y:S08]  /*5ae0*/  HMMA.16816.F32.BF16 R92, R40, R48.reuse, R92 ;  /* 0x00000030285c723c */ /* 0x080ff0000004185c */
[C---:B------:R-:W-:Y:S08]  /*5af0*/  HMMA.16816.F32.BF16 R96, R44.reuse, R48, R96 ;  /* 0x000000302c60723c */ /* 0x040ff00000041860 */
[-C--:B------:R-:W-:Y:S01]  /*5b00*/  HMMA.16816.F32.BF16 R100, R44, R50.reuse, R100 ;  /* 0x000000322c64723c */ /* 0x080fe20000041864 */
[----:B------:R-:W-:Y:S07]  /*5b10*/  LDSM.16.MT88.4 R44, [R209+0x21c80] ;  /* 0x021c8000d12c783b */ /* 0x000fee0000004200 */
[-C--:B------:R-:W-:Y:S01]  /*5b20*/  HMMA.16816.F32.BF16 R104, R40, R50.reuse, R104 ;  /* 0x000000322868723c */ /* 0x080fe20000041868 */
[----:B------:R-:W1:Y:S07]  /*5b30*/  LDSM.16.MT88.4 R40, [R2+0x19880] ;  /* 0x019880000228783b */ /* 0x000e6e0000004200 */
        /* <DEDUP_REMOVED lines=46> */
[----:B------:R-:W-:Y:S01]  /*5e20*/  USHF.L.U32 UR33, UR31, 0x6, URZ ;  /* 0x000000061f217899 */ /* 0x000fe2000800063f */
[----:B------:R-:W-:Y:S01]  /*5e30*/  IMAD.MOV.U32 R4, RZ, RZ, R250 ;  /* 0x000000ffff047224 */ /* 0x000fe200078e00fa */
[----:B------:R-:W-:Y:S01]  /*5e40*/  USHF.R.S32.HI UR32, URZ, 0x1f, UR31 ;  /* 0x0000001f3f207899 */ /* 0x000fe2000801141f */
[----:B------:R-:W3:Y:S01]  /*5e50*/  LDL.64 R238, [R1+0x10] ;  /* 0x0000100001ee7983 */ /* 0x000ee20000100a00 */
[----:B------:R-:W-:Y:S01]  /*5e60*/  USHF.R.S32.HI UR6, URZ, 0x1f, UR33 ;  /* 0x0000001f3f067899 */ /* 0x000fe20008011421 */
[----:B------:R-:W-:Y:S02]  /*5e70*/  IMAD.MOV.U32 R5, RZ, RZ, R251 ;  /* 0x000000ffff057224 */ /* 0x000fe400078e00fb */
[----:B------:R-:W4:Y:S01]  /*5e80*/  LDL.64 R206, [R1+0x8] ;  /* 0x0000080001ce7983 */ /* 0x000f220000100a00 */
[----:B------:R-:W-:Y:S02]  /*5e90*/  IMAD.U32 R11, RZ, RZ, UR33 ;  /* 0x00000021ff0b7e24 */ /* 0x000fe4000f8e00ff */
[----:B------:R-:W-:Y:S01]  /*5ea0*/  IMAD.U32 R12, RZ, RZ, UR6 ;  /* 0x00000006ff0c7e24 */ /* 0x000fe2000f8e00ff */
[----:B------:R-:W5:Y:S01]  /*5eb0*/  LDL R205, [R1+0x38] ;  /* 0x0000380001cd7983 */ /* 0x000f620000100800 */
[----:B------:R-:W-:Y:S02]  /*5ec0*/  ULDC.64 UR6, c[0x0][0x208] ;  /* 0x0000820000067ab9 */ /* 0x000fe40000000a00 */
[----:B------:R-:W-:Y:S01]  /*5ed0*/  UIMAD UR32, UR32, UR6, URZ ;  /* 0x00000006202072a4 */ /* 0x000fe2000f8e023f */
[----:B------:R-:W1:Y:S01]  /*5ee0*/  S2R R7, SR_CTAID.Y ;  /* 0x0000000000077919 */ /* 0x000e620000002600 */
[----:B------:R-:W-:Y:S02]  /*5ef0*/  UIMAD.WIDE.U32 UR34, UR31, UR6, URZ ;  /* 0x000000061f2272a5 */ /* 0x000fe4000f8e003f */
[----:B------:R-:W-:Y:S02]  /*5f00*/  UIMAD UR32, UR31, UR7, UR32 ;  /* 0x000000071f2072a4 */ /* 0x000fe4000f8e0220 */
[----:B------:R-:W-:Y:S02]  /*5f10*/  USHF.L.U32 UR6, UR34, 0x6, URZ ;  /* 0x0000000622067899 */ /* 0x000fe4000800063f */
[----:B------:R-:W-:Y:S04]  /*5f20*/  UIADD3 UR32, UR35, UR32, URZ ;  /* 0x0000002023207290 */ /* 0x000fe8000fffe03f */
[----:B------:R-:W-:Y:S01]  /*5f30*/  USHF.L.U64.HI UR32, UR34, 0x6, UR32 ;  /* 0x0000000622207899 */ /* 0x000fe20008010220 */
[----:B-1----:R-:W-:Y:S01]  /*5f40*/  SHF.R.S32.HI R6, RZ, 0x1f, R7 ;  /* 0x0000001fff067819 */ /* 0x002fe20000011407 */
[----:B------:R-:W-:Y:S04]  /*5f50*/  IMAD.WIDE.U32 R4, R7, c[0x0][0x288], R4 ;  /* 0x0000a20007047a25 */ /* 0x000fe800078e0004 */
[----:B------:R-:W-:Y:S01]  /*5f60*/  IMAD R6, R6, c[0x0][0x288], RZ ;  /* 0x0000a20006067a24 */ /* 0x000fe200078e02ff */
[----:B------:R-:W-:Y:S03]  /*5f70*/  IADD3 R11, P2, P0, R11, UR15, R4 ;  /* 0x0000000f0b0b7c10 */ /* 0x000fe6000f85e004 */
[----:B------:R-:W-:Y:S02]  /*5f80*/  IMAD R6, R7, c[0x0][0x28c], R6 ;  /* 0x0000a30007067a24 */ /* 0x000fe400078e0206 */
[----:B------:R-:W-:Y:S02]  /*5f90*/  IMAD.U32 R7, RZ, RZ, UR22 ;  /* 0x00000016ff077e24 */ /* 0x000fe4000f8e00ff */
[----:B------:R-:W-:Y:S02]  /*5fa0*/  IMAD.IADD R6, R5, 0x1, R6 ;  /* 0x0000000105067824 */ /* 0x000fe400078e0206 */
[----:B------:R-:W-:Y:S03]  /*5fb0*/  IMAD.U32 R5, RZ, RZ, UR17 ;  /* 0x00000011ff057e24 */ /* 0x000fe6000f8e00ff */
[----:B------:R-:W-:Y:S02]  /*5fc0*/  IADD3.X R12, R12, UR9, R6, P2, P0 ;  /* 0x000000090c0c7c10 */ /* 0x000fe400097e0406 */
[C---:B--2---:R-:W-:Y:S04]  /*5fd0*/  IADD3 R5, P2, P0, R242.reuse, UR6, R5 ;  /* 0x00000006f2057c10 */ /* 0x044fe8000f85e005 */
[C---:B---3--:R-:W-:Y:S02]  /*5fe0*/  IADD3.X R7, R239.reuse, UR32, R7, P2, P0 ;  /* 0x00000020ef077c10 */ /* 0x048fe400097e0407 */
[----:B------:R-:W-:Y:S04]  /*5ff0*/  IADD3 R4, P0, R242, UR6, RZ ;  /* 0x00000006f2047c10 */ /* 0x000fe8000ff1e0ff */
[----:B------:R-:W-:Y:S02]  /*6000*/  IADD3.X R6, R239, UR32, RZ, P0, !PT ;  /* 0x00000020ef067c10 */ /* 0x000fe400087fe4ff */
[C---:B------:R-:W-:Y:S04]  /*6010*/  LEA R8, P0, R4.reuse, c[0x0][0x1f0], 0x1 ;  /* 0x00007c0004087a11 */ /* 0x040fe800078008ff */
[----:B------:R-:W-:Y:S01]  /*6020*/  LEA.HI.X R9, R4, c[0x0][0x1f4], R6, 0x1, P0 ;  /* 0x00007d0004097a11 */ /* 0x000fe200000f0c06 */
[----:B------:R-:W-:Y:S01]  /*6030*/  IMAD.U32 R4, RZ, RZ, UR33 ;  /* 0x00000021ff047e24 */ /* 0x000fe2000f8e00ff */
[C---:B------:R-:W-:Y:S04]  /*6040*/  LEA R6, P0, R5.reuse, c[0x0][0x1f0], 0x1 ;  /* 0x00007c0005067a11 */ /* 0x040fe800078008ff */
[----:B------:R-:W-:Y:S02]  /*6050*/  LEA.HI.X R7, R5, c[0x0][0x1f4], R7, 0x1, P0 ;  /* 0x00007d0005077a11 */ /* 0x000fe400000f0c07 */
[C---:B------:R-:W-:Y:S02]  /*6060*/  LEA R10, P0, R11.reuse, c[0x0][0x280], 0x2 ;  /* 0x0000a0000b0a7a11 */ /* 0x040fe400078010ff */
[----:B----4-:R-:W-:Y:S01]  /*6070*/  IADD3 R5, -R206, c[0x0][0x168], -R4 ;  /* 0x00005a00ce057a10 */ /* 0x010fe20007ffe904 */
[----:B------:R-:W-:Y:S01]  /*6080*/  IMAD.U32 R4, RZ, RZ, UR28 ;  /* 0x0000001cff047e24 */ /* 0x000fe2000f8e00ff */
[----:B------:R-:W-:Y:S02]  /*6090*/  LEA.HI.X R11, R11, c[0x0][0x284], R12, 0x2, P0 ;  /* 0x0000a1000b0b7a11 */ /* 0x000fe400000f140c */
[C---:B------:R-:W-:Y:S01]  /*60a0*/  ISETP.LT.OR P0, PT, R5.reuse, 0x1, !P5 ;  /* 0x000000010500780c */ /* 0x040fe20006f01670 */
[----:B-----5:R-:W-:Y:S11]  /*60b0*/  IMAD R4, R4, 0x4000, R205 ;  /* 0x0000400004047824 */ /* 0x020ff600078e02cd */
[----:B------:R-:W-:Y:S01]  /*60c0*/  @!UPT UIADD3 URZ, URZ, URZ, URZ ;  /* 0x0000003f3f3ff290 */ /* 0x000fe2000fffe03f */
        /* <DEDUP_REMOVED lines=10> */
[----:B------:R-:W-:Y:S01]  /*6170*/  ISETP.LT.OR P0, PT, R5, 0x21, !P4 ;  /* 0x000000210500780c */ /* 0x000fe20006701670 */
[----:B------:R-:W-:Y:S04]  /*6180*/  IMAD.U32 R5, RZ, RZ, UR28 ;  /* 0x0000001cff057e24 */ /* 0x000fe8000f8e00ff */
[----:B------:R-:W-:Y:S04]  /*6190*/  @!P3 IMAD R5, R5, 0x40, R250 ;  /* 0x000000400505b824 */ /* 0x000fe800078e02fa */
[----:B------:R-:W-:Y:S04]  /*61a0*/  @!P3 IMAD.SHL.U32 R5, R5, 0x4, RZ ;  /* 0x000000040505b824 */ /* 0x000fe800078e00ff */
[----:B------:R1:W-:Y:S04]  /*61b0*/  LDGSTS.E.BYPASS.LTC128B.128 [R4+0x3000], [R6.64+0x80], !P0 ;  /* 0x0300008006047fae */ /* 0x0003e8000c101d54 */
[----:B------:R1:W-:Y:S02]  /*61c0*/  @!P3 LDGSTS.E.BYPASS.LTC128B.128 [R5+0x20280], [R10.64] ;  /* 0x202800000a05bfae */ /* 0x0003e4000b901d54 */
.L_x_1521:
        /* <DEDUP_REMOVED lines=12> */
[----:B------:R-:W-:Y:S01]  /*6290*/  UISETP.GE.AND UP0, UPT, UR30, UR14, UPT ;  /* 0x0000000e1e00728c */ /* 0x000fe2000bf06270 */
[-C--:B------:R-:W-:Y:S01]  /*62a0*/  HMMA.16816.F32.BF16 R12, R28, R18.reuse, RZ ;  /* 0x000000121c0c723c */ /* 0x080fe200000418ff */
[----:B------:R-:W-:Y:S01]  /*62b0*/  ULDC.64 UR6, c[0x0][0x240] ;  /* 0x0000900000067ab9 */ /* 0x000fe20000000a00 */
[----:B------:R-:W3:Y:S01]  /*62c0*/  LDSM.16.M88.4 R180, [R212+0x25480] ;  /* 0x02548000d4b4783b */ /* 0x000ee20000000200 */
[----:B------:R-:W-:Y:S02]  /*62d0*/  UIMAD UR6, UR5, UR6, URZ ;  /* 0x00000006050672a4 */ /* 0x000fe4000f8e023f */
[----:B------:R-:W-:Y:S02]  /*62e0*/  UISETP.GE.AND UP3, UPT, UR4, 0x1, UPT ;  /* 0x000000010400788c */ /* 0x000fe4000bf66270 */
        /* <DEDUP_REMOVED lines=8> */
[----:B------:R-:W-:Y:S07]  /*6370*/  USEL UR29, UR7, URZ, !UP2 ;  /* 0x0000003f071d7287 */ /* 0x000fee000d000000 */
        /* <DEDUP_REMOVED lines=51> */
[----:B------:R-:W-:Y:S02]  /*66b0*/  LDSM.16.MT88.4 R192, [R0+0x3880] ;  /* 0x0038800000c0783b */ /* 0x000fe40000004200 */
[-C--:B---3--:R-:W-:Y:S08]  /*66c0*/  HMMA.16816.F32.BF16 R4, R40, R44.reuse, R4 ;  /* 0x0000002c2804723c */ /* 0x088ff00000041804 */
[C---:B------:R-:W-:Y:S08]  /*66d0*/  HMMA.16816.F32.BF16 R8, R180.reuse, R44, R8 ;  /* 0x0000002cb408723c */ /* 0x040ff00000041808 */
        /* <DEDUP_REMOVED lines=8> */
[----:B------:R-:W5:Y:S07]  /*6760*/  LDSM.16.M88.4 R40, [R3+0x27480] ;  /* 0x027480000328783b */ /* 0x000f6e0000000200 */
[-C--:B-1----:R-:W-:Y:S08]  /*6770*/  HMMA.16816.F32.BF16 R4, R36, R184.reuse, R4 ;  /* 0x000000b82404723c */ /* 0x082ff00000041804 */
[C---:B---3--:R-:W-:Y:S08]  /*6780*/  HMMA.16816.F32.BF16 R8, R44.reuse, R184, R8 ;  /* 0x000000b82c08723c */ /* 0x048ff00000041808 */
[-C--:B------:R-:W-:Y:S08]  /*6790*/  HMMA.16816.F32.BF16 R12, R44, R186.reuse, R12 ;  /* 0x000000ba2c0c723c */ /* 0x080ff0000004180c */
[C---:B------:R-:W-:Y:S08]  /*67a0*/  HMMA.16816.F32.BF16 R16, R36.reuse, R186, R16 ;  /* 0x000000ba2410723c */ /* 0x040ff00000041810 */
[-C--:B------:R-:W-:Y:S08]  /*67b0*/  HMMA.16816.F32.BF16 R20, R36, R188.reuse, R20 ;  /* 0x000000bc2414723c */ /* 0x080ff00000041814 */
[C---:B------:R-:W-:Y:S08]  /*67c0*/  HMMA.16816.F32.BF16 R24, R44.reuse, R188, R24 ;  /* 0x000000bc2c18723c */ /* 0x040ff00000041818 */
[-C--:B------:R-:W-:Y:S01]  /*67d0*/  HMMA.16816.F32.BF16 R28, R44, R190.reuse, R28 ;  /* 0x000000be2c1c723c */ /* 0x080fe2000004181c */
[----:B------:R1:W3:Y:S07]  /*67e0*/  LDSM.16.MT88.4 R44, [R0+0x7880] ;  /* 0x00788000002c783b */ /* 0x0002ee0000004200 */
[----:B------:R-:W-:Y:S07]  /*67f0*/  HMMA.16816.F32.BF16 R32, R36, R190, R32 ;  /* 0x000000be2420723c */ /* 0x000fee0000041820 */
[----:B------:R-:W-:Y:S01]  /*6800*/  IMAD.U32 R36, RZ, RZ, UR23 ;  /* 0x00000017ff247e24 */ /* 0x000fe2000f8e00ff */
[-C--:B----4-:R-:W-:Y:S05]  /*6810*/  HMMA.16816.F32.BF16 R4, R180, R192.reuse, R4 ;  /* 0x000000c0b404723c */ /* 0x090fea0000041804 */
[----:B--2---:R-:W-:Y:S03]  /*6820*/  IMAD.WIDE.U32 R36, R36, c[0x0][0x238], R226 ;  /* 0x00008e0024247a25 */ /* 0x004fe600078e00e2 */
[C---:B-----5:R-:W-:Y:S01]  /*6830*/  HMMA.16816.F32.BF16 R8, R40.reuse, R192, R8 ;  /* 0x000000c02808723c */ /* 0x060fe20000041808 */
[----:B-1----:R-:W-:Y:S03]  /*6840*/  IMAD.U32 R0, RZ, RZ, UR11 ;  /* 0x0000000bff007e24 */ /* 0x002fe6000f8e00ff */
        /* <DEDUP_REMOVED lines=8> */
[-C--:B---3--:R-:W-:Y:S01]  /*68d0*/  HMMA.16816.F32.BF16 R20, R180, R44.reuse, R20 ;  /* 0x0000002cb414723c */ /* 0x088fe20000041814 */
        /* <DEDUP_REMOVED lines=67> */
[----:B------:R-:W-:Y:S02]  /*6d10*/  LDSM.16.MT88.4 R48, [R210+0x27c80] ;  /* 0x027c8000d230783b */ /* 0x000fe40000004200 */
        /* <DEDUP_REMOVED lines=129> */
.L_x_1501:
[----:B------:R-:W-:Y:S05]  /*7530*/  @P1 EXIT ;  /* 0x000000000000194d */ /* 0x000fea0003800000 */
[----:B------:R-:W2:Y:S01]  /*7540*/  LDL.LU.64 R4, [R1+0x20] ;  /* 0x0000200001047983 */ /* 0x000ea20000300a00 */
[----:B------:R-:W-:Y:S02]  /*7550*/  ULDC.64 UR4, c[0x0][0x338] ;  /* 0x0000ce0000047ab9 */ /* 0x000fe40000000a00 */
[----:B------:R-:W-:Y:S01]  /*7560*/  UISETP.NE.AND UP0, UPT, UR4, 0x1, UPT ;  /* 0x000000010400788c */ /* 0x000fe2000bf05270 */
[----:B------:R-:W3:Y:S01]  /*7570*/  S2R R6, SR_CTAID.Z ;  /* 0x0000000000067919 */ /* 0x000ee20000002700 */
[----:B------:R-:W-:Y:S02]  /*7580*/  UIMAD.WIDE.U32 UR6, UR23, UR5, URZ ;  /* 0x00000005170672a5 */ /* 0x000fe4000f8e003f */
[----:B------:R-:W-:Y:S02]  /*7590*/  USHF.L.U32 UR4, UR10, 0xe, URZ ;  /* 0x0000000e0a047899 */ /* 0x000fe4000800063f */
[----:B------:R-:W-:-:S02]  /*75a0*/  ULDC UR5, c[0x0][0x340] ;  /* 0x0000d00000057ab9 */ /* 0x000fc40000000800 */
[----:B------:R-:W-:Y:S02]  /*75b0*/  UMOV UR11, UR23 ;  /* 0x00000017000b7c82 */ /* 0x000fe40008000000 */
[----:B------:R-:W-:Y:S02]  /*75c0*/  USHF.R.S32.HI UR8, URZ, 0x1f, UR4 ;  /* 0x0000001f3f087899 */ /* 0x000fe40008011404 */
[----:B------:R-:W-:-:S03]  /*75d0*/  @UP0 USHF.R.U32.HI UR11, URZ, UR5, UR7 ;  /* 0x000000053f0b0299 */ /* 0x000fc60008011607 */
[----:B------:R-:W-:Y:S02]  /*75e0*/  ULDC.64 UR6, c[0x0][0x328] ;  /* 0x0000ca0000067ab9 */ /* 0x000fe40000000a00 */
[----:B------:R-:W-:Y:S01]  /*75f0*/  USHF.R.S32.HI UR9, URZ, 0x1f, UR11 ;  /* 0x0000001f3f097899 */ /* 0x000fe2000801140b */
[----:B------:R-:W-:-:S03]  /*7600*/  IMAD.U32 R0, RZ, RZ, UR11 ;  /* 0x0000000bff007e24 */ /* 0x000fc6000f8e00ff */
[----:B------:R-:W-:-:S04]  /*7610*/  UIMAD UR6, UR9, UR6, URZ ;  /* 0x00000006090672a4 */ /* 0x000fc8000f8e023f */
[----:B------:R-:W-:Y:S01]  /*7620*/  UIMAD UR6, UR11, UR7, UR6 ;  /* 0x000000070b0672a4 */ /* 0x000fe2000f8e0206 */
[----:B------:R-:W-:Y:S01]  /*7630*/  BAR.SYNC.DEFER_BLOCKING 0x1, 0x100 ;  /* 0x0044000000007b1d */ /* 0x000fe20000010000 */
[----:B-12---:R-:W-:-:S05]  /*7640*/  IADD3 R2, P0, R4, UR4, RZ ;  /* 0x0000000404027c10 */ /* 0x006fca000ff1e0ff */
[----:B------:R-:W-:Y:S02]  /*7650*/  ULDC.64 UR4, c[0x0][0x300] ;  /* 0x0000c00000047ab9 */ /* 0x000fe40000000a00 */
[----:B------:R-:W-:Y:S01]  /*7660*/  UIMAD UR4, UR9, UR4, URZ ;  /* 0x00000004090472a4 */ /* 0x000fe2000f8e023f */
[----:B------:R-:W-:-:S03]  /*7670*/  LEA.HI.X.SX32 R3, R4, UR8, 0x1, P0 ;  /* 0x0000000804037c11 */ /* 0x000fc600080f0eff */
[----:B------:R-:W-:Y:S02]  /*7680*/  UIMAD UR4, UR11, UR5, UR4 ;  /* 0x000000050b0472a4 */ /* 0x000fe4000f8e0204 */
[----:B------:R-:W-:-:S04]  /*7690*/  IMAD.WIDE.U32 R4, R0, c[0x0][0x328], R2 ;  /* 0x0000ca0000047a25 */ /* 0x000fc800078e0002 */
[----:B------:R-:W-:Y:S01]  /*76a0*/  IMAD.WIDE.U32 R2, R0, c[0x0][0x300], R2 ;  /* 0x0000c00000027a25 */ /* 0x000fe200078e0002 */
[----:B---3--:R-:W-:Y:S02]  /*76b0*/  SHF.R.S32.HI R0, RZ, 0x1f, R6 ;  /* 0x0000001fff007819 */ /* 0x008fe40000011406 */
[----:B------:R-:W-:Y:S02]  /*76c0*/  IADD3 R5, R5, UR6, RZ ;  /* 0x0000000605057c10 */ /* 0x000fe4000fffe0ff */
[----:B------:R-:W-:Y:S01]  /*76d0*/  IADD3 R3, R3, UR4, RZ ;  /* 0x0000000403037c10 */ /* 0x000fe2000fffe0ff */
[----:B------:R-:W-:Y:S02]  /*76e0*/  IMAD R7, R0, c[0x0][0x330], RZ ;  /* 0x0000cc0000077a24 */ /* 0x000fe400078e02ff */
[----:B------:R-:W-:-:S04]  /*76f0*/  IMAD.WIDE.U32 R8, R6, c[0x0][0x330], R4 ;  /* 0x0000cc0006087a25 */ /* 0x000fc800078e0004 */
[----:B------:R-:W-:Y:S01]  /*7700*/  IMAD R10, R6, c[0x0][0x334], R7 ;  /* 0x0000cd00060a7a24 */ /* 0x000fe200078e0207 */
[----:B------:R-:W-:Y:S01]  /*7710*/  LEA R4, P1, R8, c[0x0][0x310], 0x2 ;  /* 0x0000c40008047a11 */ /* 0x000fe200078210ff */
[----:B------:R-:W-:-:S03]  /*7720*/  IMAD R0, R0, c[0x0][0x308], RZ ;  /* 0x0000c20000007a24 */ /* 0x000fc600078e02ff */
[----:B------:R-:W-:Y:S01]  /*7730*/  IADD3 R10, R9, R10, RZ ;  /* 0x0000000a090a7210 */ /* 0x000fe20007ffe0ff */
[C---:B------:R-:W-:Y:S02]  /*7740*/  IMAD R0, R6.reuse, c[0x0][0x30c], R0 ;  /* 0x0000c30006007a24 */ /* 0x040fe400078e0200 */
[----:B------:R-:W-:Y:S01]  /*7750*/  IMAD.WIDE.U32 R6, R6, c[0x0][0x308], R2 ;  /* 0x0000c20006067a25 */ /* 0x000fe200078e0002 */
[----:B------:R-:W-:-:S03]  /*7760*/  LEA.HI.X R5, R8, c[0x0][0x314], R10, 0x2, P1 ;  /* 0x0000c50008057a11 */ /* 0x000fc600008f140a */
[----:B------:R-:W-:Y:S01]  /*7770*/  IMAD.IADD R0, R7, 0x1, R0 ;  /* 0x0000000107007824 */ /* 0x000fe200078e0200 */
        /* <DEDUP_REMOVED lines=131> */
.L_x_1523:
        /* <DEDUP_REMOVED lines=13> */
.L_x_2328:


//--------------------- .text._ZN7cutlass13device_kernelIN5flash19enable_sm80_to_sm89INS1_16FlashAttnBwdSm80INS1_25CollectiveMainloopBwdSm80ILi2ELi2EN4cute5tupleIJNS5_1CILi64EEENS7_ILi128EEES9_EEENS_10bfloat16_tEfNS_4arch4Sm80ELb0ELb1ELb0ELb0ELb1ELb0ELb0ELb0ELi2ELi2ELi2ELi2ELb0EEENS1_24CollectiveEpilogueBwdGQAISA_fSD_Li256ELb0ELb1EEENS1_19SingleTileSchedulerILb0ELb0ELb0ELi128EEEEEEEEEvNT_6ParamsE --------------------------
	.section	.text._ZN7cutlass13device_kernelIN5flash19enable_sm80_to_sm89INS1_16FlashAttnBwdSm80INS1_25CollectiveMainloopBwdSm80ILi2ELi2EN4cute5tupleIJNS5_1CILi64EEENS7_ILi128EEES9_EEENS_10bfloat16_tEfNS_4arch4Sm80ELb0ELb1ELb0ELb0ELb1ELb0ELb0ELb0ELi2ELi2ELi2ELi2ELb0EEENS1_24CollectiveEpilogueBwdGQAISA_fSD_Li256ELb0ELb1EEENS1_19SingleTileSchedulerILb0ELb0ELb0ELi128EEEEEEEEEvNT_6ParamsE,"ax",@progbits
	.sectioninfo	@"SHI_REGISTERS=255"
	.align	128
.text._ZN7cutlass13device_kernelIN5flash19enable_sm80_to_sm89INS1_16FlashAttnBwdSm80INS1_25CollectiveMainloopBwdSm80ILi2ELi2EN4cute5tupleIJNS5_1CILi64EEENS7_ILi128EEES9_EEENS_10bfloat16_tEfNS_4arch4Sm80ELb0ELb1ELb0ELb0ELb1ELb0ELb0ELb0ELi2ELi2ELi2ELi2ELb0EEENS1_24CollectiveEpilogueBwdGQAISA_fSD_Li256ELb0ELb1EEENS1_19SingleTileSchedulerILb0ELb0ELb0ELi128EEEEEEEEEvNT_6ParamsE:
        .type           _ZN7cutlass13device_kernelIN5flash19enable_sm80_to_sm89INS1_16FlashAttnBwdSm80INS1_25CollectiveMainloopBwdSm80ILi2ELi2EN4cute5tupleIJNS5_1CILi64EEENS7_ILi128EEES9_EEENS_10bfloat16_tEfNS_4arch4Sm80ELb0ELb1ELb0ELb0ELb1ELb0ELb0ELb0ELi2ELi2ELi2ELi2ELb0EEENS1_24CollectiveEpilogueBwdGQAISA_fSD_Li256ELb0ELb1EEENS1_19SingleTileSchedulerILb0ELb0ELb0ELi128EEEEEEEEEvNT_6ParamsE,@function
        .size           _ZN7cutlass13device_kernelIN5flash19enable_sm80_to_sm89INS1_16FlashAttnBwdSm80INS1_25CollectiveMainloopBwdSm80ILi2ELi2EN4cute5tupleIJNS5_1CILi64EEENS7_ILi128EEES9_EEENS_10bfloat16_tEfNS_4arch4Sm80ELb0ELb1ELb0ELb0ELb1ELb0ELb0ELb0ELi2ELi2ELi2ELi2ELb0EEENS1_24CollectiveEpilogueBwdGQAISA_fSD_Li256ELb0ELb1EEENS1_19SingleTileSchedulerILb0ELb0ELb0ELi128EEEEEEEEEvNT_6ParamsE,(.L_x_2329 - _ZN7cutlass13device_kernelIN5flash19enable_sm80_to_sm89INS1_16FlashAttnBwdSm80INS1_25CollectiveMainloopBwdSm80ILi2ELi2EN4cute5tupleIJNS5_1CILi64EEENS7_ILi128EEES9_EEENS_10bfloat16_tEfNS_4arch4Sm80ELb0ELb1ELb0ELb0ELb1ELb0ELb0ELb0ELi2ELi2ELi2ELi2ELb0EEENS1_24CollectiveEpilogueBwdGQAISA_fSD_Li256ELb0ELb1EEENS1_19SingleTileSchedulerILb0ELb0ELb0ELi128EEEEEEEEEvNT_6ParamsE)
        .other          _ZN7cutlass13device_kernelIN5flash19enable_sm80_to_sm89INS1_16FlashAttnBwdSm80INS1_25CollectiveMainloopBwdSm80ILi2ELi2EN4cute5tupleIJNS5_1CILi64EEENS7_ILi128EEES9_EEENS_10bfloat16_tEfNS_4arch4Sm80ELb0ELb1ELb0ELb0ELb1ELb0ELb0ELb0ELi2ELi2ELi2ELi2ELb0EEENS1_24CollectiveEpilogueBwdGQAISA_fSD_Li256ELb0ELb1EEENS1_19SingleTileSchedulerILb0ELb0ELb0ELi128EEEEEEEEEvNT_6ParamsE,@"STO_CUDA_ENTRY STV_DEFAULT"
_ZN7cutlass13device_kernelIN5flash19enable_sm80_to_sm89INS1_16FlashAttnBwdSm80INS1_25CollectiveMainloopBwdSm80ILi2ELi2EN4cute5tupleIJNS5_1CILi64EEENS7_ILi128EEES9_EEENS_10bfloat16_tEfNS_4arch4Sm80ELb0ELb1ELb0ELb0ELb1ELb0ELb0ELb0ELi2ELi2ELi2ELi2ELb0EEENS1_24CollectiveEpilogueBwdGQAISA_fSD_Li256ELb0ELb1EEENS1_19SingleTileSchedulerILb0ELb0ELb0ELi128EEEEEEEEEvNT_6ParamsE:
        /* <DEDUP_REMOVED lines=28> */
.L_x_1524:
        /* <DEDUP_REMOVED lines=10> */
[----:B------:R-:W-:Y:S01]  /*0260*/  ULDC.64 UR20, c[0x0][0x118] ;  /* 0x0000460000147ab9 */ /* 0x000fe20000000a00 */
[----:B------:R-:W-:Y:S01]  /*0270*/  CS2R R174, SRZ ;  /* 0x0000000000ae7805 */ /* 0x000fe2000001ff00 */
[----:B------:R-:W-:Y:S01]  /*0280*/  CS2R R172, SRZ ;  /* 0x0000000000ac7805 */ /* 0x000fe2000001ff00 */
[----:B------:R-:W-:Y:S01]  /*0290*/  CS2R R178, SRZ ;  /* 0x0000000000b27805 */ /* 0x000fe2000001ff00 */
[----:B------:R-:W-:Y:S01]  /*02a0*/  IMAD.U32 R0, RZ, RZ, UR4 ;  /* 0x00000004ff007e24 */ /* 0x000fe2000f8e00ff */
[----:B------:R-:W-:Y:S01]  /*02b0*/  CS2R R176, SRZ ;  /* 0x0000000000b07805 */ /* 0x000fe2000001ff00 */
[----:B------:R-:W-:Y:S01]  /*02c0*/  CS2R R162, SRZ ;  /* 0x0000000000a27805 */ /* 0x000fe2000001ff00 */
[----:B------:R-:W-:Y:S01]  /*02d0*/  CS2R R160, SRZ ;  /* 0x0000000000a07805 */ /* 0x000fe2000001ff00 */
[----:B------:R-:W-:Y:S01]  /*02e0*/  CS2R R158, SRZ ;  /* 0x00000000009e7805 */ /* 0x000fe2000001ff00 */
[----:B------:R-:W-:Y:S01]  /*02f0*/  IADD3 R0, R0, -c[0x0][0x2a4], RZ ;  /* 0x8000a90000007a10 */ /* 0x000fe20007ffe0ff */
[----:B------:R-:W-:Y:S01]  /*0300*/  CS2R R156, SRZ ;  /* 0x00000000009c7805 */ /* 0x000fe2000001ff00 */
[----:B------:R-:W-:Y:S01]  /*0310*/  CS2R R154, SRZ ;  /* 0x00000000009a7805 */ /* 0x000fe2000001ff00 */
[----:B------:R-:W-:Y:S01]  /*0320*/  CS2R R152, SRZ ;  /* 0x0000000000987805 */ /* 0x000fe2000001ff00 */
[----:B------:R-:W-:Y:S01]  /*0330*/  SHF.R.S32.HI R2, RZ, 0x1f, R0 ;  /* 0x0000001fff027819 */ /* 0x000fe20000011400 */
[----:B------:R-:W-:Y:S01]  /*0340*/  CS2R R150, SRZ ;  /* 0x0000000000967805 */ /* 0x000fe2000001ff00 */
[----:B------:R-:W-:Y:S01]  /*0350*/  CS2R R148, SRZ ;  /* 0x0000000000947805 */ /* 0x000fe2000001ff00 */
[----:B------:R-:W-:Y:S01]  /*0360*/  CS2R R134, SRZ ;  /* 0x0000000000867805 */ /* 0x000fe2000001ff00 */
[----:B------:R-:W-:Y:S01]  /*0370*/  LEA.HI R0, R2, R0, RZ, 0x6 ;  /* 0x0000000002007211 */ /* 0x000fe200078f30ff */
[----:B------:R-:W-:Y:S01]  /*0380*/  CS2R R132, SRZ ;  /* 0x0000000000847805 */ /* 0x000fe2000001ff00 */
[----:B------:R-:W-:Y:S01]  /*0390*/  CS2R R138, SRZ ;  /* 0x00000000008a7805 */ /* 0x000fe2000001ff00 */
[----:B------:R-:W-:Y:S01]  /*03a0*/  CS2R R136, SRZ ;  /* 0x0000000000887805 */ /* 0x000fe2000001ff00 */
[----:B------:R-:W2:Y:S01]  /*03b0*/  R2UR UR12, R0 ;  /* 0x00000000000c73c2 */ /* 0x000ea200000e0000 */
        /* <DEDUP_REMOVED lines=23> */
[----:B--2---:R-:W-:Y:S01]  /*0530*/  USHF.R.S32.HI UR12, URZ, 0x6, UR12 ;  /* 0x000000063f0c7899 */ /* 0x004fe2000801140c */
        /* <DEDUP_REMOVED lines=24> */
[----:B------:R-:W-:-:S06]  /*06c0*/  CS2R R52, SRZ ;  /* 0x0000000000347805 */ /* 0x000fcc000001ff00 */
        /* <DEDUP_REMOVED lines=9> */
[----:B------:R-:W-:Y:S01]  /*0760*/  IMAD.MOV.U32 R33, RZ, RZ, R5 ;  /* 0x000000ffff217224 */ /* 0x000fe200078e0005 */
[----:B------:R-:W-:Y:S01]  /*0770*/  UIMAD UR4, UR24, UR4, URZ ;  /* 0x00000004180472a4 */ /* 0x000fe2000f8e023f */
[----:B------:R-:W-:Y:S01]  /*0780*/  IMAD.U32 R2, RZ, RZ, UR23 ;  /* 0x00000017ff027e24 */ /* 0x000fe2000f8e00ff */
[----:B------:R-:W-:Y:S01]  /*0790*/  ULDC.64 UR8, c[0x0][0x248] ;  /* 0x0000920000087ab9 */ /* 0x000fe20000000a00 */
[----:B------:R-:W-:Y:S01]  /*07a0*/  SHF.R.S32.HI R7, RZ, 0x1f, R6 ;  /* 0x0000001fff077819 */ /* 0x000fe20000011406 */
[----:B------:R-:W-:Y:S01]  /*07b0*/  USHF.L.U32 UR16, UR12, 0x6, URZ ;  /* 0x000000060c107899 */ /* 0x000fe2000800063f */
[----:B------:R-:W-:Y:S01]  /*07c0*/  SHF.R.S32.HI R22, RZ, 0x1f, R32 ;  /* 0x0000001fff167819 */ /* 0x000fe20000011420 */
[----:B------:R-:W-:Y:S01]  /*07d0*/  UISETP.NE.AND UP0, UPT, UR8, 0x1, UPT ;  /* 0x000000010800788c */ /* 0x000fe2000bf05270 */
[----:B------:R-:W-:Y:S01]  /*07e0*/  LOP3.LUT R242, R242, 0xfffffffe, RZ, 0xc0, !PT ;  /* 0xfffffffef2f27812 */ /* 0x000fe200078ec0ff */
[----:B------:R-:W-:Y:S01]  /*07f0*/  UIMAD.WIDE.U32 UR26, UR23, UR9, URZ ;  /* 0x00000009171a72a5 */ /* 0x000fe2000f8e003f */
[--C-:B-1----:R-:W-:Y:S01]  /*0800*/  IMAD.WIDE.U32 R4, R0, c[0x0][0x270], R6.reuse ;  /* 0x00009c0000047a25 */ /* 0x102fe200078e0006 */
[----:B------:R-:W-:Y:S01]  /*0810*/  USHF.R.S32.HI UR22, URZ, 0x1f, UR11 ;  /* 0x0000001f3f167899 */ /* 0x000fe2000801140b */
[-C--:B------:R-:W-:Y:S01]  /*0820*/  LEA.HI R27, R22, R32.reuse, RZ, 0x3 ;  /* 0x00000020161b7211 */ /* 0x080fe200078f18ff */
[----:B------:R-:W-:Y:S01]  /*0830*/  UIMAD UR9, UR23, UR7, UR6 ;  /* 0x00000007170972a4 */ /* 0x000fe2000f8e0206 */
[----:B------:R-:W-:Y:S01]  /*0840*/  IMAD.U32 R0, RZ, RZ, UR16 ;  /* 0x00000010ff007e24 */ /* 0x000fe2000f8e00ff */
[----:B------:R-:W-:Y:S01]  /*0850*/  UIMAD UR8, UR23, UR5, UR4 ;  /* 0x00000005170872a4 */ /* 0x000fe2000f8e0204 */
[----:B------:R-:W-:Y:S01]  /*0860*/  IMAD.WIDE.U32 R2, R2, c[0x0][0x288], R6 ;  /* 0x0000a20002027a25 */ /* 0x000fe200078e0006 */
[----:B------:R-:W-:Y:S01]  /*0870*/  ULDC.64 UR6, c[0x0][0x290] ;  /* 0x0000a40000067ab9 */ /* 0x000fe20000000a00 */
[----:B------:R-:W-:Y:S01]  /*0880*/  SHF.R.S32.HI R34, RZ, 0x3, R27 ;  /* 0x00000003ff227819 */ /* 0x000fe2000001141b */
[----:B------:R-:W-:Y:S01]  /*0890*/  ULDC.64 UR4, c[0x0][0x278] ;  /* 0x00009e0000047ab9 */ /* 0x000fe20000000a00 */
[----:B------:R1:W-:Y:S01]  /*08a0*/  STL.64 [R1+0x8], R6 ;  /* 0x0000080601007387 */ /* 0x0003e20000100a00 */
[----:B------:R-:W-:Y:S01]  /*08b0*/  UIMAD UR15, UR22, UR6, URZ ;  /* 0x00000006160f72a4 */ /* 0x000fe2000f8e023f */
[----:B------:R-:W-:Y:S01]  /*08c0*/  SHF.R.S32.HI R35, RZ, 0x1f, R34 ;  /* 0x0000001fff237819 */ /* 0x000fe20000011422 */
[----:B------:R-:W-:Y:S01]  /*08d0*/  UIMAD.WIDE.U32 UR18, UR11, UR4, URZ ;  /* 0x000000040b1272a5 */ /* 0x000fe2000f8e003f */
[-C--:B------:R-:W-:Y:S01]  /*08e0*/  LEA.HI R21, R22, R32.reuse, RZ, 0x5 ;  /* 0x0000002016157211 */ /* 0x080fe200078f28ff */
[----:B------:R-:W-:Y:S01]  /*08f0*/  UIMAD.WIDE.U32 UR28, UR11, UR6, URZ ;  /* 0x000000060b1c72a5 */ /* 0x000fe2000f8e003f */
[----:B------:R-:W-:Y:S01]  /*0900*/  IMAD.MOV.U32 R210, RZ, RZ, 0x10 ;  /* 0x00000010ffd27424 */ /* 0x000fe200078e00ff */
[----:B------:R-:W-:Y:S01]  /*0910*/  UIMAD UR6, UR22, UR4, URZ ;  /* 0x00000004160672a4 */ /* 0x000fe2000f8e023f */
[----:B------:R-:W-:Y:S01]  /*0920*/  STL.64 [R1+0x18], R34 ;  /* 0x0000182201007387 */ /* 0x000fe20000100a00 */
        /* <DEDUP_REMOVED lines=10> */
[----:B------:R-:W-:Y:S01]  /*09d0*/  @UP0 USHF.R.U32.HI UR6, URZ, UR17, UR27 ;  /* 0x000000113f060299 */ /* 0x000fe2000801161b */
[----:B------:R-:W-:Y:S01]  /*09e0*/  IMAD.MOV.U32 R211, RZ, RZ, 0x20 ;  /* 0x00000020ffd37424 */ /* 0x000fe200078e00ff */
[----:B------:R-:W-:Y:S01]  /*09f0*/  IADD3.X R29, R3, UR9, R0, P2, !PT ;  /* 0x00000009031d7c10 */ /* 0x000fe200097fe400 */
[----:B------:R-:W-:Y:S01]  /*0a00*/  ULDC.64 UR4, c[0x0][0x1e0] ;  /* 0x0000780000047ab9 */ /* 0x000fe20000000a00 */
[----:B------:R-:W-:Y:S01]  /*0a10*/  LOP3.LUT R3, R27, 0xfffffff8, RZ, 0xc0, !PT ;  /* 0xfffffff81b037812 */ /* 0x000fe200078ec0ff */
[----:B------:R-:W-:Y:S01]  /*0a20*/  USHF.R.S32.HI UR17, URZ, 0x1f, UR6 ;  /* 0x0000001f3f117899 */ /* 0x000fe20008011406 */
[----:B------:R-:W-:Y:S01]  /*0a30*/  IMAD.WIDE R10, R2, 0x80, R34 ;  /* 0x00000080020a7825 */ /* 0x000fe200078e0222 */
[----:B------:R-:W-:Y:S01]  /*0a40*/  LEA.HI R0, R22, R32, RZ, 0x6 ;  /* 0x0000002016007211 */ /* 0x000fe200078f30ff */
[----:B------:R-:W-:-:S02]  /*0a50*/  USHF.R.S32.HI UR15, URZ, 0x1f, UR16 ;  /* 0x0000001f3f0f7899 */ /* 0x000fc40008011410 */
        /* <DEDUP_REMOVED lines=33> */
[----:B-1----:R-:W-:Y:S01]  /*0c70*/  IMAD.WIDE.U32 R6, R34, c[0x0][0x178], R16 ;  /* 0x00005e0022067a25 */ /* 0x002fe200078e0010 */
        /* <DEDUP_REMOVED lines=109> */
[C---:B------:R-:W-:Y:S01]  /*1350*/  IMAD R0, R34.reuse, c[0x0][0x20c], R0 ;  /* 0x0000830022007a24 */ /* 0x040fe200078e0200 */
[----:B------:R-:W-:Y:S01]  /*1360*/  ULDC.64 UR6, c[0x0][0x210] ;  /* 0x0000840000067ab9 */ /* 0x000fe20000000a00 */
[----:B------:R3:W-:Y:S01]  /*1370*/  LDGSTS.E.BYPASS.LTC128B.128 [R10+0x4080], [R6.64+0x80], !P1 ;  /* 0x04080080060a7fae */ /* 0x0007e2000c901d54 */
[----:B------:R-:W-:Y:S01]  /*1380*/  LEA R18, P1, R19, c[0x0][0x258], 0x2 ;  /* 0x0000960013127a11 */ /* 0x000fe200078210ff */
[----:B------:R-:W-:Y:S01]  /*1390*/  IMAD.WIDE.U32 R8, R34, c[0x0][0x208], R16 ;  /* 0x0000820022087a25 */ /* 0x000fe200078e0010 */
[----:B------:R-:W-:-:S02]  /*13a0*/  UIMAD UR6, UR24, UR6, URZ ;  /* 0x00000006180672a4 */ /* 0x000fc4000f8e023f */
[----:B------:R-:W-:Y:S02]  /*13b0*/  LEA.HI.X R19, R19, c[0x0][0x25c], R20, 0x2, P1 ;  /* 0x0000970013137a11 */ /* 0x000fe400008f1414 */
[----:B------:R-:W-:Y:S01]  /*13c0*/  UIMAD UR6, UR23, UR7, UR6 ;  /* 0x00000007170672a4 */ /* 0x000fe2000f8e0206 */
        /* <DEDUP_REMOVED lines=10> */
[----:B------:R-:W-:Y:S02]  /*1470*/  ISETP.GE.AND P6, PT, R31, c[0x0][0x16c], PT ;  /* 0x00005b001f007a0c */ /* 0x000fe40003fc6270 */
[----:B------:R-:W-:-:S02]  /*1480*/  SEL R20, RZ, 0x1, P5 ;  /* 0x00000001ff147807 */ /* 0x000fc40002800000 */
[----:B------:R-:W-:Y:S02]  /*1490*/  IADD3.X R7, R5, UR29, RZ, P1, !PT ;  /* 0x0000001d05077c10 */ /* 0x000fe40008ffe4ff */
[C---:B------:R-:W-:Y:S02]  /*14a0*/  ISETP.LT.OR P1, PT, R11.reuse, 0x41, P0 ;  /* 0x000000410b00780c */ /* 0x040fe40000721670 */
[C---:B------:R-:W-:Y:S02]  /*14b0*/  ISETP.LT.OR P3, PT, R11.reuse, 0x61, P3 ;  /* 0x000000610b00780c */ /* 0x040fe40001f61670 */
[----:B------:R-:W-:Y:S02]  /*14c0*/  ISETP.LT.OR P0, PT, R11, 0x61, P0 ;  /* 0x000000610b00780c */ /* 0x000fe40000701670 */
[----:B------:R-:W-:Y:S02]  /*14d0*/  @P5 LOP3.LUT R242, R242, 0x1, RZ, 0xfc, !PT ;  /* 0x00000001f2f25812 */ /* 0x000fe400078efcff */
[----:B--2---:R-:W-:-:S02]  /*14e0*/  IADD3 R2, P4, R4, UR27, RZ ;  /* 0x0000001b04027c10 */ /* 0x004fc4000ff9e0ff */
[----:B-1----:R-:W-:Y:S02]  /*14f0*/  SEL R4, RZ, 0x2, P6 ;  /* 0x00000002ff047807 */ /* 0x002fe40003000000 */
[----:B------:R-:W-:Y:S01]  /*1500*/  IADD3.X R3, R5, UR28, RZ, P4, !PT ;  /* 0x0000001c05037c10 */ /* 0x000fe2000a7fe4ff */
[----:B------:R-:W-:Y:S02]  /*1510*/  IMAD.IADD R5, R9, 0x1, R0 ;  /* 0x0000000109057824 */ /* 0x000fe400078e0200 */
[----:B------:R-:W-:Y:S02]  /*1520*/  IMAD.IADD R9, R4, 0x1, R20 ;  /* 0x0000000104097824 */ /* 0x000fe400078e0214 */
[----:B------:R-:W-:Y:S01]  /*1530*/  IMAD.U32 R0, RZ, RZ, UR23 ;  /* 0x00000017ff007e24 */ /* 0x000fe2000f8e00ff */
[----:B------:R1:W-:Y:S01]  /*1540*/  LDGSTS.E.BYPASS.LTC128B.128 [R10+0x2080], [R2.64], !P2 ;  /* 0x02080000020a7fae */ /* 0x0003e2000d101d54 */
[----:B------:R-:W-:-:S03]  /*1550*/  IMAD.MOV.U32 R4, RZ, RZ, R8 ;  /* 0x000000ffff047224 */ /* 0x000fc600078e0008 */
[----:B------:R2:W-:Y:S01]  /*1560*/  LDGSTS.E.BYPASS.LTC128B.128 [R10+0x6080], [R6.64], !P1 ;  /* 0x06080000060a7fae */ /* 0x0005e2000c901d54 */
        /* <DEDUP_REMOVED lines=14> */
[----:B------:R-:W-:-:S02]  /*1650*/  UMOV UR22, 0x5 ;  /* 0x0000000500167882 */ /* 0x000fc40000000000 */
[----:B------:R-:W-:Y:S01]  /*1660*/  UIMAD UR17, UR7, UR12, URZ ;  /* 0x0000000c071172a4 */ /* 0x000fe2000f8e023f */
[----:B------:R-:W-:Y:S01]  /*1670*/  IMAD.U32 R26, RZ, RZ, UR23 ;  /* 0x00000017ff1a7e24 */ /* 0x000fe2000f8e00ff */
[----:B------:R3:W-:Y:S01]  /*1680*/  STL.64 [R1+0x20], R36 ;  /* 0x0000202401007387 */ /* 0x0007e20000100a00 */
[C---:B--2---:R-:W-:Y:S01]  /*1690*/  IADD3 R6, P2, R2.reuse, UR27, RZ ;  /* 0x0000001b02067c10 */ /* 0x044fe2000ff5e0ff */
[----:B------:R-:W-:Y:S01]  /*16a0*/  UIMAD UR17, UR26, UR23, UR17 ;  /* 0x000000171a1172a4 */ /* 0x000fe2000f8e0211 */
[----:B-1----:R-:W-:Y:S01]  /*16b0*/  IADD3 R2, P1, R2, UR30, RZ ;  /* 0x0000001e02027c10 */ /* 0x002fe2000ff3e0ff */
[----:B------:R-:W-:Y:S01]  /*16c0*/  IMAD.WIDE.U32 R4, R26, UR12, R36 ;  /* 0x0000000c1a047c25 */ /* 0x000fe2000f8e0024 */
[C---:B------:R-:W-:Y:S02]  /*16d0*/  IADD3.X R7, R3.reuse, UR28, RZ, P2, !PT ;  /* 0x0000001c03077c10 */ /* 0x040fe400097fe4ff */
[----:B------:R-:W-:Y:S02]  /*16e0*/  IADD3.X R3, R3, UR29, RZ, P1, !PT ;  /* 0x0000001d03037c10 */ /* 0x000fe40008ffe4ff */
[----:B------:R-:W-:Y:S01]  /*16f0*/  LOP3.LUT P2, RZ, R9, 0x1, RZ, 0xc0, !PT ;  /* 0x0000000109ff7812 */ /* 0x000fe2000784c0ff */
[----:B------:R1:W-:Y:S01]  /*1700*/  LDGSTS.E.BYPASS.LTC128B.128 [R10+0x3080], [R6.64], !P3 ;  /* 0x03080000060a7fae */ /* 0x0003e2000d901d54 */
[----:B------:R-:W-:-:S02]  /*1710*/  ISETP.GE.AND P3, PT, R16, c[0x0][0x1fc], PT ;  /* 0x00007f0010007a0c */ /* 0x000fc40003f66270 */
[----:B------:R-:W-:Y:S01]  /*1720*/  LOP3.LUT P1, RZ, R9, 0x2, RZ, 0xc0, !PT ;  /* 0x0000000209ff7812 */ /* 0x000fe2000782c0ff */
[----:B------:R2:W-:Y:S01]  /*1730*/  LDGSTS.E.BYPASS.LTC128B.128 [R10+0x7080], [R2.64], !P0 ;  /* 0x07080000020a7fae */ /* 0x0005e2000c101d54 */
[----:B------:R-:W-:-:S03]  /*1740*/  ISETP.GE.AND P0, PT, R31, c[0x0][0x1fc], PT ;  /* 0x00007f001f007a0c */ /* 0x000fc60003f06270 */
[----:B------:R-:W0:Y:S01]  /*1750*/  LDGDEPBAR ;  /* 0x00000000000079af */ /* 0x000e220000000000 */
[----:B-1----:R-:W-:Y:S02]  /*1760*/  IADD3 R6, -R34, c[0x0][0x168], -R0 ;  /* 0x00005a0022067a10 */ /* 0x002fe40007ffe900 */
[----:B------:R-:W-:Y:S02]  /*1770*/  SEL R0, RZ, 0x1, P3 ;  /* 0x00000001ff007807 */ /* 0x000fe40001800000 */
[C---:B------:R-:W-:Y:S02]  /*1780*/  ISETP.LT.OR P3, PT, R6.reuse, 0x1, !P2 ;  /* 0x000000010600780c */ /* 0x040fe40005761670 */
[----:B--2---:R-:W-:Y:S02]  /*1790*/  SEL R2, RZ, 0xffffffff, P0 ;  /* 0xffffffffff027807 */ /* 0x004fe40000000000 */
[C---:B------:R-:W-:Y:S02]  /*17a0*/  ISETP.LT.OR P0, PT, R6.reuse, 0x1, !P1 ;  /* 0x000000010600780c */ /* 0x040fe40004f01670 */
[----:B------:R-:W-:Y:S01]  /*17b0*/  ISETP.LT.OR P2, PT, R6, 0x21, !P2 ;  /* 0x000000210600780c */ /* 0x000fe20005741670 */
[----:B------:R-:W-:Y:S01]  /*17c0*/  IMAD.SHL.U32 R2, R2, 0x2, RZ ;  /* 0x0000000202027824 */ /* 0x000fe200078e00ff */
[----:B------:R-:W-:-:S02]  /*17d0*/  ISETP.LT.OR P1, PT, R6, 0x21, !P1 ;  /* 0x000000210600780c */ /* 0x000fc40004f21670 */
[----:B------:R-:W-:Y:S01]  /*17e0*/  IADD3 R3, R5, UR17, RZ ;  /* 0x0000001105037c10 */ /* 0x000fe2000fffe0ff */
[----:B------:R-:W-:Y:S01]  /*17f0*/  ULDC UR17, c[0x0][0x20c] ;  /* 0x0000830000117ab9 */ /* 0x000fe20000000800 */
[----:B------:R-:W-:Y:S01]  /*1800*/  LOP3.LUT R0, R2, 0x2, R0, 0xe2, !PT ;  /* 0x0000000202007812 */ /* 0x000fe200078ee200 */
[----:B------:R1:W-:Y:S01]  /*1810*/  LDGSTS.E.BYPASS.LTC128B.128 [R10+0x10080], [R12.64], !P3 ;  /* 0x100800000c0a7fae */ /* 0x0003e2000d901d54 */
[----:B------:R-:W-:Y:S01]  /*1820*/  ISETP.GT.AND P3, PT, R32, 0xf, PT ;  /* 0x0000000f2000780c */ /* 0x000fe20003f64270 */
[----:B------:R-:W-:Y:S01]  /*1830*/  USHF.L.U64.HI UR17, UR6, UR22, UR17 ;  /* 0x0000001606117299 */ /* 0x000fe20008010211 */
[----:B------:R-:W-:Y:S01]  /*1840*/  LOP3.LUT P5, RZ, R0, 0x1, RZ, 0xc0, !PT ;  /* 0x0000000100ff7812 */ /* 0x000fe200078ac0ff */
[----:B------:R1:W-:Y:S01]  /*1850*/  LDGSTS.E.BYPASS.LTC128B.128 [R10+0x12080], [R12.64+0x80], !P0 ;  /* 0x120800800c0a7fae */ /* 0x0003e2000c101d54 */
[----:B------:R-:W-:Y:S01]  /*1860*/  LEA R2, P0, R4, c[0x0][0x1f0], 0x1 ;  /* 0x00007c0004027a11 */ /* 0x000fe200078008ff */
[----:B------:R-:W-:Y:S01]  /*1870*/  USHF.L.U32 UR22, UR6, 0x5, URZ ;  /* 0x0000000506167899 */ /* 0x000fe2000800063f */
[----:B------:R-:W-:Y:S01]  /*1880*/  LOP3.LUT P4, RZ, R0, 0x2, RZ, 0xc0, !PT ;  /* 0x0000000200ff7812 */ /* 0x000fe2000788c0ff */
[----:B------:R2:W-:Y:S01]  /*1890*/  LDGSTS.E.BYPASS.LTC128B.128 [R10+0x11080], [R14.64], !P2 ;  /* 0x110800000e0a7fae */ /* 0x0005e2000d101d54 */
[----:B------:R-:W-:Y:S01]  /*18a0*/  LEA.HI.X R3, R4, c[0x0][0x1f4], R3, 0x1, P0 ;  /* 0x00007d0004037a11 */ /* 0x000fe200000f0c03 */
[----:B------:R-:W-:Y:S01]  /*18b0*/  USHF.L.U32 UR24, UR22, 0x1, URZ ;  /* 0x0000000116187899 */ /* 0x000fe2000800063f */
[C---:B------:R-:W-:Y:S01]  /*18c0*/  ISETP.LT.OR P0, PT, R6.reuse, 0x1, !P4 ;  /* 0x000000010600780c */ /* 0x040fe20006701670 */
[----:B------:R2:W-:Y:S01]  /*18d0*/  LDGSTS.E.BYPASS.LTC128B.128 [R10+0x13080], [R14.64+0x80], !P1 ;  /* 0x130800800e0a7fae */ /* 0x0005e2000c901d54 */
[----:B------:R-:W-:Y:S01]  /*18e0*/  ISETP.LT.OR P1, PT, R6, 0x1, !P5 ;  /* 0x000000010600780c */ /* 0x000fe20006f21670 */
[----:B------:R-:W-:Y:S01]  /*18f0*/  @!P3 IMAD.SHL.U32 R0, R32, 0x10, RZ ;  /* 0x000000102000b824 */ /* 0x000fe200078e00ff */
[----:B------:R-:W-:Y:S01]  /*1900*/  SHF.R.S32.HI R4, RZ, 0x5, R21 ;  /* 0x00000005ff047819 */ /* 0x000fe20000011415 */
[----:B------:R-:W-:-:S03]  /*1910*/  USHF.L.U64.HI UR6, UR22, 0x1, UR17 ;  /* 0x0000000116067899 */ /* 0x000fc60008010211 */
[----:B------:R4:W-:Y:S04]  /*1920*/  @!P3 LDGSTS.E.BYPASS.LTC128B.128 [R0+0x20080], [R18.64] ;  /* 0x200800001200bfae */ /* 0x0009e8000b901d54 */
[----:B------:R-:W0:Y:S04]  /*1930*/  LDGDEPBAR ;  /* 0x00000000000079af */ /* 0x000e280000000000 */
[----:B------:R5:W-:Y:S04]  /*1940*/  LDGSTS.E.BYPASS.LTC128B.128 [R10+0x18080], [R2.64], !P1 ;  /* 0x18080000020a7fae */ /* 0x000be8000c901d54 */
[----:B------:R5:W-:Y:S01]  /*1950*/  LDGSTS.E.BYPASS.LTC128B.128 [R10+0x1a080], [R2.64+0x80], !P0 ;  /* 0x1a080080020a7fae */ /* 0x000be2000c101d54 */
[----:B------:R-:W-:-:S02]  /*1960*/  ISETP.LT.OR P0, PT, R6, 0x21, !P5 ;  /* 0x000000210600780c */ /* 0x000fc40006f01670 */
[----:B--2---:R-:W-:-:S04]  /*1970*/  LEA.HI R14, R22, R32, RZ, 0x2 ;  /* 0x00000020160e7211 */ /* 0x004fc800078f10ff */
[--C-:B------:R-:W-:Y:S02]  /*1980*/  SHF.R.S32.HI R9, RZ, 0x2, R14.reuse ;  /* 0x00000002ff097819 */ /* 0x100fe4000001140e */
[----:B------:R-:W-:Y:S02]  /*1990*/  SHF.R.S32.HI R11, RZ, 0x1f, R14 ;  /* 0x0000001fff0b7819 */ /* 0x000fe4000001140e */
[----:B----4-:R-:W-:-:S04]  /*19a0*/  LEA.HI R0, R21, R4, RZ, 0x1 ;  /* 0x0000000415007211 */ /* 0x010fc800078f08ff */
[----:B------:R-:W-:Y:S02]  /*19b0*/  LOP3.LUT R5, R0, 0xfffffffe, RZ, 0xc0, !PT ;  /* 0xfffffffe00057812 */ /* 0x000fe400078ec0ff */
[----:B------:R-:W-:-:S03]  /*19c0*/  LEA.HI R0, R22, R32, RZ, 0x4 ;  /* 0x0000002016007211 */ /* 0x000fc600078f20ff */
[----:B------:R-:W-:Y:S01]  /*19d0*/  IMAD.IADD R20, R4, 0x1, -R5 ;  /* 0x0000000104147824 */ /* 0x000fe200078e0a05 */
[----:B------:R-:W-:Y:S02]  /*19e0*/  SHF.R.S32.HI R8, RZ, 0x4, R0 ;  /* 0x00000004ff087819 */ /* 0x000fe40000011400 */
[----:B-----5:R-:W-:Y:S01]  /*19f0*/  IADD3 R2, P1, R2, UR24, RZ ;  /* 0x0000001802027c10 */ /* 0x020fe2000ff3e0ff */
[----:B------:R-:W-:Y:S01]  /*1a00*/  IMAD.SHL.U32 R19, R20, 0x10, RZ ;  /* 0x0000001014137824 */ /* 0x000fe200078e00ff */
[----:B------:R-:W-:Y:S02]  /*1a10*/  LEA.HI R5, R0, R8, RZ, 0x1 ;  /* 0x0000000800057211 */ /* 0x000fe400078f08ff */
[----:B------:R-:W-:Y:S02]  /*1a20*/  IADD3.X R3, R3, UR6, RZ, P1, !PT ;  /* 0x0000000603037c10 */ /* 0x000fe40008ffe4ff */
[----:B------:R-:W-:Y:S02]  /*1a30*/  ISETP.LT.OR P1, PT, R6, 0x21, !P4 ;  /* 0x000000210600780c */ /* 0x000fe40006721670 */
[----:B------:R-:W-:Y:S01]  /*1a40*/  LOP3.LUT R4, R0, 0xfffffff0, RZ, 0xc0, !PT ;  /* 0xfffffff000047812 */ /* 0x000fe200078ec0ff */
[----:B------:R2:W-:Y:S01]  /*1a50*/  LDGSTS.E.BYPASS.LTC128B.128 [R10+0x19080], [R2.64], !P0 ;  /* 0x19080000020a7fae */ /* 0x0005e2000c101d54 */
[----:B------:R-:W-:-:S02]  /*1a60*/  IADD3 R0, P0, R30, UR16, RZ ;  /* 0x000000101e007c10 */ /* 0x000fc4000ff1e0ff */
[----:B------:R-:W-:Y:S01]  /*1a70*/  LOP3.LUT R5, R5, 0xfffffffe, RZ, 0xc0, !PT ;  /* 0xfffffffe05057812 */ /* 0x000fe200078ec0ff */
[----:B------:R-:W-:Y:S01]  /*1a80*/  IMAD.IADD R4, R32, 0x1, -R4 ;  /* 0x0000000120047824 */ /* 0x000fe200078e0a04 */
[----:B------:R-:W-:Y:S01]  /*1a90*/  IADD3.X R6, R29, UR15, RZ, P0, !PT ;  /* 0x0000000f1d067c10 */ /* 0x000fe200087fe4ff */
[----:B------:R-:W-:Y:S01]  /*1aa0*/  UIADD3 UR15, UR12, 0x1, URZ ;  /* 0x000000010c0f7890 */ /* 0x000fe2000fffe03f */
[----:B------:R-:W-:Y:S01]  /*1ab0*/  LEA R22, P0, R0, c[0x0][0x280], 0x2 ;  /* 0x0000a00000167a11 */ /* 0x000fe200078010ff */
[----:B-1----:R-:W-:Y:S01]  /*1ac0*/  IMAD.IADD R12, R8, 0x1, -R5 ;  /* 0x00000001080c7824 */ /* 0x002fe200078e0a05 */
[----:B------:R-:W-:Y:S01]  /*1ad0*/  LEA.HI R5, R11, R9, RZ, 0x3 ;  /* 0x000000090b057211 */ /* 0x000fe200078f18ff */
[----:B------:R2:W-:Y:S01]  /*1ae0*/  LDGSTS.E.BYPASS.LTC128B.128 [R10+0x1b080], [R2.64+0x80], !P1 ;  /* 0x1b080080020a7fae */ /* 0x0005e2000c901d54 */
[----:B------:R-:W-:Y:S01]  /*1af0*/  LEA.HI.X R23, R0, c[0x0][0x284], R6, 0x2, P0 ;  /* 0x0000a10000177a11 */ /* 0x000fe200000f1406 */
[----:B------:R-:W-:Y:S01]  /*1b00*/  IMAD R11, R12, 0x800, R28 ;  /* 0x000008000c0b7824 */ /* 0x000fe200078e021c */
[----:B------:R-:W-:Y:S01]  /*1b10*/  LOP3.LUT R0, R5, 0xfffffff8, RZ, 0xc0, !PT ;  /* 0xfffffff805007812 */ /* 0x000fe200078ec0ff */
[----:B------:R-:W-:Y:S01]  /*1b20*/  UISETP.GE.AND UP0, UPT, UR15, UR14, UPT ;  /* 0x0000000e0f00728c */ /* 0x000fe2000bf06270 */
[----:B------:R-:W-:-:S02]  /*1b30*/  SHF.R.S32.HI R7, RZ, 0x1f, R4 ;  /* 0x0000001fff077819 */ /* 0x000fc40000011404 */
[----:B------:R-:W-:Y:S02]  /*1b40*/  R2P PR, R24, 0x6 ;  /* 0x0000000618007804 */ /* 0x000fe40000000000 */
[----:B------:R-:W-:Y:S02]  /*1b50*/  LEA.HI R13, R7, R4, RZ, 0x3 ;  /* 0x00000004070d7211 */ /* 0x000fe400078f18ff */
[----:B------:R-:W-:Y:S02]  /*1b60*/  PLOP3.LUT P0, PT, PT, PT, UP0, 0x80, 0x0 ;  /* 0x000000000000781c */ /* 0x000fe40003f0f008 */
[----:B------:R-:W-:Y:S02]  /*1b70*/  LOP3.LUT R7, R13, 0xfffffff8, RZ, 0xc0, !PT ;  /* 0xfffffff80d077812 */ /* 0x000fe400078ec0ff */
[----:B------:R-:W-:Y:S02]  /*1b80*/  SEL R210, R210, 0xfffffff0, !P1 ;  /* 0xfffffff0d2d27807 */ /* 0x000fe40004800000 */
[----:B------:R-:W-:Y:S01]  /*1b90*/  SEL R211, R211, 0xffffffe0, !P2 ;  /* 0xffffffe0d3d37807 */ /* 0x000fe20005000000 */
[----:B------:R-:W-:-:S02]  /*1ba0*/  IMAD.IADD R7, R4, 0x1, -R7 ;  /* 0x0000000104077824 */ /* 0x000fc400078e0a07 */
[----:B------:R-:W-:Y:S02]  /*1bb0*/  IMAD.SHL.U32 R4, R12, 0x20, RZ ;  /* 0x000000200c047824 */ /* 0x000fe400078e00ff */
[----:B--2---:R-:W-:Y:S02]  /*1bc0*/  IMAD.SHL.U32 R2, R24, 0x40, RZ ;  /* 0x0000004018027824 */ /* 0x004fe400078e00ff */
[----:B------:R-:W-:Y:S02]  /*1bd0*/  IMAD.IADD R24, R9, 0x1, -R0 ;  /* 0x0000000109187824 */ /* 0x000fe400078e0a00 */
[----:B------:R-:W-:Y:S01]  /*1be0*/  IMAD.SHL.U32 R3, R25, 0x8, RZ ;  /* 0x0000000819037824 */ /* 0x000fe200078e00ff */
[----:B------:R-:W-:Y:S01]  /*1bf0*/  LOP3.LUT R0, R2, 0x1c0, RZ, 0xc0, !PT ;  /* 0x000001c002007812 */ /* 0x000fe200078ec0ff */
[----:B------:R-:W-:-:S03]  /*1c00*/  IMAD.SHL.U32 R2, R24, 0x40, RZ ;  /* 0x0000004018027824 */ /* 0x000fc600078e00ff */
[----:B------:R-:W-:Y:S02]  /*1c10*/  LOP3.LUT R5, R0, 0x8, R27, 0xf8, !PT ;  /* 0x0000000800057812 */ /* 0x000fe400078ef81b */
[----:B------:R-:W-:Y:S02]  /*1c20*/  LOP3.LUT R2, R2, 0x1c0, RZ, 0xc0, !PT ;  /* 0x000001c002027812 */ /* 0x000fe400078ec0ff */
[----:B------:R-:W-:Y:S02]  /*1c30*/  SHF.R.U32.HI R8, RZ, 0x3, R0 ;  /* 0x00000003ff087819 */ /* 0x000fe40000011600 */
[----:B------:R-:W-:Y:S02]  /*1c40*/  LOP3.LUT R0, R0, 0x10, R19, 0xf8, !PT ;  /* 0x0000001000007812 */ /* 0x000fe400078ef813 */
[----:B------:R-:W-:Y:S02]  /*1c50*/  LOP3.LUT R3, R3, 0x18, RZ, 0xc0, !PT ;  /* 0x0000001803037812 */ /* 0x000fe400078ec0ff */
[----:B------:R-:W-:-:S02]  /*1c60*/  SHF.R.U32.HI R6, RZ, 0x3, R2 ;  /* 0x00000003ff067819 */ /* 0x000fc40000011602 */
        /* <DEDUP_REMOVED lines=70> */
.L_x_1527:
[----:B--2---:R-:W-:Y:S05]  /*20d0*/  BSYNC B0 ;  /* 0x0000000000007941 */ /* 0x004fea0003800000 */
.L_x_1526:
        /* <DEDUP_REMOVED lines=9> */
[----:B------:R-:W1:Y:S01]  /*2170*/  S2UR UR23, SR_CTAID.Y ;  /* 0x00000000001779c3 */ /* 0x000e620000002600 */
        /* <DEDUP_REMOVED lines=10> */
[----:B------:R-:W-:Y:S01]  /*2220*/  IMAD.MOV.U32 R217, RZ, RZ, 0x10 ;  /* 0x00000010ffd97424 */ /* 0x000fe200078e00ff */
[C---:B------:R-:W-:Y:S01]  /*2230*/  LOP3.LUT P0, RZ, R7.reuse, 0x4, RZ, 0xc0, !PT ;  /* 0x0000000407ff7812 */ /* 0x040fe2000780c0ff */
[----:B------:R-:W-:Y:S01]  /*2240*/  IMAD.SHL.U32 R4, R2, 0x2, RZ ;  /* 0x0000000202047824 */ /* 0x000fe200078e00ff */
[----:B------:R-:W-:Y:S01]  /*2250*/  LOP3.LUT P1, RZ, R7, 0x2, RZ, 0xc0, !PT ;  /* 0x0000000207ff7812 */ /* 0x000fe2000782c0ff */
[----:B------:R-:W-:Y:S01]  /*2260*/  IMAD.SHL.U32 R209, R5, 0x2, RZ ;  /* 0x0000000205d17824 */ /* 0x000fe200078e00ff */
[----:B------:R-:W-:Y:S01]  /*2270*/  SEL R214, R214, 0xffffffc0, !P0 ;  /* 0xffffffc0d6d67807 */ /* 0x000fe20004000000 */
[----:B------:R-:W-:Y:S01]  /*2280*/  IMAD.U32 R243, RZ, RZ, UR6 ;  /* 0x00000006fff37e24 */ /* 0x000fe2000f8e00ff */
        /* <DEDUP_REMOVED lines=10> */
[C---:B------:R-:W-:Y:S01]  /*2330*/  IMAD R212, R211.reuse, 0x2, R209 ;  /* 0x00000002d3d47824 */ /* 0x040fe200078e02d1 */
        /* <DEDUP_REMOVED lines=19> */
[----:B--2---:R-:W-:Y:S01]  /*2470*/  MOV R0, 0x1 ;  /* 0x0000000100007802 */ /* 0x004fe20000000f00 */
        /* <DEDUP_REMOVED lines=63> */
[----:B-1-3--:R-:W-:-:S02]  /*2870*/  ULDC UR25, c[0x0][0x168] ;  /* 0x00005a0000197ab9 */ /* 0x00afc40000000800 */
.L_x_1546:
        /* <DEDUP_REMOVED lines=147> */
.L_x_1530:
[----:B------:R-:W-:Y:S11]  /*31b0*/  ISETP.NE.AND P0, PT, R226, c[0x0][0x2a8], PT ;  /* 0x0000aa00e2007a0c */ /* 0x000ff60003f05270 */
[----:B------:R-:W-:Y:S02]  /*31c0*/  @!UPT UIADD3 URZ, URZ, URZ, URZ ;  /* 0x0000003f3f3ff290 */ /* 0x000fe4000fffe03f */
[----:B------:R-:W-:Y:S05]  /*31d0*/  @P0 IMAD.HI.U32 R36, R2, c[0x0][0x2ac], RZ ;  /* 0x0000ab0002240a27 */ /* 0x000fea00078e00ff */
[----:B------:R-:W-:Y:S02]  /*31e0*/  @P0 SHF.R.U32.HI R2, RZ, c[0x0][0x2b0], R36 ;  /* 0x0000ac00ff020a19 */ /* 0x000fe40000011624 */
.L_x_1531:
[----:B------:R-:W-:Y:S05]  /*31f0*/  BSYNC B0 ;  /* 0x0000000000007941 */ /* 0x000fea0003800000 */
.L_x_1529:
        /* <DEDUP_REMOVED lines=10> */
.L_x_1528:
        /* <DEDUP_REMOVED lines=17> */
.L_x_1534:
[----:B------:R-:W-:Y:S11]  /*33b0*/  ISETP.NE.AND P0, PT, R226, c[0x0][0x2a8], PT ;  /* 0x0000aa00e2007a0c */ /* 0x000ff60003f05270 */
[----:B------:R-:W-:Y:S02]  /*33c0*/  @!UPT UIADD3 URZ, URZ, URZ, URZ ;  /* 0x0000003f3f3ff290 */ /* 0x000fe4000fffe03f */
[----:B------:R-:W-:Y:S05]  /*33d0*/  @P0 IMAD.HI.U32 R36, R2, c[0x0][0x2ac], RZ ;  /* 0x0000ab0002240a27 */ /* 0x000fea00078e00ff */
[----:B------:R-:W-:Y:S02]  /*33e0*/  @P0 SHF.R.U32.HI R2, RZ, c[0x0][0x2b0], R36 ;  /* 0x0000ac00ff020a19 */ /* 0x000fe40000011624 */
.L_x_1535:
[----:B------:R-:W-:Y:S05]  /*33f0*/  BSYNC B0 ;  /* 0x0000000000007941 */ /* 0x000fea0003800000 */
.L_x_1533:
[----:B------:R-:W2:Y:S01]  /*3400*/  LDL R37, [R1+0x10] ;  /* 0x0000100001257983 */ /* 0x000ea20000100800 */
[----:B------:R-:W-:Y:S04]  /*3410*/  IMAD.MOV.U32 R36, RZ, RZ, c[0x0][0x2a8] ;  /* 0x0000aa00ff247624 */ /* 0x000fe800078e00ff */
[----:B------:R-:W-:Y:S04]  /*3420*/  IMAD R2, R2, R36, -UR16 ;  /* 0x8000001002027e24 */ /* 0x000fe8000f8e0224 */
[----:B--2---:R-:W-:Y:S05]  /*3430*/  IMAD.IADD R2, R2, 0x1, -R37 ;  /* 0x0000000102027824 */ /* 0x004fea00078e0a25 */
[----:B------:R-:W-:Y:S02]  /*3440*/  IADD3 R36, R2, c[0x0][0x2a8], RZ ;  /* 0x0000aa0002247a10 */ /* 0x000fe40007ffe0ff */
[----:B------:R-:W-:Y:S02]  /*3450*/  IMNMX R43, R43, R2, !PT ;  /* 0x000000022b2b7217 */ /* 0x000fe40007800200 */
[----:B------:R-:W-:Y:S02]  /*3460*/  IMNMX R200, R200, R36, PT ;  /* 0x00000024c8c87217 */ /* 0x000fe40003800200 */
.L_x_1532:
        /* <DEDUP_REMOVED lines=17> */
.L_x_1538:
[----:B------:R-:W-:Y:S11]  /*3580*/  ISETP.NE.AND P0, PT, R226, c[0x0][0x2a8], PT ;  /* 0x0000aa00e2007a0c */ /* 0x000ff60003f05270 */
[----:B------:R-:W-:Y:S02]  /*3590*/  @!UPT UIADD3 URZ, URZ, URZ, URZ ;  /* 0x0000003f3f3ff290 */ /* 0x000fe4000fffe03f */
[----:B------:R-:W-:Y:S05]  /*35a0*/  @P0 IMAD.HI.U32 R36, R2, c[0x0][0x2ac], RZ ;  /* 0x0000ab0002240a27 */ /* 0x000fea00078e00ff */
[----:B------:R-:W-:Y:S02]  /*35b0*/  @P0 SHF.R.U32.HI R2, RZ, c[0x0][0x2b0], R36 ;  /* 0x0000ac00ff020a19 */ /* 0x000fe40000011624 */
.L_x_1539:
[----:B------:R-:W-:Y:S05]  /*35c0*/  BSYNC B0 ;  /* 0x0000000000007941 */ /* 0x000fea0003800000 */
.L_x_1537:
[----:B------:R-:W2:Y:S01]  /*35d0*/  LDL R37, [R1+0x10] ;  /* 0x0000100001257983 */ /* 0x000ea20000100800 */
[----:B------:R-:W-:Y:S04]  /*35e0*/  IMAD.MOV.U32 R36, RZ, RZ, c[0x0][0x2a8] ;  /* 0x0000aa00ff247624 */ /* 0x000fe800078e00ff */
[----:B------:R-:W-:Y:S04]  /*35f0*/  IMAD R2, R2, R36, -UR16 ;  /* 0x8000001002027e24 */ /* 0x000fe8000f8e0224 */
[----:B--2---:R-:W-:Y:S05]  /*3600*/  IMAD.IADD R2, R2, 0x1, -R37 ;  /* 0x0000000102027824 */ /* 0x004fea00078e0a25 */
[----:B------:R-:W-:Y:S02]  /*3610*/  IADD3 R36, R2, c[0x0][0x2a8], RZ ;  /* 0x0000aa0002247a10 */ /* 0x000fe40007ffe0ff */
[----:B------:R-:W-:Y:S02]  /*3620*/  IMNMX R41, R41, R2, !PT ;  /* 0x0000000229297217 */ /* 0x000fe40007800200 */
[----:B------:R-:W-:Y:S02]  /*3630*/  IMNMX R42, R42, R36, PT ;  /* 0x000000242a2a7217 */ /* 0x000fe40003800200 */
.L_x_1536:
        /* <DEDUP_REMOVED lines=17> */
.L_x_1542:
[----:B------:R-:W-:Y:S11]  /*3750*/  ISETP.NE.AND P0, PT, R226, c[0x0][0x2a8], PT ;  /* 0x0000aa00e2007a0c */ /* 0x000ff60003f05270 */
[----:B------:R-:W-:Y:S02]  /*3760*/  @!UPT UIADD3 URZ, URZ, URZ, URZ ;  /* 0x0000003f3f3ff290 */ /* 0x000fe4000fffe03f */
[----:B------:R-:W-:Y:S05]  /*3770*/  @P0 IMAD.HI.U32 R36, R0, c[0x0][0x2ac], RZ ;  /* 0x0000ab0000240a27 */ /* 0x000fea00078e00ff */
[----:B------:R-:W-:Y:S02]  /*3780*/  @P0 SHF.R.U32.HI R0, RZ, c[0x0][0x2b0], R36 ;  /* 0x0000ac00ff000a19 */ /* 0x000fe40000011624 */
.L_x_1543:
[----:B------:R-:W-:Y:S05]  /*3790*/  BSYNC B0 ;  /* 0x0000000000007941 */ /* 0x000fea0003800000 */
.L_x_1541:
[----:B------:R-:W2:Y:S01]  /*37a0*/  LDL R37, [R1+0x10] ;  /* 0x0000100001257983 */ /* 0x000ea20000100800 */
[----:B------:R-:W-:Y:S04]  /*37b0*/  IMAD.MOV.U32 R36, RZ, RZ, c[0x0][0x2a8] ;  /* 0x0000aa00ff247624 */ /* 0x000fe800078e00ff */
[----:B------:R-:W-:Y:S04]  /*37c0*/  IMAD R0, R0, R36, -UR16 ;  /* 0x8000001000007e24 */ /* 0x000fe8000f8e0224 */
[----:B--2---:R-:W-:Y:S05]  /*37d0*/  IMAD.IADD R0, R0, 0x1, -R37 ;  /* 0x0000000100007824 */ /* 0x004fea00078e0a25 */
[----:B------:R-:W-:Y:S02]  /*37e0*/  IADD3 R36, R0, c[0x0][0x2a8], RZ ;  /* 0x0000aa0000247a10 */ /* 0x000fe40007ffe0ff */
[----:B------:R-:W-:Y:S02]  /*37f0*/  IMNMX R2, R2, R0, !PT ;  /* 0x0000000002027217 */ /* 0x000fe40007800200 */
[----:B------:R-:W-:Y:S02]  /*3800*/  IMNMX R40, R40, R36, PT ;  /* 0x0000002428287217 */ /* 0x000fe40003800200 */
.L_x_1540:
        /* <DEDUP_REMOVED lines=80> */
.L_x_1544:
        /* <DEDUP_REMOVED lines=587> */
.L_x_1545:
[----:B-12-4-:R-:W2:Y:S01]  /*61c0*/  LDL.64 R6, [R1+0x28] ;  /* 0x0000280001067983 */ /* 0x016ea20000100a00 */
[----:B------:R-:W-:Y:S01]  /*61d0*/  USHF.R.S32.HI UR31, URZ, 0x1f, UR23 ;  /* 0x0000001f3f1f7899 */ /* 0x000fe20008011417 */
[----:B------:R-:W-:Y:S01]  /*61e0*/  IMAD.U32 R4, RZ, RZ, UR23 ;  /* 0x00000017ff047e24 */ /* 0x000fe2000f8e00ff */
[----:B------:R-:W-:Y:S01]  /*61f0*/  ULDC.64 UR6, c[0x0][0x238] ;  /* 0x00008e0000067ab9 */ /* 0x000fe20000000a00 */
[----:B------:R-:W-:Y:S01]  /*6200*/  IMAD.IADD R205, R2, 0x1, R214 ;  /* 0x0000000102cd7824 */ /* 0x000fe200078e02d6 */
[----:B------:R-:W-:Y:S01]  /*6210*/  UIMAD UR6, UR31, UR6, URZ ;  /* 0x000000061f0672a4 */ /* 0x000fe2000f8e023f */
[----:B------:R-:W-:Y:S01]  /*6220*/  LDSM.16.MT88.4 R184, [R0+0x1080] ;  /* 0x0010800000b8783b */ /* 0x000fe20000004200 */
[----:B------:R-:W-:Y:S02]  /*6230*/  USHF.L.U32 UR12, UR12, 0xd, URZ ;  /* 0x0000000d0c0c7899 */ /* 0x000fe4000800063f */
[----:B------:R-:W-:Y:S02]  /*6240*/  UIMAD UR6, UR23, UR7, UR6 ;  /* 0x00000007170672a4 */ /* 0x000fe4000f8e0206 */
[----:B------:R-:W-:Y:S01]  /*6250*/  USHF.R.S32.HI UR31, URZ, 0x1f, UR12 ;  /* 0x0000001f3f1f7899 */ /* 0x000fe2000801140c */
[----:B------:R-:W1:Y:S01]  /*6260*/  LDSM.16.M88.4 R180, [R205+0x24480] ;  /* 0x02448000cdb4783b */ /* 0x000e620000000200 */
[----:B------:R-:W-:Y:S02]  /*6270*/  UISETP.GE.AND UP0, UPT, UR30, UR14, UPT ;  /* 0x0000000e1e00728c */ /* 0x000fe4000bf06270 */
[----:B------:R-:W-:Y:S02]  /*6280*/  UISETP.GE.AND UP3, UPT, UR4, 0x1, UPT ;  /* 0x000000010400788c */ /* 0x000fe4000bf66270 */
[----:B------:R-:W3:Y:S01]  /*6290*/  LDSM.16.M88.4 R188, [R205+0x25480] ;  /* 0x02548000cdbc783b */ /* 0x000ee20000000200 */
[----:B------:R-:W-:Y:S02]  /*62a0*/  UISETP.GE.AND UP2, UPT, UR29, 0x1, UPT ;  /* 0x000000011d00788c */ /* 0x000fe4000bf46270 */
[----:B------:R-:W-:Y:S02]  /*62b0*/  UISETP.GE.AND UP1, UPT, UR28, 0x1, UPT ;  /* 0x000000011c00788c */ /* 0x000fe4000bf26270 */
[----:B------:R-:W4:Y:S05]  /*62c0*/  LDSM.16.MT88.4 R192, [R0+0x5080] ;  /* 0x0050800000c0783b */ /* 0x000f2a0000004200 */
[----:B------:R-:W0:Y:S01]  /*62d0*/  LDGDEPBAR ;  /* 0x00000000000079af */ /* 0x000e220000000000 */
[----:B--2---:R-:W-:Y:S04]  /*62e0*/  IMAD.WIDE.U32 R4, R4, c[0x0][0x238], R6 ;  /* 0x00008e0004047a25 */ /* 0x004fe800078e0006 */
[----:B------:R-:W-:Y:S01]  /*62f0*/  IMAD.U32 R6, RZ, RZ, UR11 ;  /* 0x0000000bff067e24 */ /* 0x000fe2000f8e00ff */
[----:B------:R-:W-:Y:S01]  /*6300*/  IADD3 R5, R5, UR6, RZ ;  /* 0x0000000605057c10 */ /* 0x000fe2000fffe0ff */
[----:B------:R-:W-:Y:S02]  /*6310*/  ULDC.64 UR6, c[0x0][0x240] ;  /* 0x0000900000067ab9 */ /* 0x000fe40000000a00 */
[----:B------:R-:W-:Y:S02]  /*6320*/  UIMAD UR6, UR5, UR6, URZ ;  /* 0x00000006050672a4 */ /* 0x000fe4000f8e023f */
[----:B------:R-:W-:Y:S02]  /*6330*/  IMAD.WIDE.U32 R4, R6, c[0x0][0x240], R4 ;  /* 0x0000900006047a25 */ /* 0x000fe400078e0004 */
[----:B------:R-:W-:Y:S02]  /*6340*/  UIMAD UR6, UR11, UR7, UR6 ;  /* 0x000000070b0672a4 */ /* 0x000fe4000f8e0206 */
[----:B------:R-:W-:Y:S01]  /*6350*/  IMAD.U32 R6, RZ, RZ, UR31 ;  /* 0x0000001fff067e24 */ /* 0x000fe2000f8e00ff */
[----:B------:R-:W-:Y:S01]  /*6360*/  IADD3 R4, P0, R4, UR12, RZ ;  /* 0x0000000c04047c10 */ /* 0x000fe2000ff1e0ff */
[----:B------:R-:W-:Y:S02]  /*6370*/  UIADD3 UR31, UR4, 0x1, URZ ;  /* 0x00000001041f7890 */ /* 0x000fe4000fffe03f */
[----:B------:R-:W-:Y:S01]  /*6380*/  UIADD3 UR7, UR29, 0x1, URZ ;  /* 0x000000011d077890 */ /* 0x000fe2000fffe03f */
[----:B------:R-:W-:Y:S01]  /*6390*/  IADD3.X R5, R6, UR6, R5, P0, !PT ;  /* 0x0000000606057c10 */ /* 0x000fe200087fe405 */
[----:B------:R-:W-:Y:S01]  /*63a0*/  UIADD3 UR6, UR28, 0x1, URZ ;  /* 0x000000011c067890 */ /* 0x000fe2000fffe03f */
[C---:B------:R-:W-:Y:S01]  /*63b0*/  LEA R222, P0, R4.reuse, c[0x0][0x220], 0x2 ;  /* 0x0000880004de7a11 */ /* 0x040fe200078010ff */
[----:B------:R-:W-:Y:S02]  /*63c0*/  UMOV UR12, UR30 ;  /* 0x0000001e000c7c82 */ /* 0x000fe40008000000 */
[----:B------:R-:W-:Y:S01]  /*63d0*/  USEL UR4, UR31, URZ, !UP3 ;  /* 0x0000003f1f047287 */ /* 0x000fe2000d800000 */
[----:B------:R-:W-:Y:S01]  /*63e0*/  LEA.HI.X R223, R4, c[0x0][0x224], R5, 0x2, P0 ;  /* 0x0000890004df7a11 */ /* 0x000fe200000f1405 */
[----:B------:R-:W-:Y:S01]  /*63f0*/  USEL UR29, UR7, URZ, !UP2 ;  /* 0x0000003f071d7287 */ /* 0x000fe2000d000000 */
[-C--:B------:R-:W-:Y:S01]  /*6400*/  HMMA.16816.F32.BF16 R4, R36, R16.reuse, RZ ;  /* 0x000000102404723c */ /* 0x080fe200000418ff */
[----:B------:R-:W-:Y:S01]  /*6410*/  PLOP3.LUT P0, PT, PT, PT, UP0, 0x80, 0x0 ;  /* 0x000000000000781c */ /* 0x000fe20003f0f008 */
[----:B------:R-:W-:Y:S06]  /*6420*/  USEL UR28, UR6, URZ, !UP1 ;  /* 0x0000003f061c7287 */ /* 0x000fec000c800000 */
        /* <DEDUP_REMOVED lines=12> */
[----:B------:R-:W2:Y:S04]  /*64f0*/  LDSM.16.M88.4 R36, [R48+0x24480] ;  /* 0x024480003024783b */ /* 0x000ea80000000200 */
[C---:B------:R-:W-:Y:S01]  /*6500*/  HMMA.16816.F32.BF16 R16, R44.reuse, R50, R16 ;  /* 0x000000322c10723c */ /* 0x040fe20000041810 */
[----:B------:R-:W5:Y:S07]  /*6510*/  LDSM.16.M88.4 R48, [R48+0x25480] ;  /* 0x025480003030783b */ /* 0x000f6e0000000200 */
[-C--:B------:R-:W-:Y:S08]  /*6520*/  HMMA.16816.F32.BF16 R20, R44, R200.reuse, R20 ;  /* 0x000000c82c14723c */ /* 0x080ff00000041814 */
[C---:B------:R-:W-:Y:S08]  /*6530*/  HMMA.16816.F32.BF16 R24, R196.reuse, R200, R24 ;  /* 0x000000c8c418723c */ /* 0x040ff00000041818 */
[-C--:B------:R-:W-:Y:S01]  /*6540*/  HMMA.16816.F32.BF16 R28, R196, R202.reuse, R28 ;  /* 0x000000cac41c723c */ /* 0x080fe2000004181c */
[----:B------:R-:W2:Y:S07]  /*6550*/  LDSM.16.MT88.4 R196, [R0+0x5880] ;  /* 0x0058800000c4783b */ /* 0x000eae0000004200 */
[----:B------:R-:W-:Y:S01]  /*6560*/  HMMA.16816.F32.BF16 R32, R44, R202, R32 ;  /* 0x000000ca2c20723c */ /* 0x000fe20000041820 */
[----:B------:R-:W-:Y:S05]  /*6570*/  LDSM.16.M88.4 R44, [R2+0x26480] ;  /* 0x02648000022c783b */ /* 0x000fea0000000200 */
[----:B------:R-:W-:Y:S02]  /*6580*/  LDSM.16.M88.4 R200, [R205+0x27480] ;  /* 0x02748000cdc8783b */ /* 0x000fe40000000200 */
[-C--:B-1----:R-:W-:Y:S08]  /*6590*/  HMMA.16816.F32.BF16 R4, R180, R184.reuse, R4 ;  /* 0x000000b8b404723c */ /* 0x082ff00000041804 */
[C---:B---3--:R-:W-:Y:S08]  /*65a0*/  HMMA.16816.F32.BF16 R8, R188.reuse, R184, R8 ;  /* 0x000000b8bc08723c */ /* 0x048ff00000041808 */
[-C--:B------:R-:W-:Y:S08]  /*65b0*/  HMMA.16816.F32.BF16 R12, R188, R186.reuse, R12 ;  /* 0x000000babc0c723c */ /* 0x080ff0000004180c */
[C---:B------:R-:W-:Y:S01]  /*65c0*/  HMMA.16816.F32.BF16 R16, R180.reuse, R186, R16 ;  /* 0x000000bab410723c */ /* 0x040fe20000041810 */
[----:B------:R-:W1:Y:S07]  /*65d0*/  LDSM.16.MT88.4 R184, [R0+0x2080] ;  /* 0x0020800000b8783b */ /* 0x000e6e0000004200 */
[-C--:B----4-:R-:W-:Y:S08]  /*65e0*/  HMMA.16816.F32.BF16 R20, R180, R192.reuse, R20 ;  /* 0x000000c0b414723c */ /* 0x090ff00000041814 */
[C---:B------:R-:W-:Y:S08]  /*65f0*/  HMMA.16816.F32.BF16 R24, R188.reuse, R192, R24 ;  /* 0x000000c0bc18723c */ /* 0x040ff00000041818 */
[-C--:B------:R-:W-:Y:S01]  /*6600*/  HMMA.16816.F32.BF16 R28, R188, R194.reuse, R28 ;  /* 0x000000c2bc1c723c */ /* 0x080fe2000004181c */
[----:B------:R3:W4:Y:S07]  /*6610*/  LDSM.16.M88.4 R188, [R2+0x27480] ;  /* 0x0274800002bc783b */ /* 0x00072e0000000200 */
[----:B------:R-:W-:Y:S01]  /*6620*/  HMMA.16816.F32.BF16 R32, R180, R194, R32 ;  /* 0x000000c2b420723c */ /* 0x000fe20000041820 */
[----:B------:R-:W1:Y:S05]  /*6630*/  LDSM.16.MT88.4 R180, [R0+0x6080] ;  /* 0x0060800000b4783b */ /* 0x000e6a0000004200 */
[----:B------:R-:W-:Y:S02]  /*6640*/  LDSM.16.M88.4 R192, [R204+0x27480] ;  /* 0x02748000ccc0783b */ /* 0x000fe40000000200 */
[-C--:B--2---:R-:W-:Y:S08]  /*6650*/  HMMA.16816.F32.BF16 R4, R36, R40.reuse, R4 ;  /* 0x000000282404723c */ /* 0x084ff00000041804 */
[C---:B-----5:R-:W-:Y:S04]  /*6660*/  HMMA.16816.F32.BF16 R8, R48.reuse, R40, R8 ;  /* 0x000000283008723c */ /* 0x060fe80000041808 */
[----:B---3--:R-:W-:Y:S04]  /*6670*/  IADD3 R2, R214, R2, R208 ;  /* 0x00000002d6027210 */ /* 0x008fe80007ffe0d0 */
[-C--:B------:R-:W-:Y:S08]  /*6680*/  HMMA.16816.F32.BF16 R12, R48, R42.reuse, R12 ;  /* 0x0000002a300c723c */ /* 0x080ff0000004180c */
[C---:B------:R-:W-:Y:S01]  /*6690*/  HMMA.16816.F32.BF16 R16, R36.reuse, R42, R16 ;  /* 0x0000002a2410723c */ /* 0x040fe20000041810 */
[----:B------:R-:W-:Y:S07]  /*66a0*/  LDSM.16.M88.4 R40, [R204+0x26480] ;  /* 0x02648000cc28783b */ /* 0x000fee0000000200 */
[-C--:B------:R-:W-:Y:S08]  /*66b0*/  HMMA.16816.F32.BF16 R20, R36, R196.reuse, R20 ;  /* 0x000000c42414723c */ /* 0x080ff00000041814 */
[C---:B------:R-:W-:Y:S08]  /*66c0*/  HMMA.16816.F32.BF16 R24, R48.reuse, R196, R24 ;  /* 0x000000c43018723c */ /* 0x040ff00000041818 */
[-C--:B------:R-:W-:Y:S01]  /*66d0*/  HMMA.16816.F32.BF16 R28, R48, R198.reuse, R28 ;  /* 0x000000c6301c723c */ /* 0x080fe2000004181c */
[----:B------:R-:W2:Y:S07]  /*66e0*/  LDSM.16.MT88.4 R48, [R0+0x2880] ;  /* 0x002880000030783b */ /* 0x000eae0000004200 */
[----:B------:R-:W-:Y:S01]  /*66f0*/  HMMA.16816.F32.BF16 R32, R36, R198, R32 ;  /* 0x000000c62420723c */ /* 0x000fe20000041820 */
[----:B------:R-:W3:Y:S05]  /*6700*/  LDSM.16.MT88.4 R36, [R0+0x6880] ;  /* 0x006880000024783b */ /* 0x000eea0000004200 */
[----:B------:R-:W-:Y:S02]  /*6710*/  LDSM.16.MT88.4 R196, [R0+0x3080] ;  /* 0x0030800000c4783b */ /* 0x000fe40000004200 */
[-C--:B-1----:R-:W-:Y:S08]  /*6720*/  HMMA.16816.F32.BF16 R4, R44, R184.reuse, R4 ;  /* 0x000000b82c04723c */ /* 0x082ff00000041804 */
[C---:B----4-:R-:W-:Y:S08]  /*6730*/  HMMA.16816.F32.BF16 R8, R188.reuse, R184, R8 ;  /* 0x000000b8bc08723c */ /* 0x050ff00000041808 */
        /* <DEDUP_REMOVED lines=8> */
[----:B------:R-:W4:Y:S05]  /*67c0*/  LDSM.16.MT88.4 R44, [R0+0x7080] ;  /* 0x00708000002c783b */ /* 0x000f2a0000004200 */
[----:B------:R-:W-:Y:S02]  /*67d0*/  LDSM.16.MT88.4 R180, [R0+0x3880] ;  /* 0x0038800000b4783b */ /* 0x000fe40000004200 */
[-C--:B--2---:R-:W-:Y:S08]  /*67e0*/  HMMA.16816.F32.BF16 R4, R40, R48.reuse, R4 ;  /* 0x000000302804723c */ /* 0x084ff00000041804 */
[C---:B------:R-:W-:Y:S08]  /*67f0*/  HMMA.16816.F32.BF16 R8, R192.reuse, R48, R8 ;  /* 0x00000030c008723c */ /* 0x040ff00000041808 */
[-C--:B------:R-:W-:Y:S08]  /*6800*/  HMMA.16816.F32.BF16 R12, R192, R50.reuse, R12 ;  /* 0x00000032c00c723c */ /* 0x080ff0000004180c */
[C---:B------:R-:W-:Y:S01]  /*6810*/  HMMA.16816.F32.BF16 R16, R40.reuse, R50, R16 ;  /* 0x000000322810723c */ /* 0x040fe20000041810 */
[----:B------:R-:W2:Y:S07]  /*6820*/  LDSM.16.M88.4 R48, [R2+0x26480] ;  /* 0x026480000230783b */ /* 0x000eae0000000200 */
[-C--:B---3--:R-:W-:Y:S08]  /*6830*/  HMMA.16816.F32.BF16 R20, R40, R36.reuse, R20 ;  /* 0x000000242814723c */ /* 0x088ff00000041814 */
[C---:B------:R-:W-:Y:S08]  /*6840*/  HMMA.16816.F32.BF16 R24, R192.reuse, R36, R24 ;  /* 0x00000024c018723c */ /* 0x040ff00000041818 */
[-C--:B------:R-:W-:Y:S08]  /*6850*/  HMMA.16816.F32.BF16 R28, R192, R38.reuse, R28 ;  /* 0x00000026c01c723c */ /* 0x080ff0000004181c */
[----:B------:R-:W-:Y:S01]  /*6860*/  HMMA.16816.F32.BF16 R32, R40, R38, R32 ;  /* 0x000000262820723c */ /* 0x000fe20000041820 */
[----:B------:R-:W3:Y:S05]  /*6870*/  LDSM.16.MT88.4 R36, [R0+0x7880] ;  /* 0x007880000024783b */ /* 0x000eea0000004200 */
[----:B------:R-:W-:Y:S02]  /*6880*/  LDSM.16.MT88.4 R40, [R206+0x24c80] ;  /* 0x024c8000ce28783b */ /* 0x000fe40000004200 */
[-C--:B-1----:R-:W-:Y:S08]  /*6890*/  HMMA.16816.F32.BF16 R4, R184, R196.reuse, R4 ;  /* 0x000000c4b804723c */ /* 0x082ff00000041804 */
        /* <DEDUP_REMOVED lines=8> */
[-C--:B--2---:R-:W-:Y:S08]  /*6920*/  HMMA.16816.F32.BF16 R4, R48, R180.reuse, R4 ;  /* 0x000000b43004723c */ /* 0x084ff00000041804 */
[C---:B------:R-:W-:Y:S08]  /*6930*/  HMMA.16816.F32.BF16 R8, R188.reuse, R180, R8 ;  /* 0x000000b4bc08723c */ /* 0x040ff00000041808 */
[-C--:B------:R-:W-:Y:S07]  /*6940*/  HMMA.16816.F32.BF16 R12, R188, R182.reuse, R12 ;  /* 0x000000b6bc0c723c */ /* 0x080fee000004180c */
[----:B------:R-:W-:Y:S01]  /*6950*/  RED.E.ADD.F32.FTZ.RN.STRONG.GPU [R222.64], R4 ;  /* 0x00000004de00798e */ /* 0x000fe2000c10e794 */
[C---:B------:R-:W-:Y:S04]  /*6960*/  HMMA.16816.F32.BF16 R16, R48.reuse, R182, R16 ;  /* 0x000000b63010723c */ /* 0x040fe80000041810 */
[----:B------:R-:W-:Y:S04]  /*6970*/  RED.E.ADD.F32.FTZ.RN.STRONG.GPU [R222.64+0x400], R5 ;  /* 0x00040005de00798e */ /* 0x000fe8000c10e794 */
[-C--:B---3--:R-:W-:Y:S01]  /*6980*/  HMMA.16816.F32.BF16 R20, R48, R36.reuse, R20 ;  /* 0x000000243014723c */ /* 0x088fe20000041814 */
        /* <DEDUP_REMOVED lines=185> */
.L_x_1525:
[----:B------:R-:W-:Y:S05]  /*7520*/  @P1 EXIT ;  /* 0x000000000000194d */ /* 0x000fea0003800000 */
[----:B------:R-:W2:Y:S01]  /*7530*/  LDL.64 R2, [R1+0x28] ;  /* 0x0000280001027983 */ /* 0x000ea20000100a00 */
[----:B------:R-:W3:Y:S01]  /*7540*/  S2UR UR6, SR_CTAID.Z ;  /* 0x00000000000679c3 */ /* 0x000ee20000002700 */
[----:B------:R-:W-:Y:S01]  /*7550*/  ULDC.64 UR12, c[0x0][0x338] ;  /* 0x0000ce00000c7ab9 */ /* 0x000fe20000000a00 */
[----:B------:R-:W-:Y:S01]  /*7560*/  BSSY B0, `(.L_x_1547) ;  /* 0x0000022000007945 */ /* 0x000fe20003800000 */
[----:B------:R-:W-:Y:S02]  /*7570*/  UISETP.NE.AND UP0, UPT, UR12, 0x1, UPT ;  /* 0x000000010c00788c */ /* 0x000fe4000bf05270 */
[----:B------:R-:W-:Y:S02]  /*7580*/  ULDC UR7, c[0x0][0x358] ;  /* 0x0000d60000077ab9 */ /* 0x000fe40000000800 */
[----:B------:R-:W-:-:S02]  /*7590*/  UIMAD.WIDE.U32 UR8, UR23, UR13, URZ ;  /* 0x0000000d170872a5 */ /* 0x000fc4000f8e003f */
[----:B------:R-:W-:Y:S02]  /*75a0*/  UIMAD UR7, UR10, UR7, URZ ;  /* 0x000000070a0772a4 */ /* 0x000fe4000f8e023f */
[----:B------:R-:W-:Y:S02]  /*75b0*/  ULDC UR13, c[0x0][0x2f4] ;  /* 0x0000bd00000d7ab9 */ /* 0x000fe40000000800 */
[----:B------:R-:W-:Y:S02]  /*75c0*/  ULDC UR4, c[0x0][0x340] ;  /* 0x0000d00000047ab9 */ /* 0x000fe40000000800 */
[----:B------:R-:W-:Y:S02]  /*75d0*/  UMOV UR11, UR23 ;  /* 0x00000017000b7c82 */ /* 0x000fe40008000000 */
[----:B------:R-:W-:-:S04]  /*75e0*/  @UP0 USHF.R.U32.HI UR11, URZ, UR4, UR9 ;  /* 0x000000043f0b0299 */ /* 0x000fc80008011609 */
[----:B------:R-:W-:Y:S02]  /*75f0*/  USHF.R.S32.HI UR9, URZ, 0x1f, UR11 ;  /* 0x0000001f3f097899 */ /* 0x000fe4000801140b */
[----:B---3--:R-:W-:Y:S02]  /*7600*/  UIMAD UR5, UR6, UR13, URZ ;  /* 0x0000000d060572a4 */ /* 0x008fe4000f8e023f */
[----:B------:R-:W-:Y:S02]  /*7610*/  UIMAD UR13, UR7, UR13, URZ ;  /* 0x0000000d070d72a4 */ /* 0x000fe4000f8e023f */
[----:B------:R-:W-:Y:S02]  /*7620*/  USHF.R.S32.HI UR4, URZ, 0x1f, UR5 ;  /* 0x0000001f3f047899 */ /* 0x000fe40008011405 */
[----:B------:R-:W-:Y:S02]  /*7630*/  USHF.R.S32.HI UR8, URZ, 0x1f, UR13 ;  /* 0x0000001f3f087899 */ /* 0x000fe4000801140d */
[----:B------:R-:W-:-:S04]  /*7640*/  UIADD3 UR13, UP1, UP0, UR13, UR5, UR11 ;  /* 0x000000050d0d7290 */ /* 0x000fc8000f83e00b */
[----:B------:R-:W-:Y:S02]  /*7650*/  UIADD3.X UR8, UR8, UR4, UR9, UP1, UP0 ;  /* 0x0000000408087290 */ /* 0x000fe40008fe0409 */
[----:B------:R-:W-:Y:S02]  /*7660*/  USHF.L.U32 UR7, UR13, 0x2, URZ ;  /* 0x000000020d077899 */ /* 0x000fe4000800063f */
[----:B------:R-:W-:Y:S02]  /*7670*/  ULDC.64 UR4, c[0x0][0x350] ;  /* 0x0000d40000047ab9 */ /* 0x000fe40000000a00 */
[----:B------:R-:W-:Y:S02]  /*7680*/  USHF.L.U64.HI UR8, UR13, 0x2, UR8 ;  /* 0x000000020d087899 */ /* 0x000fe40008010208 */
[----:B------:R-:W-:Y:S02]  /*7690*/  UIADD3 UR4, UP0, UR7, UR4, URZ ;  /* 0x0000000407047290 */ /* 0x000fe4000ff1e03f */
[----:B------:R-:W-:-:S02]  /*76a0*/  UIADD3 UR13, -UR11, URZ, URZ ;  /* 0x0000003f0b0d7290 */ /* 0x000fc4000fffe13f */
[----:B------:R-:W-:Y:S02]  /*76b0*/  UIADD3.X UR5, UR8, UR5, URZ, UP0, !UPT ;  /* 0x0000000508057290 */ /* 0x000fe400087fe43f */
[----:B------:R-:W-:Y:S01]  /*76c0*/  UIMAD UR13, UR13, UR12, UR23 ;  /* 0x0000000c0d0d72a4 */ /* 0x000fe2000f8e0217 */
[----:B-1----:R-:W-:Y:S01]  /*76d0*/  IMAD.U32 R4, RZ, RZ, UR4 ;  /* 0x00000004ff047e24 */ /* 0x002fe2000f8e00ff */
[----:B------:R-:W-:Y:S02]  /*76e0*/  USHF.R.S32.HI UR12, URZ, 0x1f, UR6 ;  /* 0x0000001f3f0c7899 */ /* 0x000fe40008011406 */
[----:B------:R-:W-:Y:S01]  /*76f0*/  MOV R5, UR5 ;  /* 0x0000000500057c02 */ /* 0x000fe20008000f00 */
[----:B------:R-:W-:Y:S01]  /*7700*/  BAR.SYNC.DEFER_BLOCKING 0x1, 0x100 ;  /* 0x0044000000007b1d */ /* 0x000fe20000010000 */
[----:B--2---:R-:W-:-:S13]  /*7710*/  ISETP.NE.AND P1, PT, R2, RZ, PT ;  /* 0x000000ff0200720c */ /* 0x004fda0003f25270 */
[----:B------:R-:W-:Y:S05]  /*7720*/  @P1 BRA `(.L_x_1548) ;  /* 0x0000005000001947 */ /* 0x000fea0003800000 */
.L_x_1549:
[----:B------:R-:W2:Y:S01]  /*7730*/  LDG.E.STRONG.GPU R0, [R4.64] ;  /* 0x0000001404007981 */ /* 0x000ea2000c1ef900 */
[----:B------:R-:W-:Y:S01]  /*7740*/  YIELD ;  /* 0x0000000000007946 */ /* 0x000fe20003800000 */
[----:B--2---:R-:W-:Y:S01]  /*7750*/  ISETP.NE.AND P0, PT, R0, UR13, PT ;  /* 0x0000000d00007c0c */ /* 0x004fe2000bf05270 */
[----:B------:R-:W-:-:S12]  /*7760*/  CCTL.IVALL ;  /* 0x00000000ff00798f */ /* 0x000fd80002000000 */
[----:B------:R-:W-:Y:S05]  /*7770*/  @P0 BRA `(.L_x_1549) ;  /* 0xffffffb000000947 */ /* 0x000fea000383ffff */
.L_x_1548:
[----:B------:R-:W-:Y:S05]  /*7780*/  BSYNC B0 ;  /* 0x0000000000007941 */ /* 0x000fea0003800000 */
.L_x_1547:
[----:B------:R-:W-:Y:S01]  /*7790*/  MOV R11, 0xffffffff ;  /* 0xffffffff000b7802 */ /* 0x000fe20000000f00 */
[----:B------:R-:W-:Y:S05]  /*77a0*/  BRA.CONV ~URZ, `(.L_x_1550) ;  /* 0x000000237f007947 */ /* 0x000fea000b800000 */
[----:B------:R-:W-:Y:S02]  /*77b0*/  MOV R2, 0x77d0 ;  /* 0x000077d000027802 */ /* 0x000fe40000000f00 */
[----:B------:R-:W-:Y:S05]  /*77c0*/  CALL.REL.NOINC `($__internal_8_$__cuda_sm70_warpsync) ;  /* 0x00000d3000007944 */ /* 0x000fea0003c00000 */
.L_x_1550:
[----:B------:R-:W2:Y:S01]  /*77d0*/  LDL.LU.64 R2, [R1+0x28] ;  /* 0x0000280001027983 */ /* 0x000ea20000300a00 */
[----:B------:R-:W-:-:S03]  /*77e0*/  USHF.L.U32 UR4, UR10, 0xe, URZ ;  /* 0x0000000e0a047899 */ /* 0x000fc6000800063f */
[----:B------:R-:W1:Y:S01]  /*77f0*/  S2R R10, SR_CTAID.Z ;  /* 0x00000000000a7919 */ /* 0x000e620000002700 */
[----:B------:R-:W-:Y:S01]  /*7800*/  USHF.R.S32.HI UR14, URZ, 0x1f, UR4 ;  /* 0x0000001f3f0e7899 */ /* 0x000fe20008011404 */
[----:B------:R-:W-:-:S06]  /*7810*/  NOP ;  /* 0x0000000000007918 */ /* 0x000fcc0000000000 */
[C---:B--2---:R-:W-:Y:S01]  /*7820*/  IADD3 R6, P0, R2.reuse, UR4, RZ ;  /* 0x0000000402067c10 */ /* 0x044fe2000ff1e0ff */
[----:B------:R-:W-:Y:S02]  /*7830*/  ULDC.64 UR4, c[0x0][0x328] ;  /* 0x0000ca0000047ab9 */ /* 0x000fe40000000a00 */
[----:B------:R-:W-:Y:S01]  /*7840*/  UIMAD UR4, UR9, UR4, URZ ;  /* 0x00000004090472a4 */ /* 0x000fe2000f8e023f */
[----:B------:R-:W-:Y:S01]  /*7850*/  LEA.HI.X.SX32 R7, R2, UR14, 0x1, P0 ;  /* 0x0000000e02077c11 */ /* 0x000fe200080f0eff */
[----:B------:R-:W-:Y:S02]  /*7860*/  IMAD.U32 R2, RZ, RZ, UR11 ;  /* 0x0000000bff027e24 */ /* 0x000fe4000f8e00ff */
[----:B------:R-:W-:Y:S02]  /*7870*/  UIMAD UR14, UR11, UR5, UR4 ;  /* 0x000000050b0e72a4 */ /* 0x000fe4000f8e0204 */
[----:B------:R-:W-:Y:S01]  /*7880*/  IMAD.WIDE.U32 R2, R2, c[0x0][0x328], R6 ;  /* 0x0000ca0002027a25 */ /* 0x000fe200078e0006 */
[----:B------:R-:W-:-:S02]  /*7890*/  ULDC.64 UR4, c[0x0][0x330] ;  /* 0x0000cc0000047ab9 */ /* 0x000fc40000000a00 */
        /* <DEDUP_REMOVED lines=73> */
[----:B------:R-:W-:Y:S05]  /*7d30*/  CALL.REL.NOINC `($__internal_8_$__cuda_sm70_warpsync) ;  /* 0x000007c000007944 */ /* 0x000fea0003c00000 */
.L_x_1551:
        /* <DEDUP_REMOVED lines=12> */
.L_x_1553:
[----:B------:R-:W-:Y:S05]  /*7e00*/  BSYNC B0 ;  /* 0x0000000000007941 */ /* 0x000fea0003800000 */
.L_x_1552:
[----:B------:R-:W-:Y:S01]  /*7e10*/  ULDC.64 UR4, c[0x0][0x348] ;  /* 0x0000d20000047ab9 */ /* 0x000fe20000000a00 */
[----:B------:R-:W-:Y:S01]  /*7e20*/  BSSY B0, `(.L_x_1554) ;  /* 0x000000b000007945 */ /* 0x000fe20003800000 */
[----:B------:R-:W-:-:S04]  /*7e30*/  UIADD3 UR4, UP0, UR7, UR4, URZ ;  /* 0x0000000407047290 */ /* 0x000fc8000ff1e03f */
[----:B------:R-:W-:Y:S02]  /*7e40*/  UIADD3.X UR5, UR8, UR5, URZ, UP0, !UPT ;  /* 0x0000000508057290 */ /* 0x000fe400087fe43f */
[----:B--2---:R-:W-:-:S04]  /*7e50*/  MOV R4, UR4 ;  /* 0x0000000400047c02 */ /* 0x004fc80008000f00 */
[----:B------:R-:W-:Y:S01]  /*7e60*/  MOV R5, UR5 ;  /* 0x0000000500057c02 */ /* 0x000fe20008000f00 */
[----:B------:R-:W-:Y:S05]  /*7e70*/  @P1 BRA `(.L_x_1555) ;  /* 0x0000005000001947 */ /* 0x000fea0003800000 */
.L_x_1556:
[----:B------:R-:W2:Y:S01]  /*7e80*/  LDG.E.STRONG.GPU R0, [R4.64] ;  /* 0x0000001404007981 */ /* 0x000ea2000c1ef900 */
[----:B------:R-:W-:Y:S01]  /*7e90*/  YIELD ;  /* 0x0000000000007946 */ /* 0x000fe20003800000 */
[----:B--2---:R-:W-:Y:S01]  /*7ea0*/  ISETP.NE.AND P0, PT, R0, UR13, PT ;  /* 0x0000000d00007c0c */ /* 0x004fe2000bf05270 */
[----:B------:R-:W-:-:S12]  /*7eb0*/  CCTL.IVALL ;  /* 0x00000000ff00798f */ /* 0x000fd80002000000 */
[----:B------:R-:W-:Y:S05]  /*7ec0*/  @P0 BRA `(.L_x_1556) ;  /* 0xffffffb000000947 */ /* 0x000fea000383ffff */
.L_x_1555:
[----:B------:R-:W-:Y:S05]  /*7ed0*/  BSYNC B0 ;  /* 0x0000000000007941 */ /* 0x000fea0003800000 */
.L_x_1554:
[----:B------:R-:W-:Y:S05]  /*7ee0*/  BRA.CONV ~URZ, `(.L_x_1557) ;  /* 0x000000237f007947 */ /* 0x000fea000b800000 */
[----:B-1----:R-:W-:Y:S02]  /*7ef0*/  MOV R2, 0x7f10 ;  /* 0x00007f1000027802 */ /* 0x002fe40000000f00 */
[----:B------:R-:W-:Y:S05]  /*7f00*/  CALL.REL.NOINC `($__internal_8_$__cuda_sm70_warpsync) ;  /* 0x000005f000007944 */ /* 0x000fea0003c00000 */
.L_x_1557:
        /* <DEDUP_REMOVED lines=83> */
.L_x_1558:
        /* <DEDUP_REMOVED lines=12> */
        .weak           $__internal_8_$__cuda_sm70_warpsync
        .type           $__internal_8_$__cuda_sm70_warpsync,@function
        .size           $__internal_8_$__cuda_sm70_warpsync,(.L_x_2329 - $__internal_8_$__cuda_sm70_warpsync)
$__internal_8_$__cuda_sm70_warpsync:
[----:B------:R-:W-:Y:S01]  /*8500*/  MOV R3, 0x0 ;  /* 0x0000000000037802 */ /* 0x000fe20000000f00 */
[----:B------:R-:W-:Y:S04]  /*8510*/  WARPSYNC R11 ;  /* 0x0000000b00007348 */ /* 0x000fe80003800000 */
[----:B------:R-:W-:Y:S05]  /*8520*/  RET.REL.NODEC R2 `(_ZN7cutlass13device_kernelIN5flash19enable_sm80_to_sm89INS1_16FlashAttnBwdSm80INS1_25CollectiveMainloopBwdSm80ILi2ELi2EN4cute5tupleIJNS5_1CILi64EEENS7_ILi128EEES9_EEENS_10bfloat16_tEfNS_4arch4Sm80ELb0ELb1ELb0ELb0ELb1ELb0ELb0ELb0ELi2ELi2ELi2ELi2ELb0EEENS1_24CollectiveEpilogueBwdGQAISA_fSD_Li256ELb0ELb1EEENS1_19SingleTileSchedulerILb0ELb0ELb0ELi128EEEEEEEEEvNT_6ParamsE) ;  /* 0xffff7ad002007950 */ /* 0x000fea0003c3ffff */
.L_x_1559:
        /* <DEDUP_REMOVED lines=13> */
.L_x_2329:


//--------------------- .text._ZN7cutlass13device_kernelIN5flash19enable_sm80_to_sm89INS1_16FlashAttnBwdSm80INS1_25CollectiveMainloopBwdSm80ILi2ELi2EN4cute5tupleIJNS5_1CILi64EEENS7_ILi128EEES9_EEENS_10bfloat16_tEfNS_4arch4Sm80ELb0ELb1ELb0ELb1ELb0ELb0ELb0ELb0ELi2ELi2ELi2ELi2ELb0EEENS1_21CollectiveEpilogueBwdISA_SB_SD_Li256ELb1ELb0ELi4EEENS1_19SingleTileSchedulerILb1ELb0ELb0ELi128EEEEEEEEEvNT_6ParamsE --------------------------
	.section	.text._ZN7cutlass13device_kernelIN5flash19enable_sm80_to_sm89INS1_16FlashAttnBwdSm80INS1_25CollectiveMainloopBwdSm80ILi2ELi2EN4cute5tupleIJNS5_1CILi64EEENS7_ILi128EEES9_EEENS_10bfloat16_tEfNS_4arch4Sm80ELb0ELb1ELb0ELb1ELb0ELb0ELb0ELb0ELi2ELi2ELi2ELi2ELb0EEENS1_21CollectiveEpilogueBwdISA_SB_SD_Li256ELb1ELb0ELi4EEENS1_19SingleTileSchedulerILb1ELb0ELb0ELi128EEEEEEEEEvNT_6ParamsE,"ax",@progbits
	.sectioninfo	@"SHI_REGISTERS=255"
	.align	128
.text._ZN7cutlass13device_kernelIN5flash19enable_sm80_to_sm89INS1_16FlashAttnBwdSm80INS1_25CollectiveMainloopBwdSm80ILi2ELi2EN4cute5tupleIJNS5_1CILi64EEENS7_ILi128EEES9_EEENS_10bfloat16_tEfNS_4arch4Sm80ELb0ELb1ELb0ELb1ELb0ELb0ELb0ELb0ELi2ELi2ELi2ELi2ELb0EEENS1_21CollectiveEpilogueBwdISA_SB_SD_Li256ELb1ELb0ELi4EEENS1_19SingleTileSchedulerILb1ELb0ELb0ELi128EEEEEEEEEvNT_6ParamsE:
        .type           _ZN7cutlass13device_kernelIN5flash19enable_sm80_to_sm89INS1_16FlashAttnBwdSm80INS1_25CollectiveMainloopBwdSm80ILi2ELi2EN4cute5tupleIJNS5_1CILi64EEENS7_ILi128EEES9_EEENS_10bfloat16_tEfNS_4arch4Sm80ELb0ELb1ELb0ELb1ELb0ELb0ELb0ELb0ELi2ELi2ELi2ELi2ELb0EEENS1_21CollectiveEpilogueBwdISA_SB_SD_Li256ELb1ELb0ELi4EEENS1_19SingleTileSchedulerILb1ELb0ELb0ELi128EEEEEEEEEvNT_6ParamsE,@function
        .size           _ZN7cutlass13device_kernelIN5flash19enable_sm80_to_sm89INS1_16FlashAttnBwdSm80INS1_25CollectiveMainloopBwdSm80ILi2ELi2EN4cute5tupleIJNS5_1CILi64EEENS7_ILi128EEES9_EEENS_10bfloat16_tEfNS_4arch4Sm80ELb0ELb1ELb0ELb1ELb0ELb0ELb0ELb0ELi2ELi2ELi2ELi2ELb0EEENS1_21CollectiveEpilogueBwdISA_SB_SD_Li256ELb1ELb0ELi4EEENS1_19SingleTileSchedulerILb1ELb0ELb0ELi128EEEEEEEEEvNT_6ParamsE,(.L_x_2331 - _ZN7cutlass13device_kernelIN5flash19enable_sm80_to_sm89INS1_16FlashAttnBwdSm80INS1_25CollectiveMainloopBwdSm80ILi2ELi2EN4cute5tupleIJNS5_1CILi64EEENS7_ILi128EEES9_EEENS_10bfloat16_tEfNS_4arch4Sm80ELb0ELb1ELb0ELb1ELb0ELb0ELb0ELb0ELi2ELi2ELi2ELi2ELb0EEENS1_21CollectiveEpilogueBwdISA_SB_SD_Li256ELb1ELb0ELi4EEENS1_19SingleTileSchedulerILb1ELb0ELb0ELi128EEEEEEEEEvNT_6ParamsE)
        .other          _ZN7cutlass13device_kernelIN5flash19enable_sm80_to_sm89INS1_16FlashAttnBwdSm80INS1_25CollectiveMainloopBwdSm80ILi2ELi2EN4cute5tupleIJNS5_1CILi64EEENS7_ILi128EEES9_EEENS_10bfloat16_tEfNS_4arch4Sm80ELb0ELb1ELb0ELb1ELb0ELb0ELb0ELb0ELi2ELi2ELi2ELi2ELb0EEENS1_21CollectiveEpilogueBwdISA_SB_SD_Li256ELb1ELb0ELi4EEENS1_19SingleTileSchedulerILb1ELb0ELb0ELi128EEEEEEEEEvNT_6ParamsE,@"STO_CUDA_ENTRY STV_DEFAULT"
_ZN7cutlass13device_kernelIN5flash19enable_sm80_to_sm89INS1_16FlashAttnBwdSm80INS1_25CollectiveMainloopBwdSm80ILi2ELi2EN4cute5tupleIJNS5_1CILi64EEENS7_ILi128EEES9_EEENS_10bfloat16_tEfNS_4arch4Sm80ELb0ELb1ELb0ELb1ELb0ELb0ELb0ELb0ELi2ELi2ELi2ELi2ELb0EEENS1_21CollectiveEpilogueBwdISA_SB_SD_Li256ELb1ELb0ELi4EEENS1_19SingleTileSchedulerILb1ELb0ELb0ELi128EEEEEEEEEvNT_6ParamsE:
[----:B------:R-:W-:Y:S02]  /*0000*/  MOV R1, c[0x0][0x28] ;  /* 0x00000a0000017a02 */ /* 0x000fe40000000f00 */
[----:B------:R-:W1:Y:S01]  /*0010*/  S2R R37, SR_TID.X ;  /* 0x0000000000257919 */ /* 0x000e620000002100 */
[----:B------:R-:W-:Y:S01]  /*0020*/  IMAD.MOV.U32 R8, RZ, RZ, 0x4 ;  /* 0x00000004ff087424 */ /* 0x000fe200078e00ff */
[----:B------:R-:W2:Y:S01]  /*0030*/  S2UR UR8, SR_CTAID.X ;  /* 0x00000000000879c3 */ /* 0x000ea20000002500 */
[----:B------:R-:W-:Y:S01]  /*0040*/  ULDC.64 UR14, c[0x0][0x118] ;  /* 0x00004600000e7ab9 */ /* 0x000fe20000000a00 */
[----:B------:R-:W3:Y:S01]  /*0050*/  S2R R5, SR_CTAID.Z ;  /* 0x0000000000057919 */ /* 0x000ee20000002700 */
[----:B------:R-:W-:-:S03]  /*0060*/  IADD3 R1, R1, -0x70, RZ ;  /* 0xffffff9001017810 */ /* 0x000fc60007ffe0ff */
[----:B------:R-:W4:Y:S01]  /*0070*/  S2R R39, SR_CTAID.Y ;  /* 0x0000000000277919 */ /* 0x000f220000002600 */
[----:B-1----:R-:W-:Y:S01]  /*0080*/  SHF.R.U32.HI R0, RZ, 0x5, R37 ;  /* 0x00000005ff007819 */ /* 0x002fe20000011625 */
[----:B---3--:R-:W-:-:S05]  /*0090*/  IMAD.WIDE R2, R5, R8, c[0x0][0x3c0] ;  /* 0x0000f00005027625 */ /* 0x008fca00078e0208 */
[----:B------:R-:W1:Y:S02]  /*00a0*/  SHFL.IDX PT, R0, R0, RZ, 0x1f ;  /* 0x00001fff00007589 */ /* 0x000e6400000e0000 */
[----:B-1----:R-:W-:-:S13]  /*00b0*/  ISETP.NE.AND P0, PT, R0, RZ, PT ;  /* 0x000000ff0000720c */ /* 0x002fda0003f05270 */
[----:B------:R-:W-:Y:S05]  /*00c0*/  @!P0 BRA `(.L_x_1560) ;  /* 0x0000013000008947 */ /* 0x000fea0003800000 */
[----:B--2-4-:R-:W-:-:S04]  /*00d0*/  ISETP.NE.U32.AND P0, PT, RZ, c[0x0][0x3c0], PT ;  /* 0x0000f000ff007a0c */ /* 0x014fc80003f05070 */
[----:B------:R-:W-:-:S13]  /*00e0*/  ISETP.NE.AND.EX P0, PT, RZ, c[0x0][0x3c4], PT, P0 ;  /* 0x0000f100ff007a0c */ /* 0x000fda0003f05300 */
[----:B------:R-:W-:Y:S05]  /*00f0*/  @!P0 BRA `(.L_x_1561) ;  /* 0x0000002000008947 */ /* 0x000fea0003800000 */
[----:B------:R1:W5:Y:S01]  /*0100*/  LDG.E R0, [R2.64] ;  /* 0x0000000e02007981 */ /* 0x000362000c1e1900 */
[----:B------:R-:W-:Y:S05]  /*0110*/  BRA `(.L_x_1562) ;  /* 0x0000009000007947 */ /* 0x000fea0003800000 */
.L_x_1561:
        /* <DEDUP_REMOVED lines=8> */
.L_x_1563:
[----:B------:R-:W-:Y:S02]  /*01a0*/  MOV R0, c[0x0][0x3a4] ;  /* 0x0000e90000007a02 */ /* 0x000fe40000000f00 */
.L_x_1562:
[----:B------:R-:W-:-:S06]  /*01b0*/  USHF.L.U32 UR11, UR8, 0x7, URZ ;  /* 0x00000007080b7899 */ /* 0x000fcc000800063f */
[----:B-----5:R-:W-:-:S04]  /*01c0*/  ISETP.LE.AND P0, PT, R0, UR11, PT ;  /* 0x0000000b00007c0c */ /* 0x020fc8000bf03270 */
[----:B------:R-:W-:-:S05]  /*01d0*/  SEL R0, R5, 0xffffffff, !P0 ;  /* 0xffffffff05007807 */ /* 0x000fca0004000000 */
[----:B------:R2:W-:Y:S01]  /*01e0*/  STL [R1+0x68], R0 ;  /* 0x0000680001007387 */ /* 0x0005e20000100800 */
[----:B------:R-:W-:Y:S05]  /*01f0*/  BRA `(.L_x_1564) ;  /* 0x0000012000007947 */ /* 0x000fea0003800000 */
.L_x_1560:
[----:B--2-4-:R-:W-:-:S04]  /*0200*/  ISETP.NE.U32.AND P0, PT, RZ, c[0x0][0x3c0], PT ;  /* 0x0000f000ff007a0c */ /* 0x014fc80003f05070 */
[----:B------:R-:W-:-:S13]  /*0210*/  ISETP.NE.AND.EX P0, PT, RZ, c[0x0][0x3c4], PT, P0 ;  /* 0x0000f100ff007a0c */ /* 0x000fda0003f05300 */
[----:B------:R-:W-:Y:S05]  /*0220*/  @!P0 BRA `(.L_x_1565) ;  /* 0x0000002000008947 */ /* 0x000fea0003800000 */
[----:B------:R1:W5:Y:S01]  /*0230*/  LDG.E R0, [R2.64] ;  /* 0x0000000e02007981 */ /* 0x000362000c1e1900 */
[----:B------:R-:W-:Y:S05]  /*0240*/  BRA `(.L_x_1566) ;  /* 0x0000009000007947 */ /* 0x000fea0003800000 */
.L_x_1565:
        /* <DEDUP_REMOVED lines=8> */
.L_x_1567:
[----:B------:R-:W-:Y:S02]  /*02d0*/  MOV R0, c[0x0][0x3a4] ;  /* 0x0000e90000007a02 */ /* 0x000fe40000000f00 */
.L_x_1566:
[----:B------:R-:W-:-:S06]  /*02e0*/  USHF.L.U32 UR11, UR8, 0x7, URZ ;  /* 0x00000007080b7899 */ /* 0x000fcc000800063f */
[----:B-----5:R-:W-:-:S04]  /*02f0*/  ISETP.LE.AND P0, PT, R0, UR11, PT ;  /* 0x0000000b00007c0c */ /* 0x020fc8000bf03270 */
[----:B------:R-:W-:-:S05]  /*0300*/  SEL R0, R5, 0xffffffff, !P0 ;  /* 0xffffffff05007807 */ /* 0x000fca0004000000 */
[----:B------:R2:W-:Y:S04]  /*0310*/  STL [R1+0x68], R0 ;  /* 0x0000680001007387 */ /* 0x0005e80000100800 */
.L_x_1564:
[----:B------:R-:W3:Y:S02]  /*0320*/  LDL R42, [R1+0x68] ;  /* 0x00006800012a7983 */ /* 0x000ee40000100800 */
[----:B---3--:R-:W-:-:S13]  /*0330*/  ISETP.GE.AND P0, PT, R42, RZ, PT ;  /* 0x000000ff2a00720c */ /* 0x008fda0003f06270 */
[----:B------:R-:W-:Y:S05]  /*0340*/  @!P0 EXIT ;  /* 0x000000000000894d */ /* 0x000fea0003800000 */
[----:B------:R-:W-:Y:S01]  /*0350*/  ISETP.NE.U32.AND P0, PT, RZ, c[0x0][0x2d8], PT ;  /* 0x0000b600ff007a0c */ /* 0x000fe20003f05070 */
[----:B------:R-:W-:Y:S01]  /*0360*/  IMAD.WIDE R6, R42, R8, c[0x0][0x2c8] ;  /* 0x0000b2002a067625 */ /* 0x000fe200078e0208 */
[----:B------:R-:W-:Y:S02]  /*0370*/  ISETP.NE.U32.AND P1, PT, RZ, c[0x0][0x2c8], PT ;  /* 0x0000b200ff007a0c */ /* 0x000fe40003f25070 */
[----:B------:R-:W-:Y:S02]  /*0380*/  ISETP.NE.AND.EX P0, PT, RZ, c[0x0][0x2dc], PT, P0 ;  /* 0x0000b700ff007a0c */ /* 0x000fe40003f05300 */
[----:B------:R-:W-:Y:S02]  /*0390*/  ISETP.NE.AND.EX P2, PT, RZ, c[0x0][0x2cc], PT, P1 ;  /* 0x0000b300ff007a0c */ /* 0x000fe40003f45310 */
[----:B------:R-:W-:-:S09]  /*03a0*/  ISETP.NE.U32.AND P3, PT, RZ, c[0x0][0x2d0], PT ;  /* 0x0000b400ff007a0c */ /* 0x000fd20003f65070 */
[----:B-1----:R-:W-:Y:S02]  /*03b0*/  @P0 IMAD.WIDE R2, R42, R8, c[0x0][0x2d8] ;  /* 0x0000b6002a020625 */ /* 0x002fe400078e0208 */
[----:B--2---:R-:W2:Y:S01]  /*03c0*/  @P2 LDG.E R0, [R6.64] ;  /* 0x0000000e06002981 */ /* 0x004ea2000c1e1900 */
[----:B------:R-:W-:-:S03]  /*03d0*/  ISETP.NE.AND.EX P3, PT, RZ, c[0x0][0x2d4], PT, P3 ;  /* 0x0000b500ff007a0c */ /* 0x000fc60003f65330 */
[----:B------:R-:W3:Y:S01]  /*03e0*/  @P0 LDG.E R2, [R2.64] ;  /* 0x0000000e02020981 */ /* 0x000ee2000c1e1900 */
[----:B------:R-:W-:Y:S02]  /*03f0*/  IMAD.MOV.U32 R9, RZ, RZ, RZ ;  /* 0x000000ffff097224 */ /* 0x000fe400078e00ff */
[----:B------:R-:W-:Y:S02]  /*0400*/  IMAD.MOV.U32 R11, RZ, RZ, RZ ;  /* 0x000000ffff0b7224 */ /* 0x000fe400078e00ff */
[C---:B------:R-:W-:Y:S01]  /*0410*/  IMAD.WIDE R4, R42.reuse, R8, c[0x0][0x2d0] ;  /* 0x0000b4002a047625 */ /* 0x040fe200078e0208 */
[----:B------:R-:W-:Y:S01]  /*0420*/  ULDC UR10, c[0x0][0x168] ;  /* 0x00005a00000a7ab9 */ /* 0x000fe20000000800 */
[----:B------:R1:W5:Y:S01]  /*0430*/  @P2 LDG.E R9, [R6.64] ;  /* 0x0000000e06092981 */ /* 0x000362000c1e1900 */
[----:B------:R-:W-:Y:S01]  /*0440*/  ULDC UR22, c[0x0][0x198] ;  /* 0x0000660000167ab9 */ /* 0x000fe20000000800 */
[----:B------:R-:W-:Y:S01]  /*0450*/  IMAD.MOV.U32 R20, RZ, RZ, RZ ;  /* 0x000000ffff147224 */ /* 0x000fe200078e00ff */
[----:B------:R-:W-:Y:S01]  /*0460*/  P2R R36, PR, RZ, 0x4 ;  /* 0x00000004ff247803 */ /* 0x000fe20000000000 */
[----:B------:R1:W5:Y:S01]  /*0470*/  @P3 LDG.E R11, [R4.64] ;  /* 0x0000000e040b3981 */ /* 0x000362000c1e1900 */
        /* <DEDUP_REMOVED lines=12> */
.L_x_1568:
[----:B-1-3--:R-:W-:-:S04]  /*0540*/  ISETP.NE.U32.AND P0, PT, RZ, c[0x0][0x2e0], PT ;  /* 0x0000b800ff007a0c */ /* 0x00afc80003f05070 */
[----:B------:R-:W-:-:S13]  /*0550*/  ISETP.NE.AND.EX P0, PT, RZ, c[0x0][0x2e4], PT, P0 ;  /* 0x0000b900ff007a0c */ /* 0x000fda0003f05300 */
[----:B------:R-:W-:Y:S05]  /*0560*/  @!P0 BRA `(.L_x_1569) ;  /* 0x0000004000008947 */ /* 0x000fea0003800000 */
[----:B------:R-:W-:-:S05]  /*0570*/  IMAD.WIDE R2, R42, R8, c[0x0][0x2e0] ;  /* 0x0000b8002a027625 */ /* 0x000fca00078e0208 */
[----:B------:R-:W2:Y:S02]  /*0580*/  LDG.E R0, [R2.64] ;  /* 0x0000000e02007981 */ /* 0x000ea4000c1e1900 */
[----:B--2---:R1:W2:Y:S01]  /*0590*/  R2UR UR22, R0 ;  /* 0x00000000001673c2 */ /* 0x0042a200000e0000 */
[----:B------:R-:W-:Y:S05]  /*05a0*/  BRA `(.L_x_1570) ;  /* 0x0000006000007947 */ /* 0x000fea0003800000 */
.L_x_1569:
[----:B------:R-:W-:Y:S05]  /*05b0*/  @!P3 BRA `(.L_x_1570) ;  /* 0x000000500000b947 */ /* 0x000fea0003800000 */
[----:B------:R-:W2:Y:S04]  /*05c0*/  LDG.E R2, [R4.64] ;  /* 0x0000000e04027981 */ /* 0x000ea8000c1e1900 */
[----:B------:R-:W3:Y:S01]  /*05d0*/  LDG.E R0, [R4.64+0x4] ;  /* 0x0000040e04007981 */ /* 0x000ee2000c1e1900 */
[----:B--2---:R-:W1:Y:S08]  /*05e0*/  R2UR UR22, R2 ;  /* 0x00000000021673c2 */ /* 0x004e7000000e0000 */
[----:B---3--:R-:W1:Y:S02]  /*05f0*/  R2UR UR4, R0 ;  /* 0x00000000000473c2 */ /* 0x008e6400000e0000 */
[----:B-1----:R-:W-:-:S06]  /*0600*/  UIADD3 UR22, -UR22, UR4, URZ ;  /* 0x0000000416167290 */ /* 0x002fcc000fffe13f */
.L_x_1570:
[----:B------:R-:W-:Y:S01]  /*0610*/  UIADD3 UR5, UR10, 0x3f, URZ ;  /* 0x0000003f0a057890 */ /* 0x000fe2000fffe03f */
[----:B------:R-:W-:-:S03]  /*0620*/  ISETP.LE.AND P0, PT, RZ, UR8, PT ;  /* 0x00000008ff007c0c */ /* 0x000fc6000bf03270 */
[----:B------:R-:W-:-:S04]  /*0630*/  USHF.R.S32.HI UR4, URZ, 0x1f, UR5 ;  /* 0x0000001f3f047899 */ /* 0x000fc80008011405 */
[----:B------:R-:W-:-:S04]  /*0640*/  ULEA.HI UR4, UR4, UR5, URZ, 0x6 ;  /* 0x0000000504047291 */ /* 0x000fc8000f8f303f */
[----:B------:R-:W-:Y:S02]  /*0650*/  USHF.R.S32.HI UR9, URZ, 0x6, UR4 ;  /* 0x000000063f097899 */ /* 0x000fe40008011404 */
[----:B------:R-:W-:Y:S05]  /*0660*/  @!P0 BRA `(.L_x_1571) ;  /* 0x0000009000008947 */ /* 0x000fea0003800000 */
[----:B--2---:R-:W-:Y:S02]  /*0670*/  UIADD3 UR4, -UR22, 0xbf, UR10 ;  /* 0x000000bf16047890 */ /* 0x004fe4000fffe10a */
[----:B------:R-:W-:Y:S02]  /*0680*/  ULDC UR5, c[0x0][0x2a0] ;  /* 0x0000a80000057ab9 */ /* 0x000fe40000000800 */
[----:B------:R-:W-:-:S04]  /*0690*/  ULEA UR4, UR8, UR4, 0x7 ;  /* 0x0000000408047291 */ /* 0x000fc8000f8e383f */
[----:B------:R-:W-:-:S04]  /*06a0*/  UIADD3 UR5, UR4, UR5, URZ ;  /* 0x0000000504057290 */ /* 0x000fc8000fffe03f */
[----:B------:R-:W-:-:S04]  /*06b0*/  USHF.R.S32.HI UR4, URZ, 0x1f, UR5 ;  /* 0x0000001f3f047899 */ /* 0x000fc80008011405 */
[----:B------:R-:W-:-:S04]  /*06c0*/  ULEA.HI UR4, UR4, UR5, URZ, 0x6 ;  /* 0x0000000504047291 */ /* 0x000fc8000f8f303f */
[----:B------:R-:W-:-:S04]  /*06d0*/  USHF.R.S32.HI UR4, URZ, 0x6, UR4 ;  /* 0x000000063f047899 */ /* 0x000fc80008011404 */
[----:B------:R-:W-:-:S04]  /*06e0*/  UISETP.LT.AND UP0, UPT, UR9, UR4, UPT ;  /* 0x000000040900728c */ /* 0x000fc8000bf01270 */
[----:B------:R-:W-:Y:S02]  /*06f0*/  USEL UR9, UR9, UR4, UP0 ;  /* 0x0000000409097287 */ /* 0x000fe40008000000 */
.L_x_1571:
[----:B--2---:R-:W-:Y:S01]  /*0700*/  UIADD3 UR4, UR11, UR10, -UR22 ;  /* 0x0000000a0b047290 */ /* 0x004fe2000fffe816 */
[----:B------:R-:W-:Y:S01]  /*0710*/  PLOP3.LUT P0, PT, PT, PT, PT, 0x80, 0x0 ;  /* 0x000000000000781c */ /* 0x000fe20003f0f070 */
[----:B------:R-:W-:Y:S01]  /*0720*/  ULDC UR5, c[0x0][0x2a4] ;  /* 0x0000a90000057ab9 */ /* 0x000fe20000000800 */
[----:B------:R-:W-:Y:S01]  /*0730*/  IMAD.MOV.U32 R10, RZ, RZ, RZ ;  /* 0x000000ffff0a7224 */ /* 0x000fe200078e00ff */
[----:B------:R-:W-:Y:S01]  /*0740*/  UIADD3 UR5, UR4, -UR5, URZ ;  /* 0x8000000504057290 */ /* 0x000fe2000fffe03f */
[----:B------:R-:W-:Y:S01]  /*0750*/  IMAD.MOV.U32 R166, RZ, RZ, RZ ;  /* 0x000000ffffa67224 */ /* 0x000fe200078e00ff */
        /* <DEDUP_REMOVED lines=8> */
[----:B------:R-:W-:Y:S01]  /*07e0*/  MOV R8, RZ ;  /* 0x000000ff00087202 */ /* 0x000fe20000000f00 */
[----:B------:R-:W-:Y:S01]  /*07f0*/  IMAD.MOV.U32 R176, RZ, RZ, RZ ;  /* 0x000000ffffb07224 */ /* 0x000fe200078e00ff */
[----:B------:R-:W-:Y:S01]  /*0800*/  USHF.R.S32.HI UR16, URZ, 0x6, UR4 ;  /* 0x000000063f107899 */ /* 0x000fe20008011404 */
[----:B------:R-:W-:Y:S01]  /*0810*/  CS2R R12, SRZ ;  /* 0x00000000000c7805 */ /* 0x000fe2000001ff00 */
[----:B------:R-:W-:Y:S01]  /*0820*/  MOV R162, RZ ;  /* 0x000000ff00a27202 */ /* 0x000fe20000000f00 */
[----:B------:R-:W-:Y:S01]  /*0830*/  CS2R R160, SRZ ;  /* 0x0000000000a07805 */ /* 0x000fe2000001ff00 */
[----:B------:R-:W-:Y:S01]  /*0840*/  UISETP.LT.AND UP0, UPT, URZ, UR16, UPT ;  /* 0x000000103f00728c */ /* 0x000fe2000bf01270 */
[----:B------:R-:W-:Y:S01]  /*0850*/  IMAD.MOV.U32 R158, RZ, RZ, RZ ;  /* 0x000000ffff9e7224 */ /* 0x000fe200078e00ff */
[----:B------:R-:W-:Y:S01]  /*0860*/  CS2R R14, SRZ ;  /* 0x00000000000e7805 */ /* 0x000fe2000001ff00 */
[----:B------:R-:W-:Y:S01]  /*0870*/  MOV R156, RZ ;  /* 0x000000ff009c7202 */ /* 0x000fe20000000f00 */
[----:B------:R-:W-:Y:S01]  /*0880*/  USEL UR16, URZ, UR16, !UP0 ;  /* 0x000000103f107287 */ /* 0x000fe2000c000000 */
[----:B------:R-:W-:Y:S01]  /*0890*/  IMAD.MOV.U32 R154, RZ, RZ, RZ ;  /* 0x000000ffff9a7224 */ /* 0x000fe200078e00ff */
[----:B------:R-:W-:Y:S01]  /*08a0*/  CS2R R16, SRZ ;  /* 0x0000000000107805 */ /* 0x000fe2000001ff00 */
[----:B------:R-:W-:Y:S01]  /*08b0*/  MOV R152, RZ ;  /* 0x000000ff00987202 */ /* 0x000fe20000000f00 */
[----:B------:R-:W-:Y:S01]  /*08c0*/  UISETP.GT.AND UP0, UPT, UR9, UR16, UPT ;  /* 0x000000100900728c */ /* 0x000fe2000bf04270 */
[----:B------:R-:W-:Y:S01]  /*08d0*/  IMAD.MOV.U32 R150, RZ, RZ, RZ ;  /* 0x000000ffff967224 */ /* 0x000fe200078e00ff */
[----:B------:R-:W-:Y:S01]  /*08e0*/  CS2R R18, SRZ ;  /* 0x0000000000127805 */ /* 0x000fe2000001ff00 */
[----:B------:R-:W-:Y:S01]  /*08f0*/  MOV R148, RZ ;  /* 0x000000ff00947202 */ /* 0x000fe20000000f00 */
[----:B------:R-:W-:Y:S01]  /*0900*/  IMAD.MOV.U32 R134, RZ, RZ, RZ ;  /* 0x000000ffff867224 */ /* 0x000fe200078e00ff */
[----:B------:R-:W-:Y:S01]  /*0910*/  CS2R R132, SRZ ;  /* 0x0000000000847805 */ /* 0x000fe2000001ff00 */
[----:B------:R-:W-:Y:S01]  /*0920*/  PLOP3.LUT P1, PT, PT, PT, UP0, 0x80, 0x0 ;  /* 0x000000000000781c */ /* 0x000fe20003f2f008 */
[----:B------:R-:W-:Y:S01]  /*0930*/  IMAD.MOV.U32 R138, RZ, RZ, RZ ;  /* 0x000000ffff8a7224 */ /* 0x000fe200078e00ff */
[----:B------:R-:W-:Y:S01]  /*0940*/  MOV R21, RZ ;  /* 0x000000ff00157202 */ /* 0x000fe20000000f00 */
        /* <DEDUP_REMOVED lines=54> */
[----:B-1----:R-:W-:Y:S01]  /*0cb0*/  IMAD.MOV.U32 R0, RZ, RZ, c[0x0][0x248] ;  /* 0x00009200ff007624 */ /* 0x002fe200078e00ff */
[----:B------:R-:W-:Y:S01]  /*0cc0*/  SHF.R.S32.HI R29, RZ, 0x1f, R42 ;  /* 0x0000001fff1d7819 */ /* 0x000fe2000001142a */
[----:B------:R-:W-:Y:S01]  /*0cd0*/  IMAD.SHL.U32 R6, R20, 0x80, RZ ;  /* 0x0000008014067824 */ /* 0x000fe200078e00ff */
[----:B------:R-:W-:Y:S01]  /*0ce0*/  LEA.HI R33, R38, R37, RZ, 0x3 ;  /* 0x0000002526217211 */ /* 0x000fe200078f18ff */
[----:B------:R-:W-:Y:S01]  /*0cf0*/  IMAD.U32 R14, RZ, RZ, UR8 ;  /* 0x00000008ff0e7e24 */ /* 0x000fe2000f8e00ff */
[----:B------:R-:W-:Y:S01]  /*0d00*/  ISETP.NE.AND P0, PT, R0, 0x1, PT ;  /* 0x000000010000780c */ /* 0x000fe20003f05270 */
[----:B------:R-:W-:Y:S01]  /*0d10*/  IMAD.MOV.U32 R0, RZ, RZ, R39 ;  /* 0x000000ffff007224 */ /* 0x000fe200078e0027 */
[----:B------:R-:W-:Y:S01]  /*0d20*/  SHF.R.S32.HI R41, RZ, 0x3, R33 ;  /* 0x00000003ff297819 */ /* 0x000fe20000011421 */
[----:B------:R-:W-:Y:S01]  /*0d30*/  IMAD.SHL.U32 R15, R37, 0x4, RZ ;  /* 0x00000004250f7824 */ /* 0x000fe200078e00ff */
[----:B------:R-:W-:Y:S01]  /*0d40*/  LOP3.LUT R2, R33, 0xfffffff8, RZ, 0xc0, !PT ;  /* 0xfffffff821027812 */ /* 0x000fe200078ec0ff */
[----:B------:R-:W-:Y:S01]  /*0d50*/  ULDC.64 UR4, c[0x0][0x1d8] ;  /* 0x0000760000047ab9 */ /* 0x000fe20000000a00 */
[----:B------:R-:W-:Y:S01]  /*0d60*/  SHF.R.S32.HI R8, RZ, 0x1f, R41 ;  /* 0x0000001fff087819 */ /* 0x000fe20000011429 */
[----:B------:R-:W-:Y:S01]  /*0d70*/  STL [R1+0x38], R41 ;  /* 0x0000382901007387 */ /* 0x000fe20000100800 */
[----:B-----5:R-:W-:Y:S01]  /*0d80*/  IADD3 R17, P2, R41, R9, RZ ;  /* 0x0000000929117210 */ /* 0x020fe20007f5e0ff */
[----:B------:R-:W-:Y:S01]  /*0d90*/  IMAD.IADD R32, R37, 0x1, -R2 ;  /* 0x0000000125207824 */ /* 0x000fe200078e0a02 */
[----:B------:R-:W-:Y:S01]  /*0da0*/  SHF.R.S32.HI R12, RZ, 0x1f, R37 ;  /* 0x0000001fff0c7819 */ /* 0x000fe20000011425 */
[----:B------:R-:W2:Y:S01]  /*0db0*/  LDL.LU R40, [R1+0x4] ;  /* 0x0000040001287983 */ /* 0x000ea20000300800 */
[C---:B------:R-:W-:Y:S01]  /*0dc0*/  IADD3 R26, P1, R6.reuse, R37, RZ ;  /* 0x00000025061a7210 */ /* 0x040fe20007f3e0ff */
[----:B------:R-:W-:Y:S01]  /*0dd0*/  @P0 IMAD.HI.U32 R3, R39, c[0x0][0x24c], RZ ;  /* 0x0000930027030a27 */ /* 0x000fe200078e00ff */
[----:B------:R-:W-:Y:S01]  /*0de0*/  LEA.HI.X.SX32 R24, R9, R8, 0x1, P2 ;  /* 0x0000000809187211 */ /* 0x000fe200010f0eff */
[----:B------:R-:W-:Y:S01]  /*0df0*/  USHF.L.U32 UR6, UR4, 0x6, URZ ;  /* 0x0000000604067899 */ /* 0x000fe2000800063f */
[----:B------:R-:W-:Y:S01]  /*0e00*/  LEA.HI.X.SX32 R27, R6, R12, 0x1, P1 ;  /* 0x0000000c061b7211 */ /* 0x000fe200008f0eff */
[----:B------:R-:W-:Y:S01]  /*0e10*/  IMAD.SHL.U32 R18, R32, 0x8, RZ ;  /* 0x0000000820127824 */ /* 0x000fe200078e00ff */
[----:B------:R-:W-:Y:S01]  /*0e20*/  @P0 SHF.R.U32.HI R0, RZ, c[0x0][0x250], R3 ;  /* 0x00009400ff000a19 */ /* 0x000fe20000011603 */
[C---:B------:R-:W-:Y:S01]  /*0e30*/  IMAD.SHL.U32 R6, R41.reuse, 0x40, RZ ;  /* 0x0000004029067824 */ /* 0x040fe200078e00ff */
[----:B------:R-:W-:Y:S01]  /*0e40*/  IADD3 R10, P0, R41, R11, RZ ;  /* 0x0000000b290a7210 */ /* 0x000fe20007f1e0ff */
[----:B------:R-:W-:Y:S01]  /*0e50*/  UIADD3 UR19, -UR11, UR22, URZ ;  /* 0x000000160b137290 */ /* 0x000fe2000fffe13f */
[----:B------:R-:W-:Y:S01]  /*0e60*/  SHF.R.S32.HI R7, RZ, 0x1f, R0 ;  /* 0x0000001fff077819 */ /* 0x000fe20000011400 */
[----:B------:R-:W-:Y:S01]  /*0e70*/  UMOV UR20, 0x6 ;  /* 0x0000000600147882 */ /* 0x000fe20000000000 */
[----:B------:R-:W-:-:S02]  /*0e80*/  SHF.R.S32.HI R19, RZ, 0x1f, R18 ;  /* 0x0000001fff137819 */ /* 0x000fc40000011412 */
[----:B------:R-:W-:Y:S01]  /*0e90*/  LEA.HI.X.SX32 R11, R11, R8, 0x1, P0 ;  /* 0x000000080b0b7211 */ /* 0x000fe200000f0eff */
[----:B------:R-:W-:Y:S01]  /*0ea0*/  IMAD R2, R7, c[0x0][0x1e0], RZ ;  /* 0x0000780007027a24 */ /* 0x000fe200078e02ff */
[----:B------:R-:W-:Y:S02]  /*0eb0*/  SEL R8, R29, RZ, !P3 ;  /* 0x000000ff1d087207 */ /* 0x000fe40005800000 */
[----:B------:R-:W-:Y:S01]  /*0ec0*/  SEL R12, R42, RZ, !P3 ;  /* 0x000000ff2a0c7207 */ /* 0x000fe20005800000 */
[----:B------:R-:W-:Y:S01]  /*0ed0*/  IMAD R4, R0, c[0x0][0x1e4], R2 ;  /* 0x0000790000047a24 */ /* 0x000fe200078e0202 */
[----:B------:R-:W-:Y:S01]  /*0ee0*/  LOP3.LUT R6, R6, 0x1c0, RZ, 0xc0, !PT ;  /* 0x000001c006067812 */ /* 0x000fe200078ec0ff */
[----:B------:R-:W-:Y:S01]  /*0ef0*/  IMAD.WIDE.U32 R2, R0, c[0x0][0x1e0], R18 ;  /* 0x0000780000027a25 */ /* 0x000fe200078e0012 */
[----:B------:R-:W-:Y:S02]  /*0f00*/  SHF.R.S32.HI R31, RZ, 0x1f, R39 ;  /* 0x0000001fff1f7819 */ /* 0x000fe40000011427 */
[----:B------:R-:W-:Y:S01]  /*0f10*/  LOP3.LUT R13, R6, 0x38, R18, 0xf8, !PT ;  /* 0x00000038060d7812 */ /* 0x000fe200078ef812 */
[----:B------:R-:W-:Y:S01]  /*0f20*/  IMAD.IADD R5, R3, 0x1, R4 ;  /* 0x0000000103057824 */ /* 0x000fe200078e0204 */
[----:B------:R-:W-:Y:S01]  /*0f30*/  SHF.R.U32.HI R6, RZ, 0x3, R6 ;  /* 0x00000003ff067819 */ /* 0x000fe20000011606 */
[----:B------:R-:W-:Y:S01]  /*0f40*/  IMAD.MOV.U32 R4, RZ, RZ, R2 ;  /* 0x000000ffff047224 */ /* 0x000fe200078e0002 */
[----:B------:R-:W-:Y:S01]  /*0f50*/  LEA.HI R2, R38, R37, RZ, 0x6 ;  /* 0x0000002526027211 */ /* 0x000fe200078f30ff */
[----:B------:R-:W-:-:S02]  /*0f60*/  IMAD R3, R8, c[0x0][0x1e8], RZ ;  /* 0x00007a0008037a24 */ /* 0x000fc400078e02ff */
[----:B------:R-:W-:Y:S01]  /*0f70*/  IMAD.WIDE.U32 R4, R12, c[0x0][0x1e8], R4 ;  /* 0x00007a000c047a25 */ /* 0x000fe200078e0004 */
[----:B------:R-:W-:-:S03]  /*0f80*/  SHF.R.S32.HI R30, RZ, 0x6, R2 ;  /* 0x00000006ff1e7819 */ /* 0x000fc60000011402 */
[----:B------:R-:W-:Y:S02]  /*0f90*/  IMAD R2, R7, c[0x0][0x1b0], RZ ;  /* 0x00006c0007027a24 */ /* 0x000fe400078e02ff */
[----:B------:R-:W-:Y:S02]  /*0fa0*/  IMAD R9, R12, c[0x0][0x1ec], R3 ;  /* 0x00007b000c097a24 */ /* 0x000fe400078e0203 */
[C---:B------:R-:W-:Y:S02]  /*0fb0*/  IMAD R7, R0.reuse, c[0x0][0x1b4], R2 ;  /* 0x00006d0000077a24 */ /* 0x040fe400078e0202 */
[----:B------:R-:W-:-:S04]  /*0fc0*/  IMAD.WIDE.U32 R2, R0, c[0x0][0x1b0], R18 ;  /* 0x00006c0000027a25 */ /* 0x000fc800078e0012 */
[----:B------:R-:W-:Y:S02]  /*0fd0*/  IMAD.SHL.U32 R35, R30, 0x200, RZ ;  /* 0x000002001e237824 */ /* 0x000fe400078e00ff */
[----:B------:R-:W-:Y:S02]  /*0fe0*/  IMAD R0, R8, c[0x0][0x1b8], RZ ;  /* 0x00006e0008007a24 */ /* 0x000fe400078e02ff */
[----:B------:R-:W-:Y:S02]  /*0ff0*/  IMAD.IADD R3, R3, 0x1, R7 ;  /* 0x0000000103037824 */ /* 0x000fe400078e0207 */
[----:B------:R-:W-:Y:S01]  /*1000*/  IMAD.WIDE R10, R14, 0x80, R10 ;  /* 0x000000800e0a7825 */ /* 0x000fe200078e020a */
[----:B------:R-:W-:-:S03]  /*1010*/  LOP3.LUT R14, R35, R13, R6, 0xf6, !PT ;  /* 0x0000000d230e7212 */ /* 0x000fc600078ef606 */
[C---:B------:R-:W-:Y:S01]  /*1020*/  IMAD R16, R12.reuse, c[0x0][0x1bc], R0 ;  /* 0x00006f000c107a24 */ /* 0x040fe200078e0200 */
[----:B------:R-:W-:Y:S01]  /*1030*/  SHF.R.S32.HI R0, RZ, 0x1f, R20 ;  /* 0x0000001fff007819 */ /* 0x000fe20000011414 */
[----:B------:R-:W-:Y:S01]  /*1040*/  IMAD.WIDE.U32 R12, R12, c[0x0][0x1b8], R2 ;  /* 0x00006e000c0c7a25 */ /* 0x000fe200078e0002 */
[----:B------:R-:W-:-:S03]  /*1050*/  IADD3 R20, P0, R15, R20, RZ ;  /* 0x000000140f147210 */ /* 0x000fc60007f1e0ff */
[----:B------:R-:W-:Y:S01]  /*1060*/  IMAD.IADD R5, R5, 0x1, R9 ;  /* 0x0000000105057824 */ /* 0x000fe200078e0209 */
[----:B------:R-:W-:Y:S01]  /*1070*/  LEA.HI.X.SX32 R21, R15, R0, 0x1, P0 ;  /* 0x000000000f157211 */ /* 0x000fe200000f0eff */
[----:B------:R-:W-:Y:S02]  /*1080*/  IMAD R2, R11, c[0x0][0x1d8], RZ ;  /* 0x000076000b027a24 */ /* 0x000fe400078e02ff */
[----:B------:R-:W-:Y:S01]  /*1090*/  IMAD.WIDE.U32 R4, R10, c[0x0][0x1d8], R4 ;  /* 0x000076000a047a25 */ /* 0x000fe200078e0004 */
[----:B------:R-:W-:-:S03]  /*10a0*/  IADD3 R34, R18, 0x40, RZ ;  /* 0x0000004012227810 */ /* 0x000fc60007ffe0ff */
[----:B------:R-:W-:Y:S01]  /*10b0*/  IMAD R0, R10, c[0x0][0x1dc], R2 ;  /* 0x000077000a007a24 */ /* 0x000fe200078e0202 */
[----:B------:R-:W-:Y:S01]  /*10c0*/  LEA R2, P0, R4, c[0x0][0x1c0], 0x1 ;  /* 0x0000700004027a11 */ /* 0x000fe200078008ff */
[----:B------:R-:W-:Y:S02]  /*10d0*/  IMAD R7, R31, c[0x0][0x270], RZ ;  /* 0x00009c001f077a24 */ /* 0x000fe400078e02ff */
[----:B------:R-:W-:Y:S01]  /*10e0*/  IMAD.IADD R0, R5, 0x1, R0 ;  /* 0x0000000105007824 */ /* 0x000fe200078e0200 */
[----:B------:R-:W-:Y:S01]  /*10f0*/  IADD3 R15, -R41, UR19, RZ ;  /* 0x00000013290f7c10 */ /* 0x000fe2000fffe1ff */
[----:B------:R-:W-:Y:S01]  /*1100*/  IMAD.U32 R6, RZ, RZ, UR6 ;  /* 0x00000006ff067e24 */ /* 0x000fe2000f8e00ff */
[----:B------:R-:W-:Y:S01]  /*1110*/  ISETP.GE.AND P3, PT, R18, c[0x0][0x1cc], PT ;  /* 0x0000730012007a0c */ /* 0x000fe20003f66270 */
[----:B------:R-:W-:Y:S01]  /*1120*/  USHF.L.U64.HI UR5, UR4, UR20, UR5 ;  /* 0x0000001404057299 */ /* 0x000fe20008010205 */
[----:B------:R-:W-:Y:S01]  /*1130*/  ISETP.GE.AND P4, PT, R34, c[0x0][0x1cc], PT ;  /* 0x0000730022007a0c */ /* 0x000fe20003f86270 */
[C---:B------:R-:W-:Y:S01]  /*1140*/  IMAD R7, R39.reuse, c[0x0][0x274], R7 ;  /* 0x00009d0027077a24 */ /* 0x040fe200078e0207 */
[----:B------:R-:W-:Y:S01]  /*1150*/  LEA.HI.X R3, R4, c[0x0][0x1c4], R0, 0x1, P0 ;  /* 0x0000710004037a11 */ /* 0x000fe200000f0c00 */
[----:B------:R-:W-:Y:S01]  /*1160*/  IMAD.WIDE.U32 R8, R39, c[0x0][0x270], R20 ;  /* 0x00009c0027087a25 */ /* 0x000fe200078e0014 */
[----:B------:R-:W-:-:S02]  /*1170*/  ISETP.LT.OR P6, PT, R15, 0x1, P3 ;  /* 0x000000010f00780c */ /* 0x000fc40001fc1670 */
[----:B------:R-:W-:Y:S02]  /*1180*/  IADD3 R6, P1, P0, R6, 0x80, R2 ;  /* 0x0000008006067810 */ /* 0x000fe4000783e002 */
[----:B------:R-:W-:Y:S01]  /*1190*/  ISETP.LT.OR P5, PT, R15, 0x1, P4 ;  /* 0x000000010f00780c */ /* 0x000fe200027a1670 */
[----:B------:R-:W-:Y:S01]  /*11a0*/  IMAD.IADD R23, R9, 0x1, R7 ;  /* 0x0000000109177824 */ /* 0x000fe200078e0207 */
[C---:B------:R-:W-:Y:S02]  /*11b0*/  ISETP.LT.OR P2, PT, R15.reuse, 0x21, P3 ;  /* 0x000000210f00780c */ /* 0x040fe40001f41670 */
[----:B------:R-:W-:Y:S02]  /*11c0*/  IADD3.X R7, RZ, UR5, R3, P1, P0 ;  /* 0x00000005ff077c10 */ /* 0x000fe40008fe0403 */
[----:B------:R-:W-:Y:S02]  /*11d0*/  ISETP.LT.OR P1, PT, R15, 0x21, P4 ;  /* 0x000000210f00780c */ /* 0x000fe40002721670 */
[----:B------:R-:W-:Y:S01]  /*11e0*/  IADD3 R4, P0, R2, UR6, RZ ;  /* 0x0000000602047c10 */ /* 0x000fe2000ff1e0ff */
[----:B------:R-:W-:-:S03]  /*11f0*/  IMAD.SHL.U32 R14, R14, 0x2, RZ ;  /* 0x000000020e0e7824 */ /* 0x000fc600078e00ff */
[----:B------:R-:W-:Y:S01]  /*1200*/  IADD3.X R5, R3, UR5, RZ, P0, !PT ;  /* 0x0000000503057c10 */ /* 0x000fe200087fe4ff */
[----:B------:R-:W-:Y:S01]  /*1210*/  UIADD3 UR12, UP0, UR6, 0x80, URZ ;  /* 0x00000080060c7890 */ /* 0x000fe2000ff1e03f */
[----:B------:R-:W-:Y:S01]  /*1220*/  @!PT LDS RZ, [RZ] ;  /* 0x00000000fffff984 */ /* 0x000fe20000000800 */
[----:B------:R-:W-:Y:S01]  /*1230*/  @!PT LDS RZ, [RZ] ;  /* 0x00000000fffff984 */ /* 0x000fe20000000800 */
[----:B------:R-:W-:Y:S01]  /*1240*/  @!PT LDS RZ, [RZ] ;  /* 0x00000000fffff984 */ /* 0x000fe20000000800 */
[----:B------:R1:W-:Y:S01]  /*1250*/  LDGSTS.E.BYPASS.LTC128B.128 [R14+0x8080], [R2.64], !P6 ;  /* 0x08080000020e7fae */ /* 0x0003e2000f101d4e */
[----:B------:R-:W-:-:S03]  /*1260*/  ISETP.LT.OR P6, PT, R15, 0x41, P3 ;  /* 0x000000410f00780c */ /* 0x000fc60001fc1670 */
[----:B------:R1:W-:Y:S01]  /*1270*/  LDGSTS.E.BYPASS.LTC128B.128 [R14+0xc080], [R2.64+0x80], !P5 ;  /* 0x0c080080020e7fae */ /* 0x0003e2000e901d4e */
[C---:B------:R-:W-:Y:S01]  /*1280*/  ISETP.LT.OR P5, PT, R15.reuse, 0x41, P4 ;  /* 0x000000410f00780c */ /* 0x040fe200027a1670 */
[----:B------:R-:W-:Y:S02]  /*1290*/  UIADD3.X UR7, URZ, UR5, URZ, UP0, !UPT ;  /* 0x000000053f077290 */ /* 0x000fe400087fe43f */
[----:B------:R3:W-:Y:S01]  /*12a0*/  LDGSTS.E.BYPASS.LTC128B.128 [R14+0x9080], [R4.64], !P2 ;  /* 0x09080000040e7fae */ /* 0x0007e2000d101d4e */
[----:B------:R-:W-:-:S03]  /*12b0*/  ISETP.LT.OR P2, PT, R15, 0x61, P3 ;  /* 0x000000610f00780c */ /* 0x000fc60001f41670 */
[----:B------:R4:W-:Y:S01]  /*12c0*/  LDGSTS.E.BYPASS.LTC128B.128 [R14+0xd080], [R6.64], !P1 ;  /* 0x0d080000060e7fae */ /* 0x0009e2000c901d4e */
[----:B------:R-:W-:Y:S02]  /*12d0*/  IMAD R0, R11, c[0x0][0x1a8], RZ ;  /* 0x00006a000b007a24 */ /* 0x000fe400078e02ff */
[----:B------:R-:W-:Y:S01]  /*12e0*/  IMAD.MOV.U32 R22, RZ, RZ, R8 ;  /* 0x000000ffff167224 */ /* 0x000fe200078e0008 */
[----:B-1----:R-:W-:-:S04]  /*12f0*/  IADD3 R2, P0, R4, UR6, RZ ;  /* 0x0000000604027c10 */ /* 0x002fc8000ff1e0ff */
[----:B------:R-:W-:Y:S02]  /*1300*/  IADD3.X R3, R5, UR5, RZ, P0, !PT ;  /* 0x0000000505037c10 */ /* 0x000fe400087fe4ff */
[----:B----4-:R-:W-:-:S03]  /*1310*/  IADD3 R6, P1, R4, UR12, RZ ;  /* 0x0000000c04067c10 */ /* 0x010fc6000ff3e0ff */
[----:B------:R1:W-:Y:S01]  /*1320*/  LDGSTS.E.BYPASS.LTC128B.128 [R14+0xa080], [R2.64], !P6 ;  /* 0x0a080000020e7fae */ /* 0x0003e2000f101d4e */
[----:B---3--:R-:W-:Y:S02]  /*1330*/  IADD3 R4, P0, R2, UR6, RZ ;  /* 0x0000000602047c10 */ /* 0x008fe4000ff1e0ff */
[----:B------:R-:W-:Y:S02]  /*1340*/  IADD3.X R7, R5, UR7, RZ, P1, !PT ;  /* 0x0000000705077c10 */ /* 0x000fe40008ffe4ff */
[----:B------:R-:W-:Y:S01]  /*1350*/  IADD3.X R5, R3, UR5, RZ, P0, !PT ;  /* 0x0000000503057c10 */ /* 0x000fe200087fe4ff */
[----:B------:R-:W-:Y:S02]  /*1360*/  IMAD.IADD R9, R13, 0x1, R16 ;  /* 0x000000010d097824 */ /* 0x000fe400078e0210 */
[----:B------:R-:W-:Y:S01]  /*1370*/  IMAD.MOV.U32 R8, RZ, RZ, R12 ;  /* 0x000000ffff087224 */ /* 0x000fe200078e000c */
[----:B------:R3:W-:Y:S01]  /*1380*/  LDGSTS.E.BYPASS.LTC128B.128 [R14+0xe080], [R6.64], !P5 ;  /* 0x0e080000060e7fae */ /* 0x0007e2000e901d4e */
[----:B------:R-:W-:Y:S01]  /*1390*/  ISETP.GE.AND P1, PT, R34, c[0x0][0x19c], PT ;  /* 0x0000670022007a0c */ /* 0x000fe20003f26270 */
[----:B------:R-:W-:-:S02]  /*13a0*/  ULDC.64 UR4, c[0x0][0x1a8] ;  /* 0x00006a0000047ab9 */ /* 0x000fc40000000a00 */
[----:B------:R4:W-:Y:S01]  /*13b0*/  LDGSTS.E.BYPASS.LTC128B.128 [R14+0xb080], [R4.64], !P2 ;  /* 0x0b080000040e7fae */ /* 0x0009e2000d101d4e */
[----:B------:R-:W-:Y:S01]  /*13c0*/  IMAD R12, R10, c[0x0][0x1ac], R0 ;  /* 0x00006b000a0c7a24 */ /* 0x000fe200078e0200 */
[----:B------:R-:W-:Y:S01]  /*13d0*/  ISETP.GE.AND P2, PT, R18, c[0x0][0x19c], PT ;  /* 0x0000670012007a0c */ /* 0x000fe20003f46270 */
[----:B------:R-:W-:Y:S01]  /*13e0*/  IMAD R0, R24, c[0x0][0x208], RZ ;  /* 0x0000820018007a24 */ /* 0x000fe200078e02ff */
[C---:B------:R-:W-:Y:S01]  /*13f0*/  ISETP.LT.OR P3, PT, R15.reuse, 0x61, P4 ;  /* 0x000000610f00780c */ /* 0x040fe20002761670 */
[----:B------:R-:W-:Y:S01]  /*1400*/  IMAD.WIDE.U32 R10, R10, c[0x0][0x1a8], R8 ;  /* 0x00006a000a0a7a25 */ /* 0x000fe200078e0008 */
[C---:B------:R-:W-:Y:S01]  /*1410*/  ISETP.LT.OR P5, PT, R15.reuse, 0x1, P2 ;  /* 0x000000010f00780c */ /* 0x040fe200017a1670 */
[----:B------:R-:W-:Y:S01]  /*1420*/  USHF.L.U32 UR6, UR4, 0x6, URZ ;  /* 0x0000000604067899 */ /* 0x000fe2000800063f */
[----:B------:R-:W-:Y:S01]  /*1430*/  ISETP.LT.OR P4, PT, R15, 0x1, P1 ;  /* 0x000000010f00780c */ /* 0x000fe20000f81670 */
[----:B------:R-:W-:Y:S02]  /*1440*/  IMAD R25, R17, c[0x0][0x20c], R0 ;  /* 0x0000830011197a24 */ /* 0x000fe400078e0200 */
[----:B------:R-:W-:Y:S01]  /*1450*/  IMAD.IADD R0, R11, 0x1, R12 ;  /* 0x000000010b007824 */ /* 0x000fe200078e020c */
[----:B------:R-:W-:Y:S01]  /*1460*/  USHF.L.U64.HI UR13, UR4, UR20, UR5 ;  /* 0x00000014040d7299 */ /* 0x000fe20008010205 */
[----:B----4-:R-:W-:Y:S01]  /*1470*/  IMAD R4, R24, c[0x0][0x178], RZ ;  /* 0x00005e0018047a24 */ /* 0x010fe200078e02ff */
[----:B------:R-:W-:Y:S01]  /*1480*/  ISETP.LT.OR P6, PT, R15, 0x61, P2 ;  /* 0x000000610f00780c */ /* 0x000fe200017c1670 */
[----:B------:R-:W-:Y:S01]  /*1490*/  IMAD.WIDE.U32 R8, R17, c[0x0][0x178], R18 ;  /* 0x00005e0011087a25 */ /* 0x000fe200078e0012 */
[----:B------:R-:W-:-:S03]  /*14a0*/  ULDC.64 UR4, c[0x0][0x178] ;  /* 0x00005e0000047ab9 */ /* 0x000fc60000000a00 */
[----:B------:R-:W-:Y:S01]  /*14b0*/  IMAD R16, R17, c[0x0][0x17c], R4 ;  /* 0x00005f0011107a24 */ /* 0x000fe200078e0204 */
[----:B------:R-:W-:-:S04]  /*14c0*/  IADD3 R4, P0, R2, UR12, RZ ;  /* 0x0000000c02047c10 */ /* 0x000fc8000ff1e0ff */
[----:B------:R-:W-:Y:S02]  /*14d0*/  IADD3.X R5, R3, UR7, RZ, P0, !PT ;  /* 0x0000000703057c10 */ /* 0x000fe400087fe4ff */
[----:B-1----:R-:W-:-:S03]  /*14e0*/  LEA R2, P0, R10, c[0x0][0x190], 0x1 ;  /* 0x000064000a027a11 */ /* 0x002fc600078008ff */
[----:B------:R1:W-:Y:S01]  /*14f0*/  LDGSTS.E.BYPASS.LTC128B.128 [R14+0xf080], [R4.64], !P3 ;  /* 0x0f080000040e7fae */ /* 0x0003e2000d901d4e */
[----:B------:R-:W-:Y:S02]  /*1500*/  LEA.HI.X R3, R10, c[0x0][0x194], R0, 0x1, P0 ;  /* 0x000065000a037a11 */ /* 0x000fe400000f0c00 */
[----:B---3--:R-:W-:Y:S01]  /*1510*/  IADD3 R6, P0, R2, UR6, RZ ;  /* 0x0000000602067c10 */ /* 0x008fe2000ff1e0ff */
[----:B------:R-:W-:Y:S01]  /*1520*/  IMAD.U32 R10, RZ, RZ, UR6 ;  /* 0x00000006ff0a7e24 */ /* 0x000fe2000f8e00ff */
[----:B------:R-:W-:Y:S01]  /*1530*/  ISETP.LT.OR P3, PT, R15, 0x21, P2 ;  /* 0x000000210f00780c */ /* 0x000fe20001761670 */
[----:B------:R3:W-:Y:S01]  /*1540*/  LDGSTS.E.BYPASS.LTC128B.128 [R14+0x80], [R2.64], !P5 ;  /* 0x00080000020e7fae */ /* 0x0007e2000e901d4e */
[----:B------:R-:W-:Y:S02]  /*1550*/  IADD3.X R7, R3, UR13, RZ, P0, !PT ;  /* 0x0000000d03077c10 */ /* 0x000fe400087fe4ff */
[----:B------:R-:W-:Y:S01]  /*1560*/  ISETP.NE.AND P0, PT, R36, RZ, PT ;  /* 0x000000ff2400720c */ /* 0x000fe20003f05270 */
[----:B------:R3:W-:Y:S01]  /*1570*/  LDGSTS.E.BYPASS.LTC128B.128 [R14+0x4080], [R2.64+0x80], !P4 ;  /* 0x04080080020e7fae */ /* 0x0007e2000e101d4e */
[----:B------:R-:W-:-:S02]  /*1580*/  ISETP.LT.OR P5, PT, R15, 0x41, P2 ;  /* 0x000000410f00780c */ /* 0x000fc400017a1670 */
[----:B------:R-:W-:Y:S02]  /*1590*/  P2R R28, PR, RZ, 0x40 ;  /* 0x00000040ff1c7803 */ /* 0x000fe40000000000 */
[C---:B------:R-:W-:Y:S02]  /*15a0*/  ISETP.LT.OR P2, PT, R15.reuse, 0x21, P1 ;  /* 0x000000210f00780c */ /* 0x040fe40000f41670 */
[C---:B------:R-:W-:Y:S01]  /*15b0*/  ISETP.LT.OR P4, PT, R15.reuse, 0x41, P1 ;  /* 0x000000410f00780c */ /* 0x040fe20000f81670 */
[----:B------:R4:W-:Y:S01]  /*15c0*/  LDGSTS.E.BYPASS.LTC128B.128 [R14+0x1080], [R6.64], !P3 ;  /* 0x01080000060e7fae */ /* 0x0009e2000d901d4e */
[----:B------:R-:W-:Y:S02]  /*15d0*/  ISETP.LT.OR P6, PT, R15, 0x61, P1 ;  /* 0x000000610f00780c */ /* 0x000fe40000fc1670 */
[----:B------:R-:W-:Y:S02]  /*15e0*/  SEL R15, R42, RZ, !P0 ;  /* 0x000000ff2a0f7207 */ /* 0x000fe40004000000 */
[----:B------:R-:W-:-:S02]  /*15f0*/  SEL R24, R29, RZ, !P0 ;  /* 0x000000ff1d187207 */ /* 0x000fc40004000000 */
[----:B------:R-:W-:-:S04]  /*1600*/  IADD3 R10, P1, P0, R10, 0x80, R2 ;  /* 0x000000800a0a7810 */ /* 0x000fc8000783e002 */
[----:B------:R-:W-:Y:S02]  /*1610*/  IADD3.X R11, RZ, UR13, R3, P1, P0 ;  /* 0x0000000dff0b7c10 */ /* 0x000fe40008fe0403 */
[----:B------:R-:W-:Y:S01]  /*1620*/  ISETP.GE.AND P0, PT, R18, c[0x0][0x16c], PT ;  /* 0x00005b0012007a0c */ /* 0x000fe20003f06270 */
[----:B-1----:R-:W-:Y:S01]  /*1630*/  IMAD.IADD R5, R9, 0x1, R16 ;  /* 0x0000000109057824 */ /* 0x002fe200078e0210 */
[----:B------:R-:W-:Y:S01]  /*1640*/  ISETP.GE.AND P3, PT, R34, c[0x0][0x16c], PT ;  /* 0x00005b0022007a0c */ /* 0x000fe20003f66270 */
[----:B------:R-:W-:Y:S01]  /*1650*/  IMAD.MOV.U32 R4, RZ, RZ, R8 ;  /* 0x000000ffff047224 */ /* 0x000fe200078e0008 */
[----:B------:R-:W-:Y:S01]  /*1660*/  USHF.R.S32.HI UR12, URZ, 0x1f, UR16 ;  /* 0x0000001f3f0c7899 */ /* 0x000fe20008011410 */
[----:B------:R-:W-:Y:S01]  /*1670*/  IMAD R0, R31, c[0x0][0x180], RZ ;  /* 0x000060001f007a24 */ /* 0x000fe200078e02ff */
[----:B------:R-:W-:Y:S01]  /*1680*/  SEL R8, RZ, 0x2, P3 ;  /* 0x00000002ff087807 */ /* 0x000fe20001800000 */
[C---:B---3--:R-:W-:Y:S01]  /*1690*/  IMAD.WIDE.U32 R2, R39.reuse, c[0x0][0x180], R4 ;  /* 0x0000600027027a25 */ /* 0x048fe200078e0004 */
[----:B------:R-:W-:Y:S01]  /*16a0*/  SEL R4, RZ, 0x1, P0 ;  /* 0x00000001ff047807 */ /* 0x000fe20000000000 */
[----:B------:R-:W-:Y:S01]  /*16b0*/  UIMAD UR7, UR12, UR4, URZ ;  /* 0x000000040c0772a4 */ /* 0x000fe2000f8e023f */
[----:B------:R1:W-:Y:S01]  /*16c0*/  LDGSTS.E.BYPASS.LTC128B.128 [R14+0x5080], [R10.64], !P2 ;  /* 0x050800000a0e7fae */ /* 0x0003e2000d101d4e */
[----:B------:R-:W-:Y:S01]  /*16d0*/  IMAD R0, R39, c[0x0][0x184], R0 ;  /* 0x0000610027007a24 */ /* 0x000fe200078e0200 */
[----:B------:R-:W-:Y:S01]  /*16e0*/  UIMAD.WIDE.U32 UR24, UR16, UR4, URZ ;  /* 0x00000004101872a5 */ /* 0x000fe2000f8e003f */
[----:B------:R-:W-:Y:S01]  /*16f0*/  IMAD.IADD R29, R8, 0x1, R4 ;  /* 0x00000001081d7824 */ /* 0x000fe200078e0204 */
[----:B------:R-:W-:Y:S01]  /*1700*/  UIADD3 UR18, UP0, UR6, 0x80, URZ ;  /* 0x0000008006127890 */ /* 0x000fe2000ff1e03f */
[----:B------:R-:W-:Y:S01]  /*1710*/  IMAD.MOV.U32 R4, RZ, RZ, R2 ;  /* 0x000000ffff047224 */ /* 0x000fe200078e0002 */
[----:B------:R-:W-:Y:S01]  /*1720*/  UIMAD UR7, UR16, UR5, UR7 ;  /* 0x00000005100772a4 */ /* 0x000fe2000f8e0207 */
[----:B------:R-:W-:-:S02]  /*1730*/  IMAD.IADD R5, R3, 0x1, R0 ;  /* 0x0000000103057824 */ /* 0x000fc400078e0200 */
[----:B------:R-:W-:Y:S01]  /*1740*/  IMAD R0, R24, c[0x0][0x188], RZ ;  /* 0x0000620018007a24 */ /* 0x000fe200078e02ff */
[----:B------:R-:W-:Y:S01]  /*1750*/  UIADD3.X UR17, URZ, UR13, URZ, UP0, !UPT ;  /* 0x0000000d3f117290 */ /* 0x000fe200087fe43f */
[----:B------:R-:W-:Y:S01]  /*1760*/  IMAD.WIDE.U32 R42, R15, c[0x0][0x188], R4 ;  /* 0x000062000f2a7a25 */ /* 0x000fe200078e0004 */
[----:B------:R-:W-:-:S03]  /*1770*/  UIADD3 UR7, UR25, UR7, URZ ;  /* 0x0000000719077290 */ /* 0x000fc6000fffe03f */
[----:B------:R-:W-:Y:S02]  /*1780*/  IMAD R0, R15, c[0x0][0x18c], R0 ;  /* 0x000063000f007a24 */ /* 0x000fe400078e0200 */
[----:B------:R-:W-:Y:S02]  /*1790*/  IMAD.U32 R4, RZ, RZ, UR24 ;  /* 0x00000018ff047e24 */ /* 0x000fe4000f8e00ff */
[----:B------:R-:W-:Y:S02]  /*17a0*/  IMAD.U32 R5, RZ, RZ, UR25 ;  /* 0x00000019ff057e24 */ /* 0x000fe4000f8e00ff */
[----:B------:R-:W-:Y:S02]  /*17b0*/  IMAD.U32 R5, RZ, RZ, UR7 ;  /* 0x00000007ff057e24 */ /* 0x000fe4000f8e00ff */
[----:B------:R-:W-:Y:S02]  /*17c0*/  IMAD.IADD R16, R43, 0x1, R0 ;  /* 0x000000012b107824 */ /* 0x000fe400078e0200 */
[----:B------:R-:W-:-:S04]  /*17d0*/  IMAD.WIDE.U32 R12, R17, c[0x0][0x208], R18 ;  /* 0x00008200110c7a25 */ /* 0x000fc800078e0012 */
[----:B------:R-:W-:Y:S02]  /*17e0*/  IMAD.IADD R9, R13, 0x1, R25 ;  /* 0x000000010d097824 */ /* 0x000fe400078e0219 */
[----:B------:R-:W-:Y:S02]  /*17f0*/  IMAD.MOV.U32 R8, RZ, RZ, R12 ;  /* 0x000000ffff087224 */ /* 0x000fe400078e000c */
[----:B------:R-:W-:Y:S02]  /*1800*/  IMAD R12, R31, c[0x0][0x210], RZ ;  /* 0x000084001f0c7a24 */ /* 0x000fe400078e02ff */
[----:B-1----:R-:W-:Y:S01]  /*1810*/  IMAD.WIDE.U32 R10, R39, c[0x0][0x210], R8 ;  /* 0x00008400270a7a25 */ /* 0x002fe200078e0008 */
[----:B--2---:R-:W-:-:S04]  /*1820*/  LOP3.LUT R40, R40, 0xfffffffd, RZ, 0xc0, !PT ;  /* 0xfffffffd28287812 */ /* 0x004fc800078ec0ff */
[----:B------:R-:W-:Y:S02]  /*1830*/  @P0 LOP3.LUT R40, R40, 0x2, RZ, 0xfc, !PT ;  /* 0x0000000228280812 */ /* 0x000fe400078efcff */
[----:B------:R-:W-:-:S04]  /*1840*/  IADD3 R2, P0, R6, UR6, RZ ;  /* 0x0000000606027c10 */ /* 0x000fc8000ff1e0ff */
[----:B------:R-:W-:Y:S02]  /*1850*/  IADD3.X R3, R7, UR13, RZ, P0, !PT ;  /* 0x0000000d07037c10 */ /* 0x000fe400087fe4ff */
[----:B----4-:R-:W-:Y:S01]  /*1860*/  IADD3 R6, P0, R6, UR18, RZ ;  /* 0x0000001206067c10 */ /* 0x010fe2000ff1e0ff */
[----:B------:R-:W-:Y:S01]  /*1870*/  IMAD R12, R39, c[0x0][0x214], R12 ;  /* 0x00008500270c7a24 */ /* 0x000fe200078e020c */
[----:B------:R-:W-:Y:S01]  /*1880*/  IADD3 R8, P1, R2, UR6, RZ ;  /* 0x0000000602087c10 */ /* 0x000fe2000ff3e0ff */
[----:B------:R1:W-:Y:S01]  /*1890*/  LDGSTS.E.BYPASS.LTC128B.128 [R14+0x2080], [R2.64], !P5 ;  /* 0x02080000020e7fae */ /* 0x0003e2000e901d4e */
[----:B------:R-:W-:Y:S01]  /*18a0*/  IADD3.X R7, R7, UR17, RZ, P0, !PT ;  /* 0x0000001107077c10 */ /* 0x000fe200087fe4ff */
[----:B------:R-:W-:Y:S01]  /*18b0*/  IMAD.U32 R13, RZ, RZ, UR5 ;  /* 0x00000005ff0d7e24 */ /* 0x000fe2000f8e00ff */
[C---:B------:R-:W-:Y:S01]  /*18c0*/  LEA R0, P0, R4.reuse, R42, 0x6 ;  /* 0x0000002a04007211 */ /* 0x040fe200078030ff */
[----:B------:R-:W-:Y:S01]  /*18d0*/  IMAD.WIDE.U32 R22, R15, c[0x0][0x278], R22 ;  /* 0x00009e000f167a25 */ /* 0x000fe200078e0016 */
[----:B------:R-:W-:Y:S01]  /*18e0*/  IADD3.X R9, R3, UR13, RZ, P1, !PT ;  /* 0x0000000d03097c10 */ /* 0x000fe20008ffe4ff */
[----:B------:R2:W-:Y:S01]  /*18f0*/  LDGSTS.E.BYPASS.LTC128B.128 [R14+0x6080], [R6.64], !P4 ;  /* 0x06080000060e7fae */ /* 0x0005e2000e101d4e */
[----:B------:R-:W-:Y:S01]  /*1900*/  LEA.HI.X R5, R4, R16, R5, 0x6, P0 ;  /* 0x0000001004057211 */ /* 0x000fe200000f3405 */
[----:B------:R-:W-:Y:S01]  /*1910*/  ULDC.64 UR6, c[0x0][0x208] ;  /* 0x0000820000067ab9 */ /* 0x000fe20000000a00 */
[----:B------:R-:W-:-:S04]  /*1920*/  LEA R4, P0, R0, c[0x0][0x160], 0x1 ;  /* 0x0000580000047a11 */ /* 0x000fc800078008ff */
[----:B------:R-:W-:Y:S01]  /*1930*/  LEA.HI.X R5, R0, c[0x0][0x164], R5, 0x1, P0 ;  /* 0x0000590000057a11 */ /* 0x000fe200000f0c05 */
[----:B------:R-:W-:Y:S01]  /*1940*/  IMAD.U32 R0, RZ, RZ, UR4 ;  /* 0x00000004ff007e24 */ /* 0x000fe2000f8e00ff */
[----:B------:R-:W-:Y:S02]  /*1950*/  ISETP.NE.AND P5, PT, R28, RZ, PT ;  /* 0x000000ff1c00720c */ /* 0x000fe40003fa5270 */
[----:B-1----:R-:W-:Y:S01]  /*1960*/  IADD3 R2, P0, R2, UR18, RZ ;  /* 0x0000001202027c10 */ /* 0x002fe2000ff1e0ff */
[----:B------:R-:W-:Y:S01]  /*1970*/  USHF.L.U32 UR18, UR16, 0x6, URZ ;  /* 0x0000000610127899 */ /* 0x000fe2000800063f */
[----:B--2---:R-:W-:Y:S02]  /*1980*/  IMAD.IADD R7, R11, 0x1, R12 ;  /* 0x000000010b077824 */ /* 0x004fe400078e020c */
[----:B------:R-:W-:-:S07]  /*1990*/  IADD3.X R3, R3, UR17, RZ, P0, !PT ;  /* 0x0000001103037c10 */ /* 0x000fce00087fe4ff */
[----:B------:R1:W-:Y:S01]  /*19a0*/  LDGSTS.E.BYPASS.LTC128B.128 [R14+0x3080], [R8.64], !P5 ;  /* 0x03080000080e7fae */ /* 0x0003e2000e901d4e */
[C---:B------:R-:W-:Y:S02]  /*19b0*/  LEA R12, P0, R0.reuse, R4, 0x6 ;  /* 0x00000004000c7211 */ /* 0x040fe400078030ff */
[----:B------:R-:W-:Y:S01]  /*19c0*/  LOP3.LUT P2, RZ, R29, 0x1, RZ, 0xc0, !PT ;  /* 0x000000011dff7812 */ /* 0x000fe2000784c0ff */
[----:B------:R2:W-:Y:S01]  /*19d0*/  LDGSTS.E.BYPASS.LTC128B.128 [R14+0x7080], [R2.64], !P6 ;  /* 0x07080000020e7fae */ /* 0x0005e2000f101d4e */
[----:B------:R-:W-:Y:S01]  /*19e0*/  LEA.HI.X R13, R0, R5, R13, 0x6, P0 ;  /* 0x00000005000d7211 */ /* 0x000fe200000f340d */
[----:B------:R-:W-:Y:S01]  /*19f0*/  IMAD.U32 R0, RZ, RZ, UR18 ;  /* 0x00000012ff007e24 */ /* 0x000fe2000f8e00ff */
[----:B------:R-:W-:Y:S02]  /*1a00*/  ISETP.GT.AND P4, PT, R37, 0xf, PT ;  /* 0x0000000f2500780c */ /* 0x000fe40003f84270 */
[----:B------:R-:W-:Y:S01]  /*1a10*/  LOP3.LUT R40, R40, 0xfffffffe, RZ, 0xc0, !PT ;  /* 0xfffffffe28287812 */ /* 0x000fe200078ec0ff */
[----:B------:R-:W-:Y:S01]  /*1a20*/  USHF.R.S32.HI UR17, URZ, 0x1f, UR18 ;  /* 0x0000001f3f117899 */ /* 0x000fe20008011412 */
[----:B------:R-:W-:Y:S01]  /*1a30*/  IADD3 R0, -R41, UR10, -R0 ;  /* 0x0000000a29007c10 */ /* 0x000fe2000fffe900 */
[----:B------:R-:W0:Y:S03]  /*1a40*/  LDGDEPBAR ;  /* 0x00000000000079af */ /* 0x000e260000000000 */
[----:B------:R-:W-:-:S02]  /*1a50*/  ISETP.LT.OR P0, PT, R0, 0x1, !P2 ;  /* 0x000000010000780c */ /* 0x000fc40005701670 */
[----:B------:R-:W-:Y:S01]  /*1a60*/  @P3 LOP3.LUT R40, R40, 0x1, RZ, 0xfc, !PT ;  /* 0x0000000128283812 */ /* 0x000fe200078efcff */
[----:B------:R-:W-:Y:S02]  /*1a70*/  IMAD.MOV.U32 R6, RZ, RZ, R10 ;  /* 0x000000ffff067224 */ /* 0x000fe400078e000a */
[----:B--2---:R-:W-:-:S08]  /*1a80*/  IMAD R2, R24, c[0x0][0x278], RZ ;  /* 0x00009e0018027a24 */ /* 0x004fd000078e02ff */
[----:B------:R2:W-:Y:S01]  /*1a90*/  LDGSTS.E.BYPASS.LTC128B.128 [R14+0x10080], [R4.64], !P0 ;  /* 0x10080000040e7fae */ /* 0x0005e2000c101d4e */
[----:B------:R-:W-:Y:S01]  /*1aa0*/  IMAD R2, R15, c[0x0][0x27c], R2 ;  /* 0x00009f000f027a24 */ /* 0x000fe200078e0202 */
[----:B-1----:R-:W-:-:S03]  /*1ab0*/  @!P4 IADD3 R9, P0, R22, UR18, RZ ;  /* 0x000000121609cc10 */ /* 0x002fc6000ff1e0ff */
[----:B------:R-:W-:Y:S01]  /*1ac0*/  IMAD.IADD R36, R23, 0x1, R2 ;  /* 0x0000000117247824 */ /* 0x000fe200078e0202 */
[----:B------:R-:W-:Y:S01]  /*1ad0*/  STL [R1+0x4], R40 ;  /* 0x0000042801007387 */ /* 0x000fe20000100800 */
[----:B------:R-:W-:Y:S01]  /*1ae0*/  LOP3.LUT P3, RZ, R29, 0x2, RZ, 0xc0, !PT ;  /* 0x000000021dff7812 */ /* 0x000fe2000786c0ff */
[----:B------:R-:W-:Y:S02]  /*1af0*/  IMAD R3, R24, c[0x0][0x218], RZ ;  /* 0x0000860018037a24 */ /* 0x000fe400078e02ff */
[----:B------:R-:W-:Y:S01]  /*1b00*/  @!P4 IADD3.X R11, R36, UR17, RZ, P0, !PT ;  /* 0x00000011240bcc10 */ /* 0x000fe200087fe4ff */
[----:B------:R-:W-:Y:S01]  /*1b10*/  STL.64 [R1+0x28], R42 ;  /* 0x0000282a01007387 */ /* 0x000fe20000100a00 */
[----:B------:R-:W-:Y:S01]  /*1b20*/  ISETP.GE.AND P0, PT, R34, c[0x0][0x1fc], PT ;  /* 0x00007f0022007a0c */ /* 0x000fe20003f06270 */
[----:B------:R-:W-:Y:S02]  /*1b30*/  USHF.L.U32 UR21, UR6, 0x6, URZ ;  /* 0x0000000606157899 */ /* 0x000fe4000800063f */
[----:B------:R1:W-:Y:S01]  /*1b40*/  STL [R1+0x34], R16 ;  /* 0x0000341001007387 */ /* 0x0003e20000100800 */
[----:B------:R-:W-:Y:S01]  /*1b50*/  ISETP.GE.AND P1, PT, R18, c[0x0][0x1fc], PT ;  /* 0x00007f0012007a0c */ /* 0x000fe20003f26270 */
[----:B------:R-:W-:-:S02]  /*1b60*/  USHF.L.U64.HI UR20, UR6, UR20, UR7 ;  /* 0x0000001406147299 */ /* 0x000fc40008010207 */
[----:B------:R3:W-:Y:S01]  /*1b70*/  STL.64 [R1+0x48], R22 ;  /* 0x0000481601007387 */ /* 0x0007e20000100a00 */
[----:B------:R-:W-:Y:S01]  /*1b80*/  IMAD R2, R15, c[0x0][0x21c], R3 ;  /* 0x000087000f027a24 */ /* 0x000fe200078e0203 */
[C---:B------:R-:W-:Y:S01]  /*1b90*/  ISETP.LT.OR P5, PT, R0.reuse, 0x1, !P3 ;  /* 0x000000010000780c */ /* 0x040fe20005fa1670 */
[----:B------:R-:W-:Y:S01]  /*1ba0*/  UIMAD UR13, UR20, UR16, URZ ;  /* 0x00000010140d72a4 */ /* 0x000fe2000f8e023f */
[----:B------:R-:W-:Y:S02]  /*1bb0*/  SEL R3, RZ, 0x1, P1 ;  /* 0x00000001ff037807 */ /* 0x000fe40000800000 */
[C---:B------:R-:W-:Y:S01]  /*1bc0*/  ISETP.LT.OR P2, PT, R0.reuse, 0x21, !P2 ;  /* 0x000000210000780c */ /* 0x040fe20005741670 */
[----:B------:R-:W-:Y:S01]  /*1bd0*/  IMAD.U32 R28, RZ, RZ, UR21 ;  /* 0x00000015ff1c7e24 */ /* 0x000fe2000f8e00ff */
[----:B------:R-:W-:Y:S01]  /*1be0*/  ISETP.LT.OR P1, PT, R0, 0x21, !P3 ;  /* 0x000000210000780c */ /* 0x000fe20005f21670 */
[----:B------:R-:W-:Y:S01]  /*1bf0*/  UIMAD UR13, UR12, UR21, UR13 ;  /* 0x000000150c0d72a4 */ /* 0x000fe2000f8e020d */
[----:B------:R-:W-:-:S05]  /*1c00*/  LEA.HI R29, R38, R37, RZ, 0x5 ;  /* 0x00000025261d7211 */ /* 0x000fca00078f28ff */
[----:B------:R2:W-:Y:S04]  /*1c10*/  LDGSTS.E.BYPASS.LTC128B.128 [R14+0x12080], [R4.64+0x80], !P5 ;  /* 0x12080080040e7fae */ /* 0x0005e8000e901d4e */
[----:B------:R4:W-:Y:S01]  /*1c20*/  LDGSTS.E.BYPASS.LTC128B.128 [R14+0x11080], [R12.64], !P2 ;  /* 0x110800000c0e7fae */ /* 0x0009e2000d101d4e */
[----:B-1----:R-:W-:-:S04]  /*1c30*/  IMAD.WIDE.U32 R16, R39, c[0x0][0x288], R20 ;  /* 0x0000a20027107a25 */ /* 0x002fc800078e0014 */
[----:B---3--:R-:W-:Y:S01]  /*1c40*/  IMAD.WIDE.U32 R22, R15, c[0x0][0x218], R6 ;  /* 0x000086000f167a25 */ /* 0x008fe200078e0006 */
[----:B------:R-:W-:Y:S01]  /*1c50*/  SEL R6, RZ, 0xffffffff, P0 ;  /* 0xffffffffff067807 */ /* 0x000fe20000000000 */
[----:B------:R4:W-:Y:S02]  /*1c60*/  LDGSTS.E.BYPASS.LTC128B.128 [R14+0x13080], [R12.64+0x80], !P1 ;  /* 0x130800800c0e7fae */ /* 0x0009e4000c901d4e */
[----:B------:R-:W-:Y:S02]  /*1c70*/  IMAD.IADD R45, R23, 0x1, R2 ;  /* 0x00000001172d7824 */ /* 0x000fe400078e0202 */
[----:B------:R-:W-:Y:S02]  /*1c80*/  IMAD.SHL.U32 R2, R6, 0x2, RZ ;  /* 0x0000000206027824 */ /* 0x000fe400078e00ff */
[----:B------:R-:W-:Y:S01]  /*1c90*/  IMAD.MOV.U32 R44, RZ, RZ, R22 ;  /* 0x000000ffff2c7224 */ /* 0x000fe200078e0016 */
[C---:B------:R-:W-:Y:S02]  /*1ca0*/  @!P4 LEA R8, P0, R9.reuse, c[0x0][0x258], 0x2 ;  /* 0x000096000908ca11 */ /* 0x040fe400078010ff */
[----:B------:R-:W-:Y:S01]  /*1cb0*/  LOP3.LUT R3, R2, 0x2, R3, 0xe2, !PT ;  /* 0x0000000202037812 */ /* 0x000fe200078ee203 */
[----:B------:R-:W-:Y:S01]  /*1cc0*/  IMAD.WIDE.U32 R6, R28, UR16, R44 ;  /* 0x000000101c067c25 */ /* 0x000fe2000f8e002c */
[----:B------:R-:W-:-:S02]  /*1cd0*/  @!P4 LEA.HI.X R9, R9, c[0x0][0x25c], R11, 0x2, P0 ;  /* 0x000097000909ca11 */ /* 0x000fc400000f140b */
[----:B------:R-:W-:Y:S02]  /*1ce0*/  LOP3.LUT P5, RZ, R3, 0x1, RZ, 0xc0, !PT ;  /* 0x0000000103ff7812 */ /* 0x000fe400078ac0ff */
[----:B--2---:R-:W-:Y:S02]  /*1cf0*/  IADD3 R4, R7, UR13, RZ ;  /* 0x0000000d07047c10 */ /* 0x004fe4000fffe0ff */
[C---:B------:R-:W-:Y:S02]  /*1d00*/  LEA R2, P0, R6.reuse, c[0x0][0x1f0], 0x1 ;  /* 0x00007c0006027a11 */ /* 0x040fe400078008ff */
[----:B------:R-:W-:Y:S02]  /*1d10*/  LOP3.LUT P6, RZ, R3, 0x2, RZ, 0xc0, !PT ;  /* 0x0000000203ff7812 */ /* 0x000fe400078cc0ff */
[----:B------:R-:W-:Y:S02]  /*1d20*/  SHF.R.S32.HI R20, RZ, 0x5, R29 ;  /* 0x00000005ff147819 */ /* 0x000fe4000001141d */
[----:B------:R-:W-:-:S02]  /*1d30*/  LEA.HI.X R3, R6, c[0x0][0x1f4], R4, 0x1, P0 ;  /* 0x00007d0006037a11 */ /* 0x000fc400000f0c04 */
[C---:B------:R-:W-:Y:S02]  /*1d40*/  ISETP.LT.OR P1, PT, R0.reuse, 0x1, !P5 ;  /* 0x000000010000780c */ /* 0x040fe40006f21670 */
[----:B------:R-:W-:Y:S01]  /*1d50*/  ISETP.LT.OR P0, PT, R0, 0x1, !P6 ;  /* 0x000000010000780c */ /* 0x000fe20007701670 */
[----:B------:R-:W-:Y:S01]  /*1d60*/  IMAD R25, R31, c[0x0][0x288], RZ ;  /* 0x0000a2001f197a24 */ /* 0x000fe200078e02ff */
[----:B------:R-:W-:Y:S01]  /*1d70*/  LEA.HI R10, R29, R20, RZ, 0x1 ;  /* 0x000000141d0a7211 */ /* 0x000fe200078f08ff */
[----:B------:R-:W-:Y:S01]  /*1d80*/  @!P4 IMAD.SHL.U32 R6, R37, 0x10, RZ ;  /* 0x000000102506c824 */ /* 0x000fe200078e00ff */
[----:B------:R-:W-:Y:S01]  /*1d90*/  USHF.L.U32 UR13, UR6, 0x5, URZ ;  /* 0x00000005060d7899 */ /* 0x000fe2000800063f */
[----:B------:R-:W-:Y:S01]  /*1da0*/  IMAD R25, R39, c[0x0][0x28c], R25 ;  /* 0x0000a30027197a24 */ /* 0x000fe200078e0219 */
[----:B------:R-:W-:Y:S01]  /*1db0*/  LOP3.LUT R10, R10, 0xfffffffe, RZ, 0xc0, !PT ;  /* 0xfffffffe0a0a7812 */ /* 0x000fe200078ec0ff */
[----:B------:R-:W-:Y:S01]  /*1dc0*/  UMOV UR12, 0x5 ;  /* 0x00000005000c7882 */ /* 0x000fe20000000000 */
[----:B------:R-:W-:Y:S01]  /*1dd0*/  LEA.HI R7, R38, R37, RZ, 0x4 ;  /* 0x0000002526077211 */ /* 0x000fe200078f20ff */
[----:B------:R-:W-:Y:S01]  /*1de0*/  USHF.L.U64.HI UR12, UR6, UR12, UR7 ;  /* 0x0000000c060c7299 */ /* 0x000fe20008010207 */
[----:B------:R-:W-:Y:S01]  /*1df0*/  STL [R1+0x58], R36 ;  /* 0x0000582401007387 */ /* 0x000fe20000100800 */
[----:B------:R-:W-:Y:S01]  /*1e00*/  USHF.L.U32 UR7, UR13, 0x1, URZ ;  /* 0x000000010d077899 */ /* 0x000fe2000800063f */
[----:B------:R-:W-:-:S02]  /*1e10*/  IMAD.IADD R5, R17, 0x1, R25 ;  /* 0x0000000111057824 */ /* 0x000fc400078e0219 */
[----:B------:R1:W-:Y:S01]  /*1e20*/  STL.64 [R1+0x20], R22 ;  /* 0x0000201601007387 */ /* 0x0003e20000100a00 */
[----:B------:R-:W-:-:S03]  /*1e30*/  IMAD.MOV.U32 R4, RZ, RZ, R16 ;  /* 0x000000ffff047224 */ /* 0x000fc600078e0010 */
[----:B------:R2:W-:Y:S01]  /*1e40*/  @!P4 LDGSTS.E.BYPASS.LTC128B.128 [R6+0x20080], [R8.64] ;  /* 0x200800000806cfae */ /* 0x0005e2000b901d4e */
[----:B------:R-:W-:-:S03]  /*1e50*/  USHF.L.U64.HI UR6, UR13, 0x1, UR12 ;  /* 0x000000010d067899 */ /* 0x000fc6000801020c */
[----:B------:R-:W0:Y:S01]  /*1e60*/  LDGDEPBAR ;  /* 0x00000000000079af */ /* 0x000e220000000000 */
[----:B------:R-:W-:-:S03]  /*1e70*/  IMAD.WIDE.U32 R42, R15, c[0x0][0x290], R4 ;  /* 0x0000a4000f2a7a25 */ /* 0x000fc600078e0004 */
[----:B------:R3:W-:Y:S01]  /*1e80*/  LDGSTS.E.BYPASS.LTC128B.128 [R14+0x18080], [R2.64], !P1 ;  /* 0x18080000020e7fae */ /* 0x0007e2000c901d4e */
[----:B------:R-:W-:-:S03]  /*1e90*/  ISETP.LT.OR P2, PT, R0, 0x21, !P5 ;  /* 0x000000210000780c */ /* 0x000fc60006f41670 */
[----:B------:R3:W-:Y:S01]  /*1ea0*/  LDGSTS.E.BYPASS.LTC128B.128 [R14+0x1a080], [R2.64+0x80], !P0 ;  /* 0x1a080080020e7fae */ /* 0x0007e2000c101d4e */
[----:B------:R-:W-:Y:S02]  /*1eb0*/  ISETP.LT.OR P1, PT, R0, 0x21, !P6 ;  /* 0x000000210000780c */ /* 0x000fe40007721670 */
[----:B------:R-:W-:Y:S01]  /*1ec0*/  LEA.HI R11, R38, R37, RZ, 0x2 ;  /* 0x00000025260b7211 */ /* 0x000fe200078f10ff */
[----:B-1----:R-:W-:Y:S01]  /*1ed0*/  IMAD.IADD R22, R20, 0x1, -R10 ;  /* 0x0000000114167824 */ /* 0x002fe200078e0a0a */
[----:B------:R-:W-:Y:S01]  /*1ee0*/  SHF.R.S32.HI R10, RZ, 0x4, R7 ;  /* 0x00000004ff0a7819 */ /* 0x000fe20000011407 */
[----:B--2---:R-:W-:-:S03]  /*1ef0*/  IMAD R6, R24, c[0x0][0x290], RZ ;  /* 0x0000a40018067a24 */ /* 0x004fc600078e02ff */
[----:B------:R-:W-:Y:S01]  /*1f00*/  LEA.HI R4, R7, R10, RZ, 0x1 ;  /* 0x0000000a07047211 */ /* 0x000fe200078f08ff */
[----:B------:R-:W-:-:S03]  /*1f10*/  IMAD R6, R15, c[0x0][0x294], R6 ;  /* 0x0000a5000f067a24 */ /* 0x000fc600078e0206 */
[----:B------:R-:W-:Y:S01]  /*1f20*/  LOP3.LUT R4, R4, 0xfffffffe, RZ, 0xc0, !PT ;  /* 0xfffffffe04047812 */ /* 0x000fe200078ec0ff */
[----:B------:R-:W-:Y:S01]  /*1f30*/  IMAD.IADD R36, R43, 0x1, R6 ;  /* 0x000000012b247824 */ /* 0x000fe200078e0206 */
[----:B---3--:R-:W-:-:S04]  /*1f40*/  IADD3 R2, P0, R2, UR7, RZ ;  /* 0x0000000702027c10 */ /* 0x008fc8000ff1e0ff */
[----:B------:R-:W-:Y:S02]  /*1f50*/  IADD3.X R3, R3, UR6, RZ, P0, !PT ;  /* 0x0000000603037c10 */ /* 0x000fe400087fe4ff */
[----:B------:R-:W-:Y:S02]  /*1f60*/  IADD3 R0, P0, R42, UR18, RZ ;  /* 0x000000122a007c10 */ /* 0x000fe4000ff1e0ff */
[--C-:B------:R-:W-:Y:S02]  /*1f70*/  SHF.R.S32.HI R8, RZ, 0x2, R11.reuse ;  /* 0x00000002ff087819 */ /* 0x100fe4000001140b */
[----:B------:R-:W-:Y:S01]  /*1f80*/  LOP3.LUT R7, R7, 0xfffffff0, RZ, 0xc0, !PT ;  /* 0xfffffff007077812 */ /* 0x000fe200078ec0ff */
[----:B------:R-:W-:Y:S01]  /*1f90*/  IMAD.IADD R10, R10, 0x1, -R4 ;  /* 0x000000010a0a7824 */ /* 0x000fe200078e0a04 */
[----:B------:R-:W-:Y:S01]  /*1fa0*/  SHF.R.S32.HI R6, RZ, 0x1f, R11 ;  /* 0x0000001fff067819 */ /* 0x000fe2000001140b */
[----:B------:R-:W-:Y:S01]  /*1fb0*/  IMAD R31, R31, c[0x0][0x238], RZ ;  /* 0x00008e001f1f7a24 */ /* 0x000fe200078e02ff */
[----:B------:R-:W-:Y:S01]  /*1fc0*/  IADD3.X R5, R36, UR17, RZ, P0, !PT ;  /* 0x0000001124057c10 */ /* 0x000fe200087fe4ff */
[----:B------:R1:W-:Y:S01]  /*1fd0*/  LDGSTS.E.BYPASS.LTC128B.128 [R14+0x19080], [R2.64], !P2 ;  /* 0x19080000020e7fae */ /* 0x0003e2000d101d4e */
[----:B------:R-:W-:-:S02]  /*1fe0*/  LEA R20, P0, R0, c[0x0][0x280], 0x2 ;  /* 0x0000a00000147a11 */ /* 0x000fc400078010ff */
[----:B------:R-:W-:Y:S01]  /*1ff0*/  LEA.HI R4, R6, R8, RZ, 0x3 ;  /* 0x0000000806047211 */ /* 0x000fe200078f18ff */
[----:B------:R-:W-:Y:S01]  /*2000*/  IMAD.IADD R7, R37, 0x1, -R7 ;  /* 0x0000000125077824 */ /* 0x000fe200078e0a07 */
[----:B------:R-:W-:Y:S01]  /*2010*/  LEA.HI.X R21, R0, c[0x0][0x284], R5, 0x2, P0 ;  /* 0x0000a10000157a11 */ /* 0x000fe200000f1405 */
[----:B------:R1:W-:Y:S01]  /*2020*/  LDGSTS.E.BYPASS.LTC128B.128 [R14+0x1b080], [R2.64+0x80], !P1 ;  /* 0x1b080080020e7fae */ /* 0x0003e2000c901d4e */
[----:B------:R-:W-:Y:S01]  /*2030*/  LOP3.LUT R0, R4, 0xfffffff8, RZ, 0xc0, !PT ;  /* 0xfffffff804007812 */ /* 0x000fe200078ec0ff */
[C---:B------:R-:W-:Y:S01]  /*2040*/  IMAD R31, R39.reuse, c[0x0][0x23c], R31 ;  /* 0x00008f00271f7a24 */ /* 0x040fe200078e021f */
[----:B------:R-:W-:Y:S01]  /*2050*/  SHF.R.S32.HI R4, RZ, 0x1f, R7 ;  /* 0x0000001fff047819 */ /* 0x000fe20000011407 */
[----:B------:R-:W-:-:S04]  /*2060*/  IMAD.WIDE.U32 R26, R39, c[0x0][0x238], R26 ;  /* 0x00008e00271a7a25 */ /* 0x000fc800078e001a */
[----:B------:R-:W-:Y:S01]  /*2070*/  IMAD.IADD R17, R8, 0x1, -R0 ;  /* 0x0000000108117824 */ /* 0x000fe200078e0a00 */
[----:B----4-:R-:W-:Y:S01]  /*2080*/  LEA.HI R13, R4, R7, RZ, 0x3 ;  /* 0x00000007040d7211 */ /* 0x010fe200078f18ff */
[----:B------:R-:W-:-:S03]  /*2090*/  IMAD.SHL.U32 R16, R22, 0x10, RZ ;  /* 0x0000001016107824 */ /* 0x000fc600078e00ff */
[----:B------:R-:W-:Y:S01]  /*20a0*/  LOP3.LUT R5, R13, 0xfffffff8, RZ, 0xc0, !PT ;  /* 0xfffffff80d057812 */ /* 0x000fe200078ec0ff */
[----:B------:R-:W-:Y:S02]  /*20b0*/  IMAD R4, R24, c[0x0][0x240], RZ ;  /* 0x0000900018047a24 */ /* 0x000fe400078e02ff */
[----:B-1----:R-:W-:Y:S02]  /*20c0*/  IMAD.SHL.U32 R2, R32, 0x40, RZ ;  /* 0x0000004020027824 */ /* 0x002fe400078e00ff */
[----:B------:R-:W-:-:S03]  /*20d0*/  IMAD.IADD R3, R27, 0x1, R31 ;  /* 0x000000011b037824 */ /* 0x000fc600078e021f */
[----:B------:R-:W-:Y:S01]  /*20e0*/  LOP3.LUT R0, R2, 0x1c0, RZ, 0xc0, !PT ;  /* 0x000001c002007812 */ /* 0x000fe200078ec0ff */
[----:B------:R-:W-:-:S03]  /*20f0*/  IMAD.MOV.U32 R2, RZ, RZ, R26 ;  /* 0x000000ffff027224 */ /* 0x000fc600078e001a */
[C---:B------:R-:W-:Y:S01]  /*2100*/  LOP3.LUT R6, R0.reuse, 0x10, R16, 0xf8, !PT ;  /* 0x0000001000067812 */ /* 0x040fe200078ef810 */
[----:B------:R-:W-:Y:S01]  /*2110*/  IMAD.WIDE.U32 R46, R15, c[0x0][0x240], R2 ;  /* 0x000090000f2e7a25 */ /* 0x000fe200078e0002 */
[--C-:B------:R-:W-:Y:S02]  /*2120*/  LOP3.LUT R2, R0, 0x8, R33.reuse, 0xf8, !PT ;  /* 0x0000000800027812 */ /* 0x100fe400078ef821 */
[----:B------:R-:W-:Y:S01]  /*2130*/  SHF.R.U32.HI R8, RZ, 0x3, R0 ;  /* 0x00000003ff087819 */ /* 0x000fe20000011600 */
[----:B------:R-:W-:Y:S02]  /*2140*/  IMAD.SHL.U32 R0, R17, 0x40, RZ ;  /* 0x0000004011007824 */ /* 0x000fe400078e00ff */
[----:B------:R-:W-:Y:S01]  /*2150*/  IMAD.SHL.U32 R3, R30, 0x8, RZ ;  /* 0x000000081e037824 */ /* 0x000fe200078e00ff */
[----:B------:R-:W-:Y:S01]  /*2160*/  LOP3.LUT R9, R6, 0x8, R33, 0xf8, !PT ;  /* 0x0000000806097812 */ /* 0x000fe200078ef821 */
[----:B------:R-:W-:Y:S01]  /*2170*/  IMAD.IADD R7, R7, 0x1, -R5 ;  /* 0x0000000107077824 */ /* 0x000fe200078e0a05 */
[----:B------:R-:W-:Y:S01]  /*2180*/  LOP3.LUT R5, R2, R8, RZ, 0x3c, !PT ;  /* 0x0000000802057212 */ /* 0x000fe200078e3cff */
[----:B------:R-:W-:Y:S01]  /*2190*/  IMAD R23, R15, c[0x0][0x244], R4 ;  /* 0x000091000f177a24 */ /* 0x000fe200078e0204 */
[----:B------:R-:W-:Y:S01]  /*21a0*/  LOP3.LUT R2, R0, 0x1c0, RZ, 0xc0, !PT ;  /* 0x000001c000027812 */ /* 0x000fe200078ec0ff */
[C---:B------:R-:W-:Y:S01]  /*21b0*/  IMAD R4, R10.reuse, 0x800, R35 ;  /* 0x000008000a047824 */ /* 0x040fe200078e0223 */
[----:B------:R-:W-:Y:S01]  /*21c0*/  LOP3.LUT R0, R3, 0x18, RZ, 0xc0, !PT ;  /* 0x0000001803007812 */ /* 0x000fe200078ec0ff */
[----:B------:R-:W-:Y:S01]  /*21d0*/  IMAD.SHL.U32 R6, R10, 0x20, RZ ;  /* 0x000000200a067824 */ /* 0x000fe200078e00ff */
[----:B------:R-:W-:Y:S01]  /*21e0*/  SHF.R.U32.HI R3, RZ, 0x3, R2 ;  /* 0x00000003ff037819 */ /* 0x000fe20000011602 */
[----:B------:R-:W-:Y:S01]  /*21f0*/  IMAD.IADD R5, R4, 0x1, R5 ;  /* 0x0000000104057824 */ /* 0x000fe200078e0205 */
[----:B------:R-:W-:-:S02]  /*2200*/  LOP3.LUT R4, R11, 0x3ffffffc, RZ, 0xc0, !PT ;  /* 0x3ffffffc0b047812 */ /* 0x000fc400078ec0ff */
[----:B------:R-:W-:Y:S01]  /*2210*/  LOP3.LUT R12, R0, 0x20, R6, 0xf8, !PT ;  /* 0x00000020000c7812 */ /* 0x000fe200078ef806 */
[----:B------:R-:W-:Y:S01]  /*2220*/  IMAD.SHL.U32 R6, R7, 0x40, RZ ;  /* 0x0000004007067824 */ /* 0x000fe200078e00ff */
[----:B------:R-:W-:Y:S01]  /*2230*/  LOP3.LUT R11, R3, R2, R0, 0x1e, !PT ;  /* 0x00000002030b7212 */ /* 0x000fe200078e1e00 */
[----:B------:R-:W-:Y:S01]  /*2240*/  IMAD.IADD R0, R37, 0x1, -R4 ;  /* 0x0000000125007824 */ /* 0x000fe200078e0a04 */
[----:B------:R-:W-:Y:S01]  /*2250*/  LOP3.LUT R3, R9, R8, RZ, 0x3c, !PT ;  /* 0x0000000809037212 */ /* 0x000fe200078e3cff */
[----:B------:R-:W-:Y:S01]  /*2260*/  IMAD.SHL.U32 R2, R22, 0x400, RZ ;  /* 0x0000040016027824 */ /* 0x000fe200078e00ff */
[----:B------:R-:W-:Y:S01]  /*2270*/  LOP3.LUT R4, R6, 0x1c0, RZ, 0xc0, !PT ;  /* 0x000001c006047812 */ /* 0x000fe200078ec0ff */
[----:B------:R-:W-:Y:S02]  /*2280*/  IMAD.SHL.U32 R9, R10, 0x8, RZ ;  /* 0x000000080a097824 */ /* 0x000fe400078e00ff */
[----:B------:R-:W-:Y:S01]  /*2290*/  IMAD R8, R0, 0x2, R2 ;  /* 0x0000000200087824 */ /* 0x000fe200078e0202 */
[--C-:B------:R-:W-:Y:S01]  /*22a0*/  SHF.R.U32.HI R6, RZ, 0x3, R4.reuse ;  /* 0x00000003ff067819 */ /* 0x100fe20000011604 */
[----:B------:R-:W-:Y:S01]  /*22b0*/  IMAD R0, R10, 0x200, R3 ;  /* 0x000002000a007824 */ /* 0x000fe200078e0203 */
[----:B------:R-:W-:Y:S01]  /*22c0*/  LOP3.LUT R3, R4, 0x8, R9, 0xf8, !PT ;  /* 0x0000000804037812 */ /* 0x000fe200078ef809 */
[----:B------:R-:W-:Y:S01]  /*22d0*/  IMAD.IADD R11, R8, 0x1, R11 ;  /* 0x00000001080b7824 */ /* 0x000fe200078e020b */
[----:B------:R-:W-:-:S02]  /*22e0*/  LOP3.LUT R4, R6, R12, R4, 0x1e, !PT ;  /* 0x0000000c06047212 */ /* 0x000fc400078e1e04 */
[----:B------:R-:W-:Y:S01]  /*22f0*/  LOP3.LUT R6, R3, R6, RZ, 0x3c, !PT ;  /* 0x0000000603067212 */ /* 0x000fe200078e3cff */
[----:B------:R-:W-:Y:S01]  /*2300*/  IMAD.SHL.U32 R3, R13, 0x40, RZ ;  /* 0x000000400d037824 */ /* 0x000fe200078e00ff */
[----:B------:R-:W-:-:S04]  /*2310*/  LOP3.LUT R8, R29, 0xffffffe0, RZ, 0xc0, !PT ;  /* 0xffffffe01d087812 */ /* 0x000fc800078ec0ff */
[----:B------:R-:W-:Y:S01]  /*2320*/  LOP3.LUT R3, R3, 0xfffffe00, RZ, 0xc0, !PT ;  /* 0xfffffe0003037812 */ /* 0x000fe200078ec0ff */
[----:B------:R-:W-:-:S03]  /*2330*/  IMAD.IADD R10, R37, 0x1, -R8 ;  /* 0x00000001250a7824 */ /* 0x000fc600078e0a08 */
[----:B------:R-:W-:Y:S02]  /*2340*/  IADD3 R213, R6, R3, R2 ;  /* 0x0000000306d57210 */ /* 0x000fe40007ffe002 */
[----:B------:R-:W-:-:S04]  /*2350*/  SHF.R.S32.HI R6, RZ, 0x1f, R10 ;  /* 0x0000001fff067819 */ /* 0x000fc8000001140a */
[----:B------:R-:W-:Y:S01]  /*2360*/  LEA.HI R6, R6, R10, RZ, 0x2 ;  /* 0x0000000a06067211 */ /* 0x000fe200078f10ff */
[----:B------:R-:W-:Y:S03]  /*2370*/  STL.64 [R1+0x18], R44 ;  /* 0x0000182c01007387 */ /* 0x000fe60000100a00 */
[----:B------:R-:W-:Y:S01]  /*2380*/  LEA.HI.SX32 R2, R6, R16, 0x1e ;  /* 0x0000001006027211 */ /* 0x000fe200078ff2ff */
[----:B------:R-:W-:Y:S01]  /*2390*/  STL.64 [R1+0x40], R42 ;  /* 0x0000402a01007387 */ /* 0x000fe20000100a00 */
[----:B------:R-:W-:Y:S01]  /*23a0*/  LOP3.LUT R216, R4, R3, RZ, 0xfc, !PT ;  /* 0x0000000304d87212 */ /* 0x000fe200078efcff */
[----:B------:R-:W-:Y:S02]  /*23b0*/  IMAD.IADD R4, R47, 0x1, R23 ;  /* 0x000000012f047824 */ /* 0x000fe400078e0217 */
[----:B------:R-:W-:Y:S01]  /*23c0*/  STL [R1+0x3c], R36 ;  /* 0x00003c2401007387 */ /* 0x000fe20000100800 */
[----:B------:R-:W-:Y:S01]  /*23d0*/  IADD3 R3, R14, 0x10080, RZ ;  /* 0x000100800e037810 */ /* 0x000fe20007ffe0ff */
[----:B------:R-:W-:-:S02]  /*23e0*/  UIADD3 UR17, UR16, 0x1, URZ ;  /* 0x0000000110117890 */ /* 0x000fc4000fffe03f */
[----:B------:R-:W-:Y:S04]  /*23f0*/  STL.64 [R1+0x50], R46 ;  /* 0x0000502e01007387 */ /* 0x000fe80000100a00 */
[----:B------:R1:W-:Y:S01]  /*2400*/  STL [R1+0x30], R2 ;  /* 0x0000300201007387 */ /* 0x0003e20000100800 */
[----:B------:R-:W-:-:S03]  /*2410*/  UISETP.GE.AND UP0, UPT, UR17, UR9, UPT ;  /* 0x000000091100728c */ /* 0x000fc6000bf06270 */
[----:B------:R2:W-:Y:S04]  /*2420*/  STL [R1+0x5c], R4 ;  /* 0x00005c0401007387 */ /* 0x0005e80000100800 */
[----:B------:R2:W-:Y:S01]  /*2430*/  STL [R1+0x64], R3 ;  /* 0x0000640301007387 */ /* 0x0005e20000100800 */
[----:B------:R-:W-:Y:S02]  /*2440*/  R2P PR, R32, 0x6 ;  /* 0x0000000620007804 */ /* 0x000fe40000000000 */
[----:B------:R-:W-:Y:S02]  /*2450*/  PLOP3.LUT P0, PT, PT, PT, UP0, 0x80, 0x0 ;  /* 0x000000000000781c */ /* 0x000fe40003f0f008 */
[----:B-1----:R-:W-:-:S05]  /*2460*/  IADD3 R2, R14, 0x18080, RZ ;  /* 0x000180800e027810 */ /* 0x002fca0007ffe0ff */
[----:B------:R2:W-:Y:S01]  /*2470*/  STL [R1+0x60], R2 ;  /* 0x0000600201007387 */ /* 0x0005e20000100800 */
[----:B------:R-:W-:Y:S02]  /*2480*/  @!P4 IMAD.SHL.U32 R9, R37, 0x10, RZ ;  /* 0x000000102509c824 */ /* 0x000fe400078e00ff */
[----:B------:R-:W-:Y:S02]  /*2490*/  IMAD.MOV.U32 R210, RZ, RZ, 0x10 ;  /* 0x00000010ffd27424 */ /* 0x000fe400078e00ff */
[----:B------:R-:W-:Y:S01]  /*24a0*/  IMAD.MOV.U32 R211, RZ, RZ, 0x20 ;  /* 0x00000020ffd37424 */ /* 0x000fe200078e00ff */
[----:B------:R2:W-:Y:S01]  /*24b0*/  @!P4 LDGSTS.E.BYPASS.LTC128B.128 [R9+0x20280], [R20.64] ;  /* 0x202800001409cfae */ /* 0x0005e2000b901d4e */
[----:B------:R-:W-:Y:S01]  /*24c0*/  IMAD.SHL.U32 R236, R11, 0x2, RZ ;  /* 0x000000020bec7824 */ /* 0x000fe200078e00ff */
[----:B------:R-:W-:Y:S02]  /*24d0*/  UMOV UR18, UR5 ;  /* 0x0000000500127c82 */ /* 0x000fe40008000000 */
[----:B------:R-:W0:Y:S01]  /*24e0*/  LDGDEPBAR ;  /* 0x00000000000079af */ /* 0x000e220000000000 */
[----:B------:R-:W-:-:S03]  /*24f0*/  SEL R210, R210, 0xfffffff0, !P1 ;  /* 0xfffffff0d2d27807 */ /* 0x000fc60004800000 */
[----:B------:R-:W0:Y:S01]  /*2500*/  LDGDEPBAR ;  /* 0x00000000000079af */ /* 0x000e220000000000 */
[----:B------:R-:W-:Y:S02]  /*2510*/  SEL R211, R211, 0xffffffe0, !P2 ;  /* 0xffffffe0d3d37807 */ /* 0x000fe40005000000 */
[----:B------:R-:W-:Y:S01]  /*2520*/  IADD3 R12, R236, 0x20480, RZ ;  /* 0x00020480ec0c7810 */ /* 0x000fe20007ffe0ff */
[----:B------:R-:W-:Y:S05]  /*2530*/  @P0 BRA `(.L_x_1573) ;  /* 0x000001f000000947 */ /* 0x000fea0003800000 */
[----:B------:R-:W-:Y:S01]  /*2540*/  USHF.R.S32.HI UR5, URZ, 0x1f, UR17 ;  /* 0x0000001f3f057899 */ /* 0x000fe20008011411 */
[----:B--2---:R-:W-:Y:S01]  /*2550*/  IMAD.WIDE.U32 R8, R28, UR17, R44 ;  /* 0x000000111c087c25 */ /* 0x004fe2000f8e002c */
[----:B------:R-:W-:Y:S01]  /*2560*/  UIMAD UR20, UR20, UR17, URZ ;  /* 0x00000011141472a4 */ /* 0x000fe2000f8e023f */
[----:B------:R-:W-:Y:S01]  /*2570*/  ISETP.GE.AND P2, PT, R18, c[0x0][0x1fc], PT ;  /* 0x00007f0012007a0c */ /* 0x000fe20003f46270 */
[----:B------:R-:W-:Y:S01]  /*2580*/  USHF.L.U32 UR23, UR17, 0x6, URZ ;  /* 0x0000000611177899 */ /* 0x000fe2000800063f */
[----:B------:R-:W-:Y:S01]  /*2590*/  BSSY B0, `(.L_x_1573) ;  /* 0x0000019000007945 */ /* 0x000fe20003800000 */
[----:B------:R-:W-:Y:S01]  /*25a0*/  UIMAD UR5, UR5, UR21, UR20 ;  /* 0x00000015050572a4 */ /* 0x000fe2000f8e0214 */
[----:B------:R-:W-:-:S03]  /*25b0*/  LEA R2, P0, R8, c[0x0][0x1f0], 0x1 ;  /* 0x00007c0008027a11 */ /* 0x000fc600078008ff */
[----:B------:R-:W-:Y:S02]  /*25c0*/  IMAD.U32 R11, RZ, RZ, UR23 ;  /* 0x00000017ff0b7e24 */ /* 0x000fe4000f8e00ff */
[----:B------:R-:W-:-:S03]  /*25d0*/  IADD3 R3, R9, UR5, RZ ;  /* 0x0000000509037c10 */ /* 0x000fc6000fffe0ff */
[----:B------:R-:W-:Y:S02]  /*25e0*/  IADD3 R4, -R11, UR10, -R41 ;  /* 0x0000000a0b047c10 */ /* 0x000fe4000fffe929 */
[----:B------:R-:W-:Y:S02]  /*25f0*/  LEA.HI.X R3, R8, c[0x0][0x1f4], R3, 0x1, P0 ;  /* 0x00007d0008037a11 */ /* 0x000fe400000f0c03 */
[----:B------:R-:W-:-:S13]  /*2600*/  ISETP.LT.OR P0, PT, R4, 0x1, P2 ;  /* 0x000000010400780c */ /* 0x000fda0001701670 */
[----:B------:R1:W-:Y:S01]  /*2610*/  LDGSTS.E.BYPASS.LTC128B.128 [R14+0x1c080], [R2.64], !P0 ;  /* 0x1c080000020e7fae */ /* 0x0003e2000c101d4e */
[----:B------:R-:W-:-:S04]  /*2620*/  IADD3 R8, P0, R2, UR7, RZ ;  /* 0x0000000702087c10 */ /* 0x000fc8000ff1e0ff */
[----:B------:R-:W-:Y:S02]  /*2630*/  IADD3.X R9, R3, UR6, RZ, P0, !PT ;  /* 0x0000000603097c10 */ /* 0x000fe400087fe4ff */
[----:B------:R-:W-:-:S04]  /*2640*/  ISETP.GE.AND P0, PT, R34, c[0x0][0x1fc], PT ;  /* 0x00007f0022007a0c */ /* 0x000fc80003f06270 */
[C---:B------:R-:W-:Y:S02]  /*2650*/  ISETP.LT.OR P1, PT, R4.reuse, 0x1, P0 ;  /* 0x000000010400780c */ /* 0x040fe40000721670 */
[----:B------:R-:W-:-:S11]  /*2660*/  ISETP.LT.OR P0, PT, R4, 0x21, P0 ;  /* 0x000000210400780c */ /* 0x000fd60000701670 */
[----:B------:R1:W-:Y:S01]  /*2670*/  LDGSTS.E.BYPASS.LTC128B.128 [R14+0x1e080], [R2.64+0x80], !P1 ;  /* 0x1e080080020e7fae */ /* 0x0003e2000c901d4e */
[----:B------:R-:W-:-:S13]  /*2680*/  ISETP.LT.OR P1, PT, R4, 0x21, P2 ;  /* 0x000000210400780c */ /* 0x000fda0001721670 */
[----:B------:R2:W-:Y:S04]  /*2690*/  LDGSTS.E.BYPASS.LTC128B.128 [R14+0x1d080], [R8.64], !P1 ;  /* 0x1d080000080e7fae */ /* 0x0005e8000c901d4e */
[----:B------:R2:W-:Y:S01]  /*26a0*/  LDGSTS.E.BYPASS.LTC128B.128 [R14+0x1f080], [R8.64+0x80], !P0 ;  /* 0x1f080080080e7fae */ /* 0x0005e2000c101d4e */
[----:B-1----:R-:W-:-:S04]  /*26b0*/  IADD3 R3, P1, R42, UR23, RZ ;  /* 0x000000172a037c10 */ /* 0x002fc8000ff3e0ff */
[----:B------:R-:W-:Y:S02]  /*26c0*/  LEA R2, P0, R3, c[0x0][0x280], 0x2 ;  /* 0x0000a00003027a11 */ /* 0x000fe400078010ff */
[----:B------:R-:W-:-:S04]  /*26d0*/  LEA.HI.X.SX32 R4, R11, R36, 0x1, P1 ;  /* 0x000000240b047211 */ /* 0x000fc800008f0eff */
[----:B------:R-:W-:Y:S01]  /*26e0*/  LEA.HI.X R3, R3, c[0x0][0x284], R4, 0x2, P0 ;  /* 0x0000a10003037a11 */ /* 0x000fe200000f1404 */
[----:B------:R-:W-:Y:S05]  /*26f0*/  @P4 BRA `(.L_x_1574) ;  /* 0x0000002000004947 */ /* 0x000fea0003800000 */
[----:B------:R-:W-:-:S05]  /*2700*/  SHF.L.U32 R37, R37, 0x4, RZ ;  /* 0x0000000425257819 */ /* 0x000fca00000006ff */
[----:B------:R1:W-:Y:S02]  /*2710*/  LDGSTS.E.BYPASS.LTC128B.128 [R37+0x20380], [R2.64] ;  /* 0x2038000002257fae */ /* 0x0003e4000b901d4e */
.L_x_1574:
[----:B------:R-:W-:Y:S05]  /*2720*/  BSYNC B0 ;  /* 0x0000000000007941 */ /* 0x000fea0003800000 */
.L_x_1573:
[----:B-12---:R-:W-:Y:S01]  /*2730*/  SHF.R.S32.HI R2, RZ, 0x1f, R30 ;  /* 0x0000001fff027819 */ /* 0x006fe2000001141e */
[----:B------:R-:W-:Y:S01]  /*2740*/  UIADD3 UR7, UR22, 0x1, -UR11 ;  /* 0x0000000116077890 */ /* 0x000fe2000fffe80b */
[----:B------:R-:W-:Y:S01]  /*2750*/  LOP3.LUT R3, R6, 0x7ffffffc, RZ, 0xc0, !PT ;  /* 0x7ffffffc06037812 */ /* 0x000fe200078ec0ff */
[----:B------:R-:W-:Y:S01]  /*2760*/  IMAD.SHL.U32 R207, R0, 0x2, RZ ;  /* 0x0000000200cf7824 */ /* 0x000fe200078e00ff */
[----:B------:R-:W-:Y:S01]  /*2770*/  LEA.HI R2, R2, R30, RZ, 0x2 ;  /* 0x0000001e02027211 */ /* 0x000fe200078f10ff */
[----:B------:R-:W-:Y:S01]  /*2780*/  IMAD.IADD R206, R211, 0x1, R0 ;  /* 0x00000001d3ce7824 */ /* 0x000fe200078e0200 */
[----:B------:R-:W-:Y:S01]  /*2790*/  LOP3.LUT P0, RZ, R17, 0x4, RZ, 0xc0, !PT ;  /* 0x0000000411ff7812 */ /* 0x000fe2000780c0ff */
[----:B------:R-:W-:Y:S01]  /*27a0*/  IMAD.IADD R3, R10, 0x1, -R3 ;  /* 0x000000010a037824 */ /* 0x000fe200078e0a03 */
[----:B------:R-:W-:Y:S01]  /*27b0*/  LOP3.LUT R2, R2, 0x1ffffffc, RZ, 0xc0, !PT ;  /* 0x1ffffffc02027812 */ /* 0x000fe200078ec0ff */
[----:B------:R-:W-:Y:S01]  /*27c0*/  IMAD.U32 R0, RZ, RZ, UR7 ;  /* 0x00000007ff007e24 */ /* 0x000fe2000f8e00ff */
[----:B------:R-:W-:Y:S01]  /*27d0*/  IADD3 R235, R236, 0x204c0, RZ ;  /* 0x000204c0eceb7810 */ /* 0x000fe20007ffe0ff */
[----:B------:R-:W-:Y:S01]  /*27e0*/  IMAD.MOV.U32 R215, RZ, RZ, 0x40 ;  /* 0x00000040ffd77424 */ /* 0x000fe200078e00ff */
[----:B------:R-:W-:Y:S01]  /*27f0*/  ULDC UR6, c[0x0][0x2a0] ;  /* 0x0000a80000067ab9 */ /* 0x000fe20000000800 */
[----:B------:R-:W-:Y:S01]  /*2800*/  IMAD.IADD R2, R30, 0x1, -R2 ;  /* 0x000000011e027824 */ /* 0x000fe200078e0a02 */
[----:B------:R-:W-:Y:S01]  /*2810*/  ULOP3.LUT UR6, URZ, UR6, URZ, 0x33, !UPT ;  /* 0x000000063f067292 */ /* 0x000fe2000f8e333f */
[----:B------:R-:W-:Y:S01]  /*2820*/  IMAD.MOV.U32 R221, RZ, RZ, 0x20 ;  /* 0x00000020ffdd7424 */ /* 0x000fe200078e00ff */
[----:B------:R-:W0:Y:S01]  /*2830*/  LDGDEPBAR ;  /* 0x00000000000079af */ /* 0x000e220000000000 */
[----:B------:R-:W-:Y:S01]  /*2840*/  IMAD R2, R2, 0x4, R3 ;  /* 0x0000000402027824 */ /* 0x000fe200078e0203 */
[C---:B------:R-:W-:Y:S01]  /*2850*/  LOP3.LUT P1, RZ, R7.reuse, 0x2, RZ, 0xc0, !PT ;  /* 0x0000000207ff7812 */ /* 0x040fe2000782c0ff */
[----:B------:R-:W-:Y:S01]  /*2860*/  IMAD.MOV.U32 R4, RZ, RZ, R40 ;  /* 0x000000ffff047224 */ /* 0x000fe200078e0028 */
[----:B------:R-:W-:Y:S01]  /*2870*/  @P0 IADD3 R235, R12, -0x40, RZ ;  /* 0xffffffc00ceb0810 */ /* 0x000fe20007ffe0ff */
[----:B------:R-:W-:Y:S01]  /*2880*/  IMAD.SHL.U32 R8, R2, 0x2, RZ ;  /* 0x0000000202087824 */ /* 0x000fe200078e00ff */
[----:B------:R-:W-:Y:S01]  /*2890*/  LOP3.LUT P0, RZ, R7, 0x4, RZ, 0xc0, !PT ;  /* 0x0000000407ff7812 */ /* 0x000fe2000780c0ff */
[----:B------:R-:W-:Y:S01]  /*28a0*/  IMAD.MOV.U32 R217, RZ, RZ, 0x10 ;  /* 0x00000010ffd97424 */ /* 0x000fe200078e00ff */
[----:B------:R-:W-:Y:S01]  /*28b0*/  LOP3.LUT R4, R4, 0xfffffffb, RZ, 0xc0, !PT ;  /* 0xfffffffb04047812 */ /* 0x000fe200078ec0ff */
[----:B------:R-:W-:Y:S01]  /*28c0*/  IMAD.SHL.U32 R209, R5, 0x2, RZ ;  /* 0x0000000205d17824 */ /* 0x000fe200078e00ff */
[----:B------:R-:W-:Y:S01]  /*28d0*/  IADD3 R0, R0, -UR10, -R8 ;  /* 0x8000000a00007c10 */ /* 0x000fe2000fffe808 */
[----:B------:R-:W-:Y:S01]  /*28e0*/  STL [R1+0x10], R8 ;  /* 0x0000100801007387 */ /* 0x000fe20000100800 */
[----:B------:R-:W-:Y:S01]  /*28f0*/  IADD3 R3, -R8, UR19, RZ ;  /* 0x0000001308037c10 */ /* 0x000fe2000fffe1ff */
[--C-:B------:R-:W-:Y:S01]  /*2900*/  IMAD R210, R210, 0x2, R209.reuse ;  /* 0x00000002d2d27824 */ /* 0x100fe200078e02d1 */
[C---:B------:R-:W-:Y:S01]  /*2910*/  IADD3 R2, R0.reuse, c[0x0][0x2a4], RZ ;  /* 0x0000a90000027a10 */ /* 0x040fe20007ffe0ff */
[----:B------:R-:W-:Y:S01]  /*2920*/  IMAD R212, R211, 0x2, R209 ;  /* 0x00000002d3d47824 */ /* 0x000fe200078e02d1 */
[----:B------:R-:W-:Y:S01]  /*2930*/  SEL R215, R215, 0xffffffc0, !P0 ;  /* 0xffffffc0d7d77807 */ /* 0x000fe20004000000 */
[----:B------:R-:W-:Y:S01]  /*2940*/  STL [R1+0x14], R3 ;  /* 0x0000140301007387 */ /* 0x000fe20000100800 */
[----:B------:R-:W-:Y:S01]  /*2950*/  SEL R214, R221, 0xffffffe0, !P0 ;  /* 0xffffffe0ddd67807 */ /* 0x000fe20004000000 */
[----:B------:R-:W-:Y:S01]  /*2960*/  CS2R R178, SRZ ;  /* 0x0000000000b27805 */ /* 0x000fe2000001ff00 */
[----:B------:R-:W-:Y:S01]  /*2970*/  IADD3 R0, R0, UR6, RZ ;  /* 0x0000000600007c10 */ /* 0x000fe2000fffe0ff */
[----:B------:R1:W-:Y:S01]  /*2980*/  STL [R1+0xc], R2 ;  /* 0x00000c0201007387 */ /* 0x0003e20000100800 */
[----:B------:R-:W-:Y:S01]  /*2990*/  SEL R217, R217, 0xfffffff0, !P1 ;  /* 0xfffffff0d9d97807 */ /* 0x000fe20004800000 */
        /* <DEDUP_REMOVED lines=40> */
[----:B------:R-:W-:Y:S01]  /*2c20*/  @P0 LOP3.LUT R4, R4, 0x4, RZ, 0xfc, !PT ;  /* 0x0000000404040812 */ /* 0x000fe200078efcff */
[----:B------:R-:W-:Y:S01]  /*2c30*/  CS2R R104, SRZ ;  /* 0x0000000000687805 */ /* 0x000fe2000001ff00 */
        /* <DEDUP_REMOVED lines=29> */
[----:B------:R-:W-:Y:S01]  /*2e10*/  USHF.L.U64.HI UR17, UR4, 0x5, UR18 ;  /* 0x0000000504117899 */ /* 0x000fe20008010212 */
[----:B------:R-:W-:Y:S01]  /*2e20*/  IMAD.IADD R220, R213, 0x1, R217 ;  /* 0x00000001d5dc7824 */ /* 0x000fe200078e02d9 */
[----:B------:R-:W-:Y:S01]  /*2e30*/  USHF.L.U32 UR18, UR4, 0x5, URZ ;  /* 0x0000000504127899 */ /* 0x000fe2000800063f */
[----:B------:R-:W-:Y:S01]  /*2e40*/  IMAD.IADD R219, R217, 0x1, R218 ;  /* 0x00000001d9db7824 */ /* 0x000fe200078e02da */
[----:B------:R-:W-:-:S02]  /*2e50*/  UIADD3 UR5, UR22, -UR10, URZ ;  /* 0x8000000a16057290 */ /* 0x000fc4000fffe03f */
[----:B------:R-:W-:Y:S02]  /*2e60*/  UMOV UR4, URZ ;  /* 0x0000003f00047c82 */ /* 0x000fe40008000000 */
[----:B------:R-:W-:Y:S02]  /*2e70*/  UMOV UR21, 0x1 ;  /* 0x0000000100157882 */ /* 0x000fe40000000000 */
[----:B------:R-:W-:Y:S02]  /*2e80*/  UISETP.GT.AND UP4, UPT, UR8, -0x1, UPT ;  /* 0xffffffff0800788c */ /* 0x000fe4000bf84270 */
[----:B--2---:R-:W-:Y:S02]  /*2e90*/  UMOV UR20, URZ ;  /* 0x0000003f00147c82 */ /* 0x004fe40008000000 */
.L_x_1593:
[----:B------:R-:W-:Y:S04]  /*2ea0*/  DEPBAR.LE SB0, 0x1 ;  /* 0x000080400000791a */ /* 0x000fe80000000000 */
[----:B------:R-:W-:Y:S01]  /*2eb0*/  BAR.SYNC.DEFER_BLOCKING 0x0 ;  /* 0x0000000000007b1d */ /* 0x000fe20000010000 */
[----:B------:R-:W-:Y:S01]  /*2ec0*/  IMAD.U32 R0, RZ, RZ, UR4 ;  /* 0x00000004ff007e24 */ /* 0x000fe2000f8e00ff */
[----:B------:R-:W-:Y:S01]  /*2ed0*/  MOV R228, UR4 ;  /* 0x0000000400e47c02 */ /* 0x000fe20008000f00 */
[----:B------:R-:W-:Y:S01]  /*2ee0*/  IMAD.U32 R2, RZ, RZ, UR4 ;  /* 0x00000004ff027e24 */ /* 0x000fe2000f8e00ff */
[----:B------:R-:W-:Y:S01]  /*2ef0*/  MOV R226, 0x1 ;  /* 0x0000000100e27802 */ /* 0x000fe20000000f00 */
[C---:B------:R-:W-:Y:S02]  /*2f00*/  IMAD R204, R0.reuse, 0x2000, R213 ;  /* 0x0000200000cc7824 */ /* 0x040fe400078e02d5 */
[----:B------:R-:W-:Y:S01]  /*2f10*/  IMAD R0, R0, 0x2000, R220 ;  /* 0x0000200000007824 */ /* 0x000fe200078e02dc */
[----:B------:R-:W-:Y:S02]  /*2f20*/  LEA R192, R2, R217, 0xd ;  /* 0x000000d902c07211 */ /* 0x000fe400078e68ff */
[----:B------:R-:W-:Y:S01]  /*2f30*/  SHF.L.U32 R3, R204, 0x1, RZ ;  /* 0x00000001cc037819 */ /* 0x000fe200000006ff */
[----:B------:R-:W-:Y:S01]  /*2f40*/  IMAD.SHL.U32 R0, R0, 0x2, RZ ;  /* 0x0000000200007824 */ /* 0x000fe200078e00ff */
[CC--:B------:R-:W-:Y:S02]  /*2f50*/  IADD3 R2, R213.reuse, R192.reuse, RZ ;  /* 0x000000c0d5027210 */ /* 0x0c0fe40007ffe0ff */
[C---:B------:R-:W-:Y:S02]  /*2f60*/  IADD3 R192, R213.reuse, R192, R214 ;  /* 0x000000c0d5c07210 */ /* 0x040fe40007ffe0d6 */
[----:B------:R-:W-:Y:S01]  /*2f70*/  SHF.L.U32 R201, R2, 0x1, RZ ;  /* 0x0000000102c97819 */ /* 0x000fe200000006ff */
[----:B------:R-:W-:Y:S01]  /*2f80*/  IMAD.U32 R2, RZ, RZ, UR4 ;  /* 0x00000004ff027e24 */ /* 0x000fe2000f8e00ff */
[----:B------:R-:W-:Y:S02]  /*2f90*/  SHF.L.U32 R203, R192, 0x1, RZ ;  /* 0x00000001c0cb7819 */ /* 0x000fe400000006ff */
[----:B------:R-:W-:Y:S01]  /*2fa0*/  ISETP.LE.AND P2, PT, R226, c[0x0][0x2a8], PT ;  /* 0x0000aa00e2007a0c */ /* 0x000fe20003f43270 */
[----:B------:R-:W-:Y:S01]  /*2fb0*/  IMAD R2, R2, 0x2000, R218 ;  /* 0x0000200002027824 */ /* 0x000fe200078e02da */
[----:B------:R-:W-:Y:S03]  /*2fc0*/  LDSM.16.M88.4 R16, [R209+0x80] ;  /* 0x00008000d110783b */ /* 0x000fe60000000200 */
[----:B------:R-:W-:Y:S03]  /*2fd0*/  IMAD.SHL.U32 R2, R2, 0x2, RZ ;  /* 0x0000000202027824 */ /* 0x000fe600078e00ff */
[----:B------:R-:W1:Y:S06]  /*2fe0*/  LDSM.16.M88.4 R32, [R3+0x10080] ;  /* 0x010080000320783b */ /* 0x000e6c0000000200 */
[----:B------:R-:W2:Y:S06]  /*2ff0*/  LDSM.16.M88.4 R28, [R3+0x11080] ;  /* 0x01108000031c783b */ /* 0x000eac0000000200 */
[----:B------:R-:W3:Y:S06]  /*3000*/  LDSM.16.M88.4 R36, [R209+0x2080] ;  /* 0x00208000d124783b */ /* 0x000eec0000000200 */
[----:B------:R-:W4:Y:S06]  /*3010*/  LDL R230, [R1+0xc] ;  /* 0x00000c0001e67983 */ /* 0x000f2c0000100800 */
[----:B------:R-:W-:Y:S06]  /*3020*/  LDSM.16.M88.4 R44, [R210+0x80] ;  /* 0x00008000d22c783b */ /* 0x000fec0000000200 */
[----:B------:R-:W5:Y:S06]  /*3030*/  LDL R229, [R1+0x8] ;  /* 0x0000080001e57983 */ /* 0x000f6c0000100800 */
[----:B------:R-:W3:Y:S01]  /*3040*/  LDSM.16.M88.4 R40, [R201+0x10080] ;  /* 0x01008000c928783b */ /* 0x000ee20000000200 */
[-C--:B-1----:R-:W-:Y:S05]  /*3050*/  HMMA.16816.F32.BF16 R4, R32, R16.reuse, RZ ;  /* 0x000000102004723c */ /* 0x082fea00000418ff */
[----:B------:R-:W4:Y:S03]  /*3060*/  LDL R227, [R1+0x14] ;  /* 0x0000140001e37983 */ /* 0x000f260000100800 */
[C---:B--2---:R-:W-:Y:S03]  /*3070*/  HMMA.16816.F32.BF16 R8, R28.reuse, R16, RZ ;  /* 0x000000101c08723c */ /* 0x044fe600000418ff */
[----:B------:R-:W1:Y:S06]  /*3080*/  LDSM.16.M88.4 R48, [R0+0x11080] ;  /* 0x011080000030783b */ /* 0x000e6c0000000200 */
[----:B------:R-:W2:Y:S01]  /*3090*/  LDSM.16.M88.4 R180, [R210+0x2080] ;  /* 0x00208000d2b4783b */ /* 0x000ea20000000200 */
[-C--:B------:R-:W-:Y:S05]  /*30a0*/  HMMA.16816.F32.BF16 R12, R28, R18.reuse, RZ ;  /* 0x000000121c0c723c */ /* 0x080fea00000418ff */
[----:B------:R-:W-:Y:S03]  /*30b0*/  LDSM.16.M88.4 R184, [R2+0x11080] ;  /* 0x0110800002b8783b */ /* 0x000fe60000000200 */
[C---:B------:R-:W-:Y:S03]  /*30c0*/  HMMA.16816.F32.BF16 R16, R32.reuse, R18, RZ ;  /* 0x000000122010723c */ /* 0x040fe600000418ff */
[----:B------:R-:W-:Y:S05]  /*30d0*/  LDSM.16.M88.4 R188, [R212+0x2080] ;  /* 0x00208000d4bc783b */ /* 0x000fea0000000200 */
[-C--:B---3--:R-:W-:Y:S01]  /*30e0*/  HMMA.16816.F32.BF16 R20, R32, R36.reuse, RZ ;  /* 0x000000242014723c */ /* 0x088fe200000418ff */
[----:B------:R-:W-:Y:S06]  /*30f0*/  LDSM.16.M88.4 R192, [R211+0x80] ;  /* 0x00008000d3c0783b */ /* 0x000fec0000000200 */
[----:B------:R-:W3:Y:S01]  /*3100*/  LDL R205, [R1+0x30] ;  /* 0x0000300001cd7983 */ /* 0x000ee20000100800 */
[C---:B------:R-:W-:Y:S07]  /*3110*/  HMMA.16816.F32.BF16 R24, R28.reuse, R36, RZ ;  /* 0x000000241c18723c */ /* 0x040fee00000418ff */
[----:B------:R-:W-:Y:S01]  /*3120*/  IMAD.U32 R36, RZ, RZ, UR4 ;  /* 0x00000004ff247e24 */ /* 0x000fe2000f8e00ff */
[-C--:B------:R-:W-:Y:S04]  /*3130*/  HMMA.16816.F32.BF16 R28, R28, R38.reuse, RZ ;  /* 0x000000261c1c723c */ /* 0x080fe800000418ff */
[----:B------:R-:W-:Y:S04]  /*3140*/  LEA R36, R36, R214, 0xd ;  /* 0x000000d624247211 */ /* 0x000fe800078e68ff */
[----:B------:R-:W-:Y:S04]  /*3150*/  HMMA.16816.F32.BF16 R32, R32, R38, RZ ;  /* 0x000000262020723c */ /* 0x000fe800000418ff */
[----:B------:R-:W-:Y:S04]  /*3160*/  IADD3 R36, R213, R36, RZ ;  /* 0x00000024d5247210 */ /* 0x000fe80007ffe0ff */
[-C--:B------:R-:W-:Y:S05]  /*3170*/  HMMA.16816.F32.BF16 R4, R40, R44.reuse, R4 ;  /* 0x0000002c2804723c */ /* 0x080fea0000041804 */
[----:B------:R-:W-:Y:S03]  /*3180*/  SHF.L.U32 R202, R36, 0x1, RZ ;  /* 0x0000000124ca7819 */ /* 0x000fe600000006ff */
[C---:B-1----:R-:W-:Y:S02]  /*3190*/  HMMA.16816.F32.BF16 R8, R48.reuse, R44, R8 ;  /* 0x0000002c3008723c */ /* 0x042fe40000041808 */
[----:B------:R-:W-:Y:S06]  /*31a0*/  LDSM.16.M88.4 R36, [R202+0x10080] ;  /* 0x01008000ca24783b */ /* 0x000fec0000000200 */
[-C--:B------:R-:W-:Y:S08]  /*31b0*/  HMMA.16816.F32.BF16 R12, R48, R46.reuse, R12 ;  /* 0x0000002e300c723c */ /* 0x080ff0000004180c */
[C---:B------:R-:W-:Y:S01]  /*31c0*/  HMMA.16816.F32.BF16 R16, R40.reuse, R46, R16 ;  /* 0x0000002e2810723c */ /* 0x040fe20000041810 */
[----:B------:R-:W1:Y:S07]  /*31d0*/  LDSM.16.M88.4 R44, [R212+0x80] ;  /* 0x00008000d42c783b */ /* 0x000e6e0000000200 */
[-C--:B--2---:R-:W-:Y:S08]  /*31e0*/  HMMA.16816.F32.BF16 R20, R40, R180.reuse, R20 ;  /* 0x000000b42814723c */ /* 0x084ff00000041814 */
[C---:B------:R-:W-:Y:S07]  /*31f0*/  HMMA.16816.F32.BF16 R24, R48.reuse, R180, R24 ;  /* 0x000000b43018723c */ /* 0x040fee0000041818 */
[----:B------:R-:W-:Y:S01]  /*3200*/  MOV R180, UR4 ;  /* 0x0000000400b47c02 */ /* 0x000fe20008000f00 */
[-C--:B------:R-:W-:Y:S01]  /*3210*/  HMMA.16816.F32.BF16 R28, R48, R182.reuse, R28 ;  /* 0x000000b6301c723c */ /* 0x080fe2000004181c */
[----:B------:R-:W2:Y:S03]  /*3220*/  LDSM.16.M88.4 R48, [R203+0x10080] ;  /* 0x01008000cb30783b */ /* 0x000ea60000000200 */
[----:B------:R-:W-:Y:S04]  /*3230*/  IMAD R180, R180, 0x2000, R219 ;  /* 0x00002000b4b47824 */ /* 0x000fe800078e02db */
[----:B------:R-:W-:Y:S01]  /*3240*/  HMMA.16816.F32.BF16 R32, R40, R182, R32 ;  /* 0x000000b62820723c */ /* 0x000fe20000041820 */
[----:B------:R-:W-:Y:S03]  /*3250*/  LDSM.16.M88.4 R40, [R211+0x2080] ;  /* 0x00208000d328783b */ /* 0x000fe60000000200 */
[----:B------:R-:W-:Y:S03]  /*3260*/  IMAD.SHL.U32 R200, R180, 0x2, RZ ;  /* 0x00000002b4c87824 */ /* 0x000fe600078e00ff */
[----:B------:R-:W-:Y:S01]  /*3270*/  LDSM.16.M88.4 R180, [R209+0x4080] ;  /* 0x00408000d1b4783b */ /* 0x000fe20000000200 */
[-C--:B-1----:R-:W-:Y:S05]  /*3280*/  HMMA.16816.F32.BF16 R4, R36, R44.reuse, R4 ;  /* 0x0000002c2404723c */ /* 0x082fea0000041804 */
[----:B------:R-:W1:Y:S03]  /*3290*/  LDSM.16.M88.4 R196, [R200+0x11080] ;  /* 0x01108000c8c4783b */ /* 0x000e660000000200 */
[C---:B------:R-:W-:Y:S08]  /*32a0*/  HMMA.16816.F32.BF16 R8, R184.reuse, R44, R8 ;  /* 0x0000002cb808723c */ /* 0x040ff00000041808 */
[-C--:B------:R-:W-:Y:S08]  /*32b0*/  HMMA.16816.F32.BF16 R12, R184, R46.reuse, R12 ;  /* 0x0000002eb80c723c */ /* 0x080ff0000004180c */
[C---:B------:R-:W-:Y:S01]  /*32c0*/  HMMA.16816.F32.BF16 R16, R36.reuse, R46, R16 ;  /* 0x0000002e2410723c */ /* 0x040fe20000041810 */
[----:B------:R-:W1:Y:S07]  /*32d0*/  LDSM.16.M88.4 R44, [R3+0x12080] ;  /* 0x01208000032c783b */ /* 0x000e6e0000000200 */
[-C--:B------:R-:W-:Y:S08]  /*32e0*/  HMMA.16816.F32.BF16 R20, R36, R188.reuse, R20 ;  /* 0x000000bc2414723c */ /* 0x080ff00000041814 */
[C---:B------:R-:W-:Y:S08]  /*32f0*/  HMMA.16816.F32.BF16 R24, R184.reuse, R188, R24 ;  /* 0x000000bcb818723c */ /* 0x040ff00000041818 */
[-C--:B------:R-:W-:Y:S01]  /*3300*/  HMMA.16816.F32.BF16 R28, R184, R190.reuse, R28 ;  /* 0x000000beb81c723c */ /* 0x080fe2000004181c */
[----:B------:R-:W1:Y:S07]  /*3310*/  LDSM.16.M88.4 R184, [R3+0x13080] ;  /* 0x0130800003b8783b */ /* 0x000e6e0000000200 */
[----:B------:R-:W-:Y:S01]  /*3320*/  HMMA.16816.F32.BF16 R32, R36, R190, R32 ;  /* 0x000000be2420723c */ /* 0x000fe20000041820 */
[----:B------:R-:W5:Y:S06]  /*3330*/  LDSM.16.M88.4 R36, [R209+0x6080] ;  /* 0x00608000d124783b */ /* 0x000f6c0000000200 */
[----:B------:R-:W-:Y:S01]  /*3340*/  LDSM.16.M88.4 R188, [R0+0x12080] ;  /* 0x0120800000bc783b */ /* 0x000fe20000000200 */
[-C--:B--2---:R-:W-:Y:S08]  /*3350*/  HMMA.16816.F32.BF16 R4, R48, R192.reuse, R4 ;  /* 0x000000c03004723c */ /* 0x084ff00000041804 */
[C---:B-1----:R-:W-:Y:S08]  /*3360*/  HMMA.16816.F32.BF16 R8, R196.reuse, R192, R8 ;  /* 0x000000c0c408723c */ /* 0x042ff00000041808 */
        /* <DEDUP_REMOVED lines=10> */
[-C--:B------:R-:W-:Y:S08]  /*3410*/  HMMA.16816.F32.BF16 R4, R44, R180.reuse, R4 ;  /* 0x000000b42c04723c */ /* 0x080ff00000041804 */
[C---:B------:R-:W-:Y:S01]  /*3420*/  HMMA.16816.F32.BF16 R8, R184.reuse, R180, R8 ;  /* 0x000000b4b808723c */ /* 0x040fe20000041808 */
[----:B--2---:R-:W-:Y:S07]  /*3430*/  IMAD.U32 R0, RZ, RZ, UR16 ;  /* 0x00000010ff007e24 */ /* 0x004fee000f8e00ff */
[-C--:B------:R-:W-:Y:S08]  /*3440*/  HMMA.16816.F32.BF16 R12, R184, R182.reuse, R12 ;  /* 0x000000b6b80c723c */ /* 0x080ff0000004180c */
[C---:B------:R-:W-:Y:S01]  /*3450*/  HMMA.16816.F32.BF16 R16, R44.reuse, R182, R16 ;  /* 0x000000b62c10723c */ /* 0x040fe20000041810 */
[----:B------:R-:W2:Y:S07]  /*3460*/  LDSM.16.M88.4 R180, [R212+0x4080] ;  /* 0x00408000d4b4783b */ /* 0x000eae0000000200 */
[-C--:B-----5:R-:W-:Y:S08]  /*3470*/  HMMA.16816.F32.BF16 R20, R44, R36.reuse, R20 ;  /* 0x000000242c14723c */ /* 0x0a0ff00000041814 */
[C---:B------:R-:W-:Y:S08]  /*3480*/  HMMA.16816.F32.BF16 R24, R184.reuse, R36, R24 ;  /* 0x00000024b818723c */ /* 0x040ff00000041818 */
[-C--:B------:R-:W-:Y:S01]  /*3490*/  HMMA.16816.F32.BF16 R28, R184, R38.reuse, R28 ;  /* 0x00000026b81c723c */ /* 0x080fe2000004181c */
[----:B------:R-:W5:Y:S07]  /*34a0*/  LDSM.16.M88.4 R184, [R2+0x13080] ;  /* 0x0130800002b8783b */ /* 0x000f6e0000000200 */
[----:B------:R-:W-:Y:S01]  /*34b0*/  HMMA.16816.F32.BF16 R32, R44, R38, R32 ;  /* 0x000000262c20723c */ /* 0x000fe20000041820 */
[----:B------:R-:W2:Y:S06]  /*34c0*/  LDSM.16.M88.4 R36, [R212+0x6080] ;  /* 0x00608000d424783b */ /* 0x000eac0000000200 */
[----:B------:R-:W-:Y:S01]  /*34d0*/  LDSM.16.M88.4 R44, [R211+0x4080] ;  /* 0x00408000d32c783b */ /* 0x000fe20000000200 */
[-C--:B-1----:R-:W-:Y:S08]  /*34e0*/  HMMA.16816.F32.BF16 R4, R188, R192.reuse, R4 ;  /* 0x000000c0bc04723c */ /* 0x082ff00000041804 */
[C---:B------:R-:W-:Y:S08]  /*34f0*/  HMMA.16816.F32.BF16 R8, R196.reuse, R192, R8 ;  /* 0x000000c0c408723c */ /* 0x040ff00000041808 */
[-C--:B------:R-:W-:Y:S04]  /*3500*/  HMMA.16816.F32.BF16 R12, R196, R194.reuse, R12 ;  /* 0x000000c2c40c723c */ /* 0x080fe8000004180c */
[----:B---3--:R-:W-:Y:S01]  /*3510*/  IMAD R228, R228, 0x40, R205 ;  /* 0x00000040e4e47824 */ /* 0x008fe200078e02cd */
[----:B------:R-:W-:Y:S03]  /*3520*/  LEA R0, R0, R205, 0x6 ;  /* 0x000000cd00007211 */ /* 0x000fe600078e30ff */
[C---:B------:R-:W-:Y:S01]  /*3530*/  HMMA.16816.F32.BF16 R16, R188.reuse, R194, R16 ;  /* 0x000000c2bc10723c */ /* 0x040fe20000041810 */
[----:B------:R-:W-:Y:S03]  /*3540*/  LDSM.16.M88.4 R192, [R211+0x6080] ;  /* 0x00608000d3c0783b */ /* 0x000fe60000000200 */
[----:B----4-:R-:W-:Y:S01]  /*3550*/  IMAD.IADD R205, R230, 0x1, R0 ;  /* 0x00000001e6cd7824 */ /* 0x010fe200078e0200 */
[----:B------:R-:W-:Y:S02]  /*3560*/  IADD3 R208, R229, R0, RZ ;  /* 0x00000000e5d07210 */ /* 0x000fe40007ffe0ff */
[----:B------:R-:W-:Y:S01]  /*3570*/  LDS R225, [R228.X4+0x20080] ;  /* 0x02008000e4e17984 */ /* 0x000fe20000004800 */
[-C--:B------:R-:W-:Y:S04]  /*3580*/  HMMA.16816.F32.BF16 R20, R188, R40.reuse, R20 ;  /* 0x00000028bc14723c */ /* 0x080fe80000041814 */
[----:B------:R-:W-:Y:S01]  /*3590*/  IMNMX R205, R227, R205, PT ;  /* 0x000000cde3cd7217 */ /* 0x000fe20003800200 */
[----:B------:R-:W-:Y:S03]  /*35a0*/  LDS R222, [R228.X4+0x200a0] ;  /* 0x0200a000e4de7984 */ /* 0x000fe60000004800 */
[C---:B------:R-:W-:Y:S03]  /*35b0*/  HMMA.16816.F32.BF16 R24, R196.reuse, R40, R24 ;  /* 0x00000028c418723c */ /* 0x040fe60000041818 */
[----:B------:R-:W-:Y:S05]  /*35c0*/  LDS R223, [R228.X4+0x20100] ;  /* 0x02010000e4df7984 */ /* 0x000fea0000004800 */
[-C--:B------:R-:W-:Y:S01]  /*35d0*/  HMMA.16816.F32.BF16 R28, R196, R42.reuse, R28 ;  /* 0x0000002ac41c723c */ /* 0x080fe2000004181c */
[----:B------:R-:W-:Y:S07]  /*35e0*/  LDS R224, [R228.X4+0x20120] ;  /* 0x02012000e4e07984 */ /* 0x000fee0000004800 */
[----:B------:R-:W-:Y:S01]  /*35f0*/  HMMA.16816.F32.BF16 R32, R188, R42, R32 ;  /* 0x0000002abc20723c */ /* 0x000fe20000041820 */
[----:B------:R-:W1:Y:S06]  /*3600*/  LDSM.16.M88.4 R40, [R200+0x12080] ;  /* 0x01208000c828783b */ /* 0x000e6c0000000200 */
[----:B------:R-:W3:Y:S01]  /*3610*/  LDSM.16.M88.4 R188, [R200+0x13080] ;  /* 0x01308000c8bc783b */ /* 0x000ee20000000200 */
[-C--:B--2---:R-:W-:Y:S08]  /*3620*/  HMMA.16816.F32.BF16 R4, R48, R180.reuse, R4 ;  /* 0x000000b43004723c */ /* 0x084ff00000041804 */
[C---:B-----5:R-:W-:Y:S08]  /*3630*/  HMMA.16816.F32.BF16 R8, R184.reuse, R180, R8 ;  /* 0x000000b4b808723c */ /* 0x060ff00000041808 */
[-C--:B------:R-:W-:Y:S08]  /*3640*/  HMMA.16816.F32.BF16 R12, R184, R182.reuse, R12 ;  /* 0x000000b6b80c723c */ /* 0x080ff0000004180c */
[C---:B------:R-:W-:Y:S08]  /*3650*/  HMMA.16816.F32.BF16 R16, R48.reuse, R182, R16 ;  /* 0x000000b63010723c */ /* 0x040ff00000041810 */
[-C--:B------:R-:W-:Y:S08]  /*3660*/  HMMA.16816.F32.BF16 R20, R48, R36.reuse, R20 ;  /* 0x000000243014723c */ /* 0x080ff00000041814 */
[C---:B------:R-:W-:Y:S08]  /*3670*/  HMMA.16816.F32.BF16 R24, R184.reuse, R36, R24 ;  /* 0x00000024b818723c */ /* 0x040ff00000041818 */
[-C--:B------:R-:W-:Y:S08]  /*3680*/  HMMA.16816.F32.BF16 R28, R184, R38.reuse, R28 ;  /* 0x00000026b81c723c */ /* 0x080ff0000004181c */
[----:B------:R-:W-:Y:S08]  /*3690*/  HMMA.16816.F32.BF16 R32, R48, R38, R32 ;  /* 0x000000263020723c */ /* 0x000ff00000041820 */
[-C--:B-1----:R-:W-:Y:S08]  /*36a0*/  HMMA.16816.F32.BF16 R4, R40, R44.reuse, R4 ;  /* 0x0000002c2804723c */ /* 0x082ff00000041804 */
[C---:B---3--:R-:W-:Y:S08]  /*36b0*/  HMMA.16816.F32.BF16 R8, R188.reuse, R44, R8 ;  /* 0x0000002cbc08723c */ /* 0x048ff00000041808 */
[-C--:B------:R-:W-:Y:S08]  /*36c0*/  HMMA.16816.F32.BF16 R12, R188, R46.reuse, R12 ;  /* 0x0000002ebc0c723c */ /* 0x080ff0000004180c */
[C---:B------:R-:W-:Y:S08]  /*36d0*/  HMMA.16816.F32.BF16 R16, R40.reuse, R46, R16 ;  /* 0x0000002e2810723c */ /* 0x040ff00000041810 */
[-C--:B------:R-:W-:Y:S08]  /*36e0*/  HMMA.16816.F32.BF16 R20, R40, R192.reuse, R20 ;  /* 0x000000c02814723c */ /* 0x080ff00000041814 */
[C---:B------:R-:W-:Y:S08]  /*36f0*/  HMMA.16816.F32.BF16 R24, R188.reuse, R192, R24 ;  /* 0x000000c0bc18723c */ /* 0x040ff00000041818 */
[-C--:B------:R-:W-:Y:S08]  /*3700*/  HMMA.16816.F32.BF16 R28, R188, R194.reuse, R28 ;  /* 0x000000c2bc1c723c */ /* 0x080ff0000004181c */
[----:B------:R-:W-:Y:S01]  /*3710*/  HMMA.16816.F32.BF16 R32, R40, R194, R32 ;  /* 0x000000c22820723c */ /* 0x000fe20000041820 */
[----:B------:R-:W-:-:S07]  /*3720*/  @!P2 BRA `(.L_x_1575) ;  /* 0x000001800000a947 */ /* 0x000fce0003800000 */
[----:B------:R-:W-:Y:S01]  /*3730*/  IADD3 R2, R0, UR5, RZ ;  /* 0x0000000500027c10 */ /* 0x000fe2000fffe0ff */
[----:B------:R-:W-:Y:S03]  /*3740*/  BSSY B0, `(.L_x_1576) ;  /* 0x000000e000007945 */ /* 0x000fe60003800000 */
        /* <DEDUP_REMOVED lines=9> */
.L_x_1577:
[----:B------:R-:W-:Y:S11]  /*37e0*/  ISETP.NE.AND P0, PT, R226, c[0x0][0x2a8], PT ;  /* 0x0000aa00e2007a0c */ /* 0x000ff60003f05270 */
[----:B------:R-:W-:Y:S02]  /*37f0*/  @!UPT UIADD3 URZ, URZ, URZ, URZ ;  /* 0x0000003f3f3ff290 */ /* 0x000fe4000fffe03f */
[----:B------:R-:W-:Y:S05]  /*3800*/  @P0 IMAD.HI.U32 R36, R2, c[0x0][0x2ac], RZ ;  /* 0x0000ab0002240a27 */ /* 0x000fea00078e00ff */
[----:B------:R-:W-:Y:S02]  /*3810*/  @P0 SHF.R.U32.HI R2, RZ, c[0x0][0x2b0], R36 ;  /* 0x0000ac00ff020a19 */ /* 0x000fe40000011624 */
.L_x_1578:
[----:B------:R-:W-:Y:S05]  /*3820*/  BSYNC B0 ;  /* 0x0000000000007941 */ /* 0x000fea0003800000 */
.L_x_1576:
[----:B------:R-:W2:Y:S01]  /*3830*/  LDL R36, [R1+0x10] ;  /* 0x0000100001247983 */ /* 0x000ea20000100800 */
[----:B------:R-:W-:Y:S04]  /*3840*/  IMAD.MOV.U32 R208, RZ, RZ, c[0x0][0x2a8] ;  /* 0x0000aa00ffd07624 */ /* 0x000fe800078e00ff */
[----:B------:R-:W-:Y:S02]  /*3850*/  IMAD R208, R2, R208, -UR11 ;  /* 0x8000000b02d07e24 */ /* 0x000fe4000f8e02d0 */
[----:B------:R-:W-:Y:S03]  /*3860*/  IMAD.IADD R2, R229, 0x1, R0 ;  /* 0x00000001e5027824 */ /* 0x000fe600078e0200 */
[----:B--2---:R-:W-:Y:S04]  /*3870*/  IADD3 R208, -R36, R208, RZ ;  /* 0x000000d024d07210 */ /* 0x004fe80007ffe1ff */
[----:B------:R-:W-:Y:S02]  /*3880*/  IADD3 R36, R208, c[0x0][0x2a8], RZ ;  /* 0x0000aa00d0247a10 */ /* 0x000fe40007ffe0ff */
[----:B------:R-:W-:Y:S02]  /*3890*/  IMNMX R208, R2, R208, !PT ;  /* 0x000000d002d07217 */ /* 0x000fe40007800200 */
[----:B------:R-:W-:Y:S02]  /*38a0*/  IMNMX R205, R205, R36, PT ;  /* 0x00000024cdcd7217 */ /* 0x000fe40003800200 */
.L_x_1575:
        /* <DEDUP_REMOVED lines=16> */
.L_x_1581:
[----:B------:R-:W-:Y:S11]  /*39b0*/  ISETP.NE.AND P0, PT, R226, c[0x0][0x2a8], PT ;  /* 0x0000aa00e2007a0c */ /* 0x000ff60003f05270 */
[----:B------:R-:W-:Y:S02]  /*39c0*/  @!UPT UIADD3 URZ, URZ, URZ, URZ ;  /* 0x0000003f3f3ff290 */ /* 0x000fe4000fffe03f */
[----:B------:R-:W-:Y:S05]  /*39d0*/  @P0 IMAD.HI.U32 R36, R2, c[0x0][0x2ac], RZ ;  /* 0x0000ab0002240a27 */ /* 0x000fea00078e00ff */
[----:B------:R-:W-:Y:S02]  /*39e0*/  @P0 SHF.R.U32.HI R2, RZ, c[0x0][0x2b0], R36 ;  /* 0x0000ac00ff020a19 */ /* 0x000fe40000011624 */
.L_x_1582:
[----:B------:R-:W-:Y:S05]  /*39f0*/  BSYNC B0 ;  /* 0x0000000000007941 */ /* 0x000fea0003800000 */
.L_x_1580:
[----:B------:R-:W2:Y:S01]  /*3a00*/  LDL R37, [R1+0x10] ;  /* 0x0000100001257983 */ /* 0x000ea20000100800 */
[----:B------:R-:W-:Y:S04]  /*3a10*/  IMAD.MOV.U32 R36, RZ, RZ, c[0x0][0x2a8] ;  /* 0x0000aa00ff247624 */ /* 0x000fe800078e00ff */
[----:B------:R-:W-:Y:S04]  /*3a20*/  IMAD R2, R2, R36, -UR11 ;  /* 0x8000000b02027e24 */ /* 0x000fe8000f8e0224 */
[----:B--2---:R-:W-:Y:S05]  /*3a30*/  IMAD.IADD R2, R2, 0x1, -R37 ;  /* 0x0000000102027824 */ /* 0x004fea00078e0a25 */
[----:B------:R-:W-:Y:S02]  /*3a40*/  IADD3 R36, R2, c[0x0][0x2a8], RZ ;  /* 0x0000aa0002247a10 */ /* 0x000fe40007ffe0ff */
[----:B------:R-:W-:Y:S02]  /*3a50*/  IMNMX R43, R43, R2, !PT ;  /* 0x000000022b2b7217 */ /* 0x000fe40007800200 */
[----:B------:R-:W-:Y:S02]  /*3a60*/  IMNMX R200, R200, R36, PT ;  /* 0x00000024c8c87217 */ /* 0x000fe40003800200 */
.L_x_1579:
        /* <DEDUP_REMOVED lines=16> */
.L_x_1585:
[----:B------:R-:W-:Y:S11]  /*3b70*/  ISETP.NE.AND P0, PT, R226, c[0x0][0x2a8], PT ;  /* 0x0000aa00e2007a0c */ /* 0x000ff60003f05270 */
[----:B------:R-:W-:Y:S02]  /*3b80*/  @!UPT UIADD3 URZ, URZ, URZ, URZ ;  /* 0x0000003f3f3ff290 */ /* 0x000fe4000fffe03f */
[----:B------:R-:W-:Y:S05]  /*3b90*/  @P0 IMAD.HI.U32 R36, R2, c[0x0][0x2ac], RZ ;  /* 0x0000ab0002240a27 */ /* 0x000fea00078e00ff */
[----:B------:R-:W-:Y:S02]  /*3ba0*/  @P0 SHF.R.U32.HI R2, RZ, c[0x0][0x2b0], R36 ;  /* 0x0000ac00ff020a19 */ /* 0x000fe40000011624 */
.L_x_1586:
[----:B------:R-:W-:Y:S05]  /*3bb0*/  BSYNC B0 ;  /* 0x0000000000007941 */ /* 0x000fea0003800000 */
.L_x_1584:
[----:B------:R-:W2:Y:S01]  /*3bc0*/  LDL R37, [R1+0x10] ;  /* 0x0000100001257983 */ /* 0x000ea20000100800 */
[----:B------:R-:W-:Y:S04]  /*3bd0*/  IMAD.MOV.U32 R36, RZ, RZ, c[0x0][0x2a8] ;  /* 0x0000aa00ff247624 */ /* 0x000fe800078e00ff */
[----:B------:R-:W-:Y:S04]  /*3be0*/  IMAD R2, R2, R36, -UR11 ;  /* 0x8000000b02027e24 */ /* 0x000fe8000f8e0224 */
[----:B--2---:R-:W-:Y:S05]  /*3bf0*/  IMAD.IADD R2, R2, 0x1, -R37 ;  /* 0x0000000102027824 */ /* 0x004fea00078e0a25 */
[----:B------:R-:W-:Y:S02]  /*3c00*/  IADD3 R36, R2, c[0x0][0x2a8], RZ ;  /* 0x0000aa0002247a10 */ /* 0x000fe40007ffe0ff */
[----:B------:R-:W-:Y:S02]  /*3c10*/  IMNMX R41, R41, R2, !PT ;  /* 0x0000000229297217 */ /* 0x000fe40007800200 */
[----:B------:R-:W-:Y:S02]  /*3c20*/  IMNMX R42, R42, R36, PT ;  /* 0x000000242a2a7217 */ /* 0x000fe40003800200 */
.L_x_1583:
        /* <DEDUP_REMOVED lines=16> */
.L_x_1589:
[----:B------:R-:W-:Y:S11]  /*3d30*/  ISETP.NE.AND P0, PT, R226, c[0x0][0x2a8], PT ;  /* 0x0000aa00e2007a0c */ /* 0x000ff60003f05270 */
[----:B------:R-:W-:Y:S02]  /*3d40*/  @!UPT UIADD3 URZ, URZ, URZ, URZ ;  /* 0x0000003f3f3ff290 */ /* 0x000fe4000fffe03f */
[----:B------:R-:W-:Y:S05]  /*3d50*/  @P0 IMAD.HI.U32 R36, R0, c[0x0][0x2ac], RZ ;  /* 0x0000ab0000240a27 */ /* 0x000fea00078e00ff */
[----:B------:R-:W-:Y:S02]  /*3d60*/  @P0 SHF.R.U32.HI R0, RZ, c[0x0][0x2b0], R36 ;  /* 0x0000ac00ff000a19 */ /* 0x000fe40000011624 */
.L_x_1590:
[----:B------:R-:W-:Y:S05]  /*3d70*/  BSYNC B0 ;  /* 0x0000000000007941 */ /* 0x000fea0003800000 */
.L_x_1588:
[----:B------:R-:W2:Y:S01]  /*3d80*/  LDL R37, [R1+0x10] ;  /* 0x0000100001257983 */ /* 0x000ea20000100800 */
[----:B------:R-:W-:Y:S04]  /*3d90*/  IMAD.MOV.U32 R36, RZ, RZ, c[0x0][0x2a8] ;  /* 0x0000aa00ff247624 */ /* 0x000fe800078e00ff */
[----:B------:R-:W-:Y:S04]  /*3da0*/  IMAD R0, R0, R36, -UR11 ;  /* 0x8000000b00007e24 */ /* 0x000fe8000f8e0224 */
[----:B--2---:R-:W-:Y:S05]  /*3db0*/  IMAD.IADD R0, R0, 0x1, -R37 ;  /* 0x0000000100007824 */ /* 0x004fea00078e0a25 */
[----:B------:R-:W-:Y:S02]  /*3dc0*/  IADD3 R36, R0, c[0x0][0x2a8], RZ ;  /* 0x0000aa0000247a10 */ /* 0x000fe40007ffe0ff */
[----:B------:R-:W-:Y:S02]  /*3dd0*/  IMNMX R2, R2, R0, !PT ;  /* 0x0000000002027217 */ /* 0x000fe40007800200 */
[----:B------:R-:W-:Y:S02]  /*3de0*/  IMNMX R40, R40, R36, PT ;  /* 0x0000002428287217 */ /* 0x000fe40003800200 */
.L_x_1587:
        /* <DEDUP_REMOVED lines=15> */
[----:B------:R-:W5:Y:S01]  /*3ee0*/  LDL.64 R238, [R1+0x28] ;  /* 0x0000280001ee7983 */ /* 0x000f620000100a00 */
[----:B------:R-:W-:Y:S02]  /*3ef0*/  ULDC.64 UR6, c[0x0][0x178] ;  /* 0x00005e0000067ab9 */ /* 0x000fe40000000a00 */
[----:B------:R-:W-:Y:S01]  /*3f00*/  UIMAD.WIDE.U32 UR24, UR19, UR6, URZ ;  /* 0x00000006131872a5 */ /* 0x000fe2000f8e003f */
[----:B----4-:R-:W4:Y:S01]  /*3f10*/  LDL R229, [R1+0x64] ;  /* 0x0000640001e57983 */ /* 0x010f220000100800 */
[----:B------:R-:W-:Y:S03]  /*3f20*/  USHF.R.S32.HI UR22, URZ, 0x1f, UR19 ;  /* 0x0000001f3f167899 */ /* 0x000fe60008011413 */
[----:B---3--:R-:W3:Y:S01]  /*3f30*/  LDL R234, [R1+0x34] ;  /* 0x0000340001ea7983 */ /* 0x008ee20000100800 */
[----:B------:R-:W-:Y:S02]  /*3f40*/  UIMAD UR22, UR22, UR6, URZ ;  /* 0x00000006161672a4 */ /* 0x000fe4000f8e023f */
[----:B------:R-:W-:Y:S01]  /*3f50*/  USHF.L.U32 UR6, UR24, 0x6, URZ ;  /* 0x0000000618067899 */ /* 0x000fe2000800063f */
[----:B--2---:R-:W2:Y:S01]  /*3f60*/  LDL.LU R231, [R1+0x4] ;  /* 0x0000040001e77983 */ /* 0x004ea20000300800 */
[----:B------:R-:W-:Y:S02]  /*3f70*/  UIMAD UR22, UR19, UR7, UR22 ;  /* 0x00000007131672a4 */ /* 0x000fe4000f8e0216 */
[----:B------:R-:W-:Y:S01]  /*3f80*/  UIMAD UR7, UR19, -0x40, UR10 ;  /* 0xffffffc0130778a4 */ /* 0x000fe2000f8e020a */
[----:B------:R-:W4:Y:S01]  /*3f90*/  LDL.64 R232, [R1+0x48] ;  /* 0x0000480001e87983 */ /* 0x000f220000100a00 */
[----:B------:R-:W-:Y:S03]  /*3fa0*/  UIADD3 UR22, UR25, UR22, URZ ;  /* 0x0000001619167290 */ /* 0x000fe6000fffe03f */
[----:B------:R-:W4:Y:S01]  /*3fb0*/  LDL R230, [R1+0x58] ;  /* 0x0000580001e67983 */ /* 0x000f220000100800 */
[----:B------:R-:W-:Y:S03]  /*3fc0*/  USHF.L.U64.HI UR22, UR24, 0x6, UR22 ;  /* 0x0000000618167899 */ /* 0x000fe60008010216 */
[----:B------:R-:W1:Y:S04]  /*3fd0*/  S2R R237, SR_TID.X ;  /* 0x0000000000ed7919 */ /* 0x000e680000002100 */
[----:B------:R-:W1:Y:S02]  /*3fe0*/  S2R R240, SR_TID.X ;  /* 0x0000000000f07919 */ /* 0x000e640000002100 */
[----:B-1----:R-:W-:Y:S04]  /*3ff0*/  SHF.R.S32.HI R237, RZ, 0x1f, R237 ;  /* 0x0000001fffed7819 */ /* 0x002fe800000114ed */
[----:B------:R-:W-:Y:S04]  /*4000*/  LEA.HI R237, R237, R240, RZ, 0x3 ;  /* 0x000000f0eded7211 */ /* 0x000fe800078f18ff */
[----:B------:R-:W-:Y:S02]  /*4010*/  SHF.R.S32.HI R237, RZ, 0x3, R237 ;  /* 0x00000003ffed7819 */ /* 0x000fe400000114ed */
[----:B-----5:R-:W-:Y:S04]  /*4020*/  IADD3 R3, P0, R238, UR6, RZ ;  /* 0x00000006ee037c10 */ /* 0x020fe8000ff1e0ff */
[----:B---3--:R-:W-:Y:S02]  /*4030*/  IADD3.X R204, R234, UR22, RZ, P0, !PT ;  /* 0x00000016eacc7c10 */ /* 0x008fe400087fe4ff */
[----:B------:R-:W-:Y:S02]  /*4040*/  LEA R226, P0, R3, c[0x0][0x160], 0x1 ;  /* 0x0000580003e27a11 */ /* 0x000fe400078008ff */
[----:B--2---:R-:W-:Y:S02]  /*4050*/  LOP3.LUT P3, RZ, R231, 0x2, RZ, 0xc0, !PT ;  /* 0x00000002e7ff7812 */ /* 0x004fe4000786c0ff */
[----:B------:R-:W-:Y:S01]  /*4060*/  LEA.HI.X R227, R3, c[0x0][0x164], R204, 0x1, P0 ;  /* 0x0000590003e37a11 */ /* 0x000fe200000f0ccc */
[----:B------:R-:W-:Y:S01]  /*4070*/  IMAD.U32 R3, RZ, RZ, UR21 ;  /* 0x00000015ff037e24 */ /* 0x000fe2000f8e00ff */
[----:B------:R-:W-:Y:S02]  /*4080*/  IADD3 R204, -R237, UR7, RZ ;  /* 0x00000007edcc7c10 */ /* 0x000fe4000fffe1ff */
[----:B------:R-:W-:Y:S01]  /*4090*/  LOP3.LUT R231, R231, 0xfffffff7, RZ, 0xc0, !PT ;  /* 0xfffffff7e7e77812 */ /* 0x000fe200078ec0ff */
[----:B----4-:R-:W-:Y:S01]  /*40a0*/  IMAD R3, R3, 0x4000, R229 ;  /* 0x0000400003037824 */ /* 0x010fe200078e02e5 */
[C---:B------:R-:W-:Y:S01]  /*40b0*/  ISETP.LT.OR P0, PT, R204.reuse, 0x1, P3 ;  /* 0x00000001cc00780c */ /* 0x040fe20001f01670 */
[----:B------:R-:W-:Y:S01]  /*40c0*/  IMAD.U32 R229, RZ, RZ, UR17 ;  /* 0x00000011ffe57e24 */ /* 0x000fe2000f8e00ff */
[----:B------:R-:W-:Y:S02]  /*40d0*/  @P1 LOP3.LUT R231, R231, 0x8, RZ, 0xfc, !PT ;  /* 0x00000008e7e71812 */ /* 0x000fe400078efcff */
[C---:B------:R-:W-:Y:S02]  /*40e0*/  ISETP.LT.OR P3, PT, R204.reuse, 0x21, P3 ;  /* 0x00000021cc00780c */ /* 0x040fe40001f61670 */
[----:B------:R-:W-:Y:S01]  /*40f0*/  LOP3.LUT P1, RZ, R231, 0x1, RZ, 0xc0, !PT ;  /* 0x00000001e7ff7812 */ /* 0x000fe2000782c0ff */
[----:B------:R1:W-:Y:S06]  /*4100*/  STL [R1+0x4], R231 ;  /* 0x000004e701007387 */ /* 0x0003ec0000100800 */
[----:B------:R-:W-:Y:S01]  /*4110*/  @!PT LDS RZ, [RZ] ;  /* 0x00000000fffff984 */ /* 0x000fe20000000800 */
[----:B------:R-:W-:Y:S01]  /*4120*/  @!PT LDS RZ, [RZ] ;  /* 0x00000000fffff984 */ /* 0x000fe20000000800 */
[----:B------:R-:W-:Y:S01]  /*4130*/  @!PT LDS RZ, [RZ] ;  /* 0x00000000fffff984 */ /* 0x000fe20000000800 */
[----:B------:R2:W-:Y:S01]  /*4140*/  LDGSTS.E.BYPASS.LTC128B.128 [R3], [R226.64], !P0 ;  /* 0x00000000e2037fae */ /* 0x0005e2000c101d4e */
[----:B------:R-:W-:Y:S11]  /*4150*/  ISETP.LT.OR P0, PT, R204, 0x1, P1 ;  /* 0x00000001cc00780c */ /* 0x000ff60000f01670 */
[----:B------:R-:W-:Y:S02]  /*4160*/  @!UPT UIADD3 URZ, URZ, URZ, URZ ;  /* 0x0000003f3f3ff290 */ /* 0x000fe4000fffe03f */
[----:B------:R2:W-:Y:S02]  /*4170*/  LDGSTS.E.BYPASS.LTC128B.128 [R3+0x2000], [R226.64+0x80], !P0 ;  /* 0x02000080e2037fae */ /* 0x0005e4000c101d4e */
[----:B--2---:R-:W-:Y:S05]  /*4180*/  IMAD.U32 R227, RZ, RZ, UR18 ;  /* 0x00000012ffe37e24 */ /* 0x004fea000f8e00ff */
[----:B------:R-:W-:Y:S04]  /*4190*/  IADD3 R227, P2, P0, R238, UR6, R227 ;  /* 0x00000006eee37c10 */ /* 0x000fe8000f85e0e3 */
[----:B------:R-:W-:Y:S02]  /*41a0*/  IADD3.X R229, R234, UR22, R229, P2, P0 ;  /* 0x00000016eae57c10 */ /* 0x000fe400097e04e5 */
[----:B------:R-:W-:Y:S02]  /*41b0*/  ISETP.LT.OR P2, PT, R204, 0x21, P1 ;  /* 0x00000021cc00780c */ /* 0x000fe40000f41670 */
[----:B------:R-:W-:Y:S02]  /*41c0*/  LEA R226, P0, R227, c[0x0][0x160], 0x1 ;  /* 0x00005800e3e27a11 */ /* 0x000fe400078008ff */
[----:B------:R-:W-:Y:S02]  /*41d0*/  LOP3.LUT P1, RZ, R231, 0x8, RZ, 0xc0, !PT ;  /* 0x00000008e7ff7812 */ /* 0x000fe4000782c0ff */
[----:B------:R-:W-:Y:S05]  /*41e0*/  LEA.HI.X R227, R227, c[0x0][0x164], R229, 0x1, P0 ;  /* 0x00005900e3e37a11 */ /* 0x000fea00000f0ce5 */
[----:B------:R2:W-:Y:S04]  /*41f0*/  LDGSTS.E.BYPASS.LTC128B.128 [R3+0x1000], [R226.64], !P3 ;  /* 0x01000000e2037fae */ /* 0x0005e8000d901d4e */
[----:B------:R2:W-:Y:S02]  /*4200*/  LDGSTS.E.BYPASS.LTC128B.128 [R3+0x3000], [R226.64+0x80], !P2 ;  /* 0x03000080e2037fae */ /* 0x0005e4000d101d4e */
[----:B--2---:R-:W-:Y:S05]  /*4210*/  IMAD.U32 R3, RZ, RZ, UR16 ;  /* 0x00000010ff037e24 */ /* 0x004fea000f8e00ff */
[----:B------:R-:W-:Y:S04]  /*4220*/  @!P4 LEA R3, R3, 0x40, 0x6 ;  /* 0x000000400303c811 */ /* 0x000fe800078e30ff */
[C---:B------:R-:W-:Y:S04]  /*4230*/  @!P4 IADD3 R204, P0, R3.reuse, R232, RZ ;  /* 0x000000e803ccc210 */ /* 0x040fe80007f1e0ff */
[----:B------:R-:W-:Y:S02]  /*4240*/  @!P4 LEA.HI.X.SX32 R3, R3, R230, 0x1, P0 ;  /* 0x000000e60303c211 */ /* 0x000fe400000f0eff */
[----:B------:R-:W2:Y:S01]  /*4250*/  S2R R230, SR_TID.X ;  /* 0x0000000000e67919 */ /* 0x000ea20000002100 */
[C---:B------:R-:W-:Y:S04]  /*4260*/  @!P4 LEA R226, P0, R204.reuse, c[0x0][0x258], 0x2 ;  /* 0x00009600cce2ca11 */ /* 0x040fe800078010ff */
[----:B------:R-:W-:Y:S01]  /*4270*/  @!P4 LEA.HI.X R227, R204, c[0x0][0x25c], R3, 0x2, P0 ;  /* 0x00009700cce3ca11 */ /* 0x000fe200000f1403 */
[----:B------:R-:W-:Y:S02]  /*4280*/  IMAD.U32 R3, RZ, RZ, UR21 ;  /* 0x00000015ff037e24 */ /* 0x000fe4000f8e00ff */
[----:B--2---:R-:W-:Y:S04]  /*4290*/  IMAD.SHL.U32 R230, R230, 0x4, RZ ;  /* 0x00000004e6e67824 */ /* 0x004fe800078e00ff */
[----:B------:R-:W-:Y:S04]  /*42a0*/  @!P4 IMAD R3, R3, 0x40, R230 ;  /* 0x000000400303c824 */ /* 0x000fe800078e02e6 */
[----:B------:R-:W-:Y:S05]  /*42b0*/  @!P4 IMAD.SHL.U32 R3, R3, 0x4, RZ ;  /* 0x000000040303c824 */ /* 0x000fea00078e00ff */
[----:B------:R1:W-:Y:S02]  /*42c0*/  @!P4 LDGSTS.E.BYPASS.LTC128B.128 [R3+0x20080], [R226.64] ;  /* 0x20080000e203cfae */ /* 0x0003e4000b901d4e */
.L_x_1591:
        /* <DEDUP_REMOVED lines=95> */
[C---:B------:R-:W-:Y:S01]  /*48c0*/  ISETP.LT.OR P0, PT, R200.reuse, 0x2, P0 ;  /* 0x00000002c800780c */ /* 0x040fe20000701670 */
[----:B------:R-:W-:Y:S03]  /*48d0*/  FFMA.FTZ R223, R3, c[0x0][0x29c], -R223 ;  /* 0x0000a70003df7a23 */ /* 0x000fe600000108df */
[----:B------:R-:W-:Y:S02]  /*48e0*/  FSEL R7, R7, -INF , !P0 ;  /* 0xff80000007077808 */ /* 0x000fe40004000000 */
[----:B------:R-:W-:Y:S01]  /*48f0*/  PLOP3.LUT P0, PT, PT, PT, UP4, 0x80, 0x0 ;  /* 0x000000000000781c */ /* 0x000fe20003f0f048 */
[----:B------:R-:W-:Y:S02]  /*4900*/  MUFU.EX2 R223, R223 ;  /* 0x000000df00df7308 */ /* 0x000fe40000000800 */
        /* <DEDUP_REMOVED lines=33> */
[C---:B------:R-:W-:Y:S03]  /*4b20*/  ISETP.GT.AND P0, PT, R208.reuse, 0x1, P0 ;  /* 0x00000001d000780c */ /* 0x040fe60000704270 */
[----:B------:R-:W-:Y:S01]  /*4b30*/  HMMA.16816.F32.BF16 R48, R48, R182, RZ ;  /* 0x000000b63030723c */ /* 0x000fe200000418ff */
[----:B------:R-:W-:Y:S01]  /*4b40*/  LDSM.16.M88.4 R180, [R202+0x1b080] ;  /* 0x01b08000cab4783b */ /* 0x000fe20000000200 */
[----:B------:R-:W-:Y:S01]  /*4b50*/  ISETP.LT.OR P0, PT, R205, 0x2, P0 ;  /* 0x00000002cd00780c */ /* 0x000fe20000701670 */
[----:B------:R-:W-:Y:S03]  /*4b60*/  MUFU.EX2 R222, R222 ;  /* 0x000000de00de7308 */ /* 0x000fe60000000800 */
[----:B------:R-:W-:Y:S02]  /*4b70*/  FSEL R3, R5, -INF , !P0 ;  /* 0xff80000005037808 */ /* 0x000fe40004000000 */
[-C--:B------:R-:W-:Y:S01]  /*4b80*/  HMMA.16816.F32.BF16 R8, R184, R188.reuse, R8 ;  /* 0x000000bcb808723c */ /* 0x080fe20000041808 */
[----:B------:R-:W-:Y:S04]  /*4b90*/  PLOP3.LUT P0, PT, PT, PT, UP4, 0x80, 0x0 ;  /* 0x000000000000781c */ /* 0x000fe80003f0f048 */
[----:B------:R-:W-:Y:S03]  /*4ba0*/  ISETP.GT.AND P0, PT, R208, RZ, P0 ;  /* 0x000000ffd000720c */ /* 0x000fe60000704270 */
[C---:B------:R-:W-:Y:S04]  /*4bb0*/  HMMA.16816.F32.BF16 R12, R192.reuse, R188, R12 ;  /* 0x000000bcc00c723c */ /* 0x040fe8000004180c */
[C---:B------:R-:W-:Y:S04]  /*4bc0*/  ISETP.LT.OR P0, PT, R205.reuse, 0x1, P0 ;  /* 0x00000001cd00780c */ /* 0x040fe80000701670 */
[-C--:B------:R-:W-:Y:S04]  /*4bd0*/  HMMA.16816.F32.BF16 R24, R192, R190.reuse, R24 ;  /* 0x000000bec018723c */ /* 0x080fe80000041818 */
[----:B------:R-:W-:Y:S02]  /*4be0*/  FSEL R200, R4, -INF , !P0 ;  /* 0xff80000004c87808 */ /* 0x000fe40004000000 */
[----:B------:R-:W-:Y:S02]  /*4bf0*/  PLOP3.LUT P0, PT, PT, PT, UP4, 0x80, 0x0 ;  /* 0x000000000000781c */ /* 0x000fe40003f0f048 */
[C---:B------:R-:W-:Y:S01]  /*4c00*/  HMMA.16816.F32.BF16 R28, R184.reuse, R190, R28 ;  /* 0x000000beb81c723c */ /* 0x040fe2000004181c */
[----:B------:R-:W-:Y:S03]  /*4c10*/  MUFU.EX2 R190, R246 ;  /* 0x000000f600be7308 */ /* 0x000fe60000000800 */
[----:B------:R-:W-:Y:S04]  /*4c20*/  ISETP.GT.AND P0, PT, R208, 0x20, P0 ;  /* 0x00000020d000780c */ /* 0x000fe80000704270 */
[-C--:B------:R-:W-:Y:S03]  /*4c30*/  HMMA.16816.F32.BF16 R36, R184, R196.reuse, R36 ;  /* 0x000000c4b824723c */ /* 0x080fe60000041824 */
[C---:B------:R-:W-:Y:S04]  /*4c40*/  ISETP.LT.OR P0, PT, R205.reuse, 0x21, P0 ;  /* 0x00000021cd00780c */ /* 0x040fe80000701670 */
[----:B------:R-:W-:Y:S01]  /*4c50*/  FSEL R204, R16, -INF , !P0 ;  /* 0xff80000010cc7808 */ /* 0x000fe20004000000 */
[C---:B------:R-:W-:Y:S01]  /*4c60*/  HMMA.16816.F32.BF16 R40, R192.reuse, R196, R40 ;  /* 0x000000c4c028723c */ /* 0x040fe20000041828 */
[----:B------:R-:W-:Y:S01]  /*4c70*/  PLOP3.LUT P0, PT, PT, PT, UP4, 0x80, 0x0 ;  /* 0x000000000000781c */ /* 0x000fe20003f0f048 */
[----:B------:R-:W-:Y:S03]  /*4c80*/  MUFU.EX2 R196, R233 ;  /* 0x000000e900c47308 */ /* 0x000fe60000000800 */
[C---:B------:R-:W-:Y:S03]  /*4c90*/  ISETP.GT.AND P0, PT, R208.reuse, 0x21, P0 ;  /* 0x00000021d000780c */ /* 0x040fe60000704270 */
[-C--:B------:R-:W-:Y:S03]  /*4ca0*/  HMMA.16816.F32.BF16 R44, R192, R198.reuse, R44 ;  /* 0x000000c6c02c723c */ /* 0x080fe6000004182c */
[----:B------:R-:W-:Y:S01]  /*4cb0*/  ISETP.LT.OR P0, PT, R205, 0x22, P0 ;  /* 0x00000022cd00780c */ /* 0x000fe20000701670 */
[----:B------:R-:W-:Y:S03]  /*4cc0*/  MUFU.EX2 R193, R245 ;  /* 0x000000f500c17308 */ /* 0x000fe60000000800 */
[----:B------:R-:W-:Y:S01]  /*4cd0*/  FSEL R226, R17, -INF , !P0 ;  /* 0xff80000011e27808 */ /* 0x000fe20004000000 */
[----:B------:R-:W-:Y:S01]  /*4ce0*/  HMMA.16816.F32.BF16 R48, R184, R198, R48 ;  /* 0x000000c6b830723c */ /* 0x000fe20000041830 */
[----:B------:R-:W-:Y:S01]  /*4cf0*/  PLOP3.LUT P0, PT, PT, PT, UP4, 0x80, 0x0 ;  /* 0x000000000000781c */ /* 0x000fe20003f0f048 */
[----:B------:R-:W-:Y:S03]  /*4d00*/  LDSM.16.M88.4 R16, [R212+0x8080] ;  /* 0x00808000d410783b */ /* 0x000fe60000000200 */
[----:B------:R-:W-:Y:S01]  /*4d10*/  ISETP.GT.AND P0, PT, R208, 0x40, P0 ;  /* 0x00000040d000780c */ /* 0x000fe20000704270 */
[----:B------:R-:W-:Y:S03]  /*4d20*/  MUFU.EX2 R186, R242 ;  /* 0x000000f200ba7308 */ /* 0x000fe60000000800 */
[C---:B------:R-:W-:Y:S04]  /*4d30*/  ISETP.LT.OR P0, PT, R205.reuse, 0x41, P0 ;  /* 0x00000041cd00780c */ /* 0x040fe80000701670 */
[----:B------:R-:W-:Y:S02]  /*4d40*/  FSEL R227, R20, -INF , !P0 ;  /* 0xff80000014e37808 */ /* 0x000fe40004000000 */
[----:B------:R-:W-:Y:S01]  /*4d50*/  PLOP3.LUT P0, PT, PT, PT, UP4, 0x80, 0x0 ;  /* 0x000000000000781c */ /* 0x000fe20003f0f048 */
[----:B------:R-:W-:Y:S03]  /*4d60*/  MUFU.EX2 R195, R244 ;  /* 0x000000f400c37308 */ /* 0x000fe60000000800 */
[C---:B------:R-:W-:Y:S04]  /*4d70*/  ISETP.GT.AND P0, PT, R208.reuse, 0x41, P0 ;  /* 0x00000041d000780c */ /* 0x040fe80000704270 */
[----:B------:R-:W-:Y:S03]  /*4d80*/  ISETP.LT.OR P0, PT, R205, 0x42, P0 ;  /* 0x00000042cd00780c */ /* 0x000fe60000701670 */
[----:B------:R-:W-:Y:S01]  /*4d90*/  MUFU.EX2 R184, R247 ;  /* 0x000000f700b87308 */ /* 0x000fe20000000800 */
[----:B------:R-:W-:Y:S02]  /*4da0*/  FSEL R229, R21, -INF , !P0 ;  /* 0xff80000015e57808 */ /* 0x000fe40004000000 */
[----:B------:R-:W-:Y:S01]  /*4db0*/  PLOP3.LUT P0, PT, PT, PT, UP4, 0x80, 0x0 ;  /* 0x000000000000781c */ /* 0x000fe20003f0f048 */
[----:B------:R-:W-:Y:S03]  /*4dc0*/  LDSM.16.M88.4 R20, [R202+0x19080] ;  /* 0x01908000ca14783b */ /* 0x000fe60000000200 */
[----:B------:R-:W-:Y:S03]  /*4dd0*/  ISETP.GT.AND P0, PT, R208, 0x60, P0 ;  /* 0x00000060d000780c */ /* 0x000fe60000704270 */
[----:B------:R-:W-:Y:S01]  /*4de0*/  MUFU.EX2 R185, R251 ;  /* 0x000000fb00b97308 */ /* 0x000fe20000000800 */
[C---:B------:R-:W-:Y:S04]  /*4df0*/  ISETP.LT.OR P0, PT, R205.reuse, 0x61, P0 ;  /* 0x00000061cd00780c */ /* 0x040fe80000701670 */
[----:B------:R-:W-:Y:S02]  /*4e00*/  FSEL R230, R32, -INF , !P0 ;  /* 0xff80000020e67808 */ /* 0x000fe40004000000 */
[----:B------:R-:W-:Y:S03]  /*4e10*/  PLOP3.LUT P0, PT, PT, PT, UP4, 0x80, 0x0 ;  /* 0x000000000000781c */ /* 0x000fe60003f0f048 */
[----:B------:R-:W-:Y:S01]  /*4e20*/  MUFU.EX2 R199, R231 ;  /* 0x000000e700c77308 */ /* 0x000fe20000000800 */
[----:B------:R-:W-:Y:S01]  /*4e30*/  ISETP.GT.AND P0, PT, R208, 0x61, P0 ;  /* 0x00000061d000780c */ /* 0x000fe20000704270 */
[----:B------:R-:W-:Y:S02]  /*4e40*/  IMAD.MOV.U32 R208, RZ, RZ, R6 ;  /* 0x000000ffffd07224 */ /* 0x000fe400078e0006 */
[----:B------:R-:W1:Y:S01]  /*4e50*/  LDSM.16.M88.4 R4, [R202+0x18080] ;  /* 0x01808000ca04783b */ /* 0x000e620000000200 */
[----:B------:R-:W-:Y:S04]  /*4e60*/  ISETP.LT.OR P0, PT, R205, 0x62, P0 ;  /* 0x00000062cd00780c */ /* 0x000fe80000701670 */
[----:B------:R-:W-:Y:S01]  /*4e70*/  FSEL R205, R33, -INF , !P0 ;  /* 0xff80000021cd7808 */ /* 0x000fe20004000000 */
[----:B------:R-:W-:Y:S01]  /*4e80*/  MUFU.EX2 R194, R252 ;  /* 0x000000fc00c27308 */ /* 0x000fe20000000800 */
[----:B------:R-:W-:Y:S01]  /*4e90*/  PLOP3.LUT P0, PT, PT, PT, UP0, 0x80, 0x0 ;  /* 0x000000000000781c */ /* 0x000fe20003f0f008 */
[----:B------:R-:W2:Y:S08]  /*4ea0*/  LDSM.16.M88.4 R32, [R212+0xa080] ;  /* 0x00a08000d420783b */ /* 0x000eb00000000200 */
        /* <DEDUP_REMOVED lines=38> */
[--C-:B-1----:R-:W-:Y:S02]  /*5110*/  FFMA.FTZ R0, R204, c[0x0][0x29c], -R225.reuse ;  /* 0x0000a700cc007a23 */ /* 0x102fe400000108e1 */
[----:B------:R-:W-:Y:S02]  /*5120*/  IMAD.SHL.U32 R204, R213, 0x2, RZ ;  /* 0x00000002d5cc7824 */ /* 0x000fe400078e00ff */
        /* <DEDUP_REMOVED lines=125> */
[----:B------:R-:W-:Y:S01]  /*5900*/  STS [R236+0x21880], R3 ;  /* 0x02188003ec007388 */ /* 0x000fe20000000800 */
        /* <DEDUP_REMOVED lines=23> */
[----:B------:R3:W-:Y:S01]  /*5a80*/  STS [R236+0x23480], R4 ;  /* 0x02348004ec007388 */ /* 0x0007e20000000800 */
[----:B-1----:R-:W-:Y:S01]  /*5a90*/  F2FP.BF16.PACK_AB R2, R30, R31 ;  /* 0x0000001f1e02723e */ /* 0x002fe200000010ff */
[----:B------:R-:W-:Y:S01]  /*5aa0*/  FMUL.FTZ R40, R199, R40 ;  /* 0x00000028c7287220 */ /* 0x000fe20000410000 */
[----:B------:R-:W-:Y:S01]  /*5ab0*/  F2FP.BF16.PACK_AB R23, R23, R50 ;  /* 0x000000321717723e */ /* 0x000fe200000010ff */
[----:B------:R-:W-:Y:S02]  /*5ac0*/  FMUL.FTZ R10, R194, R41 ;  /* 0x00000029c20a7220 */ /* 0x000fe40000410000 */
[----:B------:R1:W-:Y:S01]  /*5ad0*/  STS [R236+0x23880], R2 ;  /* 0x02388002ec007388 */ /* 0x0003e20000000800 */
[--C-:B------:R-:W-:Y:S02]  /*5ae0*/  FADD.FTZ R47, R47, -R0.reuse ;  /* 0x800000002f2f7221 */ /* 0x100fe40000010000 */
[----:B------:R-:W-:Y:S01]  /*5af0*/  FMUL.FTZ R42, R31, R42 ;  /* 0x0000002a1f2a7220 */ /* 0x000fe20000410000 */
[----:B------:R4:W-:Y:S01]  /*5b00*/  STS [R235+0x3000], R5 ;  /* 0x00300005eb007388 */ /* 0x0009e20000000800 */
[----:B------:R-:W-:Y:S01]  /*5b10*/  FADD.FTZ R46, R46, -R0 ;  /* 0x800000002e2e7221 */ /* 0x000fe20000010000 */
[----:B------:R-:W-:Y:S01]  /*5b20*/  F2FP.BF16.PACK_AB R10, R10, R40 ;  /* 0x000000280a0a723e */ /* 0x000fe200000010ff */
[----:B------:R-:W-:Y:S02]  /*5b30*/  FMUL.FTZ R44, R187, R44 ;  /* 0x0000002cbb2c7220 */ /* 0x000fe40000410000 */
[----:B------:R-:W-:Y:S02]  /*5b40*/  FMUL.FTZ R11, R223, R45 ;  /* 0x0000002ddf0b7220 */ /* 0x000fe40000410000 */
[----:B--2---:R-:W-:Y:S02]  /*5b50*/  FMUL.FTZ R46, R13, R46 ;  /* 0x0000002e0d2e7220 */ /* 0x004fe40000410000 */
[----:B------:R-:W-:Y:S01]  /*5b60*/  FMUL.FTZ R3, R224, R47 ;  /* 0x0000002fe0037220 */ /* 0x000fe20000410000 */
[----:B------:R-:W-:Y:S01]  /*5b70*/  F2FP.BF16.PACK_AB R11, R11, R44 ;  /* 0x0000002c0b0b723e */ /* 0x000fe200000010ff */
[----:B------:R-:W-:Y:S03]  /*5b80*/  IMAD.U32 R0, RZ, RZ, UR4 ;  /* 0x00000004ff007e24 */ /* 0x000fe6000f8e00ff */
[----:B------:R-:W-:Y:S01]  /*5b90*/  F2FP.BF16.PACK_AB R3, R3, R46 ;  /* 0x0000002e0303723e */ /* 0x000fe200000010ff */
[----:B---3--:R-:W-:Y:S02]  /*5ba0*/  FMUL.FTZ R4, R30, R43 ;  /* 0x0000002b1e047220 */ /* 0x008fe40000410000 */
[----:B------:R-:W-:Y:S03]  /*5bb0*/  IMAD R0, R0, 0x2000, R216 ;  /* 0x0000200000007824 */ /* 0x000fe600078e02d8 */
[----:B------:R-:W-:Y:S02]  /*5bc0*/  F2FP.BF16.PACK_AB R4, R4, R42 ;  /* 0x0000002a0404723e */ /* 0x000fe400000010ff */
        /* <DEDUP_REMOVED lines=124> */
[----:B-12-4-:R-:W2:Y:S01]  /*6390*/  LDL R226, [R1+0x38] ;  /* 0x0000380001e27983 */ /* 0x016ea20000100800 */
[----:B------:R-:W-:Y:S01]  /*63a0*/  ULDC.64 UR6, c[0x0][0x208] ;  /* 0x0000820000067ab9 */ /* 0x000fe20000000a00 */
[----:B------:R-:W-:Y:S01]  /*63b0*/  IMAD.U32 R4, RZ, RZ, UR13 ;  /* 0x0000000dff047e24 */ /* 0x000fe2000f8e00ff */
[----:B------:R-:W-:Y:S01]  /*63c0*/  USHF.R.S32.HI UR23, URZ, 0x1f, UR22 ;  /* 0x0000001f3f177899 */ /* 0x000fe20008011416 */
[----:B------:R-:W3:Y:S01]  /*63d0*/  LDL.64 R242, [R1+0x20] ;  /* 0x0000200001f27983 */ /* 0x000ee20000100a00 */
[----:B------:R-:W-:Y:S01]  /*63e0*/  IMAD.U32 R7, RZ, RZ, UR12 ;  /* 0x0000000cff077e24 */ /* 0x000fe2000f8e00ff */
[----:B------:R-:W-:Y:S02]  /*63f0*/  UIMAD.WIDE.U32 UR24, UR22, UR6, URZ ;  /* 0x00000006161872a5 */ /* 0x000fe4000f8e003f */
[----:B------:R-:W4:Y:S01]  /*6400*/  LDL.64 R244, [R1+0x40] ;  /* 0x0000400001f47983 */ /* 0x000f220000100a00 */
[----:B------:R-:W-:Y:S02]  /*6410*/  UIMAD UR23, UR23, UR6, URZ ;  /* 0x00000006171772a4 */ /* 0x000fe4000f8e023f */
[----:B------:R-:W-:Y:S01]  /*6420*/  USHF.L.U32 UR6, UR24, 0x6, URZ ;  /* 0x0000000618067899 */ /* 0x000fe2000800063f */
[----:B------:R-:W5:Y:S01]  /*6430*/  LDL.64 R230, [R1+0x18] ;  /* 0x0000180001e67983 */ /* 0x000f620000100a00 */
[----:B------:R-:W-:Y:S02]  /*6440*/  UIMAD UR23, UR22, UR7, UR23 ;  /* 0x00000007161772a4 */ /* 0x000fe4000f8e0217 */
[----:B------:R-:W-:Y:S01]  /*6450*/  USHF.L.U32 UR22, UR22, 0x6, URZ ;  /* 0x0000000616167899 */ /* 0x000fe2000800063f */
[----:B------:R-:W4:Y:S01]  /*6460*/  LDL R229, [R1+0x3c] ;  /* 0x00003c0001e57983 */ /* 0x000f220000100800 */
[----:B------:R-:W-:Y:S04]  /*6470*/  UIADD3 UR23, UR25, UR23, URZ ;  /* 0x0000001719177290 */ /* 0x000fe8000fffe03f */
[----:B------:R-:W-:Y:S01]  /*6480*/  USHF.L.U64.HI UR23, UR24, 0x6, UR23 ;  /* 0x0000000618177899 */ /* 0x000fe20008010217 */
[----:B------:R-:W-:Y:S01]  /*6490*/  IMAD.U32 R5, RZ, RZ, UR22 ;  /* 0x00000016ff057e24 */ /* 0x000fe2000f8e00ff */
[----:B---3--:R-:W-:Y:S01]  /*64a0*/  IADD3 R4, P2, P0, R242, UR6, R4 ;  /* 0x00000006f2047c10 */ /* 0x008fe2000f85e004 */
[----:B--2---:R-:W-:Y:S02]  /*64b0*/  IMAD.MOV.U32 R227, RZ, RZ, R226 ;  /* 0x000000ffffe37224 */ /* 0x004fe400078e00e2 */
[----:B------:R-:W2:Y:S01]  /*64c0*/  LDL R226, [R1+0x60] ;  /* 0x0000600001e27983 */ /* 0x000ea20000100800 */
[----:B-----5:R-:W-:Y:S02]  /*64d0*/  IADD3.X R7, R231, UR23, R7, P2, P0 ;  /* 0x00000017e7077c10 */ /* 0x020fe400097e0407 */
[----:B----4-:R-:W-:Y:S04]  /*64e0*/  IADD3 R3, P0, R244, UR22, RZ ;  /* 0x00000016f4037c10 */ /* 0x010fe8000ff1e0ff */
[----:B------:R-:W-:Y:S02]  /*64f0*/  LEA.HI.X.SX32 R5, R5, R229, 0x1, P0 ;  /* 0x000000e505057211 */ /* 0x000fe400000f0eff */
[C---:B------:R-:W-:Y:S04]  /*6500*/  LEA R10, P0, R3.reuse, c[0x0][0x280], 0x2 ;  /* 0x0000a000030a7a11 */ /* 0x040fe800078010ff */
[----:B------:R-:W-:Y:S02]  /*6510*/  LEA.HI.X R11, R3, c[0x0][0x284], R5, 0x2, P0 ;  /* 0x0000a100030b7a11 */ /* 0x000fe400000f1405 */
[----:B------:R-:W-:Y:S04]  /*6520*/  IADD3 R3, P0, R242, UR6, RZ ;  /* 0x00000006f2037c10 */ /* 0x000fe8000ff1e0ff */
[----:B------:R-:W-:Y:S02]  /*6530*/  IADD3.X R5, R231, UR23, RZ, P0, !PT ;  /* 0x00000017e7057c10 */ /* 0x000fe400087fe4ff */
[C---:B------:R-:W-:Y:S04]  /*6540*/  LEA R8, P0, R3.reuse, c[0x0][0x1f0], 0x1 ;  /* 0x00007c0003087a11 */ /* 0x040fe800078008ff */
[----:B------:R-:W-:Y:S01]  /*6550*/  LEA.HI.X R9, R3, c[0x0][0x1f4], R5, 0x1, P0 ;  /* 0x00007d0003097a11 */ /* 0x000fe200000f0c05 */
[----:B------:R-:W-:Y:S01]  /*6560*/  IMAD.U32 R3, RZ, RZ, UR20 ;  /* 0x00000014ff037e24 */ /* 0x000fe2000f8e00ff */
[C---:B------:R-:W-:Y:S04]  /*6570*/  LEA R6, P0, R4.reuse, c[0x0][0x1f0], 0x1 ;  /* 0x00007c0004067a11 */ /* 0x040fe800078008ff */
[----:B------:R-:W-:Y:S01]  /*6580*/  LEA.HI.X R7, R4, c[0x0][0x1f4], R7, 0x1, P0 ;  /* 0x00007d0004077a11 */ /* 0x000fe200000f0c07 */
[----:B------:R-:W-:Y:S05]  /*6590*/  IMAD.U32 R4, RZ, RZ, UR22 ;  /* 0x00000016ff047e24 */ /* 0x000fea000f8e00ff */
[----:B------:R-:W-:Y:S04]  /*65a0*/  IADD3 R4, -R227, UR10, -R4 ;  /* 0x0000000ae3047c10 */ /* 0x000fe8000fffe904 */
[C---:B------:R-:W-:Y:S01]  /*65b0*/  ISETP.LT.OR P0, PT, R4.reuse, 0x1, !P5 ;  /* 0x000000010400780c */ /* 0x040fe20006f01670 */
[----:B--2---:R-:W-:Y:S02]  /*65c0*/  IMAD R3, R3, 0x4000, R226 ;  /* 0x0000400003037824 */ /* 0x004fe400078e02e2 */
[----:B------:R-:W1:Y:S10]  /*65d0*/  S2R R226, SR_TID.X ;  /* 0x0000000000e27919 */ /* 0x000e740000002100 */
[----:B------:R-:W-:Y:S01]  /*65e0*/  @!PT LDS RZ, [RZ] ;  /* 0x00000000fffff984 */ /* 0x000fe20000000800 */
[----:B------:R-:W-:Y:S01]  /*65f0*/  @!PT LDS RZ, [RZ] ;  /* 0x00000000fffff984 */ /* 0x000fe20000000800 */
[----:B------:R-:W-:Y:S01]  /*6600*/  @!PT LDS RZ, [RZ] ;  /* 0x00000000fffff984 */ /* 0x000fe20000000800 */
[----:B------:R2:W-:Y:S01]  /*6610*/  LDGSTS.E.BYPASS.LTC128B.128 [R3], [R8.64], !P0 ;  /* 0x0000000008037fae */ /* 0x0005e2000c101d4e */
[C---:B------:R-:W-:Y:S11]  /*6620*/  ISETP.LT.OR P0, PT, R4.reuse, 0x1, !P6 ;  /* 0x000000010400780c */ /* 0x040ff60007701670 */
[----:B------:R-:W-:Y:S02]  /*6630*/  @!UPT UIADD3 URZ, URZ, URZ, URZ ;  /* 0x0000003f3f3ff290 */ /* 0x000fe4000fffe03f */
[----:B------:R2:W-:Y:S01]  /*6640*/  LDGSTS.E.BYPASS.LTC128B.128 [R3+0x2000], [R8.64+0x80], !P0 ;  /* 0x0200008008037fae */ /* 0x0005e2000c101d4e */
[----:B------:R-:W-:Y:S01]  /*6650*/  ISETP.LT.OR P0, PT, R4, 0x21, !P5 ;  /* 0x000000210400780c */ /* 0x000fe20006f01670 */
[----:B-1----:R-:W-:Y:S11]  /*6660*/  IMAD.SHL.U32 R226, R226, 0x4, RZ ;  /* 0x00000004e2e27824 */ /* 0x002ff600078e00ff */
[----:B------:R-:W-:Y:S01]  /*6670*/  @!UPT UIADD3 URZ, URZ, URZ, URZ ;  /* 0x0000003f3f3ff290 */ /* 0x000fe2000fffe03f */
[----:B------:R2:W-:Y:S01]  /*6680*/  LDGSTS.E.BYPASS.LTC128B.128 [R3+0x1000], [R6.64], !P0 ;  /* 0x0100000006037fae */ /* 0x0005e2000c101d4e */
[----:B------:R-:W-:Y:S11]  /*6690*/  ISETP.LT.OR P0, PT, R4, 0x21, !P6 ;  /* 0x000000210400780c */ /* 0x000ff60007701670 */
[----:B------:R-:W-:Y:S02]  /*66a0*/  @!UPT UIADD3 URZ, URZ, URZ, URZ ;  /* 0x0000003f3f3ff290 */ /* 0x000fe4000fffe03f */
[----:B------:R2:W-:Y:S02]  /*66b0*/  LDGSTS.E.BYPASS.LTC128B.128 [R3+0x3000], [R6.64+0x80], !P0 ;  /* 0x0300008006037fae */ /* 0x0005e4000c101d4e */
[----:B--2---:R-:W-:Y:S04]  /*66c0*/  IMAD.U32 R3, RZ, RZ, UR20 ;  /* 0x00000014ff037e24 */ /* 0x004fe8000f8e00ff */
[----:B------:R-:W-:Y:S04]  /*66d0*/  @!P4 IMAD R3, R3, 0x40, R226 ;  /* 0x000000400303c824 */ /* 0x000fe800078e02e2 */
[----:B------:R-:W-:Y:S05]  /*66e0*/  @!P4 IMAD.SHL.U32 R3, R3, 0x4, RZ ;  /* 0x000000040303c824 */ /* 0x000fea00078e00ff */
[----:B------:R1:W-:Y:S02]  /*66f0*/  @!P4 LDGSTS.E.BYPASS.LTC128B.128 [R3+0x20280], [R10.64] ;  /* 0x202800000a03cfae */ /* 0x0003e4000b901d4e */
.L_x_1592:
[----:B-12-4-:R-:W2:Y:S01]  /*6700*/  LDL.64 R6, [R1+0x50] ;  /* 0x0000500001067983 */ /* 0x016ea20000100a00 */
[----:B------:R-:W-:Y:S02]  /*6710*/  USHF.L.U32 UR16, UR16, 0xd, URZ ;  /* 0x0000000d10107899 */ /* 0x000fe4000800063f */
[----:B------:R-:W-:Y:S02]  /*6720*/  UISETP.GE.AND UP0, UPT, UR19, UR9, UPT ;  /* 0x000000091300728c */ /* 0x000fe4000bf06270 */
[----:B------:R-:W3:Y:S01]  /*6730*/  LDL R5, [R1+0x5c] ;  /* 0x00005c0001057983 */ /* 0x000ee20000100800 */
[----:B------:R-:W-:Y:S01]  /*6740*/  UIADD3 UR22, UR4, 0x1, URZ ;  /* 0x0000000104167890 */ /* 0x000fe2000fffe03f */
[----:B------:R-:W-:Y:S01]  /*6750*/  IMAD.U32 R4, RZ, RZ, UR16 ;  /* 0x00000010ff047e24 */ /* 0x000fe2000f8e00ff */
[----:B------:R-:W-:Y:S02]  /*6760*/  UISETP.GE.AND UP3, UPT, UR4, 0x1, UPT ;  /* 0x000000010400788c */ /* 0x000fe4000bf66270 */
[----:B------:R-:W-:Y:S01]  /*6770*/  LDSM.16.MT88.4 R184, [R0+0x1080] ;  /* 0x0010800000b8783b */ /* 0x000fe20000004200 */
[----:B------:R-:W-:Y:S02]  /*6780*/  UIADD3 UR7, UR21, 0x1, URZ ;  /* 0x0000000115077890 */ /* 0x000fe4000fffe03f */
[----:B------:R-:W-:Y:S02]  /*6790*/  UISETP.GE.AND UP2, UPT, UR21, 0x1, UPT ;  /* 0x000000011500788c */ /* 0x000fe4000bf46270 */
[----:B------:R-:W0:Y:S01]  /*67a0*/  LDGDEPBAR ;  /* 0x00000000000079af */ /* 0x000e220000000000 */
[----:B------:R-:W-:Y:S02]  /*67b0*/  UIADD3 UR6, UR20, 0x1, URZ ;  /* 0x0000000114067890 */ /* 0x000fe4000fffe03f */
[----:B------:R-:W-:Y:S02]  /*67c0*/  UISETP.GE.AND UP1, UPT, UR20, 0x1, UPT ;  /* 0x000000011400788c */ /* 0x000fe4000bf26270 */
[----:B------:R-:W-:Y:S02]  /*67d0*/  USEL UR4, UR22, URZ, !UP3 ;  /* 0x0000003f16047287 */ /* 0x000fe4000d800000 */
[----:B------:R-:W-:Y:S02]  /*67e0*/  USEL UR21, UR7, URZ, !UP2 ;  /* 0x0000003f07157287 */ /* 0x000fe4000d000000 */
[----:B------:R-:W-:Y:S01]  /*67f0*/  USEL UR20, UR6, URZ, !UP1 ;  /* 0x0000003f06147287 */ /* 0x000fe2000c800000 */
[----:B--2---:R-:W-:Y:S01]  /*6800*/  IADD3 R3, P0, R6, UR16, RZ ;  /* 0x0000001006037c10 */ /* 0x004fe2000ff1e0ff */
[----:B------:R-:W-:Y:S03]  /*6810*/  UMOV UR16, UR19 ;  /* 0x0000001300107c82 */ /* 0x000fe60008000000 */
[----:B---3--:R-:W-:Y:S02]  /*6820*/  LEA.HI.X.SX32 R4, R4, R5, 0x1, P0 ;  /* 0x0000000504047211 */ /* 0x008fe400000f0eff */
[C---:B------:R-:W-:Y:S04]  /*6830*/  LEA R222, P0, R3.reuse, c[0x0][0x220], 0x2 ;  /* 0x0000880003de7a11 */ /* 0x040fe800078010ff */
[----:B------:R-:W-:Y:S01]  /*6840*/  LEA.HI.X R223, R3, c[0x0][0x224], R4, 0x2, P0 ;  /* 0x0000890003df7a11 */ /* 0x000fe200000f1404 */
[----:B------:R-:W-:Y:S01]  /*6850*/  IMAD.IADD R3, R204, 0x1, R215 ;  /* 0x00000001cc037824 */ /* 0x000fe200078e02d7 */
[-C--:B------:R-:W-:Y:S01]  /*6860*/  HMMA.16816.F32.BF16 R4, R36, R16.reuse, RZ ;  /* 0x000000102404723c */ /* 0x080fe200000418ff */
[----:B------:R-:W-:Y:S02]  /*6870*/  PLOP3.LUT P0, PT, PT, PT, UP0, 0x80, 0x0 ;  /* 0x000000000000781c */ /* 0x000fe40003f0f008 */
[----:B------:R-:W-:Y:S01]  /*6880*/  IMAD.IADD R192, R208, 0x1, R3 ;  /* 0x00000001d0c07824 */ /* 0x000fe200078e0203 */
[----:B------:R-:W1:Y:S04]  /*6890*/  LDSM.16.M88.4 R180, [R3+0x24480] ;  /* 0x0244800003b4783b */ /* 0x000e680000000200 */
[C---:B------:R-:W-:Y:S01]  /*68a0*/  HMMA.16816.F32.BF16 R8, R28.reuse, R16, RZ ;  /* 0x000000101c08723c */ /* 0x040fe200000418ff */
[----:B------:R-:W2:Y:S07]  /*68b0*/  LDSM.16.M88.4 R188, [R3+0x25480] ;  /* 0x0254800003bc783b */ /* 0x000eae0000000200 */
[-C--:B------:R-:W-:Y:S08]  /*68c0*/  HMMA.16816.F32.BF16 R12, R28, R18.reuse, RZ ;  /* 0x000000121c0c723c */ /* 0x080ff000000418ff */
[C---:B------:R-:W-:Y:S08]  /*68d0*/  HMMA.16816.F32.BF16 R16, R36.reuse, R18, RZ ;  /* 0x000000122410723c */ /* 0x040ff000000418ff */
[-C--:B------:R-:W-:Y:S08]  /*68e0*/  HMMA.16816.F32.BF16 R20, R36, R40.reuse, RZ ;  /* 0x000000282414723c */ /* 0x080ff000000418ff */
[C---:B------:R-:W-:Y:S08]  /*68f0*/  HMMA.16816.F32.BF16 R24, R28.reuse, R40, RZ ;  /* 0x000000281c18723c */ /* 0x040ff000000418ff */
[-C--:B------:R-:W-:Y:S08]  /*6900*/  HMMA.16816.F32.BF16 R28, R28, R42.reuse, RZ ;  /* 0x0000002a1c1c723c */ /* 0x080ff000000418ff */
[----:B------:R-:W-:Y:S01]  /*6910*/  HMMA.16816.F32.BF16 R32, R36, R42, RZ ;  /* 0x0000002a2420723c */ /* 0x000fe200000418ff */
[----:B------:R-:W3:Y:S05]  /*6920*/  LDSM.16.MT88.4 R36, [R0+0x5080] ;  /* 0x005080000024783b */ /* 0x000eea0000004200 */
[----:B------:R-:W-:Y:S02]  /*6930*/  LDSM.16.M88.4 R40, [R192+0x24480] ;  /* 0x02448000c028783b */ /* 0x000fe40000000200 */
[-C--:B------:R-:W-:Y:S03]  /*6940*/  HMMA.16816.F32.BF16 R4, R44, R48.reuse, R4 ;  /* 0x000000302c04723c */ /* 0x080fe60000041804 */
[----:B------:R-:W-:Y:S05]  /*6950*/  LDSM.16.M88.4 R192, [R192+0x25480] ;  /* 0x02548000c0c0783b */ /* 0x000fea0000000200 */
[C---:B------:R-:W-:Y:S08]  /*6960*/  HMMA.16816.F32.BF16 R8, R196.reuse, R48, R8 ;  /* 0x00000030c408723c */ /* 0x040ff00000041808 */
[-C--:B------:R-:W-:Y:S08]  /*6970*/  HMMA.16816.F32.BF16 R12, R196, R50.reuse, R12 ;  /* 0x00000032c40c723c */ /* 0x080ff0000004180c */
[C---:B------:R-:W-:Y:S01]  /*6980*/  HMMA.16816.F32.BF16 R16, R44.reuse, R50, R16 ;  /* 0x000000322c10723c */ /* 0x040fe20000041810 */
[----:B------:R-:W4:Y:S07]  /*6990*/  LDSM.16.MT88.4 R48, [R0+0x1880] ;  /* 0x001880000030783b */ /* 0x000f2e0000004200 */
[-C--:B------:R-:W-:Y:S08]  /*69a0*/  HMMA.16816.F32.BF16 R20, R44, R200.reuse, R20 ;  /* 0x000000c82c14723c */ /* 0x080ff00000041814 */
[C---:B------:R-:W-:Y:S08]  /*69b0*/  HMMA.16816.F32.BF16 R24, R196.reuse, R200, R24 ;  /* 0x000000c8c418723c */ /* 0x040ff00000041818 */
[-C--:B------:R-:W-:Y:S01]  /*69c0*/  HMMA.16816.F32.BF16 R28, R196, R202.reuse, R28 ;  /* 0x000000cac41c723c */ /* 0x080fe2000004181c */
[----:B------:R-:W-:Y:S07]  /*69d0*/  LDSM.16.M88.4 R196, [R204+0x27480] ;  /* 0x02748000ccc4783b */ /* 0x000fee0000000200 */
[----:B------:R-:W-:Y:S01]  /*69e0*/  HMMA.16816.F32.BF16 R32, R44, R202, R32 ;  /* 0x000000ca2c20723c */ /* 0x000fe20000041820 */
[----:B------:R-:W5:Y:S05]  /*69f0*/  LDSM.16.MT88.4 R44, [R0+0x5880] ;  /* 0x00588000002c783b */ /* 0x000f6a0000004200 */
[----:B------:R-:W-:Y:S02]  /*6a00*/  LDSM.16.M88.4 R200, [R3+0x27480] ;  /* 0x0274800003c8783b */ /* 0x000fe40000000200 */
[-C--:B-1----:R-:W-:Y:S08]  /*6a10*/  HMMA.16816.F32.BF16 R4, R180, R184.reuse, R4 ;  /* 0x000000b8b404723c */ /* 0x082ff00000041804 */
[C---:B--2---:R-:W-:Y:S08]  /*6a20*/  HMMA.16816.F32.BF16 R8, R188.reuse, R184, R8 ;  /* 0x000000b8bc08723c */ /* 0x044ff00000041808 */
[-C--:B------:R-:W-:Y:S08]  /*6a30*/  HMMA.16816.F32.BF16 R12, R188, R186.reuse, R12 ;  /* 0x000000babc0c723c */ /* 0x080ff0000004180c */
[C---:B------:R-:W-:Y:S01]  /*6a40*/  HMMA.16816.F32.BF16 R16, R180.reuse, R186, R16 ;  /* 0x000000bab410723c */ /* 0x040fe20000041810 */
[----:B------:R-:W-:Y:S07]  /*6a50*/  LDSM.16.M88.4 R184, [R204+0x26480] ;  /* 0x02648000ccb8783b */ /* 0x000fee0000000200 */
[-C--:B---3--:R-:W-:Y:S08]  /*6a60*/  HMMA.16816.F32.BF16 R20, R180, R36.reuse, R20 ;  /* 0x00000024b414723c */ /* 0x088ff00000041814 */
[C---:B------:R-:W-:Y:S08]  /*6a70*/  HMMA.16816.F32.BF16 R24, R188.reuse, R36, R24 ;  /* 0x00000024bc18723c */ /* 0x040ff00000041818 */
[-C--:B------:R-:W-:Y:S01]  /*6a80*/  HMMA.16816.F32.BF16 R28, R188, R38.reuse, R28 ;  /* 0x00000026bc1c723c */ /* 0x080fe2000004181c */
[----:B------:R-:W1:Y:S07]  /*6a90*/  LDSM.16.MT88.4 R188, [R0+0x2080] ;  /* 0x0020800000bc783b */ /* 0x000e6e0000004200 */
[----:B------:R-:W-:Y:S01]  /*6aa0*/  HMMA.16816.F32.BF16 R32, R180, R38, R32 ;  /* 0x00000026b420723c */ /* 0x000fe20000041820 */
[----:B------:R-:W2:Y:S05]  /*6ab0*/  LDSM.16.MT88.4 R36, [R0+0x6080] ;  /* 0x006080000024783b */ /* 0x000eaa0000004200 */
[----:B------:R-:W-:Y:S02]  /*6ac0*/  LDSM.16.MT88.4 R180, [R0+0x2880] ;  /* 0x0028800000b4783b */ /* 0x000fe40000004200 */
[-C--:B----4-:R-:W-:Y:S08]  /*6ad0*/  HMMA.16816.F32.BF16 R4, R40, R48.reuse, R4 ;  /* 0x000000302804723c */ /* 0x090ff00000041804 */
[C---:B------:R-:W-:Y:S08]  /*6ae0*/  HMMA.16816.F32.BF16 R8, R192.reuse, R48, R8 ;  /* 0x00000030c008723c */ /* 0x040ff00000041808 */
[-C--:B------:R-:W-:Y:S08]  /*6af0*/  HMMA.16816.F32.BF16 R12, R192, R50.reuse, R12 ;  /* 0x00000032c00c723c */ /* 0x080ff0000004180c */
[C---:B------:R-:W-:Y:S01]  /*6b00*/  HMMA.16816.F32.BF16 R16, R40.reuse, R50, R16 ;  /* 0x000000322810723c */ /* 0x040fe20000041810 */
[----:B------:R-:W3:Y:S07]  /*6b10*/  LDSM.16.M88.4 R48, [R205+0x26480] ;  /* 0x02648000cd30783b */ /* 0x000eee0000000200 */
[-C--:B-----5:R-:W-:Y:S08]  /*6b20*/  HMMA.16816.F32.BF16 R20, R40, R44.reuse, R20 ;  /* 0x0000002c2814723c */ /* 0x0a0ff00000041814 */
[C---:B------:R-:W-:Y:S08]  /*6b30*/  HMMA.16816.F32.BF16 R24, R192.reuse, R44, R24 ;  /* 0x0000002cc018723c */ /* 0x040ff00000041818 */
[-C--:B------:R-:W-:Y:S01]  /*6b40*/  HMMA.16816.F32.BF16 R28, R192, R46.reuse, R28 ;  /* 0x0000002ec01c723c */ /* 0x080fe2000004181c */
[----:B------:R-:W4:Y:S07]  /*6b50*/  LDSM.16.M88.4 R192, [R205+0x27480] ;  /* 0x02748000cdc0783b */ /* 0x000f2e0000000200 */
[----:B------:R-:W-:Y:S01]  /*6b60*/  HMMA.16816.F32.BF16 R32, R40, R46, R32 ;  /* 0x0000002e2820723c */ /* 0x000fe20000041820 */
[----:B------:R-:W5:Y:S05]  /*6b70*/  LDSM.16.MT88.4 R40, [R0+0x6880] ;  /* 0x006880000028783b */ /* 0x000f6a0000004200 */
[----:B------:R-:W-:Y:S02]  /*6b80*/  LDSM.16.M88.4 R44, [R3+0x26480] ;  /* 0x02648000032c783b */ /* 0x000fe40000000200 */
[-C--:B-1----:R-:W-:Y:S08]  /*6b90*/  HMMA.16816.F32.BF16 R4, R184, R188.reuse, R4 ;  /* 0x000000bcb804723c */ /* 0x082ff00000041804 */
[C---:B------:R-:W-:Y:S08]  /*6ba0*/  HMMA.16816.F32.BF16 R8, R196.reuse, R188, R8 ;  /* 0x000000bcc408723c */ /* 0x040ff00000041808 */
[-C--:B------:R-:W-:Y:S08]  /*6bb0*/  HMMA.16816.F32.BF16 R12, R196, R190.reuse, R12 ;  /* 0x000000bec40c723c */ /* 0x080ff0000004180c */
[C---:B------:R-:W-:Y:S01]  /*6bc0*/  HMMA.16816.F32.BF16 R16, R184.reuse, R190, R16 ;  /* 0x000000beb810723c */ /* 0x040fe20000041810 */
[----:B------:R-:W1:Y:S07]  /*6bd0*/  LDSM.16.MT88.4 R188, [R0+0x3080] ;  /* 0x0030800000bc783b */ /* 0x000e6e0000004200 */
[-C--:B--2---:R-:W-:Y:S08]  /*6be0*/  HMMA.16816.F32.BF16 R20, R184, R36.reuse, R20 ;  /* 0x00000024b814723c */ /* 0x084ff00000041814 */
[C---:B------:R-:W-:Y:S08]  /*6bf0*/  HMMA.16816.F32.BF16 R24, R196.reuse, R36, R24 ;  /* 0x00000024c418723c */ /* 0x040ff00000041818 */
[-C--:B------:R-:W-:Y:S07]  /*6c00*/  HMMA.16816.F32.BF16 R28, R196, R38.reuse, R28 ;  /* 0x00000026c41c723c */ /* 0x080fee000004181c */
[----:B------:R-:W-:Y:S01]  /*6c10*/  IADD3 R196, R215, R204, R208 ;  /* 0x000000ccd7c47210 */ /* 0x000fe20007ffe0d0 */
[----:B------:R-:W-:Y:S01]  /*6c20*/  HMMA.16816.F32.BF16 R32, R184, R38, R32 ;  /* 0x00000026b820723c */ /* 0x000fe20000041820 */
[----:B------:R-:W2:Y:S05]  /*6c30*/  LDSM.16.MT88.4 R36, [R0+0x7080] ;  /* 0x007080000024783b */ /* 0x000eaa0000004200 */
[----:B------:R-:W-:Y:S02]  /*6c40*/  LDSM.16.MT88.4 R184, [R0+0x3880] ;  /* 0x0038800000b8783b */ /* 0x000fe40000004200 */
[-C--:B---3--:R-:W-:Y:S08]  /*6c50*/  HMMA.16816.F32.BF16 R4, R48, R180.reuse, R4 ;  /* 0x000000b43004723c */ /* 0x088ff00000041804 */
[C---:B----4-:R-:W-:Y:S08]  /*6c60*/  HMMA.16816.F32.BF16 R8, R192.reuse, R180, R8 ;  /* 0x000000b4c008723c */ /* 0x050ff00000041808 */
[-C--:B------:R-:W-:Y:S08]  /*6c70*/  HMMA.16816.F32.BF16 R12, R192, R182.reuse, R12 ;  /* 0x000000b6c00c723c */ /* 0x080ff0000004180c */
[C---:B------:R-:W-:Y:S01]  /*6c80*/  HMMA.16816.F32.BF16 R16, R48.reuse, R182, R16 ;  /* 0x000000b63010723c */ /* 0x040fe20000041810 */
[----:B------:R-:W3:Y:S05]  /*6c90*/  LDSM.16.M88.4 R180, [R196+0x26480] ;  /* 0x02648000c4b4783b */ /* 0x000eea0000000200 */
[----:B------:R-:W4:Y:S02]  /*6ca0*/  LDSM.16.M88.4 R196, [R196+0x27480] ;  /* 0x02748000c4c4783b */ /* 0x000f240000000200 */
[-C--:B-----5:R-:W-:Y:S08]  /*6cb0*/  HMMA.16816.F32.BF16 R20, R48, R40.reuse, R20 ;  /* 0x000000283014723c */ /* 0x0a0ff00000041814 */
[C---:B------:R-:W-:Y:S08]  /*6cc0*/  HMMA.16816.F32.BF16 R24, R192.reuse, R40, R24 ;  /* 0x00000028c018723c */ /* 0x040ff00000041818 */
[-C--:B------:R-:W-:Y:S08]  /*6cd0*/  HMMA.16816.F32.BF16 R28, R192, R42.reuse, R28 ;  /* 0x0000002ac01c723c */ /* 0x080ff0000004181c */
[----:B------:R-:W-:Y:S01]  /*6ce0*/  HMMA.16816.F32.BF16 R32, R48, R42, R32 ;  /* 0x0000002a3020723c */ /* 0x000fe20000041820 */
[----:B------:R-:W5:Y:S05]  /*6cf0*/  LDSM.16.MT88.4 R40, [R0+0x7880] ;  /* 0x007880000028783b */ /* 0x000f6a0000004200 */
[----:B------:R-:W-:Y:S02]  /*6d00*/  LDSM.16.MT88.4 R48, [R207+0x27c80] ;  /* 0x027c8000cf30783b */ /* 0x000fe40000004200 */
        /* <DEDUP_REMOVED lines=8> */
[----:B------:R-:W-:Y:S05]  /*6d90*/  LDSM.16.MT88.4 R36, [R2+0x10880] ;  /* 0x010880000224783b */ /* 0x000fea0000004200 */
[----:B------:R-:W-:Y:S02]  /*6da0*/  LDSM.16.MT88.4 R44, [R206+0x26c80] ;  /* 0x026c8000ce2c783b */ /* 0x000fe40000004200 */
[-C--:B---3--:R-:W-:Y:S08]  /*6db0*/  HMMA.16816.F32.BF16 R4, R180, R184.reuse, R4 ;  /* 0x000000b8b404723c */ /* 0x088ff00000041804 */
[C---:B----4-:R-:W-:Y:S08]  /*6dc0*/  HMMA.16816.F32.BF16 R8, R196.reuse, R184, R8 ;  /* 0x000000b8c408723c */ /* 0x050ff00000041808 */
[-C--:B------:R-:W-:Y:S07]  /*6dd0*/  HMMA.16816.F32.BF16 R12, R196, R186.reuse, R12 ;  /* 0x000000bac40c723c */ /* 0x080fee000004180c */
[----:B------:R-:W-:Y:S01]  /*6de0*/  RED.E.ADD.F32.FTZ.RN.STRONG.GPU [R222.64], R4 ;  /* 0x00000004de00798e */ /* 0x000fe2000c10e78e */
[C---:B------:R-:W-:Y:S04]  /*6df0*/  HMMA.16816.F32.BF16 R16, R180.reuse, R186, R16 ;  /* 0x000000bab410723c */ /* 0x040fe80000041810 */
[----:B------:R-:W-:Y:S04]  /*6e00*/  RED.E.ADD.F32.FTZ.RN.STRONG.GPU [R222.64+0x400], R5 ;  /* 0x00040005de00798e */ /* 0x000fe8000c10e78e */
[-C--:B-----5:R-:W-:Y:S01]  /*6e10*/  HMMA.16816.F32.BF16 R20, R180, R40.reuse, R20 ;  /* 0x00000028b414723c */ /* 0x0a0fe20000041814 */
        /* <DEDUP_REMOVED lines=184> */
.L_x_1572:
        /* <DEDUP_REMOVED lines=20> */
[CC--:B------:R-:W-:Y:S02]  /*7ae0*/  LEA.HI R2, R35.reuse, R36.reuse, RZ, 0x5 ;  /* 0x0000002423027211 */ /* 0x0c0fe400078f28ff */
[--C-:B------:R-:W-:Y:S02]  /*7af0*/  SHF.R.S32.HI R7, RZ, 0x2, R5.reuse ;  /* 0x00000002ff077819 */ /* 0x100fe40000011405 */
[----:B-1----:R-:W-:Y:S02]  /*7b00*/  SHF.R.S32.HI R0, RZ, 0x1f, R5 ;  /* 0x0000001fff007819 */ /* 0x002fe40000011405 */
        /* <DEDUP_REMOVED lines=83> */
[----:B-----5:R-:W-:Y:S02]  /*8040*/  F2FP.BF16.PACK_AB R9, R161, R160 ;  /* 0x000000a0a109723e */ /* 0x020fe400000010ff */
        /* <DEDUP_REMOVED lines=71> */
.L_x_1595:
[CC--:B-1----:R-:W-:Y:S01]  /*84c0*/  LEA.HI R2, R35.reuse, R36.reuse, RZ, 0x4 ;  /* 0x0000002423027211 */ /* 0x0c2fe200078f20ff */
[----:B------:R-:W1:Y:S01]  /*84d0*/  S2R R30, SR_CTAID.Y ;  /* 0x00000000001e7919 */ /* 0x000e620000002600 */
[----:B------:R-:W-:Y:S01]  /*84e0*/  LEA.HI R4, R35, R36, RZ, 0x7 ;  /* 0x0000002423047211 */ /* 0x000fe200078f38ff */
[----:B------:R-:W-:Y:S01]  /*84f0*/  BSSY B0, `(.L_x_1596) ;  /* 0x0000040000007945 */ /* 0x000fe20003800000 */
[----:B------:R-:W-:-:S02]  /*8500*/  LOP3.LUT R0, R2, 0xfffffff0, RZ, 0xc0, !PT ;  /* 0xfffffff002007812 */ /* 0x000fc400078ec0ff */
[----:B------:R-:W-:Y:S01]  /*8510*/  SHF.R.S32.HI R14, RZ, 0x4, R2 ;  /* 0x00000004ff0e7819 */ /* 0x000fe20000011402 */
[----:B------:R-:W-:Y:S01]  /*8520*/  IMAD.SHL.U32 R4, R4, 0x4, RZ ;  /* 0x0000000404047824 */ /* 0x000fe200078e00ff */
[----:B-----5:R-:W-:Y:S01]  /*8530*/  IADD3 R8, R8, -UR11, RZ ;  /* 0x8000000b08087c10 */ /* 0x020fe2000fffe0ff */
[----:B------:R-:W-:Y:S01]  /*8540*/  IMAD.IADD R0, R36, 0x1, -R0 ;  /* 0x0000000124007824 */ /* 0x000fe200078e0a00 */
[C---:B------:R-:W-:Y:S01]  /*8550*/  IADD3 R6, P0, R14.reuse, R6, RZ ;  /* 0x000000060e067210 */ /* 0x040fe20007f1e0ff */
[----:B------:R-:W-:Y:S01]  /*8560*/  IMAD.SHL.U32 R2, R14, 0x40, RZ ;  /* 0x000000400e027824 */ /* 0x000fe200078e00ff */
[----:B------:R-:W-:Y:S01]  /*8570*/  IMNMX R15, R8, 0x80, PT ;  /* 0x00000080080f7817 */ /* 0x000fe20003800200 */
[----:B------:R-:W-:Y:S01]  /*8580*/  IMAD.SHL.U32 R12, R0, 0x8, RZ ;  /* 0x00000008000c7824 */ /* 0x000fe200078e00ff */
[----:B------:R-:W-:Y:S02]  /*8590*/  SHF.R.S32.HI R3, RZ, 0x1f, R0 ;  /* 0x0000001fff037819 */ /* 0x000fe40000011400 */
[----:B------:R-:W-:-:S02]  /*85a0*/  LOP3.LUT R2, R2, 0x1c0, RZ, 0xc0, !PT ;  /* 0x000001c002027812 */ /* 0x000fc400078ec0ff */
[----:B------:R-:W-:Y:S02]  /*85b0*/  LEA.HI R3, R3, R0, RZ, 0x3 ;  /* 0x0000000003037211 */ /* 0x000fe400078f18ff */
[----:B------:R-:W-:Y:S02]  /*85c0*/  LOP3.LUT R5, R2, 0x38, R12, 0xf8, !PT ;  /* 0x0000003802057812 */ /* 0x000fe400078ef80c */
[----:B------:R-:W-:Y:S01]  /*85d0*/  SHF.R.U32.HI R0, RZ, 0x3, R2 ;  /* 0x00000003ff007819 */ /* 0x000fe20000011602 */
[----:B------:R-:W-:Y:S01]  /*85e0*/  IMAD.SHL.U32 R2, R3, 0x400, RZ ;  /* 0x0000040003027824 */ /* 0x000fe200078e00ff */
[----:B------:R-:W-:Y:S02]  /*85f0*/  LOP3.LUT R3, R4, 0x7ffffe00, RZ, 0xc0, !PT ;  /* 0x7ffffe0004037812 */ /* 0x000fe400078ec0ff */
[----:B------:R-:W-:Y:S02]  /*8600*/  LOP3.LUT R0, R5, R0, RZ, 0x3c, !PT ;  /* 0x0000000005007212 */ /* 0x000fe400078e3cff */
[----:B------:R-:W-:-:S02]  /*8610*/  LOP3.LUT R2, R2, 0x7fffe000, RZ, 0xc0, !PT ;  /* 0x7fffe00002027812 */ /* 0x000fc400078ec0ff */
[----:B-1----:R-:W-:Y:S02]  /*8620*/  SHF.R.S32.HI R31, RZ, 0x1f, R30 ;  /* 0x0000001fff1f7819 */ /* 0x002fe4000001141e */
[----:B------:R-:W-:Y:S02]  /*8630*/  IADD3 R0, R0, R2, R3 ;  /* 0x0000000200007210 */ /* 0x000fe40007ffe003 */
[----:B------:R-:W-:Y:S01]  /*8640*/  ISETP.GE.AND P2, PT, R14, R15, PT ;  /* 0x0000000f0e00720c */ /* 0x000fe20003f46270 */
[----:B------:R-:W-:Y:S01]  /*8650*/  IMAD R5, R31, c[0x0][0x338], RZ ;  /* 0x0000ce001f057a24 */ /* 0x000fe200078e02ff */
[--C-:B------:R-:W-:Y:S01]  /*8660*/  SHF.R.S32.HI R13, RZ, 0x1f, R12.reuse ;  /* 0x0000001fff0d7819 */ /* 0x100fe2000001140c */
[----:B------:R-:W-:Y:S01]  /*8670*/  IMAD.SHL.U32 R0, R0, 0x2, RZ ;  /* 0x0000000200007824 */ /* 0x000fe200078e00ff */
[----:B------:R-:W-:Y:S01]  /*8680*/  SHF.R.S32.HI R4, RZ, 0x1f, R117 ;  /* 0x0000001fff047819 */ /* 0x000fe20000011475 */
[----:B------:R-:W-:Y:S01]  /*8690*/  IMAD R5, R30, c[0x0][0x33c], R5 ;  /* 0x0000cf001e057a24 */ /* 0x000fe200078e0205 */
[----:B------:R-:W-:Y:S01]  /*86a0*/  LEA.HI.X.SX32 R7, R14, R7, 0x1, P0 ;  /* 0x000000070e077211 */ /* 0x000fe200000f0eff */
[----:B------:R-:W-:Y:S01]  /*86b0*/  IMAD.WIDE.U32 R2, R30, c[0x0][0x338], R12 ;  /* 0x0000ce001e027a25 */ /* 0x000fe200078e000c */
[----:B------:R1:W2:Y:S01]  /*86c0*/  LDS.128 R20, [R0+0x8880] ;  /* 0x0088800000147984 */ /* 0x0002a20000000c00 */
[----:B------:R-:W-:-:S02]  /*86d0*/  ISETP.GE.OR P0, PT, R12, c[0x0][0x324], P2 ;  /* 0x0000c9000c007a0c */ /* 0x000fc40001706670 */
[----:B------:R-:W-:Y:S01]  /*86e0*/  SEL R29, R4, RZ, !P1 ;  /* 0x000000ff041d7207 */ /* 0x000fe20004800000 */
[----:B------:R1:W3:Y:S01]  /*86f0*/  LDS.128 R24, [R0+0x9080] ;  /* 0x0090800000187984 */ /* 0x0002e20000000c00 */
[----:B------:R-:W-:Y:S01]  /*8700*/  SEL R28, R117, RZ, !P1 ;  /* 0x000000ff751c7207 */ /* 0x000fe20004800000 */
[----:B------:R-:W-:Y:S02]  /*8710*/  IMAD.IADD R3, R3, 0x1, R5 ;  /* 0x0000000103037824 */ /* 0x000fe400078e0205 */
[----:B------:R1:W4:Y:S01]  /*8720*/  LDS.128 R32, [R0+0x9880] ;  /* 0x0098800000207984 */ /* 0x0003220000000c00 */
[----:B------:R-:W-:Y:S02]  /*8730*/  IMAD R4, R29, c[0x0][0x340], RZ ;  /* 0x0000d0001d047a24 */ /* 0x000fe400078e02ff */
[----:B------:R-:W-:Y:S01]  /*8740*/  IMAD.U32 R5, RZ, RZ, UR8 ;  /* 0x00000008ff057e24 */ /* 0x000fe2000f8e00ff */
[----:B------:R1:W1:Y:S01]  /*8750*/  LDS.128 R36, [R0+0xa080] ;  /* 0x00a0800000247984 */ /* 0x0002620000000c00 */
[----:B------:R-:W-:-:S02]  /*8760*/  IMAD R4, R28, c[0x0][0x344], R4 ;  /* 0x0000d1001c047a24 */ /* 0x000fc400078e0204 */
[----:B------:R-:W-:Y:S01]  /*8770*/  IMAD.WIDE.U32 R10, R28, c[0x0][0x340], R2 ;  /* 0x0000d0001c0a7a25 */ /* 0x000fe200078e0002 */
[----:B------:R1:W1:Y:S03]  /*8780*/  LDS.128 R40, [R0+0xa880] ;  /* 0x00a8800000287984 */ /* 0x0002660000000c00 */
[----:B------:R-:W-:Y:S01]  /*8790*/  IMAD.WIDE R6, R5, 0x80, R6 ;  /* 0x0000008005067825 */ /* 0x000fe200078e0206 */
        /* <DEDUP_REMOVED lines=21> */
.L_x_1597:
[----:B--234-:R-:W-:Y:S05]  /*88f0*/  BSYNC B0 ;  /* 0x0000000000007941 */ /* 0x01cfea0003800000 */
.L_x_1596:
        /* <DEDUP_REMOVED lines=17> */
.L_x_1599:
[----:B------:R-:W-:Y:S05]  /*8a10*/  BSYNC B0 ;  /* 0x0000000000007941 */ /* 0x000fea0003800000 */
.L_x_1598:
        /* <DEDUP_REMOVED lines=17> */
.L_x_1601:
[----:B------:R-:W-:Y:S05]  /*8b30*/  BSYNC B0 ;  /* 0x0000000000007941 */ /* 0x000fea0003800000 */
.L_x_1600:
        /* <DEDUP_REMOVED lines=16> */
.L_x_1603:
[----:B------:R-:W-:Y:S05]  /*8c40*/  BSYNC B0 ;  /* 0x0000000000007941 */ /* 0x000fea0003800000 */
.L_x_1602:
        /* <DEDUP_REMOVED lines=16> */
.L_x_1605:
[----:B------:R-:W-:Y:S05]  /*8d50*/  BSYNC B0 ;  /* 0x0000000000007941 */ /* 0x000fea0003800000 */
.L_x_1604:
        /* <DEDUP_REMOVED lines=16> */
.L_x_1607:
[----:B------:R-:W-:Y:S05]  /*8e60*/  BSYNC B0 ;  /* 0x0000000000007941 */ /* 0x000fea0003800000 */
.L_x_1606:
        /* <DEDUP_REMOVED lines=16> */
.L_x_1609:
[----:B------:R-:W-:Y:S05]  /*8f70*/  BSYNC B0 ;  /* 0x0000000000007941 */ /* 0x000fea0003800000 */
.L_x_1608:
        /* <DEDUP_REMOVED lines=16> */
.L_x_1611:
[----:B------:R-:W-:Y:S05]  /*9080*/  BSYNC B0 ;  /* 0x0000000000007941 */ /* 0x000fea0003800000 */
.L_x_1610:
        /* <DEDUP_REMOVED lines=19> */
.L_x_1613:
[----:B------:R-:W-:Y:S05]  /*91c0*/  BSYNC B0 ;  /* 0x0000000000007941 */ /* 0x000fea0003800000 */
.L_x_1612:
        /* <DEDUP_REMOVED lines=15> */
.L_x_1615:
[----:B------:R-:W-:Y:S05]  /*92c0*/  BSYNC B0 ;  /* 0x0000000000007941 */ /* 0x000fea0003800000 */
.L_x_1614:
        /* <DEDUP_REMOVED lines=15> */
.L_x_1617:
[----:B------:R-:W-:Y:S05]  /*93c0*/  BSYNC B0 ;  /* 0x0000000000007941 */ /* 0x000fea0003800000 */
.L_x_1616:
        /* <DEDUP_REMOVED lines=14> */
.L_x_1619:
[----:B------:R-:W-:Y:S05]  /*94b0*/  BSYNC B0 ;  /* 0x0000000000007941 */ /* 0x000fea0003800000 */
.L_x_1618:
        /* <DEDUP_REMOVED lines=14> */
.L_x_1621:
[----:B------:R-:W-:Y:S05]  /*95a0*/  BSYNC B0 ;  /* 0x0000000000007941 */ /* 0x000fea0003800000 */
.L_x_1620:
        /* <DEDUP_REMOVED lines=14> */
.L_x_1623:
[----:B------:R-:W-:Y:S05]  /*9690*/  BSYNC B0 ;  /* 0x0000000000007941 */ /* 0x000fea0003800000 */
.L_x_1622:
        /* <DEDUP_REMOVED lines=14> */
.L_x_1625:
[----:B------:R-:W-:Y:S05]  /*9780*/  BSYNC B0 ;  /* 0x0000000000007941 */ /* 0x000fea0003800000 */
.L_x_1624:
        /* <DEDUP_REMOVED lines=14> */
.L_x_1594:
[----:B-----5:R-:W2:Y:S01]  /*9870*/  LDL R9, [R1+0x68] ;  /* 0x0000680001097983 */ /* 0x020ea20000100800 */
[----:B------:R-:W-:Y:S01]  /*9880*/  ISETP.NE.U32.AND P0, PT, RZ, c[0x0][0x358], PT ;  /* 0x0000d600ff007a0c */ /* 0x000fe20003f05070 */
[----:B------:R-:W-:-:S03]  /*9890*/  IMAD.MOV.U32 R2, RZ, RZ, 0x4 ;  /* 0x00000004ff027424 */ /* 0x000fc600078e00ff */
[----:B------:R-:W-:Y:S02]  /*98a0*/  ISETP.NE.AND.EX P1, PT, RZ, c[0x0][0x35c], PT, P0 ;  /* 0x0000d700ff007a0c */ /* 0x000fe40003f25300 */
[----:B------:R-:W-:-:S04]  /*98b0*/  ISETP.NE.U32.AND P0, PT, RZ, c[0x0][0x360], PT ;  /* 0x0000d800ff007a0c */ /* 0x000fc80003f05070 */
[----:B------:R-:W-:Y:S01]  /*98c0*/  ISETP.NE.AND.EX P0, PT, RZ, c[0x0][0x364], PT, P0 ;  /* 0x0000d900ff007a0c */ /* 0x000fe20003f05300 */
[----:B--2---:R-:W-:-:S06]  /*98d0*/  IMAD.WIDE R4, R9, R2, c[0x0][0x358] ;  /* 0x0000d60009047625 */ /* 0x004fcc00078e0202 */
[----:B-1----:R-:W2:Y:S01]  /*98e0*/  @P1 LDG.E R0, [R4.64] ;  /* 0x0000000e04001981 */ /* 0x002ea2000c1e1900 */
        /* <DEDUP_REMOVED lines=10> */
[----:B--2--5:R-:W-:-:S03]  /*9990*/  IADD3 R6, -R0, R4, RZ ;  /* 0x0000000400067210 */ /* 0x024fc60007ffe1ff */
.L_x_1626:
[----:B------:R-:W1:Y:S01]  /*99a0*/  S2R R5, SR_TID.X ;  /* 0x0000000000057919 */ /* 0x000e620000002100 */
[----:B-----5:R-:W-:Y:S01]  /*99b0*/  IADD3 R15, R6, -UR11, RZ ;  /* 0x8000000b060f7c10 */ /* 0x020fe2000fffe0ff */
[----:B------:R-:W-:Y:S01]  /*99c0*/  IMAD.U32 R6, RZ, RZ, UR8 ;  /* 0x00000008ff067e24 */ /* 0x000fe2000f8e00ff */
[----:B------:R-:W-:Y:S01]  /*99d0*/  SHF.R.S32.HI R7, RZ, 0x1f, R9 ;  /* 0x0000001fff077819 */ /* 0x000fe20000011409 */
[----:B------:R-:W2:Y:S01]  /*99e0*/  S2R R20, SR_CTAID.Y ;  /* 0x0000000000147919 */ /* 0x000ea20000002600 */
[----:B------:R-:W-:Y:S01]  /*99f0*/  SEL R16, R9, RZ, !P1 ;  /* 0x000000ff09107207 */ /* 0x000fe20004800000 */
[----:B------:R-:W-:Y:S01]  /*9a00*/  BSSY B0, `(.L_x_1627) ;  /* 0x0000020000007945 */ /* 0x000fe20003800000 */
[----:B------:R-:W-:-:S02]  /*9a10*/  SEL R17, R7, RZ, !P1 ;  /* 0x000000ff07117207 */ /* 0x000fc40004800000 */
[----:B-1----:R-:W-:-:S04]  /*9a20*/  SHF.R.S32.HI R4, RZ, 0x1f, R5 ;  /* 0x0000001fff047819 */ /* 0x002fc80000011405 */
[----:B------:R-:W-:Y:S02]  /*9a30*/  LEA.HI R4, R4, R5, RZ, 0x4 ;  /* 0x0000000504047211 */ /* 0x000fe400078f20ff */
[----:B--2---:R-:W-:Y:S02]  /*9a40*/  SHF.R.S32.HI R21, RZ, 0x1f, R20 ;  /* 0x0000001fff157819 */ /* 0x004fe40000011414 */
[----:B------:R-:W-:Y:S02]  /*9a50*/  LOP3.LUT R0, R4, 0x1ffffff0, RZ, 0xc0, !PT ;  /* 0x1ffffff004007812 */ /* 0x000fe400078ec0ff */
[----:B------:R-:W-:-:S03]  /*9a60*/  SHF.R.S32.HI R14, RZ, 0x4, R4 ;  /* 0x00000004ff0e7819 */ /* 0x000fc60000011404 */
[----:B------:R-:W-:Y:S01]  /*9a70*/  IMAD.IADD R0, R5, 0x1, -R0 ;  /* 0x0000000105007824 */ /* 0x000fe200078e0a00 */
[C---:B------:R-:W-:Y:S02]  /*9a80*/  IADD3 R2, P0, R14.reuse, R2, RZ ;  /* 0x000000020e027210 */ /* 0x040fe40007f1e0ff */
[----:B------:R-:W-:Y:S01]  /*9a90*/  ISETP.GE.AND P2, PT, R14, R15, PT ;  /* 0x0000000f0e00720c */ /* 0x000fe20003f46270 */
[----:B------:R-:W-:Y:S01]  /*9aa0*/  IMAD.SHL.U32 R12, R0, 0x8, RZ ;  /* 0x00000008000c7824 */ /* 0x000fe200078e00ff */
[----:B------:R-:W-:Y:S01]  /*9ab0*/  LEA.HI.X.SX32 R3, R14, R3, 0x1, P0 ;  /* 0x000000030e037211 */ /* 0x000fe200000f0eff */
[----:B------:R-:W-:-:S03]  /*9ac0*/  IMAD R0, R21, c[0x0][0x308], RZ ;  /* 0x0000c20015007a24 */ /* 0x000fc600078e02ff */
[----:B------:R-:W-:Y:S01]  /*9ad0*/  SHF.R.S32.HI R13, RZ, 0x1f, R12 ;  /* 0x0000001fff0d7819 */ /* 0x000fe2000001140c */
[----:B------:R-:W-:Y:S01]  /*9ae0*/  IMAD R0, R20, c[0x0][0x30c], R0 ;  /* 0x0000c30014007a24 */ /* 0x000fe200078e0200 */
[----:B------:R-:W-:Y:S01]  /*9af0*/  ISETP.GE.OR P0, PT, R12, c[0x0][0x2f4], P2 ;  /* 0x0000bd000c007a0c */ /* 0x000fe20001706670 */
[----:B------:R-:W-:-:S04]  /*9b00*/  IMAD.WIDE R6, R6, 0x80, R2 ;  /* 0x0000008006067825 */ /* 0x000fc800078e0202 */
        /* <DEDUP_REMOVED lines=15> */
.L_x_1628:
[----:B------:R-:W-:Y:S05]  /*9c00*/  BSYNC B0 ;  /* 0x0000000000007941 */ /* 0x000fea0003800000 */
.L_x_1627:
        /* <DEDUP_REMOVED lines=17> */
.L_x_1630:
[----:B------:R-:W-:Y:S05]  /*9d20*/  BSYNC B0 ;  /* 0x0000000000007941 */ /* 0x000fea0003800000 */
.L_x_1629:
        /* <DEDUP_REMOVED lines=17> */
.L_x_1632:
[----:B------:R-:W-:Y:S05]  /*9e40*/  BSYNC B0 ;  /* 0x0000000000007941 */ /* 0x000fea0003800000 */
.L_x_1631:
        /* <DEDUP_REMOVED lines=16> */
.L_x_1634:
[----:B------:R-:W-:Y:S05]  /*9f50*/  BSYNC B0 ;  /* 0x0000000000007941 */ /* 0x000fea0003800000 */
.L_x_1633:
        /* <DEDUP_REMOVED lines=16> */
.L_x_1636:
[----:B------:R-:W-:Y:S05]  /*a060*/  BSYNC B0 ;  /* 0x0000000000007941 */ /* 0x000fea0003800000 */
.L_x_1635:
        /* <DEDUP_REMOVED lines=16> */
.L_x_1638:
[----:B------:R-:W-:Y:S05]  /*a170*/  BSYNC B0 ;  /* 0x0000000000007941 */ /* 0x000fea0003800000 */
.L_x_1637:
        /* <DEDUP_REMOVED lines=16> */
.L_x_1640:
[----:B------:R-:W-:Y:S05]  /*a280*/  BSYNC B0 ;  /* 0x0000000000007941 */ /* 0x000fea0003800000 */
.L_x_1639:
        /* <DEDUP_REMOVED lines=16> */
.L_x_1642:
[----:B------:R-:W-:Y:S05]  /*a390*/  BSYNC B0 ;  /* 0x0000000000007941 */ /* 0x000fea0003800000 */
.L_x_1641:
        /* <DEDUP_REMOVED lines=19> */
.L_x_1644:
[----:B------:R-:W-:Y:S05]  /*a4d0*/  BSYNC B0 ;  /* 0x0000000000007941 */ /* 0x000fea0003800000 */
.L_x_1643:
        /* <DEDUP_REMOVED lines=15> */
.L_x_1646:
[----:B------:R-:W-:Y:S05]  /*a5d0*/  BSYNC B0 ;  /* 0x0000000000007941 */ /* 0x000fea0003800000 */
.L_x_1645:
        /* <DEDUP_REMOVED lines=15> */
.L_x_1648:
[----:B------:R-:W-:Y:S05]  /*a6d0*/  BSYNC B0 ;  /* 0x0000000000007941 */ /* 0x000fea0003800000 */
.L_x_1647:
        /* <DEDUP_REMOVED lines=14> */
.L_x_1650:
[----:B------:R-:W-:Y:S05]  /*a7c0*/  BSYNC B0 ;  /* 0x0000000000007941 */ /* 0x000fea0003800000 */
.L_x_1649:
        /* <DEDUP_REMOVED lines=14> */
.L_x_1652:
[----:B------:R-:W-:Y:S05]  /*a8b0*/  BSYNC B0 ;  /* 0x0000000000007941 */ /* 0x000fea0003800000 */
.L_x_1651:
        /* <DEDUP_REMOVED lines=14> */
.L_x_1654:
[----:B------:R-:W-:Y:S05]  /*a9a0*/  BSYNC B0 ;  /* 0x0000000000007941 */ /* 0x000fea0003800000 */
.L_x_1653:
        /* <DEDUP_REMOVED lines=14> */
.L_x_1656:
[----:B------:R-:W-:Y:S05]  /*aa90*/  BSYNC B0 ;  /* 0x0000000000007941 */ /* 0x000fea0003800000 */
.L_x_1655:
        /* <DEDUP_REMOVED lines=14> */
.L_x_1657:
        /* <DEDUP_REMOVED lines=16> */
.L_x_2331:


//--------------------- .text._ZN7cutlass13device_kernelIN5flash19enable_sm80_to_sm89INS1_16FlashAttnBwdSm80INS1_25CollectiveMainloopBwdSm80ILi2ELi2EN4cute5tupleIJNS5_1CILi64EEENS7_ILi128EEES9_EEENS_10bfloat16_tEfNS_4arch4Sm80ELb0ELb1ELb0ELb1ELb1ELb0ELb0ELb0ELi2ELi2ELi2ELi2ELb0EEENS1_21CollectiveEpilogueBwdISA_SB_SD_Li256ELb1ELb0ELi4EEENS1_19SingleTileSchedulerILb1ELb0ELb0ELi128EEEEEEEEEvNT_6ParamsE --------------------------
	.section	.text._ZN7cutlass13device_kernelIN5flash19enable_sm80_to_sm89INS1_16FlashAttnBwdSm80INS1_25CollectiveMainloopBwdSm80ILi2ELi2EN4cute5tupleIJNS5_1CILi64EEENS7_ILi128EEES9_EEENS_10bfloat16_tEfNS_4arch4Sm80ELb0ELb1ELb0ELb1ELb1ELb0ELb0ELb0ELi2ELi2ELi2ELi2ELb0EEENS1_21CollectiveEpilogueBwdISA_SB_SD_Li256ELb1ELb0ELi4EEENS1_19SingleTileSchedulerILb1ELb0ELb0ELi128EEEEEEEEEvNT_6ParamsE,"ax",@progbits
	.sectioninfo	@"SHI_REGISTERS=255"
	.align	128
.text._ZN7cutlass13device_kernelIN5flash19enable_sm80_to_sm89INS1_16FlashAttnBwdSm80INS1_25CollectiveMainloopBwdSm80ILi2ELi2EN4cute5tupleIJNS5_1CILi64EEENS7_ILi128EEES9_EEENS_10bfloat16_tEfNS_4arch4Sm80ELb0ELb1ELb0ELb1ELb1ELb0ELb0ELb0ELi2ELi2ELi2ELi2ELb0EEENS1_21CollectiveEpilogueBwdISA_SB_SD_Li256ELb1ELb0ELi4EEENS1_19SingleTileSchedulerILb1ELb0ELb0ELi128EEEEEEEEEvNT_6ParamsE:
        .type           _ZN7cutlass13device_kernelIN5flash19enable_sm80_to_sm89INS1_16FlashAttnBwdSm80INS1_25CollectiveMainloopBwdSm80ILi2ELi2EN4cute5tupleIJNS5_1CILi64EEENS7_ILi128EEES9_EEENS_10bfloat16_tEfNS_4arch4Sm80ELb0ELb1ELb0ELb1ELb1ELb0ELb0ELb0ELi2ELi2ELi2ELi2ELb0EEENS1_21CollectiveEpilogueBwdISA_SB_SD_Li256ELb1ELb0ELi4EEENS1_19SingleTileSchedulerILb1ELb0ELb0ELi128EEEEEEEEEvNT_6ParamsE,@function
        .size           _ZN7cutlass13device_kernelIN5flash19enable_sm80_to_sm89INS1_16FlashAttnBwdSm80INS1_25CollectiveMainloopBwdSm80ILi2ELi2EN4cute5tupleIJNS5_1CILi64EEENS7_ILi128EEES9_EEENS_10bfloat16_tEfNS_4arch4Sm80ELb0ELb1ELb0ELb1ELb1ELb0ELb0ELb0ELi2ELi2ELi2ELi2ELb0EEENS1_21CollectiveEpilogueBwdISA_SB_SD_Li256ELb1ELb0ELi4EEENS1_19SingleTileSchedulerILb1ELb0ELb0ELi128EEEEEEEEEvNT_6ParamsE,(.L_x_2332 - _ZN7cutlass13device_kernelIN5flash19enable_sm80_to_sm89INS1_16FlashAttnBwdSm80INS1_25CollectiveMainloopBwdSm80ILi2ELi2EN4cute5tupleIJNS5_1CILi64EEENS7_ILi128EEES9_EEENS_10bfloat16_tEfNS_4arch4Sm80ELb0ELb1ELb0ELb1ELb1ELb0ELb0ELb0ELi2ELi2ELi2ELi2ELb0EEENS1_21CollectiveEpilogueBwdISA_SB_SD_Li256ELb1ELb0ELi4EEENS1_19SingleTileSchedulerILb1ELb0ELb0ELi128EEEEEEEEEvNT_6ParamsE)
        .other          _ZN7cutlass13device_kernelIN5flash19enable_sm80_to_sm89INS1_16FlashAttnBwdSm80INS1_25CollectiveMainloopBwdSm80ILi2ELi2EN4cute5tupleIJNS5_1CILi64EEENS7_ILi128EEES9_EEENS_10bfloat16_tEfNS_4arch4Sm80ELb0ELb1ELb0ELb1ELb1ELb0ELb0ELb0ELi2ELi2ELi2ELi2ELb0EEENS1_21CollectiveEpilogueBwdISA_SB_SD_Li256ELb1ELb0ELi4EEENS1_19SingleTileSchedulerILb1ELb0ELb0ELi128EEEEEEEEEvNT_6ParamsE,@"STO_CUDA_ENTRY STV_DEFAULT"
_ZN7cutlass13device_kernelIN5flash19enable_sm80_to_sm89INS1_16FlashAttnBwdSm80INS1_25CollectiveMainloopBwdSm80ILi2ELi2EN4cute5tupleIJNS5_1CILi64EEENS7_ILi128EEES9_EEENS_10bfloat16_tEfNS_4arch4Sm80ELb0ELb1ELb0ELb1ELb1ELb0ELb0ELb0ELi2ELi2ELi2ELi2ELb0EEENS1_21CollectiveEpilogueBwdISA_SB_SD_Li256ELb1ELb0ELi4EEENS1_19SingleTileSchedulerILb1ELb0ELb0ELi128EEEEEEEEEvNT_6ParamsE:
        /* <DEDUP_REMOVED lines=18> */
.L_x_1659:
        /* <DEDUP_REMOVED lines=8> */
.L_x_1661:
[----:B------:R-:W-:Y:S02]  /*01a0*/  MOV R0, c[0x0][0x3a4] ;  /* 0x0000e90000007a02 */ /* 0x000fe40000000f00 */
.L_x_1660:
[----:B------:R-:W-:-:S06]  /*01b0*/  USHF.L.U32 UR11, UR8, 0x7, URZ ;  /* 0x00000007080b7899 */ /* 0x000fcc000800063f */
[----:B-----5:R-:W-:-:S04]  /*01c0*/  ISETP.LE.AND P0, PT, R0, UR11, PT ;  /* 0x0000000b00007c0c */ /* 0x020fc8000bf03270 */
[----:B------:R-:W-:-:S05]  /*01d0*/  SEL R0, R5, 0xffffffff, !P0 ;  /* 0xffffffff05007807 */ /* 0x000fca0004000000 */
[----:B------:R2:W-:Y:S01]  /*01e0*/  STL [R1+0x68], R0 ;  /* 0x0000680001007387 */ /* 0x0005e20000100800 */
[----:B------:R-:W-:Y:S05]  /*01f0*/  BRA `(.L_x_1662) ;  /* 0x0000012000007947 */ /* 0x000fea0003800000 */
.L_x_1658:
[----:B--2-4-:R-:W-:-:S04]  /*0200*/  ISETP.NE.U32.AND P0, PT, RZ, c[0x0][0x3c0], PT ;  /* 0x0000f000ff007a0c */ /* 0x014fc80003f05070 */
[----:B------:R-:W-:-:S13]  /*0210*/  ISETP.NE.AND.EX P0, PT, RZ, c[0x0][0x3c4], PT, P0 ;  /* 0x0000f100ff007a0c */ /* 0x000fda0003f05300 */
[----:B------:R-:W-:Y:S05]  /*0220*/  @!P0 BRA `(.L_x_1663) ;  /* 0x0000002000008947 */ /* 0x000fea0003800000 */
[----:B------:R1:W5:Y:S01]  /*0230*/  LDG.E R0, [R2.64] ;  /* 0x0000000e02007981 */ /* 0x000362000c1e1900 */
[----:B------:R-:W-:Y:S05]  /*0240*/  BRA `(.L_x_1664) ;  /* 0x0000009000007947 */ /* 0x000fea0003800000 */
.L_x_1663:
        /* <DEDUP_REMOVED lines=8> */
.L_x_1665:
[----:B------:R-:W-:Y:S02]  /*02d0*/  MOV R0, c[0x0][0x3a4] ;  /* 0x0000e90000007a02 */ /* 0x000fe40000000f00 */
.L_x_1664:
[----:B------:R-:W-:-:S06]  /*02e0*/  USHF.L.U32 UR11, UR8, 0x7, URZ ;  /* 0x00000007080b7899 */ /* 0x000fcc000800063f */
[----:B-----5:R-:W-:-:S04]  /*02f0*/  ISETP.LE.AND P0, PT, R0, UR11, PT ;  /* 0x0000000b00007c0c */ /* 0x020fc8000bf03270 */
[----:B------:R-:W-:-:S05]  /*0300*/  SEL R0, R5, 0xffffffff, !P0 ;  /* 0xffffffff05007807 */ /* 0x000fca0004000000 */
[----:B------:R2:W-:Y:S04]  /*0310*/  STL [R1+0x68], R0 ;  /* 0x0000680001007387 */ /* 0x0005e80000100800 */
.L_x_1662:
        /* <DEDUP_REMOVED lines=34> */
.L_x_1666:
[----:B-1-3--:R-:W-:-:S04]  /*0540*/  ISETP.NE.U32.AND P0, PT, RZ, c[0x0][0x2e0], PT ;  /* 0x0000b800ff007a0c */ /* 0x00afc80003f05070 */
[----:B------:R-:W-:-:S13]  /*0550*/  ISETP.NE.AND.EX P0, PT, RZ, c[0x0][0x2e4], PT, P0 ;  /* 0x0000b900ff007a0c */ /* 0x000fda0003f05300 */
[----:B------:R-:W-:Y:S05]  /*0560*/  @!P0 BRA `(.L_x_1667) ;  /* 0x0000004000008947 */ /* 0x000fea0003800000 */
[----:B------:R-:W-:-:S05]  /*0570*/  IMAD.WIDE R2, R42, R8, c[0x0][0x2e0] ;  /* 0x0000b8002a027625 */ /* 0x000fca00078e0208 */
[----:B------:R-:W2:Y:S02]  /*0580*/  LDG.E R0, [R2.64] ;  /* 0x0000000e02007981 */ /* 0x000ea4000c1e1900 */
[----:B--2---:R1:W2:Y:S01]  /*0590*/  R2UR UR22, R0 ;  /* 0x00000000001673c2 */ /* 0x0042a200000e0000 */
[----:B------:R-:W-:Y:S05]  /*05a0*/  BRA `(.L_x_1668) ;  /* 0x0000006000007947 */ /* 0x000fea0003800000 */
.L_x_1667:
[----:B------:R-:W-:Y:S05]  /*05b0*/  @!P3 BRA `(.L_x_1668) ;  /* 0x000000500000b947 */ /* 0x000fea0003800000 */
[----:B------:R-:W2:Y:S04]  /*05c0*/  LDG.E R2, [R4.64] ;  /* 0x0000000e04027981 */ /* 0x000ea8000c1e1900 */
[----:B------:R-:W3:Y:S01]  /*05d0*/  LDG.E R0, [R4.64+0x4] ;  /* 0x0000040e04007981 */ /* 0x000ee2000c1e1900 */
[----:B--2---:R-:W1:Y:S08]  /*05e0*/  R2UR UR22, R2 ;  /* 0x00000000021673c2 */ /* 0x004e7000000e0000 */
[----:B---3--:R-:W1:Y:S02]  /*05f0*/  R2UR UR4, R0 ;  /* 0x00000000000473c2 */ /* 0x008e6400000e0000 */
[----:B-1----:R-:W-:-:S06]  /*0600*/  UIADD3 UR22, -UR22, UR4, URZ ;  /* 0x0000000416167290 */ /* 0x002fcc000fffe13f */
.L_x_1668:
        /* <DEDUP_REMOVED lines=15> */
.L_x_1669:
        /* <DEDUP_REMOVED lines=514> */
.L_x_1672:
[----:B------:R-:W-:Y:S05]  /*2720*/  BSYNC B0 ;  /* 0x0000000000007941 */ /* 0x000fea0003800000 */
.L_x_1671:
        /* <DEDUP_REMOVED lines=119> */
.L_x_1691:
        /* <DEDUP_REMOVED lines=148> */
.L_x_1675:
[----:B------:R-:W-:Y:S11]  /*37e0*/  ISETP.NE.AND P0, PT, R226, c[0x0][0x2a8], PT ;  /* 0x0000aa00e2007a0c */ /* 0x000ff60003f05270 */
[----:B------:R-:W-:Y:S02]  /*37f0*/  @!UPT UIADD3 URZ, URZ, URZ, URZ ;  /* 0x0000003f3f3ff290 */ /* 0x000fe4000fffe03f */
[----:B------:R-:W-:Y:S05]  /*3800*/  @P0 IMAD.HI.U32 R36, R2, c[0x0][0x2ac], RZ ;  /* 0x0000ab0002240a27 */ /* 0x000fea00078e00ff */
[----:B------:R-:W-:Y:S02]  /*3810*/  @P0 SHF.R.U32.HI R2, RZ, c[0x0][0x2b0], R36 ;  /* 0x0000ac00ff020a19 */ /* 0x000fe40000011624 */
.L_x_1676:
[----:B------:R-:W-:Y:S05]  /*3820*/  BSYNC B0 ;  /* 0x0000000000007941 */ /* 0x000fea0003800000 */
.L_x_1674:
        /* <DEDUP_REMOVED lines=8> */
.L_x_1673:
        /* <DEDUP_REMOVED lines=16> */
.L_x_1679:
[----:B------:R-:W-:Y:S11]  /*39b0*/  ISETP.NE.AND P0, PT, R226, c[0x0][0x2a8], PT ;  /* 0x0000aa00e2007a0c */ /* 0x000ff60003f05270 */
[----:B------:R-:W-:Y:S02]  /*39c0*/  @!UPT UIADD3 URZ, URZ, URZ, URZ ;  /* 0x0000003f3f3ff290 */ /* 0x000fe4000fffe03f */
[----:B------:R-:W-:Y:S05]  /*39d0*/  @P0 IMAD.HI.U32 R36, R2, c[0x0][0x2ac], RZ ;  /* 0x0000ab0002240a27 */ /* 0x000fea00078e00ff */
[----:B------:R-:W-:Y:S02]  /*39e0*/  @P0 SHF.R.U32.HI R2, RZ, c[0x0][0x2b0], R36 ;  /* 0x0000ac00ff020a19 */ /* 0x000fe40000011624 */
.L_x_1680:
[----:B------:R-:W-:Y:S05]  /*39f0*/  BSYNC B0 ;  /* 0x0000000000007941 */ /* 0x000fea0003800000 */
.L_x_1678:
[----:B------:R-:W2:Y:S01]  /*3a00*/  LDL R37, [R1+0x10] ;  /* 0x0000100001257983 */ /* 0x000ea20000100800 */
[----:B------:R-:W-:Y:S04]  /*3a10*/  IMAD.MOV.U32 R36, RZ, RZ, c[0x0][0x2a8] ;  /* 0x0000aa00ff247624 */ /* 0x000fe800078e00ff */
[----:B------:R-:W-:Y:S04]  /*3a20*/  IMAD R2, R2, R36, -UR11 ;  /* 0x8000000b02027e24 */ /* 0x000fe8000f8e0224 */
[----:B--2---:R-:W-:Y:S05]  /*3a30*/  IMAD.IADD R2, R2, 0x1, -R37 ;  /* 0x0000000102027824 */ /* 0x004fea00078e0a25 */
[----:B------:R-:W-:Y:S02]  /*3a40*/  IADD3 R36, R2, c[0x0][0x2a8], RZ ;  /* 0x0000aa0002247a10 */ /* 0x000fe40007ffe0ff */
[----:B------:R-:W-:Y:S02]  /*3a50*/  IMNMX R43, R43, R2, !PT ;  /* 0x000000022b2b7217 */ /* 0x000fe40007800200 */
[----:B------:R-:W-:Y:S02]  /*3a60*/  IMNMX R200, R200, R36, PT ;  /* 0x00000024c8c87217 */ /* 0x000fe40003800200 */
.L_x_1677:
        /* <DEDUP_REMOVED lines=16> */
.L_x_1683:
[----:B------:R-:W-:Y:S11]  /*3b70*/  ISETP.NE.AND P0, PT, R226, c[0x0][0x2a8], PT ;  /* 0x0000aa00e2007a0c */ /* 0x000ff60003f05270 */
[----:B------:R-:W-:Y:S02]  /*3b80*/  @!UPT UIADD3 URZ, URZ, URZ, URZ ;  /* 0x0000003f3f3ff290 */ /* 0x000fe4000fffe03f */
[----:B------:R-:W-:Y:S05]  /*3b90*/  @P0 IMAD.HI.U32 R36, R2, c[0x0][0x2ac], RZ ;  /* 0x0000ab0002240a27 */ /* 0x000fea00078e00ff */
[----:B------:R-:W-:Y:S02]  /*3ba0*/  @P0 SHF.R.U32.HI R2, RZ, c[0x0][0x2b0], R36 ;  /* 0x0000ac00ff020a19 */ /* 0x000fe40000011624 */
.L_x_1684:
[----:B------:R-:W-:Y:S05]  /*3bb0*/  BSYNC B0 ;  /* 0x0000000000007941 */ /* 0x000fea0003800000 */
.L_x_1682:
[----:B------:R-:W2:Y:S01]  /*3bc0*/  LDL R37, [R1+0x10] ;  /* 0x0000100001257983 */ /* 0x000ea20000100800 */
[----:B------:R-:W-:Y:S04]  /*3bd0*/  IMAD.MOV.U32 R36, RZ, RZ, c[0x0][0x2a8] ;  /* 0x0000aa00ff247624 */ /* 0x000fe800078e00ff */
[----:B------:R-:W-:Y:S04]  /*3be0*/  IMAD R2, R2, R36, -UR11 ;  /* 0x8000000b02027e24 */ /* 0x000fe8000f8e0224 */
[----:B--2---:R-:W-:Y:S05]  /*3bf0*/  IMAD.IADD R2, R2, 0x1, -R37 ;  /* 0x0000000102027824 */ /* 0x004fea00078e0a25 */
[----:B------:R-:W-:Y:S02]  /*3c00*/  IADD3 R36, R2, c[0x0][0x2a8], RZ ;  /* 0x0000aa0002247a10 */ /* 0x000fe40007ffe0ff */
[----:B------:R-:W-:Y:S02]  /*3c10*/  IMNMX R41, R41, R2, !PT ;  /* 0x0000000229297217 */ /* 0x000fe40007800200 */
[----:B------:R-:W-:Y:S02]  /*3c20*/  IMNMX R42, R42, R36, PT ;  /* 0x000000242a2a7217 */ /* 0x000fe40003800200 */
.L_x_1681:
        /* <DEDUP_REMOVED lines=16> */
.L_x_1687:
[----:B------:R-:W-:Y:S11]  /*3d30*/  ISETP.NE.AND P0, PT, R226, c[0x0][0x2a8], PT ;  /* 0x0000aa00e2007a0c */ /* 0x000ff60003f05270 */
[----:B------:R-:W-:Y:S02]  /*3d40*/  @!UPT UIADD3 URZ, URZ, URZ, URZ ;  /* 0x0000003f3f3ff290 */ /* 0x000fe4000fffe03f */
[----:B------:R-:W-:Y:S05]  /*3d50*/  @P0 IMAD.HI.U32 R36, R0, c[0x0][0x2ac], RZ ;  /* 0x0000ab0000240a27 */ /* 0x000fea00078e00ff */
[----:B------:R-:W-:Y:S02]  /*3d60*/  @P0 SHF.R.U32.HI R0, RZ, c[0x0][0x2b0], R36 ;  /* 0x0000ac00ff000a19 */ /* 0x000fe40000011624 */
.L_x_1688:
[----:B------:R-:W-:Y:S05]  /*3d70*/  BSYNC B0 ;  /* 0x0000000000007941 */ /* 0x000fea0003800000 */
.L_x_1686:
[----:B------:R-:W2:Y:S01]  /*3d80*/  LDL R37, [R1+0x10] ;  /* 0x0000100001257983 */ /* 0x000ea20000100800 */
[----:B------:R-:W-:Y:S04]  /*3d90*/  IMAD.MOV.U32 R36, RZ, RZ, c[0x0][0x2a8] ;  /* 0x0000aa00ff247624 */ /* 0x000fe800078e00ff */
[----:B------:R-:W-:Y:S04]  /*3da0*/  IMAD R0, R0, R36, -UR11 ;  /* 0x8000000b00007e24 */ /* 0x000fe8000f8e0224 */
[----:B--2---:R-:W-:Y:S05]  /*3db0*/  IMAD.IADD R0, R0, 0x1, -R37 ;  /* 0x0000000100007824 */ /* 0x004fea00078e0a25 */
[----:B------:R-:W-:Y:S02]  /*3dc0*/  IADD3 R36, R0, c[0x0][0x2a8], RZ ;  /* 0x0000aa0000247a10 */ /* 0x000fe40007ffe0ff */
[----:B------:R-:W-:Y:S02]  /*3dd0*/  IMNMX R2, R2, R0, !PT ;  /* 0x0000000002027217 */ /* 0x000fe40007800200 */
[----:B------:R-:W-:Y:S02]  /*3de0*/  IMNMX R40, R40, R36, PT ;  /* 0x0000002428287217 */ /* 0x000fe40003800200 */
.L_x_1685:
        /* <DEDUP_REMOVED lines=78> */
.L_x_1689:
        /* <DEDUP_REMOVED lines=579> */
.L_x_1690:
        /* <DEDUP_REMOVED lines=298> */
.L_x_1670:
        /* <DEDUP_REMOVED lines=178> */
.L_x_1693:
        /* <DEDUP_REMOVED lines=67> */
.L_x_1695:
[----:B--234-:R-:W-:Y:S05]  /*88f0*/  BSYNC B0 ;  /* 0x0000000000007941 */ /* 0x01cfea0003800000 */
.L_x_1694:
        /* <DEDUP_REMOVED lines=17> */
.L_x_1697:
[----:B------:R-:W-:Y:S05]  /*8a10*/  BSYNC B0 ;  /* 0x0000000000007941 */ /* 0x000fea0003800000 */
.L_x_1696:
        /* <DEDUP_REMOVED lines=17> */
.L_x_1699:
[----:B------:R-:W-:Y:S05]  /*8b30*/  BSYNC B0 ;  /* 0x0000000000007941 */ /* 0x000fea0003800000 */
.L_x_1698:
        /* <DEDUP_REMOVED lines=16> */
.L_x_1701:
[----:B------:R-:W-:Y:S05]  /*8c40*/  BSYNC B0 ;  /* 0x0000000000007941 */ /* 0x000fea0003800000 */
.L_x_1700:
        /* <DEDUP_REMOVED lines=16> */
.L_x_1703:
[----:B------:R-:W-:Y:S05]  /*8d50*/  BSYNC B0 ;  /* 0x0000000000007941 */ /* 0x000fea0003800000 */
.L_x_1702:
        /* <DEDUP_REMOVED lines=16> */
.L_x_1705:
[----:B------:R-:W-:Y:S05]  /*8e60*/  BSYNC B0 ;  /* 0x0000000000007941 */ /* 0x000fea0003800000 */
.L_x_1704:
        /* <DEDUP_REMOVED lines=16> */
.L_x_1707:
[----:B------:R-:W-:Y:S05]  /*8f70*/  BSYNC B0 ;  /* 0x0000000000007941 */ /* 0x000fea0003800000 */
.L_x_1706:
        /* <DEDUP_REMOVED lines=16> */
.L_x_1709:
[----:B------:R-:W-:Y:S05]  /*9080*/  BSYNC B0 ;  /* 0x0000000000007941 */ /* 0x000fea0003800000 */
.L_x_1708:
        /* <DEDUP_REMOVED lines=19> */
.L_x_1711:
[----:B------:R-:W-:Y:S05]  /*91c0*/  BSYNC B0 ;  /* 0x0000000000007941 */ /* 0x000fea0003800000 */
.L_x_1710:
        /* <DEDUP_REMOVED lines=15> */
.L_x_1713:
[----:B------:R-:W-:Y:S05]  /*92c0*/  BSYNC B0 ;  /* 0x0000000000007941 */ /* 0x000fea0003800000 */
.L_x_1712:
        /* <DEDUP_REMOVED lines=15> */
.L_x_1715:
[----:B------:R-:W-:Y:S05]  /*93c0*/  BSYNC B0 ;  /* 0x0000000000007941 */ /* 0x000fea0003800000 */
.L_x_1714:
        /* <DEDUP_REMOVED lines=14> */
.L_x_1717:
[----:B------:R-:W-:Y:S05]  /*94b0*/  BSYNC B0 ;  /* 0x0000000000007941 */ /* 0x000fea0003800000 */
.L_x_1716:
        /* <DEDUP_REMOVED lines=14> */
.L_x_1719:
[----:B------:R-:W-:Y:S05]  /*95a0*/  BSYNC B0 ;  /* 0x0000000000007941 */ /* 0x000fea0003800000 */
.L_x_1718:
        /* <DEDUP_REMOVED lines=14> */
.L_x_1721:
[----:B------:R-:W-:Y:S05]  /*9690*/  BSYNC B0 ;  /* 0x0000000000007941 */ /* 0x000fea0003800000 */
.L_x_1720:
        /* <DEDUP_REMOVED lines=14> */
.L_x_1723:
[----:B------:R-:W-:Y:S05]  /*9780*/  BSYNC B0 ;  /* 0x0000000000007941 */ /* 0x000fea0003800000 */
.L_x_1722:
        /* <DEDUP_REMOVED lines=14> */
.L_x_1692:
        /* <DEDUP_REMOVED lines=19> */
.L_x_1724:
        /* <DEDUP_REMOVED lines=38> */
.L_x_1726:
[----:B------:R-:W-:Y:S05]  /*9c00*/  BSYNC B0 ;  /* 0x0000000000007941 */ /* 0x000fea0003800000 */
.L_x_1725:
        /* <DEDUP_REMOVED lines=17> */
.L_x_1728:
[----:B------:R-:W-:Y:S05]  /*9d20*/  BSYNC B0 ;  /* 0x0000000000007941 */ /* 0x000fea0003800000 */
.L_x_1727:
        /* <DEDUP_REMOVED lines=17> */
.L_x_1730:
[----:B------:R-:W-:Y:S05]  /*9e40*/  BSYNC B0 ;  /* 0x0000000000007941 */ /* 0x000fea0003800000 */
.L_x_1729:
        /* <DEDUP_REMOVED lines=16> */
.L_x_1732:
[----:B------:R-:W-:Y:S05]  /*9f50*/  BSYNC B0 ;  /* 0x0000000000007941 */ /* 0x000fea0003800000 */
.L_x_1731:
        /* <DEDUP_REMOVED lines=16> */
.L_x_1734:
[----:B------:R-:W-:Y:S05]  /*a060*/  BSYNC B0 ;  /* 0x0000000000007941 */ /* 0x000fea0003800000 */
.L_x_1733:
        /* <DEDUP_REMOVED lines=16> */
.L_x_1736:
[----:B------:R-:W-:Y:S05]  /*a170*/  BSYNC B0 ;  /* 0x0000000000007941 */ /* 0x000fea0003800000 */
.L_x_1735:
        /* <DEDUP_REMOVED lines=16> */
.L_x_1738:
[----:B------:R-:W-:Y:S05]  /*a280*/  BSYNC B0 ;  /* 0x0000000000007941 */ /* 0x000fea0003800000 */
.L_x_1737:
        /* <DEDUP_REMOVED lines=16> */
.L_x_1740:
[----:B------:R-:W-:Y:S05]  /*a390*/  BSYNC B0 ;  /* 0x0000000000007941 */ /* 0x000fea0003800000 */
.L_x_1739:
        /* <DEDUP_REMOVED lines=19> */
.L_x_1742:
[----:B------:R-:W-:Y:S05]  /*a4d0*/  BSYNC B0 ;  /* 0x0000000000007941 */ /* 0x000fea0003800000 */
.L_x_1741:
        /* <DEDUP_REMOVED lines=15> */
.L_x_1744:
[----:B------:R-:W-:Y:S05]  /*a5d0*/  BSYNC B0 ;  /* 0x0000000000007941 */ /* 0x000fea0003800000 */
.L_x_1743:
        /* <DEDUP_REMOVED lines=15> */
.L_x_1746:
[----:B------:R-:W-:Y:S05]  /*a6d0*/  BSYNC B0 ;  /* 0x0000000000007941 */ /* 0x000fea0003800000 */
.L_x_1745:
        /* <DEDUP_REMOVED lines=14> */
.L_x_1748:
[----:B------:R-:W-:Y:S05]  /*a7c0*/  BSYNC B0 ;  /* 0x0000000000007941 */ /* 0x000fea0003800000 */
.L_x_1747:
        /* <DEDUP_REMOVED lines=14> */
.L_x_1750:
[----:B------:R-:W-:Y:S05]  /*a8b0*/  BSYNC B0 ;  /* 0x0000000000007941 */ /* 0x000fea0003800000 */
.L_x_1749:
        /* <DEDUP_REMOVED lines=14> */
.L_x_1752:
[----:B------:R-:W-:Y:S05]  /*a9a0*/  BSYNC B0 ;  /* 0x0000000000007941 */ /* 0x000fea0003800000 */
.L_x_1751:
        /* <DEDUP_REMOVED lines=14> */
.L_x_1754:
[----:B------:R-:W-:Y:S05]  /*aa90*/  BSYNC B0 ;  /* 0x0000000000007941 */ /* 0x000fea0003800000 */
.L_x_1753:
        /* <DEDUP_REMOVED lines=14> */
.L_x_1755:
        /* <DEDUP_REMOVED lines=16> */
.L_x_2332:


//--------------------- .text._ZN7cutlass13device_kernelIN5flash19enable_sm80_to_sm89INS1_16FlashAttnBwdSm80INS1_25CollectiveMainloopBwdSm80ILi2ELi2EN4cute5tupleIJNS5_1CILi64EEENS7_ILi128EEES9_EEENS_10bfloat16_tEfNS_4arch4Sm80ELb0ELb1ELb0ELb1ELb0ELb0ELb0ELb0ELi2ELi2ELi2ELi2ELb0EEENS1_24CollectiveEpilogueBwdGQAISA_fSD_Li256ELb1ELb0EEENS1_19SingleTileSchedulerILb1ELb0ELb0ELi128EEEEEEEEEvNT_6ParamsE --------------------------
	.section	.text._ZN7cutlass13device_kernelIN5flash19enable_sm80_to_sm89INS1_16FlashAttnBwdSm80INS1_25CollectiveMainloopBwdSm80ILi2ELi2EN4cute5tupleIJNS5_1CILi64EEENS7_ILi128EEES9_EEENS_10bfloat16_tEfNS_4arch4Sm80ELb0ELb1ELb0ELb1ELb0ELb0ELb0ELb0ELi2ELi2ELi2ELi2ELb0EEENS1_24CollectiveEpilogueBwdGQAISA_fSD_Li256ELb1ELb0EEENS1_19SingleTileSchedulerILb1ELb0ELb0ELi128EEEEEEEEEvNT_6ParamsE,"ax",@progbits
	.sectioninfo	@"SHI_REGISTERS=255"
	.align	128
.text._ZN7cutlass13device_kernelIN5flash19enable_sm80_to_sm89INS1_16FlashAttnBwdSm80INS1_25CollectiveMainloopBwdSm80ILi2ELi2EN4cute5tupleIJNS5_1CILi64EEENS7_ILi128EEES9_EEENS_10bfloat16_tEfNS_4arch4Sm80ELb0ELb1ELb0ELb1ELb0ELb0ELb0ELb0ELi2ELi2ELi2ELi2ELb0EEENS1_24CollectiveEpilogueBwdGQAISA_fSD_Li256ELb1ELb0EEENS1_19SingleTileSchedulerILb1ELb0ELb0ELi128EEEEEEEEEvNT_6ParamsE:
        .type           _ZN7cutlass13device_kernelIN5flash19enable_sm80_to_sm89INS1_16FlashAttnBwdSm80INS1_25CollectiveMainloopBwdSm80ILi2ELi2EN4cute5tupleIJNS5_1CILi64EEENS7_ILi128EEES9_EEENS_10bfloat16_tEfNS_4arch4Sm80ELb0ELb1ELb0ELb1ELb0ELb0ELb0ELb0ELi2ELi2ELi2ELi2ELb0EEENS1_24CollectiveEpilogueBwdGQAISA_fSD_Li256ELb1ELb0EEENS1_19SingleTileSchedulerILb1ELb0ELb0ELi128EEEEEEEEEvNT_6ParamsE,@function
        .size           _ZN7cutlass13device_kernelIN5flash19enable_sm80_to_sm89INS1_16FlashAttnBwdSm80INS1_25CollectiveMainloopBwdSm80ILi2ELi2EN4cute5tupleIJNS5_1CILi64EEENS7_ILi128EEES9_EEENS_10bfloat16_tEfNS_4arch4Sm80ELb0ELb1ELb0ELb1ELb0ELb0ELb0ELb0ELi2ELi2ELi2ELi2ELb0EEENS1_24CollectiveEpilogueBwdGQAISA_fSD_Li256ELb1ELb0EEENS1_19SingleTileSchedulerILb1ELb0ELb0ELi128EEEEEEEEEvNT_6ParamsE,(.L_x_2333 - _ZN7cutlass13device_kernelIN5flash19enable_sm80_to_sm89INS1_16FlashAttnBwdSm80INS1_25CollectiveMainloopBwdSm80ILi2ELi2EN4cute5tupleIJNS5_1CILi64EEENS7_ILi128EEES9_EEENS_10bfloat16_tEfNS_4arch4Sm80ELb0ELb1ELb0ELb1ELb0ELb0ELb0ELb0ELi2ELi2ELi2ELi2ELb0EEENS1_24CollectiveEpilogueBwdGQAISA_fSD_Li256ELb1ELb0EEENS1_19SingleTileSchedulerILb1ELb0ELb0ELi128EEEEEEEEEvNT_6ParamsE)
        .other          _ZN7cutlass13device_kernelIN5flash19enable_sm80_to_sm89INS1_16FlashAttnBwdSm80INS1_25CollectiveMainloopBwdSm80ILi2ELi2EN4cute5tupleIJNS5_1CILi64EEENS7_ILi128EEES9_EEENS_10bfloat16_tEfNS_4arch4Sm80ELb0ELb1ELb0ELb1ELb0ELb0ELb0ELb0ELi2ELi2ELi2ELi2ELb0EEENS1_24CollectiveEpilogueBwdGQAISA_fSD_Li256ELb1ELb0EEENS1_19SingleTileSchedulerILb1ELb0ELb0ELi128EEEEEEEEEvNT_6ParamsE,@"STO_CUDA_ENTRY STV_DEFAULT"
_ZN7cutlass13device_kernelIN5flash19enable_sm80_to_sm89INS1_16FlashAttnBwdSm80INS1_25CollectiveMainloopBwdSm80ILi2ELi2EN4cute5tupleIJNS5_1CILi64EEENS7_ILi128EEES9_EEENS_10bfloat16_tEfNS_4arch4Sm80ELb0ELb1ELb0ELb1ELb0ELb0ELb0ELb0ELi2ELi2ELi2ELi2ELb0EEENS1_24CollectiveEpilogueBwdGQAISA_fSD_Li256ELb1ELb0EEENS1_19SingleTileSchedulerILb1ELb0ELb0ELi128EEEEEEEEEvNT_6ParamsE:
        /* <DEDUP_REMOVED lines=18> */
.L_x_1757:
        /* <DEDUP_REMOVED lines=8> */
.L_x_1759:
[----:B------:R-:W-:Y:S02]  /*01a0*/  MOV R0, c[0x0][0x3ac] ;  /* 0x0000eb0000007a02 */ /* 0x000fe40000000f00 */
.L_x_1758:
[----:B------:R-:W-:-:S06]  /*01b0*/  USHF.L.U32 UR12, UR8, 0x7, URZ ;  /* 0x00000007080c7899 */ /* 0x000fcc000800063f */
[----:B-----5:R-:W-:-:S04]  /*01c0*/  ISETP.LE.AND P0, PT, R0, UR12, PT ;  /* 0x0000000c00007c0c */ /* 0x020fc8000bf03270 */
[----:B------:R-:W-:-:S05]  /*01d0*/  SEL R0, R5, 0xffffffff, !P0 ;  /* 0xffffffff05007807 */ /* 0x000fca0004000000 */
[----:B------:R2:W-:Y:S01]  /*01e0*/  STL [R1+0x68], R0 ;  /* 0x0000680001007387 */ /* 0x0005e20000100800 */
[----:B------:R-:W-:Y:S05]  /*01f0*/  BRA `(.L_x_1760) ;  /* 0x0000012000007947 */ /* 0x000fea0003800000 */
.L_x_1756:
[----:B--2-4-:R-:W-:-:S04]  /*0200*/  ISETP.NE.U32.AND P0, PT, RZ, c[0x0][0x3c8], PT ;  /* 0x0000f200ff007a0c */ /* 0x014fc80003f05070 */
[----:B------:R-:W-:-:S13]  /*0210*/  ISETP.NE.AND.EX P0, PT, RZ, c[0x0][0x3cc], PT, P0 ;  /* 0x0000f300ff007a0c */ /* 0x000fda0003f05300 */
[----:B------:R-:W-:Y:S05]  /*0220*/  @!P0 BRA `(.L_x_1761) ;  /* 0x0000002000008947 */ /* 0x000fea0003800000 */
[----:B------:R1:W5:Y:S01]  /*0230*/  LDG.E R0, [R2.64] ;  /* 0x0000000e02007981 */ /* 0x000362000c1e1900 */
[----:B------:R-:W-:Y:S05]  /*0240*/  BRA `(.L_x_1762) ;  /* 0x0000009000007947 */ /* 0x000fea0003800000 */
.L_x_1761:
        /* <DEDUP_REMOVED lines=8> */
.L_x_1763:
[----:B------:R-:W-:Y:S02]  /*02d0*/  MOV R0, c[0x0][0x3ac] ;  /* 0x0000eb0000007a02 */ /* 0x000fe40000000f00 */
.L_x_1762:
[----:B------:R-:W-:-:S06]  /*02e0*/  USHF.L.U32 UR12, UR8, 0x7, URZ ;  /* 0x00000007080c7899 */ /* 0x000fcc000800063f */
[----:B-----5:R-:W-:-:S04]  /*02f0*/  ISETP.LE.AND P0, PT, R0, UR12, PT ;  /* 0x0000000c00007c0c */ /* 0x020fc8000bf03270 */
[----:B------:R-:W-:-:S05]  /*0300*/  SEL R0, R5, 0xffffffff, !P0 ;  /* 0xffffffff05007807 */ /* 0x000fca0004000000 */
[----:B------:R2:W-:Y:S04]  /*0310*/  STL [R1+0x68], R0 ;  /* 0x0000680001007387 */ /* 0x0005e80000100800 */
.L_x_1760:
        /* <DEDUP_REMOVED lines=8> */
[----:B------:R-:W-:Y:S01]  /*03a0*/  ISETP.NE.U32.AND P3, PT, RZ, c[0x0][0x2d0], PT ;  /* 0x0000b400ff007a0c */ /* 0x000fe20003f65070 */
[----:B------:R-:W-:Y:S01]  /*03b0*/  ULDC UR11, c[0x0][0x168] ;  /* 0x00005a00000b7ab9 */ /* 0x000fe20000000800 */
[----:B------:R-:W-:Y:S01]  /*03c0*/  CS2R R10, SRZ ;  /* 0x00000000000a7805 */ /* 0x000fe2000001ff00 */
[----:B------:R-:W-:Y:S01]  /*03d0*/  ULDC UR10, c[0x0][0x198] ;  /* 0x00006600000a7ab9 */ /* 0x000fe20000000800 */
[----:B------:R-:W-:Y:S01]  /*03e0*/  ISETP.NE.AND.EX P3, PT, RZ, c[0x0][0x2d4], PT, P3 ;  /* 0x0000b500ff007a0c */ /* 0x000fe20003f65330 */
[----:B------:R-:W-:Y:S01]  /*03f0*/  IMAD.MOV.U32 R20, RZ, RZ, RZ ;  /* 0x000000ffff147224 */ /* 0x000fe200078e00ff */
[----:B------:R-:W-:-:S03]  /*0400*/  P2R R28, PR, RZ, 0x4 ;  /* 0x00000004ff1c7803 */ /* 0x000fc60000000000 */
[CC--:B-1----:R-:W-:Y:S02]  /*0410*/  @P0 IMAD.WIDE R2, R40.reuse, R12.reuse, c[0x0][0x2d8] ;  /* 0x0000b60028020625 */ /* 0x0c2fe400078e020c */
[----:B--2---:R-:W2:Y:S04]  /*0420*/  @P2 LDG.E R0, [R4.64] ;  /* 0x0000000e04002981 */ /* 0x004ea8000c1e1900 */
[----:B------:R1:W3:Y:S04]  /*0430*/  @P0 LDG.E R8, [R2.64] ;  /* 0x0000000e02080981 */ /* 0x0002e8000c1e1900 */
[----:B------:R-:W4:Y:S01]  /*0440*/  @P2 LDG.E R7, [R4.64] ;  /* 0x0000000e04072981 */ /* 0x000f22000c1e1900 */
[----:B-1----:R-:W-:-:S05]  /*0450*/  IMAD.WIDE R2, R40, R12, c[0x0][0x2d0] ;  /* 0x0000b40028027625 */ /* 0x002fca00078e020c */
[----:B------:R-:W5:Y:S01]  /*0460*/  @P3 LDG.E R6, [R2.64] ;  /* 0x0000000e02063981 */ /* 0x000f62000c1e1900 */
[----:B--2---:R-:W-:Y:S01]  /*0470*/  @P2 IMAD R0, R40, 0x40, R0 ;  /* 0x0000004028002824 */ /* 0x004fe200078e0200 */
[----:B---3--:R1:W2:Y:S04]  /*0480*/  @P0 R2UR UR11, R8 ;  /* 0x00000000080b03c2 */ /* 0x0082a800000e0000 */
[----:B-1----:R-:W-:-:S04]  /*0490*/  @P2 SHF.R.S32.HI R8, RZ, 0x1f, R0 ;  /* 0x0000001fff082819 */ /* 0x002fc80000011400 */
[----:B------:R-:W-:Y:S02]  /*04a0*/  @P2 LEA.HI R0, R8, R0, RZ, 0x6 ;  /* 0x0000000008002211 */ /* 0x000fe400078f30ff */
[----:B------:R-:W-:Y:S01]  /*04b0*/  CS2R R8, SRZ ;  /* 0x0000000000087805 */ /* 0x000fe2000001ff00 */
[--C-:B-----5:R-:W-:Y:S01]  /*04c0*/  @P3 SHF.R.S32.HI R11, RZ, 0x1f, R6.reuse ;  /* 0x0000001fff0b3819 */ /* 0x120fe20000011406 */
[--C-:B----4-:R-:W-:Y:S01]  /*04d0*/  @P2 IMAD.MOV.U32 R8, RZ, RZ, R7.reuse ;  /* 0x000000ffff082224 */ /* 0x110fe200078e0007 */
[----:B------:R-:W-:Y:S01]  /*04e0*/  @P2 SHF.R.S32.HI R9, RZ, 0x1f, R7 ;  /* 0x0000001fff092819 */ /* 0x000fe20000011407 */
        /* <DEDUP_REMOVED lines=9> */
.L_x_1764:
[----:B--2---:R-:W-:-:S04]  /*0580*/  ISETP.NE.U32.AND P0, PT, RZ, c[0x0][0x2e0], PT ;  /* 0x0000b800ff007a0c */ /* 0x004fc80003f05070 */
[----:B------:R-:W-:-:S13]  /*0590*/  ISETP.NE.AND.EX P0, PT, RZ, c[0x0][0x2e4], PT, P0 ;  /* 0x0000b900ff007a0c */ /* 0x000fda0003f05300 */
[----:B------:R-:W-:Y:S05]  /*05a0*/  @!P0 BRA `(.L_x_1765) ;  /* 0x0000004000008947 */ /* 0x000fea0003800000 */
[----:B------:R-:W-:-:S05]  /*05b0*/  IMAD.WIDE R2, R40, R12, c[0x0][0x2e0] ;  /* 0x0000b80028027625 */ /* 0x000fca00078e020c */
[----:B------:R-:W2:Y:S02]  /*05c0*/  LDG.E R0, [R2.64] ;  /* 0x0000000e02007981 */ /* 0x000ea4000c1e1900 */
[----:B--2---:R1:W2:Y:S01]  /*05d0*/  R2UR UR10, R0 ;  /* 0x00000000000a73c2 */ /* 0x0042a200000e0000 */
[----:B------:R-:W-:Y:S05]  /*05e0*/  BRA `(.L_x_1766) ;  /* 0x0000006000007947 */ /* 0x000fea0003800000 */
.L_x_1765:
[----:B------:R-:W-:Y:S05]  /*05f0*/  @!P3 BRA `(.L_x_1766) ;  /* 0x000000500000b947 */ /* 0x000fea0003800000 */
[----:B------:R1:W2:Y:S04]  /*0600*/  LDG.E R0, [R2.64] ;  /* 0x0000000e02007981 */ /* 0x0002a8000c1e1900 */
[----:B-1----:R-:W3:Y:S01]  /*0610*/  LDG.E R2, [R2.64+0x4] ;  /* 0x0000040e02027981 */ /* 0x002ee2000c1e1900 */
[----:B--2---:R-:W1:Y:S08]  /*0620*/  R2UR UR10, R0 ;  /* 0x00000000000a73c2 */ /* 0x004e7000000e0000 */
[----:B---3--:R-:W1:Y:S02]  /*0630*/  R2UR UR4, R2 ;  /* 0x00000000020473c2 */ /* 0x008e6400000e0000 */
[----:B-1----:R-:W-:-:S06]  /*0640*/  UIADD3 UR10, -UR10, UR4, URZ ;  /* 0x000000040a0a7290 */ /* 0x002fcc000fffe13f */
.L_x_1766:
        /* <DEDUP_REMOVED lines=15> */
.L_x_1767:
[----:B--2---:R-:W-:Y:S01]  /*0740*/  UIADD3 UR4, UR12, UR11, -UR10 ;  /* 0x0000000b0c047290 */ /* 0x004fe2000fffe80a */
[----:B------:R-:W-:Y:S01]  /*0750*/  PLOP3.LUT P0, PT, PT, PT, PT, 0x80, 0x0 ;  /* 0x000000000000781c */ /* 0x000fe20003f0f070 */
[----:B------:R-:W-:Y:S01]  /*0760*/  ULDC UR5, c[0x0][0x2a4] ;  /* 0x0000a90000057ab9 */ /* 0x000fe20000000800 */
        /* <DEDUP_REMOVED lines=74> */
[----:B-1----:R-:W-:Y:S01]  /*0c10*/  IMAD.MOV.U32 R0, RZ, RZ, c[0x0][0x248] ;  /* 0x00009200ff007624 */ /* 0x002fe200078e00ff */
[----:B------:R-:W-:Y:S01]  /*0c20*/  SHF.R.S32.HI R12, RZ, 0x1f, R36 ;  /* 0x0000001fff0c7819 */ /* 0x000fe20000011424 */
[----:B------:R-:W-:Y:S01]  /*0c30*/  IMAD.SHL.U32 R5, R20, 0x80, RZ ;  /* 0x0000008014057824 */ /* 0x000fe200078e00ff */
[-C--:B------:R-:W-:Y:S01]  /*0c40*/  LEA.HI R33, R37, R36.reuse, RZ, 0x3 ;  /* 0x0000002425217211 */ /* 0x080fe200078f18ff */
[----:B------:R-:W-:Y:S01]  /*0c50*/  IMAD.U32 R16, RZ, RZ, UR8 ;  /* 0x00000008ff107e24 */ /* 0x000fe2000f8e00ff */
[----:B------:R-:W-:Y:S01]  /*0c60*/  ISETP.NE.AND P0, PT, R0, 0x1, PT ;  /* 0x000000010000780c */ /* 0x000fe20003f05270 */
[----:B------:R-:W-:Y:S01]  /*0c70*/  IMAD.MOV.U32 R0, RZ, RZ, R38 ;  /* 0x000000ffff007224 */ /* 0x000fe200078e0026 */
[----:B------:R-:W-:Y:S01]  /*0c80*/  SHF.R.S32.HI R42, RZ, 0x3, R33 ;  /* 0x00000003ff2a7819 */ /* 0x000fe20000011421 */
[C---:B------:R-:W-:Y:S01]  /*0c90*/  IMAD.SHL.U32 R23, R36.reuse, 0x4, RZ ;  /* 0x0000000424177824 */ /* 0x040fe200078e00ff */
[----:B------:R-:W-:Y:S01]  /*0ca0*/  LOP3.LUT R2, R33, 0xfffffff8, RZ, 0xc0, !PT ;  /* 0xfffffff821027812 */ /* 0x000fe200078ec0ff */
[----:B------:R-:W-:Y:S01]  /*0cb0*/  ULDC.64 UR4, c[0x0][0x1d8] ;  /* 0x0000760000047ab9 */ /* 0x000fe20000000a00 */
[C---:B------:R-:W-:Y:S01]  /*0cc0*/  IADD3 R26, P1, R5.reuse, R36, RZ ;  /* 0x00000024051a7210 */ /* 0x040fe20007f3e0ff */
[----:B------:R-:W-:Y:S01]  /*0cd0*/  STL [R1+0x38], R42 ;  /* 0x0000382a01007387 */ /* 0x000fe20000100800 */
[----:B------:R-:W-:Y:S01]  /*0ce0*/  SHF.R.S32.HI R29, RZ, 0x1f, R40 ;  /* 0x0000001fff1d7819 */ /* 0x000fe20000011428 */
[----:B------:R-:W-:Y:S01]  /*0cf0*/  IMAD.IADD R32, R36, 0x1, -R2 ;  /* 0x0000000124207824 */ /* 0x000fe200078e0a02 */
[----:B------:R-:W-:Y:S01]  /*0d00*/  LEA.HI.X.SX32 R27, R5, R12, 0x1, P1 ;  /* 0x0000000c051b7211 */ /* 0x000fe200008f0eff */
[----:B------:R-:W2:Y:S01]  /*0d10*/  LDL.LU R39, [R1+0x4] ;  /* 0x0000040001277983 */ /* 0x000ea20000300800 */
[----:B------:R-:W-:Y:S01]  /*0d20*/  SEL R12, R29, RZ, !P3 ;  /* 0x000000ff1d0c7207 */ /* 0x000fe20005800000 */
[----:B------:R-:W-:Y:S01]  /*0d30*/  @P0 IMAD.HI.U32 R3, R38, c[0x0][0x24c], RZ ;  /* 0x0000930026030a27 */ /* 0x000fe200078e00ff */
[----:B------:R-:W-:Y:S01]  /*0d40*/  SHF.R.S32.HI R7, RZ, 0x1f, R42 ;  /* 0x0000001fff077819 */ /* 0x000fe2000001142a */
[----:B------:R-:W-:Y:S01]  /*0d50*/  USHF.L.U32 UR6, UR4, 0x6, URZ ;  /* 0x0000000604067899 */ /* 0x000fe2000800063f */
[----:B------:R-:W-:Y:S01]  /*0d60*/  IADD3 R17, P2, R42, R8, RZ ;  /* 0x000000082a117210 */ /* 0x000fe20007f5e0ff */
[----:B------:R-:W-:Y:S01]  /*0d70*/  IMAD.SHL.U32 R18, R32, 0x8, RZ ;  /* 0x0000000820127824 */ /* 0x000fe200078e00ff */
[----:B------:R-:W-:Y:S01]  /*0d80*/  @P0 SHF.R.U32.HI R0, RZ, c[0x0][0x250], R3 ;  /* 0x00009400ff000a19 */ /* 0x000fe20000011603 */
[----:B------:R-:W-:Y:S01]  /*0d90*/  IMAD R5, R12, c[0x0][0x1e8], RZ ;  /* 0x00007a000c057a24 */ /* 0x000fe200078e02ff */
[----:B------:R-:W-:Y:S01]  /*0da0*/  SEL R13, R40, RZ, !P3 ;  /* 0x000000ff280d7207 */ /* 0x000fe20005800000 */
[----:B------:R-:W-:Y:S01]  /*0db0*/  IMAD.X R24, R7, 0x1, R9, P2 ;  /* 0x0000000107187824 */ /* 0x000fe200010e0609 */
[----:B------:R-:W-:Y:S01]  /*0dc0*/  SHF.R.S32.HI R6, RZ, 0x1f, R0 ;  /* 0x0000001fff067819 */ /* 0x000fe20000011400 */
[C---:B------:R-:W-:Y:S01]  /*0dd0*/  IMAD.SHL.U32 R8, R42.reuse, 0x40, RZ ;  /* 0x000000402a087824 */ /* 0x040fe200078e00ff */
[----:B------:R-:W-:Y:S01]  /*0de0*/  SHF.R.S32.HI R19, RZ, 0x1f, R18 ;  /* 0x0000001fff137819 */ /* 0x000fe20000011412 */
[----:B------:R-:W-:Y:S01]  /*0df0*/  IMAD R14, R13, c[0x0][0x1ec], R5 ;  /* 0x00007b000d0e7a24 */ /* 0x000fe200078e0205 */
[----:B------:R-:W-:Y:S01]  /*0e00*/  IADD3 R10, P0, R42, R10, RZ ;  /* 0x0000000a2a0a7210 */ /* 0x000fe20007f1e0ff */
[----:B------:R-:W-:Y:S01]  /*0e10*/  IMAD R2, R6, c[0x0][0x1e0], RZ ;  /* 0x0000780006027a24 */ /* 0x000fe200078e02ff */
[----:B------:R-:W-:Y:S01]  /*0e20*/  LOP3.LUT R8, R8, 0x1c0, RZ, 0xc0, !PT ;  /* 0x000001c008087812 */ /* 0x000fe200078ec0ff */
[----:B------:R-:W-:Y:S01]  /*0e30*/  UIADD3 UR20, -UR12, UR10, URZ ;  /* 0x0000000a0c147290 */ /* 0x000fe2000fffe13f */
[----:B------:R-:W-:Y:S01]  /*0e40*/  SHF.R.S32.HI R31, RZ, 0x1f, R38 ;  /* 0x0000001fff1f7819 */ /* 0x000fe20000011426 */
[----:B------:R-:W-:Y:S01]  /*0e50*/  IMAD R4, R0, c[0x0][0x1e4], R2 ;  /* 0x0000790000047a24 */ /* 0x000fe200078e0202 */
[--C-:B------:R-:W-:Y:S01]  /*0e60*/  LOP3.LUT R15, R8, 0x38, R18.reuse, 0xf8, !PT ;  /* 0x00000038080f7812 */ /* 0x100fe200078ef812 */
[----:B------:R-:W-:Y:S01]  /*0e70*/  IMAD.WIDE.U32 R2, R0, c[0x0][0x1e0], R18 ;  /* 0x0000780000027a25 */ /* 0x000fe200078e0012 */
[----:B------:R-:W-:Y:S01]  /*0e80*/  SHF.R.U32.HI R8, RZ, 0x3, R8 ;  /* 0x00000003ff087819 */ /* 0x000fe20000011608 */
[----:B------:R-:W-:-:S02]  /*0e90*/  UMOV UR21, 0x6 ;  /* 0x0000000600157882 */ /* 0x000fc40000000000 */
[----:B------:R-:W-:Y:S01]  /*0ea0*/  IMAD.IADD R3, R3, 0x1, R4 ;  /* 0x0000000103037824 */ /* 0x000fe200078e0204 */
[----:B------:R-:W-:Y:S01]  /*0eb0*/  LEA.HI R4, R37, R36, RZ, 0x6 ;  /* 0x0000002425047211 */ /* 0x000fe200078f30ff */
[----:B------:R-:W-:-:S03]  /*0ec0*/  IMAD.X R11, R7, 0x1, R11, P0 ;  /* 0x00000001070b7824 */ /* 0x000fc600000e060b */
[----:B------:R-:W-:Y:S01]  /*0ed0*/  SHF.R.S32.HI R30, RZ, 0x6, R4 ;  /* 0x00000006ff1e7819 */ /* 0x000fe20000011404 */
[----:B------:R-:W-:Y:S02]  /*0ee0*/  IMAD R4, R6, c[0x0][0x1b0], RZ ;  /* 0x00006c0006047a24 */ /* 0x000fe400078e02ff */
[----:B------:R-:W-:-:S04]  /*0ef0*/  IMAD.WIDE.U32 R6, R13, c[0x0][0x1e8], R2 ;  /* 0x00007a000d067a25 */ /* 0x000fc800078e0002 */
[C---:B------:R-:W-:Y:S02]  /*0f00*/  IMAD R9, R0.reuse, c[0x0][0x1b4], R4 ;  /* 0x00006d0000097a24 */ /* 0x040fe400078e0204 */
[----:B------:R-:W-:-:S04]  /*0f10*/  IMAD.WIDE.U32 R4, R0, c[0x0][0x1b0], R18 ;  /* 0x00006c0000047a25 */ /* 0x000fc800078e0012 */
[----:B------:R-:W-:Y:S02]  /*0f20*/  IMAD R0, R12, c[0x0][0x1b8], RZ ;  /* 0x00006e000c007a24 */ /* 0x000fe400078e02ff */
[----:B------:R-:W-:Y:S02]  /*0f30*/  IMAD.IADD R3, R5, 0x1, R9 ;  /* 0x0000000105037824 */ /* 0x000fe400078e0209 */
[----:B------:R-:W-:Y:S02]  /*0f40*/  IMAD.MOV.U32 R2, RZ, RZ, R4 ;  /* 0x000000ffff027224 */ /* 0x000fe400078e0004 */
[----:B------:R-:W-:-:S04]  /*0f50*/  IMAD.WIDE R10, R16, 0x80, R10 ;  /* 0x00000080100a7825 */ /* 0x000fc800078e020a */
[C---:B------:R-:W-:Y:S01]  /*0f60*/  IMAD R16, R13.reuse, c[0x0][0x1bc], R0 ;  /* 0x00006f000d107a24 */ /* 0x040fe200078e0200 */
[----:B------:R-:W-:Y:S01]  /*0f70*/  SHF.R.S32.HI R0, RZ, 0x1f, R20 ;  /* 0x0000001fff007819 */ /* 0x000fe20000011414 */
[----:B------:R-:W-:Y:S01]  /*0f80*/  IMAD.WIDE.U32 R12, R13, c[0x0][0x1b8], R2 ;  /* 0x00006e000d0c7a25 */ /* 0x000fe200078e0002 */
[----:B------:R-:W-:-:S03]  /*0f90*/  IADD3 R20, P0, R23, R20, RZ ;  /* 0x0000001417147210 */ /* 0x000fc60007f1e0ff */
[----:B------:R-:W-:Y:S01]  /*0fa0*/  IMAD.IADD R5, R7, 0x1, R14 ;  /* 0x0000000107057824 */ /* 0x000fe200078e020e */
[----:B------:R-:W-:Y:S01]  /*0fb0*/  LEA.HI.X.SX32 R21, R23, R0, 0x1, P0 ;  /* 0x0000000017157211 */ /* 0x000fe200000f0eff */
[----:B------:R-:W-:Y:S02]  /*0fc0*/  IMAD.MOV.U32 R4, RZ, RZ, R6 ;  /* 0x000000ffff047224 */ /* 0x000fe400078e0006 */
[----:B------:R-:W-:Y:S02]  /*0fd0*/  IMAD R2, R11, c[0x0][0x1d8], RZ ;  /* 0x000076000b027a24 */ /* 0x000fe400078e02ff */
[----:B------:R-:W-:Y:S02]  /*0fe0*/  IMAD.SHL.U32 R35, R30, 0x200, RZ ;  /* 0x000002001e237824 */ /* 0x000fe400078e00ff */
[C---:B------:R-:W-:Y:S02]  /*0ff0*/  IMAD R0, R10.reuse, c[0x0][0x1dc], R2 ;  /* 0x000077000a007a24 */ /* 0x040fe400078e0202 */
[----:B------:R-:W-:Y:S01]  /*1000*/  IMAD.WIDE.U32 R4, R10, c[0x0][0x1d8], R4 ;  /* 0x000076000a047a25 */ /* 0x000fe200078e0004 */
[----:B------:R-:W-:-:S02]  /*1010*/  IADD3 R34, R18, 0x40, RZ ;  /* 0x0000004012227810 */ /* 0x000fc40007ffe0ff */
[----:B------:R-:W-:Y:S01]  /*1020*/  LOP3.LUT R14, R35, R15, R8, 0xf6, !PT ;  /* 0x0000000f230e7212 */ /* 0x000fe200078ef608 */
[----:B------:R-:W-:Y:S01]  /*1030*/  IMAD.IADD R0, R5, 0x1, R0 ;  /* 0x0000000105007824 */ /* 0x000fe200078e0200 */
[----:B------:R-:W-:Y:S01]  /*1040*/  LEA R2, P0, R4, c[0x0][0x1c0], 0x1 ;  /* 0x0000700004027a11 */ /* 0x000fe200078008ff */
[----:B------:R-:W-:Y:S01]  /*1050*/  IMAD R7, R31, c[0x0][0x270], RZ ;  /* 0x00009c001f077a24 */ /* 0x000fe200078e02ff */
[----:B------:R-:W-:Y:S01]  /*1060*/  IADD3 R15, -R42, UR20, RZ ;  /* 0x000000142a0f7c10 */ /* 0x000fe2000fffe1ff */
[----:B------:R-:W-:Y:S01]  /*1070*/  IMAD.U32 R6, RZ, RZ, UR6 ;  /* 0x00000006ff067e24 */ /* 0x000fe2000f8e00ff */
[----:B------:R-:W-:Y:S01]  /*1080*/  ISETP.GE.AND P3, PT, R18, c[0x0][0x1cc], PT ;  /* 0x0000730012007a0c */ /* 0x000fe20003f66270 */
[----:B------:R-:W-:Y:S01]  /*1090*/  USHF.L.U64.HI UR5, UR4, UR21, UR5 ;  /* 0x0000001504057299 */ /* 0x000fe20008010205 */
[----:B------:R-:W-:Y:S01]  /*10a0*/  ISETP.GE.AND P4, PT, R34, c[0x0][0x1cc], PT ;  /* 0x0000730022007a0c */ /* 0x000fe20003f86270 */
[----:B------:R-:W-:Y:S01]  /*10b0*/  IMAD R7, R38, c[0x0][0x274], R7 ;  /* 0x00009d0026077a24 */ /* 0x000fe200078e0207 */
        /* <DEDUP_REMOVED lines=36> */
[----:B------:R-:W-:Y:S01]  /*1300*/  IMAD R11, R10, c[0x0][0x1ac], R0 ;  /* 0x00006b000a0b7a24 */ /* 0x000fe200078e0200 */
[----:B------:R-:W-:Y:S01]  /*1310*/  ISETP.GE.AND P1, PT, R34, c[0x0][0x19c], PT ;  /* 0x0000670022007a0c */ /* 0x000fe20003f26270 */
[----:B------:R-:W-:Y:S01]  /*1320*/  ULDC.64 UR4, c[0x0][0x1a8] ;  /* 0x00006a0000047ab9 */ /* 0x000fe20000000a00 */
[----:B------:R4:W-:Y:S01]  /*1330*/  LDGSTS.E.BYPASS.LTC128B.128 [R14+0xb080], [R4.64], !P2 ;  /* 0x0b080000040e7fae */ /* 0x0009e2000d101d4e */
[----:B------:R-:W-:Y:S01]  /*1340*/  IMAD R0, R24, c[0x0][0x208], RZ ;  /* 0x0000820018007a24 */ /* 0x000fe200078e02ff */
[----:B------:R-:W-:Y:S01]  /*1350*/  ISETP.GE.AND P2, PT, R18, c[0x0][0x19c], PT ;  /* 0x0000670012007a0c */ /* 0x000fe20003f46270 */
[----:B------:R-:W-:Y:S01]  /*1360*/  IMAD.WIDE.U32 R12, R10, c[0x0][0x1a8], R8 ;  /* 0x00006a000a0c7a25 */ /* 0x000fe200078e0008 */
[C---:B------:R-:W-:Y:S01]  /*1370*/  ISETP.LT.OR P3, PT, R15.reuse, 0x61, P4 ;  /* 0x000000610f00780c */ /* 0x040fe20002761670 */
[----:B------:R-:W-:Y:S01]  /*1380*/  USHF.L.U32 UR6, UR4, 0x6, URZ ;  /* 0x0000000604067899 */ /* 0x000fe2000800063f */
[----:B------:R-:W-:Y:S01]  /*1390*/  ISETP.LT.OR P5, PT, R15, 0x1, P2 ;  /* 0x000000010f00780c */ /* 0x000fe200017a1670 */
[----:B------:R-:W-:Y:S01]  /*13a0*/  IMAD R25, R17, c[0x0][0x20c], R0 ;  /* 0x0000830011197a24 */ /* 0x000fe200078e0200 */
[----:B------:R-:W-:Y:S01]  /*13b0*/  ISETP.LT.OR P4, PT, R15, 0x1, P1 ;  /* 0x000000010f00780c */ /* 0x000fe20000f81670 */
        /* <DEDUP_REMOVED lines=57> */
[----:B------:R-:W-:Y:S01]  /*1750*/  IMAD.IADD R11, R11, 0x1, R25 ;  /* 0x000000010b0b7824 */ /* 0x000fe200078e0219 */
[----:B--2---:R-:W-:-:S04]  /*1760*/  LOP3.LUT R39, R39, 0xfffffffd, RZ, 0xc0, !PT ;  /* 0xfffffffd27277812 */ /* 0x004fc800078ec0ff */
[----:B------:R-:W-:Y:S02]  /*1770*/  @P0 LOP3.LUT R39, R39, 0x2, RZ, 0xfc, !PT ;  /* 0x0000000227270812 */ /* 0x000fe400078efcff */
[----:B------:R-:W-:-:S04]  /*1780*/  IADD3 R2, P0, R6, UR6, RZ ;  /* 0x0000000606027c10 */ /* 0x000fc8000ff1e0ff */
[----:B------:R-:W-:Y:S02]  /*1790*/  IADD3.X R3, R7, UR16, RZ, P0, !PT ;  /* 0x0000001007037c10 */ /* 0x000fe400087fe4ff */
[----:B------:R-:W-:-:S03]  /*17a0*/  IADD3 R8, P0, R6, UR19, RZ ;  /* 0x0000001306087c10 */ /* 0x000fc6000ff1e0ff */
[----:B------:R2:W-:Y:S01]  /*17b0*/  LDGSTS.E.BYPASS.LTC128B.128 [R14+0x2080], [R2.64], !P5 ;  /* 0x02080000020e7fae */ /* 0x0005e2000e901d4e */
[----:B------:R-:W-:Y:S02]  /*17c0*/  IADD3.X R9, R7, UR18, RZ, P0, !PT ;  /* 0x0000001207097c10 */ /* 0x000fe400087fe4ff */
[----:B------:R-:W-:-:S03]  /*17d0*/  LEA R0, P0, R4, R40, 0x6 ;  /* 0x0000002804007211 */ /* 0x000fc600078030ff */
[----:B------:R3:W-:Y:S01]  /*17e0*/  LDGSTS.E.BYPASS.LTC128B.128 [R14+0x6080], [R8.64], !P4 ;  /* 0x06080000080e7fae */ /* 0x0007e2000e101d4e */
[----:B----4-:R-:W-:Y:S02]  /*17f0*/  LEA.HI.X R7, R4, R16, R5, 0x6, P0 ;  /* 0x0000001004077211 */ /* 0x010fe400000f3405 */
[----:B------:R-:W-:-:S04]  /*1800*/  LEA R6, P0, R0, c[0x0][0x160], 0x1 ;  /* 0x0000580000067a11 */ /* 0x000fc800078008ff */
[----:B------:R-:W-:Y:S01]  /*1810*/  LEA.HI.X R7, R0, c[0x0][0x164], R7, 0x1, P0 ;  /* 0x0000590000077a11 */ /* 0x000fe200000f0c07 */
[----:B------:R-:W-:Y:S02]  /*1820*/  IMAD.U32 R0, RZ, RZ, UR4 ;  /* 0x00000004ff007e24 */ /* 0x000fe4000f8e00ff */
[----:B------:R-:W-:-:S04]  /*1830*/  IMAD.WIDE.U32 R4, R38, c[0x0][0x210], R10 ;  /* 0x0000840026047a25 */ /* 0x000fc800078e000a */
[----:B------:R-:W-:Y:S01]  /*1840*/  IMAD.U32 R11, RZ, RZ, UR5 ;  /* 0x00000005ff0b7e24 */ /* 0x000fe2000f8e00ff */
[----:B------:R-:W-:Y:S02]  /*1850*/  ISETP.NE.AND P5, PT, R28, RZ, PT ;  /* 0x000000ff1c00720c */ /* 0x000fe40003fa5270 */
[C---:B---3--:R-:W-:Y:S01]  /*1860*/  IADD3 R8, P1, R2.reuse, UR6, RZ ;  /* 0x0000000602087c10 */ /* 0x048fe2000ff3e0ff */
[----:B------:R-:W-:Y:S01]  /*1870*/  IMAD.WIDE.U32 R22, R15, c[0x0][0x278], R22 ;  /* 0x00009e000f167a25 */ /* 0x000fe200078e0016 */
[----:B--2---:R-:W-:Y:S01]  /*1880*/  IADD3 R2, P0, R2, UR19, RZ ;  /* 0x0000001302027c10 */ /* 0x004fe2000ff1e0ff */
[----:B------:R-:W-:Y:S01]  /*1890*/  USHF.L.U32 UR19, UR17, 0x6, URZ ;  /* 0x0000000611137899 */ /* 0x000fe2000800063f */
[----:B------:R-:W-:Y:S01]  /*18a0*/  IADD3.X R9, R3, UR16, RZ, P1, !PT ;  /* 0x0000001003097c10 */ /* 0x000fe20008ffe4ff */
[----:B-1----:R-:W-:Y:S01]  /*18b0*/  IMAD R12, R31, c[0x0][0x210], RZ ;  /* 0x000084001f0c7a24 */ /* 0x002fe200078e02ff */
[----:B------:R-:W-:Y:S01]  /*18c0*/  IADD3.X R3, R3, UR18, RZ, P0, !PT ;  /* 0x0000001203037c10 */ /* 0x000fe200087fe4ff */
[----:B------:R-:W-:Y:S01]  /*18d0*/  ULDC.64 UR6, c[0x0][0x208] ;  /* 0x0000820000067ab9 */ /* 0x000fe20000000a00 */
[----:B------:R-:W-:-:S03]  /*18e0*/  LEA R10, P0, R0, R6, 0x6 ;  /* 0x00000006000a7211 */ /* 0x000fc600078030ff */
[----:B------:R1:W-:Y:S01]  /*18f0*/  LDGSTS.E.BYPASS.LTC128B.128 [R14+0x3080], [R8.64], !P5 ;  /* 0x03080000080e7fae */ /* 0x0003e2000e901d4e */
[----:B------:R-:W-:Y:S01]  /*1900*/  LEA.HI.X R11, R0, R7, R11, 0x6, P0 ;  /* 0x00000007000b7211 */ /* 0x000fe200000f340b */
[----:B------:R-:W-:Y:S01]  /*1910*/  IMAD.U32 R0, RZ, RZ, UR19 ;  /* 0x00000013ff007e24 */ /* 0x000fe2000f8e00ff */
[----:B------:R-:W-:Y:S01]  /*1920*/  LOP3.LUT P2, RZ, R29, 0x1, RZ, 0xc0, !PT ;  /* 0x000000011dff7812 */ /* 0x000fe2000784c0ff */
[----:B------:R2:W-:Y:S03]  /*1930*/  LDGSTS.E.BYPASS.LTC128B.128 [R14+0x7080], [R2.64], !P6 ;  /* 0x07080000020e7fae */ /* 0x0005e6000f101d4e */
[----:B------:R-:W-:Y:S02]  /*1940*/  IADD3 R0, -R42, UR11, -R0 ;  /* 0x0000000b2a007c10 */ /* 0x000fe4000fffe900 */
[----:B------:R-:W-:Y:S02]  /*1950*/  ISETP.GT.AND P4, PT, R36, 0xf, PT ;  /* 0x0000000f2400780c */ /* 0x000fe40003f84270 */
[----:B------:R-:W-:Y:S01]  /*1960*/  LOP3.LUT R39, R39, 0xfffffffe, RZ, 0xc0, !PT ;  /* 0xfffffffe27277812 */ /* 0x000fe200078ec0ff */
[----:B------:R-:W-:Y:S01]  /*1970*/  USHF.R.S32.HI UR18, URZ, 0x1f, UR19 ;  /* 0x0000001f3f127899 */ /* 0x000fe20008011413 */
[----:B------:R-:W-:Y:S01]  /*1980*/  ISETP.LT.OR P0, PT, R0, 0x1, !P2 ;  /* 0x000000010000780c */ /* 0x000fe20005701670 */
[----:B------:R-:W0:Y:S01]  /*1990*/  LDGDEPBAR ;  /* 0x00000000000079af */ /* 0x000e220000000000 */
[----:B------:R-:W-:Y:S01]  /*19a0*/  @P3 LOP3.LUT R39, R39, 0x1, RZ, 0xfc, !PT ;  /* 0x0000000127273812 */ /* 0x000fe200078efcff */
[----:B------:R-:W-:-:S04]  /*19b0*/  IMAD R12, R38, c[0x0][0x214], R12 ;  /* 0x00008500260c7a24 */ /* 0x000fc800078e020c */
[----:B------:R-:W-:Y:S01]  /*19c0*/  STL [R1+0x4], R39 ;  /* 0x0000042701007387 */ /* 0x000fe20000100800 */
[----:B--2---:R-:W-:-:S05]  /*19d0*/  IMAD R2, R24, c[0x0][0x278], RZ ;  /* 0x00009e0018027a24 */ /* 0x004fca00078e02ff */
[----:B------:R2:W-:Y:S01]  /*19e0*/  LDGSTS.E.BYPASS.LTC128B.128 [R14+0x10080], [R6.64], !P0 ;  /* 0x10080000060e7fae */ /* 0x0005e2000c101d4e */
[----:B------:R-:W-:-:S03]  /*19f0*/  IMAD R2, R15, c[0x0][0x27c], R2 ;  /* 0x00009f000f027a24 */ /* 0x000fc600078e0202 */
[----:B------:R-:W-:Y:S01]  /*1a00*/  STL.64 [R1+0x28], R40 ;  /* 0x0000282801007387 */ /* 0x000fe20000100a00 */
[----:B-1----:R-:W-:Y:S01]  /*1a10*/  @!P4 IADD3 R9, P0, R22, UR19, RZ ;  /* 0x000000131609cc10 */ /* 0x002fe2000ff1e0ff */
[----:B------:R-:W-:Y:S02]  /*1a20*/  IMAD.IADD R13, R23, 0x1, R2 ;  /* 0x00000001170d7824 */ /* 0x000fe400078e0202 */
[----:B------:R-:W-:Y:S01]  /*1a30*/  STL [R1+0x34], R16 ;  /* 0x0000341001007387 */ /* 0x000fe20000100800 */
[----:B------:R-:W-:-:S03]  /*1a40*/  IMAD.IADD R5, R5, 0x1, R12 ;  /* 0x0000000105057824 */ /* 0x000fc600078e020c */
[----:B------:R-:W-:Y:S01]  /*1a50*/  STL.64 [R1+0x48], R22 ;  /* 0x0000481601007387 */ /* 0x000fe20000100a00 */
[----:B------:R-:W-:Y:S01]  /*1a60*/  LOP3.LUT P3, RZ, R29, 0x2, RZ, 0xc0, !PT ;  /* 0x000000021dff7812 */ /* 0x000fe2000786c0ff */
[----:B------:R-:W-:Y:S02]  /*1a70*/  IMAD R3, R24, c[0x0][0x218], RZ ;  /* 0x0000860018037a24 */ /* 0x000fe400078e02ff */
[----:B------:R1:W-:Y:S01]  /*1a80*/  STL [R1+0x58], R13 ;  /* 0x0000580d01007387 */ /* 0x0003e20000100800 */
[----:B------:R-:W-:Y:S01]  /*1a90*/  USHF.L.U32 UR22, UR6, 0x6, URZ ;  /* 0x0000000606167899 */ /* 0x000fe2000800063f */
[----:B------:R-:W-:Y:S01]  /*1aa0*/  ISETP.GE.AND P1, PT, R18, c[0x0][0x1fc], PT ;  /* 0x00007f0012007a0c */ /* 0x000fe20003f26270 */
[----:B------:R-:W-:Y:S01]  /*1ab0*/  USHF.L.U64.HI UR21, UR6, UR21, UR7 ;  /* 0x0000001506157299 */ /* 0x000fe20008010207 */
[----:B------:R-:W-:Y:S01]  /*1ac0*/  IMAD R2, R15, c[0x0][0x21c], R3 ;  /* 0x000087000f027a24 */ /* 0x000fe200078e0203 */
[C---:B------:R-:W-:Y:S02]  /*1ad0*/  ISETP.LT.OR P5, PT, R0.reuse, 0x1, !P3 ;  /* 0x000000010000780c */ /* 0x040fe40005fa1670 */
[----:B------:R-:W-:Y:S01]  /*1ae0*/  SEL R3, RZ, 0x1, P1 ;  /* 0x00000001ff037807 */ /* 0x000fe20000800000 */
[----:B------:R-:W-:Y:S01]  /*1af0*/  UIMAD UR16, UR21, UR17, URZ ;  /* 0x00000011151072a4 */ /* 0x000fe2000f8e023f */
[C---:B------:R-:W-:Y:S01]  /*1b00*/  ISETP.LT.OR P2, PT, R0.reuse, 0x21, !P2 ;  /* 0x000000210000780c */ /* 0x040fe20005741670 */
[----:B------:R-:W-:Y:S01]  /*1b10*/  IMAD.U32 R28, RZ, RZ, UR22 ;  /* 0x00000016ff1c7e24 */ /* 0x000fe2000f8e00ff */
[----:B------:R-:W-:Y:S01]  /*1b20*/  ISETP.LT.OR P1, PT, R0, 0x21, !P3 ;  /* 0x000000210000780c */ /* 0x000fe20005f21670 */
[----:B------:R-:W-:-:S06]  /*1b30*/  UIMAD UR16, UR13, UR22, UR16 ;  /* 0x000000160d1072a4 */ /* 0x000fcc000f8e0210 */
[----:B------:R2:W-:Y:S04]  /*1b40*/  LDGSTS.E.BYPASS.LTC128B.128 [R14+0x12080], [R6.64+0x80], !P5 ;  /* 0x12080080060e7fae */ /* 0x0005e8000e901d4e */
[----:B------:R3:W-:Y:S01]  /*1b50*/  LDGSTS.E.BYPASS.LTC128B.128 [R14+0x11080], [R10.64], !P2 ;  /* 0x110800000a0e7fae */ /* 0x0007e2000d101d4e */
[----:B-1----:R-:W-:Y:S01]  /*1b60*/  @!P4 IADD3.X R13, R13, UR18, RZ, P0, !PT ;  /* 0x000000120d0dcc10 */ /* 0x002fe200087fe4ff */
[----:B------:R-:W-:Y:S01]  /*1b70*/  IMAD.WIDE.U32 R22, R15, c[0x0][0x218], R4 ;  /* 0x000086000f167a25 */ /* 0x000fe200078e0004 */
[----:B------:R-:W-:Y:S01]  /*1b80*/  ISETP.GE.AND P0, PT, R34, c[0x0][0x1fc], PT ;  /* 0x00007f0022007a0c */ /* 0x000fe20003f06270 */
[----:B------:R3:W-:Y:S03]  /*1b90*/  LDGSTS.E.BYPASS.LTC128B.128 [R14+0x13080], [R10.64+0x80], !P1 ;  /* 0x130800800a0e7fae */ /* 0x0007e6000c901d4e */
[----:B------:R-:W-:Y:S01]  /*1ba0*/  SEL R4, RZ, 0xffffffff, P0 ;  /* 0xffffffffff047807 */ /* 0x000fe20000000000 */
[----:B------:R-:W-:-:S02]  /*1bb0*/  IMAD.IADD R45, R23, 0x1, R2 ;  /* 0x00000001172d7824 */ /* 0x000fc400078e0202 */
[----:B------:R-:W-:Y:S02]  /*1bc0*/  IMAD.MOV.U32 R44, RZ, RZ, R22 ;  /* 0x000000ffff2c7224 */ /* 0x000fe400078e0016 */
[----:B------:R-:W-:Y:S01]  /*1bd0*/  IMAD.SHL.U32 R2, R4, 0x2, RZ ;  /* 0x0000000204027824 */ /* 0x000fe200078e00ff */
[----:B------:R-:W-:Y:S01]  /*1be0*/  @!P4 LEA R8, P0, R9, c[0x0][0x258], 0x2 ;  /* 0x000096000908ca11 */ /* 0x000fe200078010ff */
[----:B------:R-:W-:-:S03]  /*1bf0*/  IMAD.WIDE.U32 R4, R28, UR17, R44 ;  /* 0x000000111c047c25 */ /* 0x000fc6000f8e002c */
[----:B------:R-:W-:Y:S02]  /*1c00*/  LOP3.LUT R3, R2, 0x2, R3, 0xe2, !PT ;  /* 0x0000000202037812 */ /* 0x000fe400078ee203 */
[----:B------:R-:W-:Y:S02]  /*1c10*/  @!P4 LEA.HI.X R9, R9, c[0x0][0x25c], R13, 0x2, P0 ;  /* 0x000097000909ca11 */ /* 0x000fe400000f140d */
[----:B------:R-:W-:Y:S02]  /*1c20*/  IADD3 R5, R5, UR16, RZ ;  /* 0x0000001005057c10 */ /* 0x000fe4000fffe0ff */
[----:B------:R-:W-:Y:S02]  /*1c30*/  LEA R2, P0, R4, c[0x0][0x1f0], 0x1 ;  /* 0x00007c0004027a11 */ /* 0x000fe400078008ff */
[C---:B------:R-:W-:Y:S02]  /*1c40*/  LOP3.LUT P5, RZ, R3.reuse, 0x1, RZ, 0xc0, !PT ;  /* 0x0000000103ff7812 */ /* 0x040fe400078ac0ff */
[----:B------:R-:W-:-:S02]  /*1c50*/  LOP3.LUT P6, RZ, R3, 0x2, RZ, 0xc0, !PT ;  /* 0x0000000203ff7812 */ /* 0x000fc400078cc0ff */
[----:B------:R-:W-:Y:S02]  /*1c60*/  LEA.HI.X R3, R4, c[0x0][0x1f4], R5, 0x1, P0 ;  /* 0x00007d0004037a11 */ /* 0x000fe400000f0c05 */
[C---:B------:R-:W-:Y:S02]  /*1c70*/  ISETP.LT.OR P1, PT, R0.reuse, 0x1, !P5 ;  /* 0x000000010000780c */ /* 0x040fe40006f21670 */
[----:B------:R-:W-:Y:S01]  /*1c80*/  ISETP.LT.OR P0, PT, R0, 0x1, !P6 ;  /* 0x000000010000780c */ /* 0x000fe20007701670 */
[----:B------:R-:W-:Y:S01]  /*1c90*/  IMAD R25, R31, c[0x0][0x288], RZ ;  /* 0x0000a2001f197a24 */ /* 0x000fe200078e02ff */
[----:B------:R-:W-:Y:S01]  /*1ca0*/  USHF.L.U32 UR16, UR6, 0x5, URZ ;  /* 0x0000000506107899 */ /* 0x000fe2000800063f */
[----:B--2---:R-:W-:Y:S01]  /*1cb0*/  @!P4 IMAD.SHL.U32 R6, R36, 0x10, RZ ;  /* 0x000000102406c824 */ /* 0x004fe200078e00ff */
[----:B------:R-:W-:Y:S01]  /*1cc0*/  UMOV UR13, 0x5 ;  /* 0x00000005000d7882 */ /* 0x000fe20000000000 */
[C---:B------:R-:W-:Y:S01]  /*1cd0*/  IMAD R25, R38.reuse, c[0x0][0x28c], R25 ;  /* 0x0000a30026197a24 */ /* 0x040fe200078e0219 */
[CC--:B------:R-:W-:Y:S01]  /*1ce0*/  LEA.HI R29, R37.reuse, R36.reuse, RZ, 0x5 ;  /* 0x00000024251d7211 */ /* 0x0c0fe200078f28ff */
[----:B------:R-:W-:Y:S01]  /*1cf0*/  IMAD.WIDE.U32 R16, R38, c[0x0][0x288], R20 ;  /* 0x0000a20026107a25 */ /* 0x000fe200078e0014 */
[----:B------:R-:W-:Y:S01]  /*1d00*/  USHF.L.U64.HI UR13, UR6, UR13, UR7 ;  /* 0x0000000d060d7299 */ /* 0x000fe20008010207 */
[----:B------:R-:W-:Y:S01]  /*1d10*/  LEA.HI R7, R37, R36, RZ, 0x4 ;  /* 0x0000002425077211 */ /* 0x000fe200078f20ff */
[----:B------:R-:W-:Y:S01]  /*1d20*/  USHF.L.U32 UR7, UR16, 0x1, URZ ;  /* 0x0000000110077899 */ /* 0x000fe2000800063f */
[----:B------:R1:W-:Y:S01]  /*1d30*/  @!P4 LDGSTS.E.BYPASS.LTC128B.128 [R6+0x20080], [R8.64] ;  /* 0x200800000806cfae */ /* 0x0003e2000b901d4e */
[----:B------:R-:W-:Y:S01]  /*1d40*/  SHF.R.S32.HI R20, RZ, 0x5, R29 ;  /* 0x00000005ff147819 */ /* 0x000fe2000001141d */
[----:B------:R-:W-:Y:S01]  /*1d50*/  IMAD.IADD R5, R17, 0x1, R25 ;  /* 0x0000000111057824 */ /* 0x000fe200078e0219 */
[----:B---3--:R-:W-:Y:S01]  /*1d60*/  SHF.R.S32.HI R10, RZ, 0x4, R7 ;  /* 0x00000004ff0a7819 */ /* 0x008fe20000011407 */
[----:B------:R-:W-:Y:S01]  /*1d70*/  IMAD.MOV.U32 R4, RZ, RZ, R16 ;  /* 0x000000ffff047224 */ /* 0x000fe200078e0010 */
[----:B------:R-:W0:Y:S01]  /*1d80*/  LDGDEPBAR ;  /* 0x00000000000079af */ /* 0x000e220000000000 */
[----:B------:R-:W-:Y:S01]  /*1d90*/  USHF.L.U64.HI UR6, UR16, 0x1, UR13 ;  /* 0x0000000110067899 */ /* 0x000fe2000801020d */
[----:B------:R-:W-:-:S02]  /*1da0*/  IMAD R31, R31, c[0x0][0x238], RZ ;  /* 0x00008e001f1f7a24 */ /* 0x000fc400078e02ff */
[----:B------:R2:W-:Y:S01]  /*1db0*/  LDGSTS.E.BYPASS.LTC128B.128 [R14+0x18080], [R2.64], !P1 ;  /* 0x18080000020e7fae */ /* 0x0005e2000c901d4e */
[----:B------:R-:W-:Y:S01]  /*1dc0*/  LEA.HI R12, R29, R20, RZ, 0x1 ;  /* 0x000000141d0c7211 */ /* 0x000fe200078f08ff */
[----:B------:R-:W-:Y:S02]  /*1dd0*/  IMAD.WIDE.U32 R40, R15, c[0x0][0x290], R4 ;  /* 0x0000a4000f287a25 */ /* 0x000fe400078e0004 */
[----:B------:R2:W-:Y:S01]  /*1de0*/  LDGSTS.E.BYPASS.LTC128B.128 [R14+0x1a080], [R2.64+0x80], !P0 ;  /* 0x1a080080020e7fae */ /* 0x0005e2000c101d4e */
[----:B------:R-:W-:Y:S02]  /*1df0*/  ISETP.LT.OR P2, PT, R0, 0x21, !P5 ;  /* 0x000000210000780c */ /* 0x000fe40006f41670 */
[----:B------:R-:W-:Y:S01]  /*1e00*/  LEA.HI R4, R7, R10, RZ, 0x1 ;  /* 0x0000000a07047211 */ /* 0x000fe200078f08ff */
[----:B------:R-:W-:Y:S01]  /*1e10*/  IMAD R31, R38, c[0x0][0x23c], R31 ;  /* 0x00008f00261f7a24 */ /* 0x000fe200078e021f */
[----:B------:R-:W-:Y:S01]  /*1e20*/  ISETP.LT.OR P1, PT, R0, 0x21, !P6 ;  /* 0x000000210000780c */ /* 0x000fe20007721670 */
[----:B------:R-:W-:Y:S01]  /*1e30*/  IMAD.WIDE.U32 R26, R38, c[0x0][0x238], R26 ;  /* 0x00008e00261a7a25 */ /* 0x000fe200078e001a */
[----:B------:R-:W-:-:S03]  /*1e40*/  LEA.HI R11, R37, R36, RZ, 0x2 ;  /* 0x00000024250b7211 */ /* 0x000fc600078f10ff */
[----:B-1----:R-:W-:-:S04]  /*1e50*/  IMAD R6, R24, c[0x0][0x290], RZ ;  /* 0x0000a40018067a24 */ /* 0x002fc800078e02ff */
[----:B------:R-:W-:Y:S01]  /*1e60*/  IMAD R6, R15, c[0x0][0x294], R6 ;  /* 0x0000a5000f067a24 */ /* 0x000fe200078e0206 */
[----:B------:R-:W-:Y:S02]  /*1e70*/  LOP3.LUT R12, R12, 0xfffffffe, RZ, 0xc0, !PT ;  /* 0xfffffffe0c0c7812 */ /* 0x000fe400078ec0ff */
[----:B------:R-:W-:Y:S01]  /*1e80*/  LOP3.LUT R4, R4, 0xfffffffe, RZ, 0xc0, !PT ;  /* 0xfffffffe04047812 */ /* 0x000fe200078ec0ff */
[----:B------:R-:W-:Y:S01]  /*1e90*/  IMAD.IADD R38, R41, 0x1, R6 ;  /* 0x0000000129267824 */ /* 0x000fe200078e0206 */
[----:B--2---:R-:W-:-:S04]  /*1ea0*/  IADD3 R2, P0, R2, UR7, RZ ;  /* 0x0000000702027c10 */ /* 0x004fc8000ff1e0ff */
[----:B------:R-:W-:Y:S02]  /*1eb0*/  IADD3.X R3, R3, UR6, RZ, P0, !PT ;  /* 0x0000000603037c10 */ /* 0x000fe400087fe4ff */
[----:B------:R-:W-:Y:S01]  /*1ec0*/  IADD3 R0, P0, R40, UR19, RZ ;  /* 0x0000001328007c10 */ /* 0x000fe2000ff1e0ff */
[----:B------:R1:W-:Y:S01]  /*1ed0*/  STL.64 [R1+0x20], R22 ;  /* 0x0000201601007387 */ /* 0x0003e20000100a00 */
[--C-:B------:R-:W-:Y:S02]  /*1ee0*/  SHF.R.S32.HI R8, RZ, 0x2, R11.reuse ;  /* 0x00000002ff087819 */ /* 0x100fe4000001140b */
[----:B------:R-:W-:Y:S02]  /*1ef0*/  SHF.R.S32.HI R6, RZ, 0x1f, R11 ;  /* 0x0000001fff067819 */ /* 0x000fe4000001140b */
[----:B------:R-:W-:Y:S01]  /*1f00*/  LOP3.LUT R7, R7, 0xfffffff0, RZ, 0xc0, !PT ;  /* 0xfffffff007077812 */ /* 0x000fe200078ec0ff */
[----:B------:R-:W-:Y:S01]  /*1f10*/  IMAD.IADD R10, R10, 0x1, -R4 ;  /* 0x000000010a0a7824 */ /* 0x000fe200078e0a04 */
[----:B------:R-:W-:Y:S01]  /*1f20*/  IADD3.X R5, R38, UR18, RZ, P0, !PT ;  /* 0x0000001226057c10 */ /* 0x000fe200087fe4ff */
[----:B------:R2:W-:Y:S01]  /*1f30*/  LDGSTS.E.BYPASS.LTC128B.128 [R14+0x19080], [R2.64], !P2 ;  /* 0x19080000020e7fae */ /* 0x0005e2000d101d4e */
[----:B------:R-:W-:Y:S01]  /*1f40*/  LEA.HI R4, R6, R8, RZ, 0x3 ;  /* 0x0000000806047211 */ /* 0x000fe200078f18ff */
[----:B------:R-:W-:-:S02]  /*1f50*/  IMAD.IADD R7, R36, 0x1, -R7 ;  /* 0x0000000124077824 */ /* 0x000fc400078e0a07 */
[----:B------:R2:W-:Y:S01]  /*1f60*/  LDGSTS.E.BYPASS.LTC128B.128 [R14+0x1b080], [R2.64+0x80], !P1 ;  /* 0x1b080080020e7fae */ /* 0x0005e2000c901d4e */
[----:B-1----:R-:W-:Y:S01]  /*1f70*/  IMAD.IADD R22, R20, 0x1, -R12 ;  /* 0x0000000114167824 */ /* 0x002fe200078e0a0c */
[----:B------:R-:W-:-:S04]  /*1f80*/  LEA R20, P0, R0, c[0x0][0x280], 0x2 ;  /* 0x0000a00000147a11 */ /* 0x000fc800078010ff */
[----:B------:R-:W-:Y:S02]  /*1f90*/  LEA.HI.X R21, R0, c[0x0][0x284], R5, 0x2, P0 ;  /* 0x0000a10000157a11 */ /* 0x000fe400000f1405 */
[----:B------:R-:W-:Y:S02]  /*1fa0*/  LOP3.LUT R0, R4, 0xfffffff8, RZ, 0xc0, !PT ;  /* 0xfffffff804007812 */ /* 0x000fe400078ec0ff */
[----:B------:R-:W-:Y:S01]  /*1fb0*/  SHF.R.S32.HI R4, RZ, 0x1f, R7 ;  /* 0x0000001fff047819 */ /* 0x000fe20000011407 */
[----:B--2---:R-:W-:Y:S02]  /*1fc0*/  IMAD.SHL.U32 R2, R32, 0x40, RZ ;  /* 0x0000004020027824 */ /* 0x004fe400078e00ff */
[----:B------:R-:W-:Y:S01]  /*1fd0*/  IMAD.IADD R17, R8, 0x1, -R0 ;  /* 0x0000000108117824 */ /* 0x000fe200078e0a00 */
[----:B------:R-:W-:Y:S01]  /*1fe0*/  LEA.HI R13, R4, R7, RZ, 0x3 ;  /* 0x00000007040d7211 */ /* 0x000fe200078f18ff */
[----:B------:R-:W-:Y:S01]  /*1ff0*/  IMAD.IADD R3, R27, 0x1, R31 ;  /* 0x000000011b037824 */ /* 0x000fe200078e021f */
[----:B------:R-:W-:Y:S01]  /*2000*/  LOP3.LUT R0, R2, 0x1c0, RZ, 0xc0, !PT ;  /* 0x000001c002007812 */ /* 0x000fe200078ec0ff */
[----:B------:R-:W-:-:S02]  /*2010*/  IMAD.SHL.U32 R16, R22, 0x10, RZ ;  /* 0x0000001016107824 */ /* 0x000fc400078e00ff */
[----:B------:R-:W-:Y:S01]  /*2020*/  IMAD.MOV.U32 R2, RZ, RZ, R26 ;  /* 0x000000ffff027224 */ /* 0x000fe200078e001a */
[----:B------:R-:W-:Y:S01]  /*2030*/  LOP3.LUT R5, R13, 0xfffffff8, RZ, 0xc0, !PT ;  /* 0xfffffff80d057812 */ /* 0x000fe200078ec0ff */
[----:B------:R-:W-:Y:S01]  /*2040*/  IMAD R4, R24, c[0x0][0x240], RZ ;  /* 0x0000900018047a24 */ /* 0x000fe200078e02ff */
        /* <DEDUP_REMOVED lines=98> */
.L_x_1770:
[----:B------:R-:W-:Y:S05]  /*2670*/  BSYNC B0 ;  /* 0x0000000000007941 */ /* 0x000fea0003800000 */
.L_x_1769:
        /* <DEDUP_REMOVED lines=119> */
.L_x_1789:
        /* <DEDUP_REMOVED lines=148> */
.L_x_1773:
[----:B------:R-:W-:Y:S11]  /*3730*/  ISETP.NE.AND P0, PT, R226, c[0x0][0x2a8], PT ;  /* 0x0000aa00e2007a0c */ /* 0x000ff60003f05270 */
[----:B------:R-:W-:Y:S02]  /*3740*/  @!UPT UIADD3 URZ, URZ, URZ, URZ ;  /* 0x0000003f3f3ff290 */ /* 0x000fe4000fffe03f */
[----:B------:R-:W-:Y:S05]  /*3750*/  @P0 IMAD.HI.U32 R36, R2, c[0x0][0x2ac], RZ ;  /* 0x0000ab0002240a27 */ /* 0x000fea00078e00ff */
[----:B------:R-:W-:Y:S02]  /*3760*/  @P0 SHF.R.U32.HI R2, RZ, c[0x0][0x2b0], R36 ;  /* 0x0000ac00ff020a19 */ /* 0x000fe40000011624 */
.L_x_1774:
[----:B------:R-:W-:Y:S05]  /*3770*/  BSYNC B0 ;  /* 0x0000000000007941 */ /* 0x000fea0003800000 */
.L_x_1772:
        /* <DEDUP_REMOVED lines=8> */
.L_x_1771:
        /* <DEDUP_REMOVED lines=16> */
.L_x_1777:
[----:B------:R-:W-:Y:S11]  /*3900*/  ISETP.NE.AND P0, PT, R226, c[0x0][0x2a8], PT ;  /* 0x0000aa00e2007a0c */ /* 0x000ff60003f05270 */
[----:B------:R-:W-:Y:S02]  /*3910*/  @!UPT UIADD3 URZ, URZ, URZ, URZ ;  /* 0x0000003f3f3ff290 */ /* 0x000fe4000fffe03f */
[----:B------:R-:W-:Y:S05]  /*3920*/  @P0 IMAD.HI.U32 R36, R2, c[0x0][0x2ac], RZ ;  /* 0x0000ab0002240a27 */ /* 0x000fea00078e00ff */
[----:B------:R-:W-:Y:S02]  /*3930*/  @P0 SHF.R.U32.HI R2, RZ, c[0x0][0x2b0], R36 ;  /* 0x0000ac00ff020a19 */ /* 0x000fe40000011624 */
.L_x_1778:
[----:B------:R-:W-:Y:S05]  /*3940*/  BSYNC B0 ;  /* 0x0000000000007941 */ /* 0x000fea0003800000 */
.L_x_1776:
[----:B------:R-:W2:Y:S01]  /*3950*/  LDL R37, [R1+0x10] ;  /* 0x0000100001257983 */ /* 0x000ea20000100800 */
[----:B------:R-:W-:Y:S04]  /*3960*/  IMAD.MOV.U32 R36, RZ, RZ, c[0x0][0x2a8] ;  /* 0x0000aa00ff247624 */ /* 0x000fe800078e00ff */
[----:B------:R-:W-:Y:S04]  /*3970*/  IMAD R2, R2, R36, -UR12 ;  /* 0x8000000c02027e24 */ /* 0x000fe8000f8e0224 */
[----:B--2---:R-:W-:Y:S05]  /*3980*/  IMAD.IADD R2, R2, 0x1, -R37 ;  /* 0x0000000102027824 */ /* 0x004fea00078e0a25 */
[----:B------:R-:W-:Y:S02]  /*3990*/  IADD3 R36, R2, c[0x0][0x2a8], RZ ;  /* 0x0000aa0002247a10 */ /* 0x000fe40007ffe0ff */
[----:B------:R-:W-:Y:S02]  /*39a0*/  IMNMX R43, R43, R2, !PT ;  /* 0x000000022b2b7217 */ /* 0x000fe40007800200 */
[----:B------:R-:W-:Y:S02]  /*39b0*/  IMNMX R200, R200, R36, PT ;  /* 0x00000024c8c87217 */ /* 0x000fe40003800200 */
.L_x_1775:
        /* <DEDUP_REMOVED lines=16> */
.L_x_1781:
[----:B------:R-:W-:Y:S11]  /*3ac0*/  ISETP.NE.AND P0, PT, R226, c[0x0][0x2a8], PT ;  /* 0x0000aa00e2007a0c */ /* 0x000ff60003f05270 */
[----:B------:R-:W-:Y:S02]  /*3ad0*/  @!UPT UIADD3 URZ, URZ, URZ, URZ ;  /* 0x0000003f3f3ff290 */ /* 0x000fe4000fffe03f */
[----:B------:R-:W-:Y:S05]  /*3ae0*/  @P0 IMAD.HI.U32 R36, R2, c[0x0][0x2ac], RZ ;  /* 0x0000ab0002240a27 */ /* 0x000fea00078e00ff */
[----:B------:R-:W-:Y:S02]  /*3af0*/  @P0 SHF.R.U32.HI R2, RZ, c[0x0][0x2b0], R36 ;  /* 0x0000ac00ff020a19 */ /* 0x000fe40000011624 */
.L_x_1782:
[----:B------:R-:W-:Y:S05]  /*3b00*/  BSYNC B0 ;  /* 0x0000000000007941 */ /* 0x000fea0003800000 */
.L_x_1780:
[----:B------:R-:W2:Y:S01]  /*3b10*/  LDL R37, [R1+0x10] ;  /* 0x0000100001257983 */ /* 0x000ea20000100800 */
[----:B------:R-:W-:Y:S04]  /*3b20*/  IMAD.MOV.U32 R36, RZ, RZ, c[0x0][0x2a8] ;  /* 0x0000aa00ff247624 */ /* 0x000fe800078e00ff */
[----:B------:R-:W-:Y:S04]  /*3b30*/  IMAD R2, R2, R36, -UR12 ;  /* 0x8000000c02027e24 */ /* 0x000fe8000f8e0224 */
[----:B--2---:R-:W-:Y:S05]  /*3b40*/  IMAD.IADD R2, R2, 0x1, -R37 ;  /* 0x0000000102027824 */ /* 0x004fea00078e0a25 */
[----:B------:R-:W-:Y:S02]  /*3b50*/  IADD3 R36, R2, c[0x0][0x2a8], RZ ;  /* 0x0000aa0002247a10 */ /* 0x000fe40007ffe0ff */
[----:B------:R-:W-:Y:S02]  /*3b60*/  IMNMX R41, R41, R2, !PT ;  /* 0x0000000229297217 */ /* 0x000fe40007800200 */
[----:B------:R-:W-:Y:S02]  /*3b70*/  IMNMX R42, R42, R36, PT ;  /* 0x000000242a2a7217 */ /* 0x000fe40003800200 */
.L_x_1779:
        /* <DEDUP_REMOVED lines=16> */
.L_x_1785:
[----:B------:R-:W-:Y:S11]  /*3c80*/  ISETP.NE.AND P0, PT, R226, c[0x0][0x2a8], PT ;  /* 0x0000aa00e2007a0c */ /* 0x000ff60003f05270 */
[----:B------:R-:W-:Y:S02]  /*3c90*/  @!UPT UIADD3 URZ, URZ, URZ, URZ ;  /* 0x0000003f3f3ff290 */ /* 0x000fe4000fffe03f */
[----:B------:R-:W-:Y:S05]  /*3ca0*/  @P0 IMAD.HI.U32 R36, R0, c[0x0][0x2ac], RZ ;  /* 0x0000ab0000240a27 */ /* 0x000fea00078e00ff */
[----:B------:R-:W-:Y:S02]  /*3cb0*/  @P0 SHF.R.U32.HI R0, RZ, c[0x0][0x2b0], R36 ;  /* 0x0000ac00ff000a19 */ /* 0x000fe40000011624 */
.L_x_1786:
[----:B------:R-:W-:Y:S05]  /*3cc0*/  BSYNC B0 ;  /* 0x0000000000007941 */ /* 0x000fea0003800000 */
.L_x_1784:
[----:B------:R-:W2:Y:S01]  /*3cd0*/  LDL R37, [R1+0x10] ;  /* 0x0000100001257983 */ /* 0x000ea20000100800 */
[----:B------:R-:W-:Y:S04]  /*3ce0*/  IMAD.MOV.U32 R36, RZ, RZ, c[0x0][0x2a8] ;  /* 0x0000aa00ff247624 */ /* 0x000fe800078e00ff */
[----:B------:R-:W-:Y:S04]  /*3cf0*/  IMAD R0, R0, R36, -UR12 ;  /* 0x8000000c00007e24 */ /* 0x000fe8000f8e0224 */
[----:B--2---:R-:W-:Y:S05]  /*3d00*/  IMAD.IADD R0, R0, 0x1, -R37 ;  /* 0x0000000100007824 */ /* 0x004fea00078e0a25 */
[----:B------:R-:W-:Y:S02]  /*3d10*/  IADD3 R36, R0, c[0x0][0x2a8], RZ ;  /* 0x0000aa0000247a10 */ /* 0x000fe40007ffe0ff */
[----:B------:R-:W-:Y:S02]  /*3d20*/  IMNMX R2, R2, R0, !PT ;  /* 0x0000000002027217 */ /* 0x000fe40007800200 */
[----:B------:R-:W-:Y:S02]  /*3d30*/  IMNMX R40, R40, R36, PT ;  /* 0x0000002428287217 */ /* 0x000fe40003800200 */
.L_x_1783:
        /* <DEDUP_REMOVED lines=78> */
.L_x_1787:
        /* <DEDUP_REMOVED lines=579> */
.L_x_1788:
        /* <DEDUP_REMOVED lines=298> */
.L_x_1768:
[----:B------:R-:W-:Y:S05]  /*78f0*/  @P0 EXIT ;  /* 0x000000000000094d */ /* 0x000fea0003800000 */
[----:B------:R-:W2:Y:S01]  /*7900*/  LDL.LU R9, [R1+0x68] ;  /* 0x0000680001097983 */ /* 0x000ea20000300800 */
[----:B------:R-:W-:-:S04]  /*7910*/  ISETP.NE.U32.AND P0, PT, RZ, c[0x0][0x360], PT ;  /* 0x0000d800ff007a0c */ /* 0x000fc80003f05070 */
[----:B------:R-:W-:-:S13]  /*7920*/  ISETP.NE.AND.EX P0, PT, RZ, c[0x0][0x364], PT, P0 ;  /* 0x0000d900ff007a0c */ /* 0x000fda0003f05300 */
[----:B------:R-:W-:-:S04]  /*7930*/  @P0 IMAD.MOV.U32 R2, RZ, RZ, 0x4 ;  /* 0x00000004ff020424 */ /* 0x000fc800078e00ff */
[----:B--2---:R-:W-:-:S05]  /*7940*/  @P0 IMAD.WIDE R2, R9, R2, c[0x0][0x360] ;  /* 0x0000d80009020625 */ /* 0x004fca00078e0202 */
[----:B-1----:R1:W2:Y:S01]  /*7950*/  @P0 LDG.E R0, [R2.64] ;  /* 0x0000000e02000981 */ /* 0x0022a2000c1e1900 */
[----:B------:R-:W-:Y:S01]  /*7960*/  IMAD.MOV.U32 R4, RZ, RZ, 0x1 ;  /* 0x00000001ff047424 */ /* 0x000fe200078e00ff */
[----:B------:R-:W-:Y:S02]  /*7970*/  USHF.L.U32 UR5, UR8, 0xe, URZ ;  /* 0x0000000e08057899 */ /* 0x000fe4000800063f */
[----:B------:R-:W3:Y:S04]  /*7980*/  S2R R5, SR_TID.X ;  /* 0x0000000000057919 */ /* 0x000ee80000002100 */
[----:B------:R-:W-:Y:S01]  /*7990*/  BAR.SYNC.DEFER_BLOCKING 0x1, 0x100 ;  /* 0x0044000000007b1d */ /* 0x000fe20000010000 */
[----:B------:R-:W-:Y:S01]  /*79a0*/  ISETP.NE.AND P1, PT, R4, c[0x0][0x338], PT ;  /* 0x0000ce0004007a0c */ /* 0x000fe20003f25270 */
[----:B------:R-:W-:-:S04]  /*79b0*/  USHF.R.S32.HI UR4, URZ, 0x1f, UR5 ;  /* 0x0000001f3f047899 */ /* 0x000fc80008011405 */
[----:B-1----:R-:W1:Y:S01]  /*79c0*/  S2R R3, SR_CTAID.Y ;  /* 0x0000000000037919 */ /* 0x002e620000002600 */
[----:B---3--:R-:W-:-:S07]  /*79d0*/  SHF.R.S32.HI R6, RZ, 0x1f, R5 ;  /* 0x0000001fff067819 */ /* 0x008fce0000011405 */
        /* <DEDUP_REMOVED lines=165> */
.L_x_1790:
        /* <DEDUP_REMOVED lines=13> */
.L_x_2333:


//--------------------- .text._ZN7cutlass13device_kernelIN5flash19enable_sm80_to_sm89INS1_16FlashAttnBwdSm80INS1_25CollectiveMainloopBwdSm80ILi2ELi2EN4cute5tupleIJNS5_1CILi64EEENS7_ILi128EEES9_EEENS_10bfloat16_tEfNS_4arch4Sm80ELb0ELb1ELb0ELb1ELb1ELb0ELb0ELb0ELi2ELi2ELi2ELi2ELb0EEENS1_24CollectiveEpilogueBwdGQAISA_fSD_Li256ELb1ELb1EEENS1_19SingleTileSchedulerILb1ELb0ELb0ELi128EEEEEEEEEvNT_6ParamsE --------------------------
	.section	.text._ZN7cutlass13device_kernelIN5flash19enable_sm80_to_sm89INS1_16FlashAttnBwdSm80INS1_25CollectiveMainloopBwdSm80ILi2ELi2EN4cute5tupleIJNS5_1CILi64EEENS7_ILi128EEES9_EEENS_10bfloat16_tEfNS_4arch4Sm80ELb0ELb1ELb0ELb1ELb1ELb0ELb0ELb0ELi2ELi2ELi2ELi2ELb0EEENS1_24CollectiveEpilogueBwdGQAISA_fSD_Li256ELb1ELb1EEENS1_19SingleTileSchedulerILb1ELb0ELb0ELi128EEEEEEEEEvNT_6ParamsE,"ax",@progbits
	.sectioninfo	@"SHI_REGISTERS=255"
	.align	128
.text._ZN7cutlass13device_kernelIN5flash19enable_sm80_to_sm89INS1_16FlashAttnBwdSm80INS1_25CollectiveMainloopBwdSm80ILi2ELi2EN4cute5tupleIJNS5_1CILi64EEENS7_ILi128EEES9_EEENS_10bfloat16_tEfNS_4arch4Sm80ELb0ELb1ELb0ELb1ELb1ELb0ELb0ELb0ELi2ELi2ELi2ELi2ELb0EEENS1_24CollectiveEpilogueBwdGQAISA_fSD_Li256ELb1ELb1EEENS1_19SingleTileSchedulerILb1ELb0ELb0ELi128EEEEEEEEEvNT_6ParamsE:
        .type           _ZN7cutlass13device_kernelIN5flash19enable_sm80_to_sm89INS1_16FlashAttnBwdSm80INS1_25CollectiveMainloopBwdSm80ILi2ELi2EN4cute5tupleIJNS5_1CILi64EEENS7_ILi128EEES9_EEENS_10bfloat16_tEfNS_4arch4Sm80ELb0ELb1ELb0ELb1ELb1ELb0ELb0ELb0ELi2ELi2ELi2ELi2ELb0EEENS1_24CollectiveEpilogueBwdGQAISA_fSD_Li256ELb1ELb1EEENS1_19SingleTileSchedulerILb1ELb0ELb0ELi128EEEEEEEEEvNT_6ParamsE,@function
        .size           _ZN7cutlass13device_kernelIN5flash19enable_sm80_to_sm89INS1_16FlashAttnBwdSm80INS1_25CollectiveMainloopBwdSm80ILi2ELi2EN4cute5tupleIJNS5_1CILi64EEENS7_ILi128EEES9_EEENS_10bfloat16_tEfNS_4arch4Sm80ELb0ELb1ELb0ELb1ELb1ELb0ELb0ELb0ELi2ELi2ELi2ELi2ELb0EEENS1_24CollectiveEpilogueBwdGQAISA_fSD_Li256ELb1ELb1EEENS1_19SingleTileSchedulerILb1ELb0ELb0ELi128EEEEEEEEEvNT_6ParamsE,(.L_x_2334 - _ZN7cutlass13device_kernelIN5flash19enable_sm80_to_sm89INS1_16FlashAttnBwdSm80INS1_25CollectiveMainloopBwdSm80ILi2ELi2EN4cute5tupleIJNS5_1CILi64EEENS7_ILi128EEES9_EEENS_10bfloat16_tEfNS_4arch4Sm80ELb0ELb1ELb0ELb1ELb1ELb0ELb0ELb0ELi2ELi2ELi2ELi2ELb0EEENS1_24CollectiveEpilogueBwdGQAISA_fSD_Li256ELb1ELb1EEENS1_19SingleTileSchedulerILb1ELb0ELb0ELi128EEEEEEEEEvNT_6ParamsE)
        .other          _ZN7cutlass13device_kernelIN5flash19enable_sm80_to_sm89INS1_16FlashAttnBwdSm80INS1_25CollectiveMainloopBwdSm80ILi2ELi2EN4cute5tupleIJNS5_1CILi64EEENS7_ILi128EEES9_EEENS_10bfloat16_tEfNS_4arch4Sm80ELb0ELb1ELb0ELb1ELb1ELb0ELb0ELb0ELi2ELi2ELi2ELi2ELb0EEENS1_24CollectiveEpilogueBwdGQAISA_fSD_Li256ELb1ELb1EEENS1_19SingleTileSchedulerILb1ELb0ELb0ELi128EEEEEEEEEvNT_6ParamsE,@"STO_CUDA_ENTRY STV_DEFAULT"
_ZN7cutlass13device_kernelIN5flash19enable_sm80_to_sm89INS1_16FlashAttnBwdSm80INS1_25CollectiveMainloopBwdSm80ILi2ELi2EN4cute5tupleIJNS5_1CILi64EEENS7_ILi128EEES9_EEENS_10bfloat16_tEfNS_4arch4Sm80ELb0ELb1ELb0ELb1ELb1ELb0ELb0ELb0ELi2ELi2ELi2ELi2ELb0EEENS1_24CollectiveEpilogueBwdGQAISA_fSD_Li256ELb1ELb1EEENS1_19SingleTileSchedulerILb1ELb0ELb0ELi128EEEEEEEEEvNT_6ParamsE:
        /* <DEDUP_REMOVED lines=18> */
.L_x_1792:
        /* <DEDUP_REMOVED lines=8> */
.L_x_1794:
[----:B------:R-:W-:Y:S02]  /*01a0*/  MOV R0, c[0x0][0x3ac] ;  /* 0x0000eb0000007a02 */ /* 0x000fe40000000f00 */
.L_x_1793:
[----:B------:R-:W-:-:S06]  /*01b0*/  USHF.L.U32 UR12, UR8, 0x7, URZ ;  /* 0x00000007080c7899 */ /* 0x000fcc000800063f */
[----:B-----5:R-:W-:-:S04]  /*01c0*/  ISETP.LE.AND P0, PT, R0, UR12, PT ;  /* 0x0000000c00007c0c */ /* 0x020fc8000bf03270 */
[----:B------:R-:W-:-:S05]  /*01d0*/  SEL R0, R5, 0xffffffff, !P0 ;  /* 0xffffffff05007807 */ /* 0x000fca0004000000 */
[----:B------:R2:W-:Y:S01]  /*01e0*/  STL [R1+0x68], R0 ;  /* 0x0000680001007387 */ /* 0x0005e20000100800 */
[----:B------:R-:W-:Y:S05]  /*01f0*/  BRA `(.L_x_1795) ;  /* 0x0000012000007947 */ /* 0x000fea0003800000 */
.L_x_1791:
[----:B--2-4-:R-:W-:-:S04]  /*0200*/  ISETP.NE.U32.AND P0, PT, RZ, c[0x0][0x3c8], PT ;  /* 0x0000f200ff007a0c */ /* 0x014fc80003f05070 */
[----:B------:R-:W-:-:S13]  /*0210*/  ISETP.NE.AND.EX P0, PT, RZ, c[0x0][0x3cc], PT, P0 ;  /* 0x0000f300ff007a0c */ /* 0x000fda0003f05300 */
[----:B------:R-:W-:Y:S05]  /*0220*/  @!P0 BRA `(.L_x_1796) ;  /* 0x0000002000008947 */ /* 0x000fea0003800000 */
[----:B------:R1:W5:Y:S01]  /*0230*/  LDG.E R0, [R2.64] ;  /* 0x0000000e02007981 */ /* 0x000362000c1e1900 */
[----:B------:R-:W-:Y:S05]  /*0240*/  BRA `(.L_x_1797) ;  /* 0x0000009000007947 */ /* 0x000fea0003800000 */
.L_x_1796:
        /* <DEDUP_REMOVED lines=8> */
.L_x_1798:
[----:B------:R-:W-:Y:S02]  /*02d0*/  MOV R0, c[0x0][0x3ac] ;  /* 0x0000eb0000007a02 */ /* 0x000fe40000000f00 */
.L_x_1797:
[----:B------:R-:W-:-:S06]  /*02e0*/  USHF.L.U32 UR12, UR8, 0x7, URZ ;  /* 0x00000007080c7899 */ /* 0x000fcc000800063f */
[----:B-----5:R-:W-:-:S04]  /*02f0*/  ISETP.LE.AND P0, PT, R0, UR12, PT ;  /* 0x0000000c00007c0c */ /* 0x020fc8000bf03270 */
[----:B------:R-:W-:-:S05]  /*0300*/  SEL R0, R5, 0xffffffff, !P0 ;  /* 0xffffffff05007807 */ /* 0x000fca0004000000 */
[----:B------:R2:W-:Y:S04]  /*0310*/  STL [R1+0x68], R0 ;  /* 0x0000680001007387 */ /* 0x0005e80000100800 */
.L_x_1795:
        /* <DEDUP_REMOVED lines=38> */
.L_x_1799:
[----:B--2---:R-:W-:-:S04]  /*0580*/  ISETP.NE.U32.AND P0, PT, RZ, c[0x0][0x2e0], PT ;  /* 0x0000b800ff007a0c */ /* 0x004fc80003f05070 */
[----:B------:R-:W-:-:S13]  /*0590*/  ISETP.NE.AND.EX P0, PT, RZ, c[0x0][0x2e4], PT, P0 ;  /* 0x0000b900ff007a0c */ /* 0x000fda0003f05300 */
[----:B------:R-:W-:Y:S05]  /*05a0*/  @!P0 BRA `(.L_x_1800) ;  /* 0x0000004000008947 */ /* 0x000fea0003800000 */
[----:B------:R-:W-:-:S05]  /*05b0*/  IMAD.WIDE R2, R40, R12, c[0x0][0x2e0] ;  /* 0x0000b80028027625 */ /* 0x000fca00078e020c */
[----:B------:R-:W2:Y:S02]  /*05c0*/  LDG.E R0, [R2.64] ;  /* 0x0000000e02007981 */ /* 0x000ea4000c1e1900 */
[----:B--2---:R1:W2:Y:S01]  /*05d0*/  R2UR UR10, R0 ;  /* 0x00000000000a73c2 */ /* 0x0042a200000e0000 */
[----:B------:R-:W-:Y:S05]  /*05e0*/  BRA `(.L_x_1801) ;  /* 0x0000006000007947 */ /* 0x000fea0003800000 */
.L_x_1800:
[----:B------:R-:W-:Y:S05]  /*05f0*/  @!P3 BRA `(.L_x_1801) ;  /* 0x000000500000b947 */ /* 0x000fea0003800000 */
[----:B------:R1:W2:Y:S04]  /*0600*/  LDG.E R0, [R2.64] ;  /* 0x0000000e02007981 */ /* 0x0002a8000c1e1900 */
[----:B-1----:R-:W3:Y:S01]  /*0610*/  LDG.E R2, [R2.64+0x4] ;  /* 0x0000040e02027981 */ /* 0x002ee2000c1e1900 */
[----:B--2---:R-:W1:Y:S08]  /*0620*/  R2UR UR10, R0 ;  /* 0x00000000000a73c2 */ /* 0x004e7000000e0000 */
[----:B---3--:R-:W1:Y:S02]  /*0630*/  R2UR UR4, R2 ;  /* 0x00000000020473c2 */ /* 0x008e6400000e0000 */
[----:B-1----:R-:W-:-:S06]  /*0640*/  UIADD3 UR10, -UR10, UR4, URZ ;  /* 0x000000040a0a7290 */ /* 0x002fcc000fffe13f */
.L_x_1801:
        /* <DEDUP_REMOVED lines=15> */
.L_x_1802:
        /* <DEDUP_REMOVED lines=90> */
[----:B------:R-:W-:Y:S01]  /*0ce0*/  IADD3 R26, P1, R6, R36, RZ ;  /* 0x00000024061a7210 */ /* 0x000fe20007f3e0ff */
[----:B------:R-:W-:Y:S01]  /*0cf0*/  IMAD.IADD R32, R36, 0x1, -R2 ;  /* 0x0000000124207824 */ /* 0x000fe200078e0a02 */
[----:B------:R-:W-:Y:S01]  /*0d00*/  SHF.R.S32.HI R12, RZ, 0x1f, R42 ;  /* 0x0000001fff0c7819 */ /* 0x000fe2000001142a */
[----:B------:R-:W2:Y:S01]  /*0d10*/  LDL.LU R39, [R1+0x4] ;  /* 0x0000040001277983 */ /* 0x000ea20000300800 */
[----:B------:R-:W-:Y:S01]  /*0d20*/  IADD3 R17, P2, R42, R8, RZ ;  /* 0x000000082a117210 */ /* 0x000fe20007f5e0ff */
[----:B------:R-:W-:Y:S01]  /*0d30*/  @P0 IMAD.HI.U32 R3, R38, c[0x0][0x24c], RZ ;  /* 0x0000930026030a27 */ /* 0x000fe200078e00ff */
[----:B------:R-:W-:Y:S01]  /*0d40*/  SEL R8, R29, RZ, !P3 ;  /* 0x000000ff1d087207 */ /* 0x000fe20005800000 */
[----:B------:R-:W-:Y:S01]  /*0d50*/  USHF.L.U32 UR6, UR4, 0x6, URZ ;  /* 0x0000000604067899 */ /* 0x000fe2000800063f */
[----:B------:R-:W-:Y:S01]  /*0d60*/  LEA.HI.X.SX32 R27, R6, R13, 0x1, P1 ;  /* 0x0000000d061b7211 */ /* 0x000fe200008f0eff */
[----:B------:R-:W-:Y:S01]  /*0d70*/  IMAD.SHL.U32 R18, R32, 0x8, RZ ;  /* 0x0000000820127824 */ /* 0x000fe200078e00ff */
[----:B------:R-:W-:Y:S01]  /*0d80*/  @P0 SHF.R.U32.HI R0, RZ, c[0x0][0x250], R3 ;  /* 0x00009400ff000a19 */ /* 0x000fe20000011603 */
[----:B------:R-:W-:Y:S01]  /*0d90*/  IMAD.X R24, R12, 0x1, R9, P2 ;  /* 0x000000010c187824 */ /* 0x000fe200010e0609 */
[C---:B------:R-:W-:Y:S01]  /*0da0*/  IADD3 R10, P0, R42.reuse, R10, RZ ;  /* 0x0000000a2a0a7210 */ /* 0x040fe20007f1e0ff */
[----:B------:R-:W-:Y:S01]  /*0db0*/  IMAD.SHL.U32 R6, R42, 0x40, RZ ;  /* 0x000000402a067824 */ /* 0x000fe200078e00ff */
[----:B------:R-:W-:Y:S01]  /*0dc0*/  SHF.R.S32.HI R7, RZ, 0x1f, R0 ;  /* 0x0000001fff077819 */ /* 0x000fe20000011400 */
[----:B------:R-:W-:Y:S01]  /*0dd0*/  UIADD3 UR20, -UR12, UR10, URZ ;  /* 0x0000000a0c147290 */ /* 0x000fe2000fffe13f */
[----:B------:R-:W-:Y:S01]  /*0de0*/  SHF.R.S32.HI R19, RZ, 0x1f, R18 ;  /* 0x0000001fff137819 */ /* 0x000fe20000011412 */
[----:B------:R-:W-:Y:S01]  /*0df0*/  IMAD.X R11, R12, 0x1, R11, P0 ;  /* 0x000000010c0b7824 */ /* 0x000fe200000e060b */
[----:B------:R-:W-:Y:S01]  /*0e00*/  SEL R12, R40, RZ, !P3 ;  /* 0x000000ff280c7207 */ /* 0x000fe20005800000 */
[----:B------:R-:W-:Y:S01]  /*0e10*/  IMAD R2, R7, c[0x0][0x1e0], RZ ;  /* 0x0000780007027a24 */ /* 0x000fe200078e02ff */
[----:B------:R-:W-:Y:S01]  /*0e20*/  LOP3.LUT R6, R6, 0x1c0, RZ, 0xc0, !PT ;  /* 0x000001c006067812 */ /* 0x000fe200078ec0ff */
[----:B------:R-:W-:Y:S01]  /*0e30*/  IMAD.WIDE R10, R14, 0x80, R10 ;  /* 0x000000800e0a7825 */ /* 0x000fe200078e020a */
[----:B------:R-:W-:Y:S01]  /*0e40*/  SHF.R.S32.HI R31, RZ, 0x1f, R38 ;  /* 0x0000001fff1f7819 */ /* 0x000fe20000011426 */
[----:B------:R-:W-:Y:S01]  /*0e50*/  UMOV UR21, 0x6 ;  /* 0x0000000600157882 */ /* 0x000fe20000000000 */
[----:B------:R-:W-:Y:S01]  /*0e60*/  LOP3.LUT R13, R6, 0x38, R18, 0xf8, !PT ;  /* 0x00000038060d7812 */ /* 0x000fe200078ef812 */
[C---:B------:R-:W-:Y:S01]  /*0e70*/  IMAD R4, R0.reuse, c[0x0][0x1e4], R2 ;  /* 0x0000790000047a24 */ /* 0x040fe200078e0202 */
[----:B------:R-:W-:Y:S01]  /*0e80*/  SHF.R.U32.HI R6, RZ, 0x3, R6 ;  /* 0x00000003ff067819 */ /* 0x000fe20000011606 */
[----:B------:R-:W-:-:S04]  /*0e90*/  IMAD.WIDE.U32 R2, R0, c[0x0][0x1e0], R18 ;  /* 0x0000780000027a25 */ /* 0x000fc800078e0012 */
[----:B------:R-:W-:Y:S02]  /*0ea0*/  IMAD.IADD R5, R3, 0x1, R4 ;  /* 0x0000000103057824 */ /* 0x000fe400078e0204 */
[----:B------:R-:W-:Y:S01]  /*0eb0*/  IMAD.MOV.U32 R4, RZ, RZ, R2 ;  /* 0x000000ffff047224 */ /* 0x000fe200078e0002 */
[----:B------:R-:W-:Y:S01]  /*0ec0*/  LEA.HI R2, R37, R36, RZ, 0x6 ;  /* 0x0000002425027211 */ /* 0x000fe200078f30ff */
[----:B------:R-:W-:Y:S02]  /*0ed0*/  IMAD R3, R8, c[0x0][0x1e8], RZ ;  /* 0x00007a0008037a24 */ /* 0x000fe400078e02ff */
        /* <DEDUP_REMOVED lines=8> */
[----:B------:R-:W-:Y:S01]  /*0f60*/  IMAD.IADD R3, R3, 0x1, R7 ;  /* 0x0000000103037824 */ /* 0x000fe200078e0207 */
[----:B------:R-:W-:Y:S01]  /*0f70*/  LOP3.LUT R14, R35, R13, R6, 0xf6, !PT ;  /* 0x0000000d230e7212 */ /* 0x000fe200078ef606 */
        /* <DEDUP_REMOVED lines=127> */
[----:B-1----:R-:W-:-:S04]  /*1770*/  IMAD.WIDE.U32 R10, R38, c[0x0][0x210], R8 ;  /* 0x00008400260a7a25 */ /* 0x002fc800078e0008 */
[----:B------:R-:W-:Y:S01]  /*1780*/  IMAD R12, R38, c[0x0][0x214], R12 ;  /* 0x00008500260c7a24 */ /* 0x000fe200078e020c */
[----:B--2---:R-:W-:-:S04]  /*1790*/  LOP3.LUT R39, R39, 0xfffffffd, RZ, 0xc0, !PT ;  /* 0xfffffffd27277812 */ /* 0x004fc800078ec0ff */
[----:B------:R-:W-:Y:S02]  /*17a0*/  @P0 LOP3.LUT R39, R39, 0x2, RZ, 0xfc, !PT ;  /* 0x0000000227270812 */ /* 0x000fe400078efcff */
[----:B------:R-:W-:-:S04]  /*17b0*/  IADD3 R2, P0, R6, UR6, RZ ;  /* 0x0000000606027c10 */ /* 0x000fc8000ff1e0ff */
[C---:B------:R-:W-:Y:S02]  /*17c0*/  IADD3.X R3, R7.reuse, UR16, RZ, P0, !PT ;  /* 0x0000001007037c10 */ /* 0x040fe400087fe4ff */
[----:B----4-:R-:W-:Y:S02]  /*17d0*/  IADD3 R6, P0, R6, UR19, RZ ;  /* 0x0000001306067c10 */ /* 0x010fe4000ff1e0ff */
        /* <DEDUP_REMOVED lines=30> */
[----:B------:R-:W-:-:S05]  /*19c0*/  @P3 LOP3.LUT R39, R39, 0x1, RZ, 0xfc, !PT ;  /* 0x0000000127273812 */ /* 0x000fca00078efcff */
[----:B------:R-:W-:Y:S01]  /*19d0*/  STL [R1+0x4], R39 ;  /* 0x0000042701007387 */ /* 0x000fe20000100800 */
[----:B--2---:R-:W-:-:S03]  /*19e0*/  IMAD R2, R24, c[0x0][0x278], RZ ;  /* 0x00009e0018027a24 */ /* 0x004fc600078e02ff */
[----:B------:R2:W-:Y:S01]  /*19f0*/  STL.64 [R1+0x28], R40 ;  /* 0x0000282801007387 */ /* 0x0005e20000100a00 */
[----:B------:R-:W-:-:S03]  /*1a00*/  IMAD R2, R15, c[0x0][0x27c], R2 ;  /* 0x00009f000f027a24 */ /* 0x000fc600078e0202 */
[----:B------:R3:W-:Y:S01]  /*1a10*/  LDGSTS.E.BYPASS.LTC128B.128 [R14+0x10080], [R4.64], !P0 ;  /* 0x10080000040e7fae */ /* 0x0007e2000c101d4e */
[----:B-1----:R-:W-:Y:S01]  /*1a20*/  @!P4 IADD3 R9, P0, R22, UR19, RZ ;  /* 0x000000131609cc10 */ /* 0x002fe2000ff1e0ff */
[----:B------:R-:W-:Y:S01]  /*1a30*/  IMAD.MOV.U32 R6, RZ, RZ, R10 ;  /* 0x000000ffff067224 */ /* 0x000fe200078e000a */
[----:B------:R-:W-:Y:S01]  /*1a40*/  LOP3.LUT P3, RZ, R29, 0x2, RZ, 0xc0, !PT ;  /* 0x000000021dff7812 */ /* 0x000fe2000786c0ff */
[----:B------:R-:W-:Y:S01]  /*1a50*/  IMAD R3, R24, c[0x0][0x218], RZ ;  /* 0x0000860018037a24 */ /* 0x000fe200078e02ff */
[----:B------:R-:W-:Y:S01]  /*1a60*/  STL [R1+0x34], R16 ;  /* 0x0000341001007387 */ /* 0x000fe20000100800 */
[----:B------:R-:W-:Y:S01]  /*1a70*/  USHF.L.U32 UR22, UR6, 0x6, URZ ;  /* 0x0000000606167899 */ /* 0x000fe2000800063f */
[----:B------:R-:W-:Y:S02]  /*1a80*/  ISETP.GE.AND P1, PT, R18, c[0x0][0x1fc], PT ;  /* 0x00007f0012007a0c */ /* 0x000fe40003f26270 */
[----:B------:R1:W-:Y:S01]  /*1a90*/  STL.64 [R1+0x48], R22 ;  /* 0x0000481601007387 */ /* 0x0003e20000100a00 */
[----:B------:R-:W-:Y:S01]  /*1aa0*/  USHF.L.U64.HI UR21, UR6, UR21, UR7 ;  /* 0x0000001506157299 */ /* 0x000fe20008010207 */
[C---:B------:R-:W-:Y:S01]  /*1ab0*/  ISETP.LT.OR P5, PT, R0.reuse, 0x1, !P3 ;  /* 0x000000010000780c */ /* 0x040fe20005fa1670 */
[----:B--2---:R-:W-:Y:S01]  /*1ac0*/  IMAD.IADD R40, R23, 0x1, R2 ;  /* 0x0000000117287824 */ /* 0x004fe200078e0202 */
[----:B------:R-:W-:Y:S01]  /*1ad0*/  ISETP.LT.OR P2, PT, R0, 0x21, !P2 ;  /* 0x000000210000780c */ /* 0x000fe20005741670 */
[----:B------:R-:W-:Y:S01]  /*1ae0*/  UIMAD UR16, UR21, UR17, URZ ;  /* 0x00000011151072a4 */ /* 0x000fe2000f8e023f */
[----:B------:R-:W-:Y:S01]  /*1af0*/  IMAD.U32 R28, RZ, RZ, UR22 ;  /* 0x00000016ff1c7e24 */ /* 0x000fe2000f8e00ff */
[----:B------:R-:W-:-:S08]  /*1b00*/  LEA.HI R29, R37, R36, RZ, 0x5 ;  /* 0x00000024251d7211 */ /* 0x000fd000078f28ff */
[----:B------:R3:W-:Y:S01]  /*1b10*/  LDGSTS.E.BYPASS.LTC128B.128 [R14+0x12080], [R4.64+0x80], !P5 ;  /* 0x12080080040e7fae */ /* 0x0007e2000e901d4e */
[----:B------:R-:W-:Y:S02]  /*1b20*/  @!P4 IADD3.X R11, R40, UR18, RZ, P0, !PT ;  /* 0x00000012280bcc10 */ /* 0x000fe400087fe4ff */
[----:B------:R-:W-:Y:S01]  /*1b30*/  ISETP.GE.AND P0, PT, R34, c[0x0][0x1fc], PT ;  /* 0x00007f0022007a0c */ /* 0x000fe20003f06270 */
[C---:B------:R-:W-:Y:S02]  /*1b40*/  IMAD R2, R15.reuse, c[0x0][0x21c], R3 ;  /* 0x000087000f027a24 */ /* 0x040fe400078e0203 */
[----:B-1----:R-:W-:Y:S01]  /*1b50*/  IMAD.WIDE.U32 R22, R15, c[0x0][0x218], R6 ;  /* 0x000086000f167a25 */ /* 0x002fe200078e0006 */
[----:B------:R-:W-:Y:S01]  /*1b60*/  SEL R6, RZ, 0xffffffff, P0 ;  /* 0xffffffffff067807 */ /* 0x000fe20000000000 */
[----:B------:R-:W-:Y:S01]  /*1b70*/  UIMAD UR16, UR13, UR22, UR16 ;  /* 0x000000160d1072a4 */ /* 0x000fe2000f8e0210 */
[----:B------:R-:W-:Y:S01]  /*1b80*/  SEL R3, RZ, 0x1, P1 ;  /* 0x00000001ff037807 */ /* 0x000fe20000800000 */
[----:B------:R-:W-:Y:S01]  /*1b90*/  IMAD.IADD R45, R23, 0x1, R2 ;  /* 0x00000001172d7824 */ /* 0x000fe200078e0202 */
[----:B------:R-:W-:Y:S01]  /*1ba0*/  ISETP.LT.OR P1, PT, R0, 0x21, !P3 ;  /* 0x000000210000780c */ /* 0x000fe20005f21670 */
[----:B------:R-:W-:Y:S01]  /*1bb0*/  IMAD.SHL.U32 R2, R6, 0x2, RZ ;  /* 0x0000000206027824 */ /* 0x000fe200078e00ff */
[----:B------:R1:W-:Y:S01]  /*1bc0*/  LDGSTS.E.BYPASS.LTC128B.128 [R14+0x11080], [R12.64], !P2 ;  /* 0x110800000c0e7fae */ /* 0x0003e2000d101d4e */
[----:B------:R-:W-:Y:S01]  /*1bd0*/  IMAD.MOV.U32 R44, RZ, RZ, R22 ;  /* 0x000000ffff2c7224 */ /* 0x000fe200078e0016 */
[----:B------:R-:W-:-:S02]  /*1be0*/  @!P4 LEA R8, P0, R9, c[0x0][0x258], 0x2 ;  /* 0x000096000908ca11 */ /* 0x000fc400078010ff */
[----:B------:R-:W-:Y:S01]  /*1bf0*/  LOP3.LUT R3, R2, 0x2, R3, 0xe2, !PT ;  /* 0x0000000202037812 */ /* 0x000fe200078ee203 */
[----:B------:R-:W-:Y:S01]  /*1c00*/  IMAD.WIDE.U32 R6, R28, UR17, R44 ;  /* 0x000000111c067c25 */ /* 0x000fe2000f8e002c */
[----:B------:R-:W-:Y:S02]  /*1c10*/  @!P4 LEA.HI.X R9, R9, c[0x0][0x25c], R11, 0x2, P0 ;  /* 0x000097000909ca11 */ /* 0x000fe400000f140b */
[----:B------:R-:W-:Y:S01]  /*1c20*/  LOP3.LUT P5, RZ, R3, 0x1, RZ, 0xc0, !PT ;  /* 0x0000000103ff7812 */ /* 0x000fe200078ac0ff */
[----:B------:R-:W-:Y:S01]  /*1c30*/  IMAD.WIDE.U32 R16, R38, c[0x0][0x288], R20 ;  /* 0x0000a20026107a25 */ /* 0x000fe200078e0014 */
[----:B------:R-:W-:Y:S01]  /*1c40*/  LEA R2, P0, R6, c[0x0][0x1f0], 0x1 ;  /* 0x00007c0006027a11 */ /* 0x000fe200078008ff */
[----:B------:R1:W-:Y:S01]  /*1c50*/  LDGSTS.E.BYPASS.LTC128B.128 [R14+0x13080], [R12.64+0x80], !P1 ;  /* 0x130800800c0e7fae */ /* 0x0003e2000c901d4e */
[----:B---3--:R-:W-:Y:S02]  /*1c60*/  IADD3 R4, R7, UR16, RZ ;  /* 0x0000001007047c10 */ /* 0x008fe4000fffe0ff */
[----:B------:R-:W-:-:S02]  /*1c70*/  LOP3.LUT P6, RZ, R3, 0x2, RZ, 0xc0, !PT ;  /* 0x0000000203ff7812 */ /* 0x000fc400078cc0ff */
[----:B------:R-:W-:Y:S02]  /*1c80*/  SHF.R.S32.HI R20, RZ, 0x5, R29 ;  /* 0x00000005ff147819 */ /* 0x000fe4000001141d */
[----:B------:R-:W-:Y:S02]  /*1c90*/  LEA.HI.X R3, R6, c[0x0][0x1f4], R4, 0x1, P0 ;  /* 0x00007d0006037a11 */ /* 0x000fe400000f0c04 */
        /* <DEDUP_REMOVED lines=11> */
[----:B------:R2:W-:Y:S01]  /*1d50*/  STL [R1+0x58], R40 ;  /* 0x0000582801007387 */ /* 0x0005e20000100800 */
[----:B------:R-:W-:Y:S01]  /*1d60*/  USHF.L.U32 UR7, UR16, 0x1, URZ ;  /* 0x0000000110077899 */ /* 0x000fe2000800063f */
[----:B------:R-:W-:-:S02]  /*1d70*/  IMAD.IADD R5, R17, 0x1, R25 ;  /* 0x0000000111057824 */ /* 0x000fc400078e0219 */
[----:B------:R3:W-:Y:S01]  /*1d80*/  STL.64 [R1+0x20], R22 ;  /* 0x0000201601007387 */ /* 0x0007e20000100a00 */
[----:B------:R-:W-:-:S03]  /*1d90*/  IMAD.MOV.U32 R4, RZ, RZ, R16 ;  /* 0x000000ffff047224 */ /* 0x000fc600078e0010 */
[----:B------:R4:W-:Y:S01]  /*1da0*/  @!P4 LDGSTS.E.BYPASS.LTC128B.128 [R6+0x20080], [R8.64] ;  /* 0x200800000806cfae */ /* 0x0009e2000b901d4e */
[----:B------:R-:W-:Y:S01]  /*1db0*/  USHF.L.U64.HI UR6, UR16, 0x1, UR13 ;  /* 0x0000000110067899 */ /* 0x000fe2000801020d */
[----:B------:R-:W-:Y:S02]  /*1dc0*/  IMAD R31, R31, c[0x0][0x238], RZ ;  /* 0x00008e001f1f7a24 */ /* 0x000fe400078e02ff */
[----:B------:R-:W0:Y:S01]  /*1dd0*/  LDGDEPBAR ;  /* 0x00000000000079af */ /* 0x000e220000000000 */
[----:B------:R-:W-:-:S03]  /*1de0*/  ISETP.LT.OR P2, PT, R0, 0x21, !P5 ;  /* 0x000000210000780c */ /* 0x000fc60006f41670 */
[----:B------:R5:W-:Y:S01]  /*1df0*/  LDGSTS.E.BYPASS.LTC128B.128 [R14+0x18080], [R2.64], !P1 ;  /* 0x18080000020e7fae */ /* 0x000be2000c901d4e */
[----:B------:R-:W-:-:S03]  /*1e00*/  ISETP.LT.OR P1, PT, R0, 0x21, !P6 ;  /* 0x000000210000780c */ /* 0x000fc60007721670 */
[----:B------:R5:W-:Y:S01]  /*1e10*/  LDGSTS.E.BYPASS.LTC128B.128 [R14+0x1a080], [R2.64+0x80], !P0 ;  /* 0x1a080080020e7fae */ /* 0x000be2000c101d4e */
[----:B------:R-:W-:Y:S01]  /*1e20*/  IMAD R31, R38, c[0x0][0x23c], R31 ;  /* 0x00008f00261f7a24 */ /* 0x000fe200078e021f */
[----:B------:R-:W-:Y:S01]  /*1e30*/  LEA.HI R11, R37, R36, RZ, 0x2 ;  /* 0x00000024250b7211 */ /* 0x000fe200078f10ff */
[----:B--2---:R-:W-:-:S04]  /*1e40*/  IMAD.WIDE.U32 R40, R15, c[0x0][0x290], R4 ;  /* 0x0000a4000f287a25 */ /* 0x004fc800078e0004 */
[----:B---3--:R-:W-:Y:S01]  /*1e50*/  IMAD.IADD R22, R20, 0x1, -R10 ;  /* 0x0000000114167824 */ /* 0x008fe200078e0a0a */
[----:B------:R-:W-:Y:S01]  /*1e60*/  SHF.R.S32.HI R10, RZ, 0x4, R7 ;  /* 0x00000004ff0a7819 */ /* 0x000fe20000011407 */
[----:B----4-:R-:W-:-:S03]  /*1e70*/  IMAD R6, R24, c[0x0][0x290], RZ ;  /* 0x0000a40018067a24 */ /* 0x010fc600078e02ff */
[----:B------:R-:W-:Y:S01]  /*1e80*/  LEA.HI R4, R7, R10, RZ, 0x1 ;  /* 0x0000000a07047211 */ /* 0x000fe200078f08ff */
[----:B------:R-:W-:Y:S02]  /*1e90*/  IMAD R6, R15, c[0x0][0x294], R6 ;  /* 0x0000a5000f067a24 */ /* 0x000fe400078e0206 */
[----:B------:R-:W-:Y:S01]  /*1ea0*/  IMAD.WIDE.U32 R26, R38, c[0x0][0x238], R26 ;  /* 0x00008e00261a7a25 */ /* 0x000fe200078e001a */
[----:B------:R-:W-:Y:S02]  /*1eb0*/  LOP3.LUT R4, R4, 0xfffffffe, RZ, 0xc0, !PT ;  /* 0xfffffffe04047812 */ /* 0x000fe400078ec0ff */
[----:B-----5:R-:W-:Y:S01]  /*1ec0*/  IADD3 R2, P0, R2, UR7, RZ ;  /* 0x0000000702027c10 */ /* 0x020fe2000ff1e0ff */
[----:B------:R-:W-:-:S03]  /*1ed0*/  IMAD.IADD R38, R41, 0x1, R6 ;  /* 0x0000000129267824 */ /* 0x000fc600078e0206 */
[----:B------:R-:W-:Y:S02]  /*1ee0*/  IADD3.X R3, R3, UR6, RZ, P0, !PT ;  /* 0x0000000603037c10 */ /* 0x000fe400087fe4ff */
[----:B------:R-:W-:Y:S02]  /*1ef0*/  IADD3 R0, P0, R40, UR19, RZ ;  /* 0x0000001328007c10 */ /* 0x000fe4000ff1e0ff */
[--C-:B------:R-:W-:Y:S02]  /*1f00*/  SHF.R.S32.HI R8, RZ, 0x2, R11.reuse ;  /* 0x00000002ff087819 */ /* 0x100fe4000001140b */
[----:B------:R-:W-:Y:S01]  /*1f10*/  LOP3.LUT R7, R7, 0xfffffff0, RZ, 0xc0, !PT ;  /* 0xfffffff007077812 */ /* 0x000fe200078ec0ff */
[----:B------:R-:W-:Y:S01]  /*1f20*/  IMAD.IADD R10, R10, 0x1, -R4 ;  /* 0x000000010a0a7824 */ /* 0x000fe200078e0a04 */
[----:B------:R-:W-:Y:S01]  /*1f30*/  SHF.R.S32.HI R6, RZ, 0x1f, R11 ;  /* 0x0000001fff067819 */ /* 0x000fe2000001140b */
[----:B------:R2:W-:Y:S01]  /*1f40*/  LDGSTS.E.BYPASS.LTC128B.128 [R14+0x19080], [R2.64], !P2 ;  /* 0x19080000020e7fae */ /* 0x0005e2000d101d4e */
[----:B------:R-:W-:-:S02]  /*1f50*/  IADD3.X R5, R38, UR18, RZ, P0, !PT ;  /* 0x0000001226057c10 */ /* 0x000fc400087fe4ff */
[----:B------:R-:W-:Y:S01]  /*1f60*/  LEA R20, P0, R0, c[0x0][0x280], 0x2 ;  /* 0x0000a00000147a11 */ /* 0x000fe200078010ff */
[----:B------:R-:W-:Y:S01]  /*1f70*/  IMAD.IADD R7, R36, 0x1, -R7 ;  /* 0x0000000124077824 */ /* 0x000fe200078e0a07 */
[----:B------:R-:W-:Y:S01]  /*1f80*/  LEA.HI R4, R6, R8, RZ, 0x3 ;  /* 0x0000000806047211 */ /* 0x000fe200078f18ff */
[----:B------:R2:W-:Y:S01]  /*1f90*/  LDGSTS.E.BYPASS.LTC128B.128 [R14+0x1b080], [R2.64+0x80], !P1 ;  /* 0x1b080080020e7fae */ /* 0x0005e2000c901d4e */
[----:B------:R-:W-:Y:S02]  /*1fa0*/  LEA.HI.X R21, R0, c[0x0][0x284], R5, 0x2, P0 ;  /* 0x0000a10000157a11 */ /* 0x000fe400000f1405 */
[----:B------:R-:W-:Y:S02]  /*1fb0*/  LOP3.LUT R0, R4, 0xfffffff8, RZ, 0xc0, !PT ;  /* 0xfffffff804007812 */ /* 0x000fe400078ec0ff */
[----:B------:R-:W-:Y:S01]  /*1fc0*/  SHF.R.S32.HI R4, RZ, 0x1f, R7 ;  /* 0x0000001fff047819 */ /* 0x000fe20000011407 */
[----:B------:R-:W-:Y:S02]  /*1fd0*/  IMAD.SHL.U32 R16, R22, 0x10, RZ ;  /* 0x0000001016107824 */ /* 0x000fe400078e00ff */
[----:B------:R-:W-:Y:S01]  /*1fe0*/  IMAD.IADD R17, R8, 0x1, -R0 ;  /* 0x0000000108117824 */ /* 0x000fe200078e0a00 */
[----:B-1----:R-:W-:Y:S01]  /*1ff0*/  LEA.HI R13, R4, R7, RZ, 0x3 ;  /* 0x00000007040d7211 */ /* 0x002fe200078f18ff */
[----:B------:R-:W-:-:S03]  /*2000*/  IMAD R4, R24, c[0x0][0x240], RZ ;  /* 0x0000900018047a24 */ /* 0x000fc600078e02ff */
[----:B------:R-:W-:Y:S01]  /*2010*/  LOP3.LUT R5, R13, 0xfffffff8, RZ, 0xc0, !PT ;  /* 0xfffffff80d057812 */ /* 0x000fe200078ec0ff */
[----:B--2---:R-:W-:Y:S02]  /*2020*/  IMAD.SHL.U32 R2, R32, 0x40, RZ ;  /* 0x0000004020027824 */ /* 0x004fe400078e00ff */
        /* <DEDUP_REMOVED lines=101> */
.L_x_1805:
[----:B------:R-:W-:Y:S05]  /*2680*/  BSYNC B0 ;  /* 0x0000000000007941 */ /* 0x000fea0003800000 */
.L_x_1804:
        /* <DEDUP_REMOVED lines=119> */
.L_x_1824:
        /* <DEDUP_REMOVED lines=148> */
.L_x_1808:
[----:B------:R-:W-:Y:S11]  /*3740*/  ISETP.NE.AND P0, PT, R226, c[0x0][0x2a8], PT ;  /* 0x0000aa00e2007a0c */ /* 0x000ff60003f05270 */
[----:B------:R-:W-:Y:S02]  /*3750*/  @!UPT UIADD3 URZ, URZ, URZ, URZ ;  /* 0x0000003f3f3ff290 */ /* 0x000fe4000fffe03f */
[----:B------:R-:W-:Y:S05]  /*3760*/  @P0 IMAD.HI.U32 R36, R2, c[0x0][0x2ac], RZ ;  /* 0x0000ab0002240a27 */ /* 0x000fea00078e00ff */
[----:B------:R-:W-:Y:S02]  /*3770*/  @P0 SHF.R.U32.HI R2, RZ, c[0x0][0x2b0], R36 ;  /* 0x0000ac00ff020a19 */ /* 0x000fe40000011624 */
.L_x_1809:
[----:B------:R-:W-:Y:S05]  /*3780*/  BSYNC B0 ;  /* 0x0000000000007941 */ /* 0x000fea0003800000 */
.L_x_1807:
        /* <DEDUP_REMOVED lines=8> */
.L_x_1806:
        /* <DEDUP_REMOVED lines=16> */
.L_x_1812:
[----:B------:R-:W-:Y:S11]  /*3910*/  ISETP.NE.AND P0, PT, R226, c[0x0][0x2a8], PT ;  /* 0x0000aa00e2007a0c */ /* 0x000ff60003f05270 */
[----:B------:R-:W-:Y:S02]  /*3920*/  @!UPT UIADD3 URZ, URZ, URZ, URZ ;  /* 0x0000003f3f3ff290 */ /* 0x000fe4000fffe03f */
[----:B------:R-:W-:Y:S05]  /*3930*/  @P0 IMAD.HI.U32 R36, R2, c[0x0][0x2ac], RZ ;  /* 0x0000ab0002240a27 */ /* 0x000fea00078e00ff */
[----:B------:R-:W-:Y:S02]  /*3940*/  @P0 SHF.R.U32.HI R2, RZ, c[0x0][0x2b0], R36 ;  /* 0x0000ac00ff020a19 */ /* 0x000fe40000011624 */
.L_x_1813:
[----:B------:R-:W-:Y:S05]  /*3950*/  BSYNC B0 ;  /* 0x0000000000007941 */ /* 0x000fea0003800000 */
.L_x_1811:
[----:B------:R-:W2:Y:S01]  /*3960*/  LDL R37, [R1+0x10] ;  /* 0x0000100001257983 */ /* 0x000ea20000100800 */
[----:B------:R-:W-:Y:S04]  /*3970*/  IMAD.MOV.U32 R36, RZ, RZ, c[0x0][0x2a8] ;  /* 0x0000aa00ff247624 */ /* 0x000fe800078e00ff */
[----:B------:R-:W-:Y:S04]  /*3980*/  IMAD R2, R2, R36, -UR12 ;  /* 0x8000000c02027e24 */ /* 0x000fe8000f8e0224 */
[----:B--2---:R-:W-:Y:S05]  /*3990*/  IMAD.IADD R2, R2, 0x1, -R37 ;  /* 0x0000000102027824 */ /* 0x004fea00078e0a25 */
[----:B------:R-:W-:Y:S02]  /*39a0*/  IADD3 R36, R2, c[0x0][0x2a8], RZ ;  /* 0x0000aa0002247a10 */ /* 0x000fe40007ffe0ff */
[----:B------:R-:W-:Y:S02]  /*39b0*/  IMNMX R43, R43, R2, !PT ;  /* 0x000000022b2b7217 */ /* 0x000fe40007800200 */
[----:B------:R-:W-:Y:S02]  /*39c0*/  IMNMX R200, R200, R36, PT ;  /* 0x00000024c8c87217 */ /* 0x000fe40003800200 */
.L_x_1810:
        /* <DEDUP_REMOVED lines=16> */
.L_x_1816:
[----:B------:R-:W-:Y:S11]  /*3ad0*/  ISETP.NE.AND P0, PT, R226, c[0x0][0x2a8], PT ;  /* 0x0000aa00e2007a0c */ /* 0x000ff60003f05270 */
[----:B------:R-:W-:Y:S02]  /*3ae0*/  @!UPT UIADD3 URZ, URZ, URZ, URZ ;  /* 0x0000003f3f3ff290 */ /* 0x000fe4000fffe03f */
[----:B------:R-:W-:Y:S05]  /*3af0*/  @P0 IMAD.HI.U32 R36, R2, c[0x0][0x2ac], RZ ;  /* 0x0000ab0002240a27 */ /* 0x000fea00078e00ff */
[----:B------:R-:W-:Y:S02]  /*3b00*/  @P0 SHF.R.U32.HI R2, RZ, c[0x0][0x2b0], R36 ;  /* 0x0000ac00ff020a19 */ /* 0x000fe40000011624 */
.L_x_1817:
[----:B------:R-:W-:Y:S05]  /*3b10*/  BSYNC B0 ;  /* 0x0000000000007941 */ /* 0x000fea0003800000 */
.L_x_1815:
[----:B------:R-:W2:Y:S01]  /*3b20*/  LDL R37, [R1+0x10] ;  /* 0x0000100001257983 */ /* 0x000ea20000100800 */
[----:B------:R-:W-:Y:S04]  /*3b30*/  IMAD.MOV.U32 R36, RZ, RZ, c[0x0][0x2a8] ;  /* 0x0000aa00ff247624 */ /* 0x000fe800078e00ff */
[----:B------:R-:W-:Y:S04]  /*3b40*/  IMAD R2, R2, R36, -UR12 ;  /* 0x8000000c02027e24 */ /* 0x000fe8000f8e0224 */
[----:B--2---:R-:W-:Y:S05]  /*3b50*/  IMAD.IADD R2, R2, 0x1, -R37 ;  /* 0x0000000102027824 */ /* 0x004fea00078e0a25 */
[----:B------:R-:W-:Y:S02]  /*3b60*/  IADD3 R36, R2, c[0x0][0x2a8], RZ ;  /* 0x0000aa0002247a10 */ /* 0x000fe40007ffe0ff */
[----:B------:R-:W-:Y:S02]  /*3b70*/  IMNMX R41, R41, R2, !PT ;  /* 0x0000000229297217 */ /* 0x000fe40007800200 */
[----:B------:R-:W-:Y:S02]  /*3b80*/  IMNMX R42, R42, R36, PT ;  /* 0x000000242a2a7217 */ /* 0x000fe40003800200 */
.L_x_1814:
        /* <DEDUP_REMOVED lines=16> */
.L_x_1820:
[----:B------:R-:W-:Y:S11]  /*3c90*/  ISETP.NE.AND P0, PT, R226, c[0x0][0x2a8], PT ;  /* 0x0000aa00e2007a0c */ /* 0x000ff60003f05270 */
[----:B------:R-:W-:Y:S02]  /*3ca0*/  @!UPT UIADD3 URZ, URZ, URZ, URZ ;  /* 0x0000003f3f3ff290 */ /* 0x000fe4000fffe03f */
[----:B------:R-:W-:Y:S05]  /*3cb0*/  @P0 IMAD.HI.U32 R36, R0, c[0x0][0x2ac], RZ ;  /* 0x0000ab0000240a27 */ /* 0x000fea00078e00ff */
[----:B------:R-:W-:Y:S02]  /*3cc0*/  @P0 SHF.R.U32.HI R0, RZ, c[0x0][0x2b0], R36 ;  /* 0x0000ac00ff000a19 */ /* 0x000fe40000011624 */
.L_x_1821:
[----:B------:R-:W-:Y:S05]  /*3cd0*/  BSYNC B0 ;  /* 0x0000000000007941 */ /* 0x000fea0003800000 */
.L_x_1819:
[----:B------:R-:W2:Y:S01]  /*3ce0*/  LDL R37, [R1+0x10] ;  /* 0x0000100001257983 */ /* 0x000ea20000100800 */
[----:B------:R-:W-:Y:S04]  /*3cf0*/  IMAD.MOV.U32 R36, RZ, RZ, c[0x0][0x2a8] ;  /* 0x0000aa00ff247624 */ /* 0x000fe800078e00ff */
[----:B------:R-:W-:Y:S04]  /*3d00*/  IMAD R0, R0, R36, -UR12 ;  /* 0x8000000c00007e24 */ /* 0x000fe8000f8e0224 */
[----:B--2---:R-:W-:Y:S05]  /*3d10*/  IMAD.IADD R0, R0, 0x1, -R37 ;  /* 0x0000000100007824 */ /* 0x004fea00078e0a25 */
[----:B------:R-:W-:Y:S02]  /*3d20*/  IADD3 R36, R0, c[0x0][0x2a8], RZ ;  /* 0x0000aa0000247a10 */ /* 0x000fe40007ffe0ff */
[----:B------:R-:W-:Y:S02]  /*3d30*/  IMNMX R2, R2, R0, !PT ;  /* 0x0000000002027217 */ /* 0x000fe40007800200 */
[----:B------:R-:W-:Y:S02]  /*3d40*/  IMNMX R40, R40, R36, PT ;  /* 0x0000002428287217 */ /* 0x000fe40003800200 */
.L_x_1818:
        /* <DEDUP_REMOVED lines=78> */
.L_x_1822:
        /* <DEDUP_REMOVED lines=579> */
.L_x_1823:
        /* <DEDUP_REMOVED lines=298> */
.L_x_1803:
[----:B------:R-:W-:Y:S05]  /*7900*/  @P0 EXIT ;  /* 0x000000000000094d */ /* 0x000fea0003800000 */
[----:B------:R-:W2:Y:S01]  /*7910*/  LDL.LU R11, [R1+0x68] ;  /* 0x00006800010b7983 */ /* 0x000ea20000300800 */
[----:B------:R-:W-:-:S04]  /*7920*/  ISETP.NE.U32.AND P0, PT, RZ, c[0x0][0x360], PT ;  /* 0x0000d800ff007a0c */ /* 0x000fc80003f05070 */
[----:B------:R-:W-:-:S13]  /*7930*/  ISETP.NE.AND.EX P0, PT, RZ, c[0x0][0x364], PT, P0 ;  /* 0x0000d900ff007a0c */ /* 0x000fda0003f05300 */
[----:B------:R-:W-:Y:S01]  /*7940*/  @P0 IMAD.MOV.U32 R2, RZ, RZ, 0x4 ;  /* 0x00000004ff020424 */ /* 0x000fe200078e00ff */
[----:B------:R-:W3:Y:S03]  /*7950*/  S2R R5, SR_CTAID.Y ;  /* 0x0000000000057919 */ /* 0x000ee60000002600 */
[----:B--2---:R-:W-:-:S06]  /*7960*/  @P0 IMAD.WIDE R2, R11, R2, c[0x0][0x360] ;  /* 0x0000d8000b020625 */ /* 0x004fcc00078e0202 */
[----:B------:R2:W4:Y:S01]  /*7970*/  @P0 LDG.E R2, [R2.64] ;  /* 0x0000000e02020981 */ /* 0x000522000c1e1900 */
[----:B-1----:R-:W-:Y:S01]  /*7980*/  IMAD.MOV.U32 R0, RZ, RZ, 0x1 ;  /* 0x00000001ff007424 */ /* 0x002fe200078e00ff */
[----:B------:R-:W-:Y:S01]  /*7990*/  ULDC UR5, c[0x0][0x358] ;  /* 0x0000d60000057ab9 */ /* 0x000fe20000000800 */
[----:B---3--:R-:W-:Y:S01]  /*79a0*/  IMAD.MOV.U32 R7, RZ, RZ, R5 ;  /* 0x000000ffff077224 */ /* 0x008fe200078e0005 */
[----:B------:R-:W1:Y:S01]  /*79b0*/  S2R R10, SR_TID.X ;  /* 0x00000000000a7919 */ /* 0x000e620000002100 */
[----:B------:R-:W-:-:S03]  /*79c0*/  UIMAD UR5, UR8, UR5, URZ ;  /* 0x00000005080572a4 */ /* 0x000fc6000f8e023f */
[----:B------:R-:W-:Y:S01]  /*79d0*/  BAR.SYNC.DEFER_BLOCKING 0x1, 0x100 ;  /* 0x0044000000007b1d */ /* 0x000fe20000010000 */
[----:B------:R-:W-:Y:S01]  /*79e0*/  ISETP.NE.AND P1, PT, R0, c[0x0][0x338], PT ;  /* 0x0000ce0000007a0c */ /* 0x000fe20003f25270 */
        /* <DEDUP_REMOVED lines=17> */
[----:B-1----:R-:W-:Y:S02]  /*7b00*/  ISETP.NE.AND P2, PT, R10, RZ, PT ;  /* 0x000000ff0a00720c */ /* 0x002fe40003f45270 */
        /* <DEDUP_REMOVED lines=11> */
.L_x_1827:
[----:B------:R-:W2:Y:S01]  /*7bc0*/  LDG.E.STRONG.GPU R0, [R4.64] ;  /* 0x0000000e04007981 */ /* 0x000ea2000c1ef900 */
[----:B------:R-:W-:Y:S01]  /*7bd0*/  YIELD ;  /* 0x0000000000007946 */ /* 0x000fe20003800000 */
[----:B--2---:R-:W-:Y:S01]  /*7be0*/  ISETP.NE.AND P0, PT, R0, R6, PT ;  /* 0x000000060000720c */ /* 0x004fe20003f05270 */
[----:B------:R-:W-:-:S12]  /*7bf0*/  CCTL.IVALL ;  /* 0x00000000ff00798f */ /* 0x000fd80002000000 */
[----:B------:R-:W-:Y:S05]  /*7c00*/  @P0 BRA `(.L_x_1827) ;  /* 0xffffffb000000947 */ /* 0x000fea000383ffff */
.L_x_1826:
[----:B------:R-:W-:Y:S05]  /*7c10*/  BSYNC B0 ;  /* 0x0000000000007941 */ /* 0x000fea0003800000 */
.L_x_1825:
[----:B------:R-:W-:Y:S01]  /*7c20*/  MOV R17, 0xffffffff ;  /* 0xffffffff00117802 */ /* 0x000fe20000000f00 */
[----:B------:R-:W-:Y:S05]  /*7c30*/  BRA.CONV ~URZ, `(.L_x_1828) ;  /* 0x000000237f007947 */ /* 0x000fea000b800000 */
[----:B------:R-:W-:Y:S02]  /*7c40*/  MOV R2, 0x7c60 ;  /* 0x00007c6000027802 */ /* 0x000fe40000000f00 */
[----:B------:R-:W-:Y:S05]  /*7c50*/  CALL.REL.NOINC `($__internal_9_$__cuda_sm70_warpsync) ;  /* 0x00000c9000007944 */ /* 0x000fea0003c00000 */
.L_x_1828:
        /* <DEDUP_REMOVED lines=82> */
[----:B------:R-:W-:Y:S05]  /*8180*/  CALL.REL.NOINC `($__internal_9_$__cuda_sm70_warpsync) ;  /* 0x0000076000007944 */ /* 0x000fea0003c00000 */
.L_x_1829:
        /* <DEDUP_REMOVED lines=12> */
.L_x_1831:
[----:B------:R-:W-:Y:S05]  /*8250*/  BSYNC B0 ;  /* 0x0000000000007941 */ /* 0x000fea0003800000 */
.L_x_1830:
[----:B--2---:R-:W-:Y:S01]  /*8260*/  IADD3 R4, P0, R14, c[0x0][0x348], RZ ;  /* 0x0000d2000e047a10 */ /* 0x004fe20007f1e0ff */
[----:B------:R-:W-:Y:S03]  /*8270*/  BSSY B0, `(.L_x_1832) ;  /* 0x0000008000007945 */ /* 0x000fe60003800000 */
[----:B------:R-:W-:Y:S01]  /*8280*/  IADD3.X R5, R15, c[0x0][0x34c], RZ, P0, !PT ;  /* 0x0000d3000f057a10 */ /* 0x000fe200007fe4ff */
[----:B------:R-:W-:Y:S05]  /*8290*/  @P2 BRA `(.L_x_1833) ;  /* 0x0000005000002947 */ /* 0x000fea0003800000 */
.L_x_1834:
[----:B------:R-:W2:Y:S01]  /*82a0*/  LDG.E.STRONG.GPU R0, [R4.64] ;  /* 0x0000000e04007981 */ /* 0x000ea2000c1ef900 */
[----:B------:R-:W-:Y:S01]  /*82b0*/  YIELD ;  /* 0x0000000000007946 */ /* 0x000fe20003800000 */
[----:B--2---:R-:W-:Y:S01]  /*82c0*/  ISETP.NE.AND P0, PT, R0, R6, PT ;  /* 0x000000060000720c */ /* 0x004fe20003f05270 */
[----:B------:R-:W-:-:S12]  /*82d0*/  CCTL.IVALL ;  /* 0x00000000ff00798f */ /* 0x000fd80002000000 */
[----:B------:R-:W-:Y:S05]  /*82e0*/  @P0 BRA `(.L_x_1834) ;  /* 0xffffffb000000947 */ /* 0x000fea000383ffff */
.L_x_1833:
[----:B------:R-:W-:Y:S05]  /*82f0*/  BSYNC B0 ;  /* 0x0000000000007941 */ /* 0x000fea0003800000 */
.L_x_1832:
[----:B------:R-:W-:Y:S05]  /*8300*/  BRA.CONV ~URZ, `(.L_x_1835) ;  /* 0x000000237f007947 */ /* 0x000fea000b800000 */
[----:B-1----:R-:W-:Y:S02]  /*8310*/  MOV R2, 0x8330 ;  /* 0x0000833000027802 */ /* 0x002fe40000000f00 */
[----:B------:R-:W-:Y:S05]  /*8320*/  CALL.REL.NOINC `($__internal_9_$__cuda_sm70_warpsync) ;  /* 0x000005c000007944 */ /* 0x000fea0003c00000 */
.L_x_1835:
        /* <DEDUP_REMOVED lines=80> */
.L_x_1836:
        /* <DEDUP_REMOVED lines=12> */
        .weak           $__internal_9_$__cuda_sm70_warpsync
        .type           $__internal_9_$__cuda_sm70_warpsync,@function
        .size           $__internal_9_$__cuda_sm70_warpsync,(.L_x_2334 - $__internal_9_$__cuda_sm70_warpsync)
$__internal_9_$__cuda_sm70_warpsync:
[----:B------:R-:W-:Y:S01]  /*88f0*/  MOV R3, 0x0 ;  /* 0x0000000000037802 */ /* 0x000fe20000000f00 */
[----:B------:R-:W-:Y:S04]  /*8900*/  WARPSYNC R17 ;  /* 0x0000001100007348 */ /* 0x000fe80003800000 */
[----:B------:R-:W-:Y:S05]  /*8910*/  RET.REL.NODEC R2 `(_ZN7cutlass13device_kernelIN5flash19enable_sm80_to_sm89INS1_16FlashAttnBwdSm80INS1_25CollectiveMainloopBwdSm80ILi2ELi2EN4cute5tupleIJNS5_1CILi64EEENS7_ILi128EEES9_EEENS_10bfloat16_tEfNS_4arch4Sm80ELb0ELb1ELb0ELb1ELb1ELb0ELb0ELb0ELi2ELi2ELi2ELi2ELb0EEENS1_24CollectiveEpilogueBwdGQAISA_fSD_Li256ELb1ELb1EEENS1_19SingleTileSchedulerILb1ELb0ELb0ELi128EEEEEEEEEvNT_6ParamsE) ;  /* 0xffff76e002007950 */ /* 0x000fea0003c3ffff */
.L_x_1837:
        /* <DEDUP_REMOVED lines=14> */
.L_x_2334:


//--------------------- .text._ZN7cutlass13device_kernelIN5flash19enable_sm80_to_sm89INS1_16FlashAttnBwdSm80INS1_25CollectiveMainloopBwdSm80ILi2ELi2EN4cute5tupleIJNS5_1CILi64EEENS7_ILi128EEES9_EEENS_10bfloat16_tEfNS_4arch4Sm80ELb1ELb0ELb0ELb0ELb0ELb0ELb0ELb0ELi2ELi2ELi2ELi2ELb0EEENS1_21CollectiveEpilogueBwdISA_SB_SD_Li256ELb0ELb0ELi4EEENS1_25SingleTileBwdLPTSchedulerILb0ELi128ELb0EEEEEEEEEvNT_6ParamsE --------------------------
	.section	.text._ZN7cutlass13device_kernelIN5flash19enable_sm80_to_sm89INS1_16FlashAttnBwdSm80INS1_25CollectiveMainloopBwdSm80ILi2ELi2EN4cute5tupleIJNS5_1CILi64EEENS7_ILi128EEES9_EEENS_10bfloat16_tEfNS_4arch4Sm80ELb1ELb0ELb0ELb0ELb0ELb0ELb0ELb0ELi2ELi2ELi2ELi2ELb0EEENS1_21CollectiveEpilogueBwdISA_SB_SD_Li256ELb0ELb0ELi4EEENS1_25SingleTileBwdLPTSchedulerILb0ELi128ELb0EEEEEEEEEvNT_6ParamsE,"ax",@progbits
	.sectioninfo	@"SHI_REGISTERS=255"
	.align	128
.text._ZN7cutlass13device_kernelIN5flash19enable_sm80_to_sm89INS1_16FlashAttnBwdSm80INS1_25CollectiveMainloopBwdSm80ILi2ELi2EN4cute5tupleIJNS5_1CILi64EEENS7_ILi128EEES9_EEENS_10bfloat16_tEfNS_4arch4Sm80ELb1ELb0ELb0ELb0ELb0ELb0ELb0ELb0ELi2ELi2ELi2ELi2ELb0EEENS1_21CollectiveEpilogueBwdISA_SB_SD_Li256ELb0ELb0ELi4EEENS1_25SingleTileBwdLPTSchedulerILb0ELi128ELb0EEEEEEEEEvNT_6ParamsE:
        .type           _ZN7cutlass13device_kernelIN5flash19enable_sm80_to_sm89INS1_16FlashAttnBwdSm80INS1_25CollectiveMainloopBwdSm80ILi2ELi2EN4cute5tupleIJNS5_1CILi64EEENS7_ILi128EEES9_EEENS_10bfloat16_tEfNS_4arch4Sm80ELb1ELb0ELb0ELb0ELb0ELb0ELb0ELb0ELi2ELi2ELi2ELi2ELb0EEENS1_21CollectiveEpilogueBwdISA_SB_SD_Li256ELb0ELb0ELi4EEENS1_25SingleTileBwdLPTSchedulerILb0ELi128ELb0EEEEEEEEEvNT_6ParamsE,@function
        .size           _ZN7cutlass13device_kernelIN5flash19enable_sm80_to_sm89INS1_16FlashAttnBwdSm80INS1_25CollectiveMainloopBwdSm80ILi2ELi2EN4cute5tupleIJNS5_1CILi64EEENS7_ILi128EEES9_EEENS_10bfloat16_tEfNS_4arch4Sm80ELb1ELb0ELb0ELb0ELb0ELb0ELb0ELb0ELi2ELi2ELi2ELi2ELb0EEENS1_21CollectiveEpilogueBwdISA_SB_SD_Li256ELb0ELb0ELi4EEENS1_25SingleTileBwdLPTSchedulerILb0ELi128ELb0EEEEEEEEEvNT_6ParamsE,(.L_x_2336 - _ZN7cutlass13device_kernelIN5flash19enable_sm80_to_sm89INS1_16FlashAttnBwdSm80INS1_25CollectiveMainloopBwdSm80ILi2ELi2EN4cute5tupleIJNS5_1CILi64EEENS7_ILi128EEES9_EEENS_10bfloat16_tEfNS_4arch4Sm80ELb1ELb0ELb0ELb0ELb0ELb0ELb0ELb0ELi2ELi2ELi2ELi2ELb0EEENS1_21CollectiveEpilogueBwdISA_SB_SD_Li256ELb0ELb0ELi4EEENS1_25SingleTileBwdLPTSchedulerILb0ELi128ELb0EEEEEEEEEvNT_6ParamsE)
        .other          _ZN7cutlass13device_kernelIN5flash19enable_sm80_to_sm89INS1_16FlashAttnBwdSm80INS1_25CollectiveMainloopBwdSm80ILi2ELi2EN4cute5tupleIJNS5_1CILi64EEENS7_ILi128EEES9_EEENS_10bfloat16_tEfNS_4arch4Sm80ELb1ELb0ELb0ELb0ELb0ELb0ELb0ELb0ELi2ELi2ELi2ELi2ELb0EEENS1_21CollectiveEpilogueBwdISA_SB_SD_Li256ELb0ELb0ELi4EEENS1_25SingleTileBwdLPTSchedulerILb0ELi128ELb0EEEEEEEEEvNT_6ParamsE,@"STO_CUDA_ENTRY STV_DEFAULT"
_ZN7cutlass13device_kernelIN5flash19enable_sm80_to_sm89INS1_16FlashAttnBwdSm80INS1_25CollectiveMainloopBwdSm80ILi2ELi2EN4cute5tupleIJNS5_1CILi64EEENS7_ILi128EEES9_EEENS_10bfloat16_tEfNS_4arch4Sm80ELb1ELb0ELb0ELb0ELb0ELb0ELb0ELb0ELi2ELi2ELi2ELi2ELb0EEENS1_21CollectiveEpilogueBwdISA_SB_SD_Li256ELb0ELb0ELi4EEENS1_25SingleTileBwdLPTSchedulerILb0ELi128ELb0EEEEEEEEEvNT_6ParamsE:
        /* <DEDUP_REMOVED lines=11> */
[----:B------:R-:W-:Y:S02]  /*00b0*/  ULDC UR5, c[0x0][0x3c0] ;  /* 0x0000f00000057ab9 */ /* 0x000fe40000000800 */
[----:B------:R-:W-:-:S05]  /*00c0*/  UMOV UR8, UR4 ;  /* 0x0000000400087c82 */ /* 0x000fca0008000000 */
        /* <DEDUP_REMOVED lines=15> */
.L_x_1839:
[----:B------:R-:W-:Y:S02]  /*01c0*/  ULDC UR7, c[0x0][0x3ac] ;  /* 0x0000eb0000077ab9 */ /* 0x000fe40000000800 */
[----:B------:R-:W-:Y:S02]  /*01d0*/  UISETP.NE.AND UP0, UPT, UR7, 0x1, UPT ;  /* 0x000000010700788c */ /* 0x000fe4000bf05270 */
[----:B------:R-:W-:Y:S02]  /*01e0*/  ULDC.64 UR4, c[0x0][0x3b0] ;  /* 0x0000ec0000047ab9 */ /* 0x000fe40000000a00 */
[----:B------:R-:W-:Y:S02]  /*01f0*/  UIMAD.WIDE.U32 UR10, UR6, UR4, URZ ;  /* 0x00000004060a72a5 */ /* 0x000fe4000f8e003f */
[----:B------:R-:W-:-:S05]  /*0200*/  UMOV UR21, UR6 ;  /* 0x0000000600157c82 */ /* 0x000fca0008000000 */
[----:B------:R-:W-:-:S04]  /*0210*/  @UP0 USHF.R.U32.HI UR21, URZ, UR5, UR11 ;  /* 0x000000053f150299 */ /* 0x000fc8000801160b */
[----:B------:R-:W-:-:S04]  /*0220*/  UIMAD UR7, UR21, UR7, URZ ;  /* 0x00000007150772a4 */ /* 0x000fc8000f8e023f */
.L_x_1840:
[----:B------:R-:W-:Y:S02]  /*0230*/  UIADD3 UR9, UR6, -UR7, URZ ;  /* 0x8000000706097290 */ /* 0x000fe4000fffe03f */
[----:B------:R-:W-:Y:S02]  /*0240*/  ULDC.64 UR4, c[0x0][0x3a8] ;  /* 0x0000ea0000047ab9 */ /* 0x000fe40000000a00 */
[----:B------:R-:W-:Y:S02]  /*0250*/  ULDC.64 UR6, c[0x0][0x3a0] ;  /* 0x0000e80000067ab9 */ /* 0x000fe40000000a00 */
[----:B------:R-:W-:Y:S02]  /*0260*/  UISETP.NE.AND UP0, UPT, UR6, 0x1, UPT ;  /* 0x000000010600788c */ /* 0x000fe4000bf05270 */
[----:B------:R-:W-:-:S04]  /*0270*/  UIMAD UR5, UR8, UR5, UR9 ;  /* 0x00000005080572a4 */ /* 0x000fc8000f8e0209 */
[----:B------:R-:W-:-:S03]  /*0280*/  UIMAD.WIDE.U32 UR8, UR5, UR7, URZ ;  /* 0x00000007050872a5 */ /* 0x000fc6000f8e003f */
[----:B------:R-:W-:Y:S02]  /*0290*/  UMOV UR20, UR5 ;  /* 0x0000000500147c82 */ /* 0x000fe40008000000 */
[----:B------:R-:W-:-:S04]  /*02a0*/  @UP0 USHF.R.U32.HI UR20, URZ, UR4, UR9 ;  /* 0x000000043f140299 */ /* 0x000fc80008011609 */
[----:B------:R-:W-:-:S04]  /*02b0*/  UIADD3 UR19, -UR20, URZ, URZ ;  /* 0x0000003f14137290 */ /* 0x000fc8000fffe13f */
[----:B------:R-:W-:Y:S01]  /*02c0*/  UIMAD UR19, UR19, UR6, UR5 ;  /* 0x00000006131372a4 */ /* 0x000fe2000f8e0205 */
[----:B------:R-:W-:Y:S05]  /*02d0*/  BRA `(.L_x_1841) ;  /* 0x0000025000007947 */ /* 0x000fea0003800000 */
.L_x_1838:
        /* <DEDUP_REMOVED lines=20> */
.L_x_1842:
[----:B------:R-:W-:Y:S02]  /*0420*/  ULDC UR7, c[0x0][0x3ac] ;  /* 0x0000eb0000077ab9 */ /* 0x000fe40000000800 */
[----:B------:R-:W-:Y:S02]  /*0430*/  UISETP.NE.AND UP0, UPT, UR7, 0x1, UPT ;  /* 0x000000010700788c */ /* 0x000fe4000bf05270 */
[----:B------:R-:W-:Y:S02]  /*0440*/  ULDC.64 UR4, c[0x0][0x3b0] ;  /* 0x0000ec0000047ab9 */ /* 0x000fe40000000a00 */
[----:B------:R-:W-:Y:S02]  /*0450*/  UIMAD.WIDE.U32 UR10, UR6, UR4, URZ ;  /* 0x00000004060a72a5 */ /* 0x000fe4000f8e003f */
[----:B------:R-:W-:-:S05]  /*0460*/  UMOV UR21, UR6 ;  /* 0x0000000600157c82 */ /* 0x000fca0008000000 */
[----:B------:R-:W-:-:S04]  /*0470*/  @UP0 USHF.R.U32.HI UR21, URZ, UR5, UR11 ;  /* 0x000000053f150299 */ /* 0x000fc8000801160b */
[----:B------:R-:W-:-:S04]  /*0480*/  UIMAD UR7, UR21, UR7, URZ ;  /* 0x00000007150772a4 */ /* 0x000fc8000f8e023f */
.L_x_1843:
        /* <DEDUP_REMOVED lines=9> */
[----:B------:R-:W-:Y:S02]  /*0520*/  UIMAD UR19, UR19, UR6, UR5 ;  /* 0x00000006131372a4 */ /* 0x000fe4000f8e0205 */
.L_x_1841:
[----:B------:R-:W-:-:S13]  /*0530*/  ISETP.LE.AND P0, PT, RZ, UR20, PT ;  /* 0x00000014ff007c0c */ /* 0x000fda000bf03270 */
[----:B------:R-:W-:Y:S05]  /*0540*/  @!P0 EXIT ;  /* 0x000000000000894d */ /* 0x000fea0003800000 */
        /* <DEDUP_REMOVED lines=9> */
[----:B------:R-:W-:Y:S01]  /*05e0*/  IMAD.MOV.U32 R186, RZ, RZ, RZ ;  /* 0x000000ffffba7224 */ /* 0x000fe200078e00ff */
[----:B------:R-:W-:Y:S01]  /*05f0*/  ULDC UR4, c[0x0][0x2a4] ;  /* 0x0000a90000047ab9 */ /* 0x000fe20000000800 */
[----:B------:R-:W-:Y:S01]  /*0600*/  MOV R11, RZ ;  /* 0x000000ff000b7202 */ /* 0x000fe20000000f00 */
[----:B------:R-:W-:Y:S01]  /*0610*/  UIADD3 UR5, UR5, -UR4, URZ ;  /* 0x8000000405057290 */ /* 0x000fe2000fffe03f */
[----:B------:R-:W-:Y:S01]  /*0620*/  IMAD.MOV.U32 R184, RZ, RZ, RZ ;  /* 0x000000ffffb87224 */ /* 0x000fe200078e00ff */
[----:B------:R-:W-:Y:S01]  /*0630*/  UIADD3 UR6, UR6, 0x3f, URZ ;  /* 0x0000003f06067890 */ /* 0x000fe2000fffe03f */
[----:B------:R-:W-:Y:S01]  /*0640*/  CS2R R12, SRZ ;  /* 0x00000000000c7805 */ /* 0x000fe2000001ff00 */
[----:B------:R-:W-:Y:S01]  /*0650*/  USHF.R.S32.HI UR4, URZ, 0x1f, UR5 ;  /* 0x0000001f3f047899 */ /* 0x000fe20008011405 */
[----:B------:R-:W-:Y:S01]  /*0660*/  MOV R190, RZ ;  /* 0x000000ff00be7202 */ /* 0x000fe20000000f00 */
[----:B------:R-:W-:Y:S01]  /*0670*/  ULDC.64 UR22, c[0x0][0x118] ;  /* 0x0000460000167ab9 */ /* 0x000fe20000000a00 */
[----:B------:R-:W-:Y:S01]  /*0680*/  IMAD.MOV.U32 R188, RZ, RZ, RZ ;  /* 0x000000ffffbc7224 */ /* 0x000fe200078e00ff */
[----:B------:R-:W-:Y:S01]  /*0690*/  ULEA.HI UR24, UR4, UR5, URZ, 0x6 ;  /* 0x0000000504187291 */ /* 0x000fe2000f8f303f */
[----:B------:R-:W-:Y:S01]  /*06a0*/  CS2R R14, SRZ ;  /* 0x00000000000e7805 */ /* 0x000fe2000001ff00 */
[----:B------:R-:W-:Y:S01]  /*06b0*/  USHF.R.S32.HI UR4, URZ, 0x1f, UR6 ;  /* 0x0000001f3f047899 */ /* 0x000fe20008011406 */
[----:B------:R-:W-:Y:S01]  /*06c0*/  MOV R194, RZ ;  /* 0x000000ff00c27202 */ /* 0x000fe20000000f00 */
[----:B------:R-:W-:Y:S01]  /*06d0*/  USHF.R.S32.HI UR24, URZ, 0x6, UR24 ;  /* 0x000000063f187899 */ /* 0x000fe20008011418 */
[----:B------:R-:W-:Y:S01]  /*06e0*/  IMAD.MOV.U32 R192, RZ, RZ, RZ ;  /* 0x000000ffffc07224 */ /* 0x000fe200078e00ff */
[----:B------:R-:W-:Y:S01]  /*06f0*/  ULEA.HI UR4, UR4, UR6, URZ, 0x6 ;  /* 0x0000000604047291 */ /* 0x000fe2000f8f303f */
[----:B------:R-:W-:Y:S01]  /*0700*/  CS2R R16, SRZ ;  /* 0x0000000000107805 */ /* 0x000fe2000001ff00 */
[----:B------:R-:W-:Y:S01]  /*0710*/  UISETP.LT.AND UP0, UPT, URZ, UR24, UPT ;  /* 0x000000183f00728c */ /* 0x000fe2000bf01270 */
[----:B------:R-:W-:Y:S01]  /*0720*/  MOV R178, RZ ;  /* 0x000000ff00b27202 */ /* 0x000fe20000000f00 */
[----:B------:R-:W-:Y:S01]  /*0730*/  USHF.R.S32.HI UR18, URZ, 0x6, UR4 ;  /* 0x000000063f127899 */ /* 0x000fe20008011404 */
[----:B------:R-:W-:Y:S01]  /*0740*/  IMAD.MOV.U32 R176, RZ, RZ, RZ ;  /* 0x000000ffffb07224 */ /* 0x000fe200078e00ff */
[----:B------:R-:W-:Y:S01]  /*0750*/  USEL UR24, URZ, UR24, !UP0 ;  /* 0x000000183f187287 */ /* 0x000fe2000c000000 */
[----:B------:R-:W-:Y:S01]  /*0760*/  CS2R R18, SRZ ;  /* 0x0000000000127805 */ /* 0x000fe2000001ff00 */
[----:B------:R-:W-:Y:S01]  /*0770*/  MOV R174, RZ ;  /* 0x000000ff00ae7202 */ /* 0x000fe20000000f00 */
[----:B------:R-:W-:Y:S01]  /*0780*/  IMAD.MOV.U32 R172, RZ, RZ, RZ ;  /* 0x000000ffffac7224 */ /* 0x000fe200078e00ff */
[----:B------:R-:W-:Y:S01]  /*0790*/  UISETP.GT.AND UP0, UPT, UR18, UR24, UPT ;  /* 0x000000181200728c */ /* 0x000fe2000bf04270 */
[----:B------:R-:W-:Y:S01]  /*07a0*/  CS2R R20, SRZ ;  /* 0x0000000000147805 */ /* 0x000fe2000001ff00 */
        /* <DEDUP_REMOVED lines=63> */
[----:B------:R-:W-:Y:S01]  /*0ba0*/  ULDC.64 UR6, c[0x0][0x248] ;  /* 0x0000920000067ab9 */ /* 0x000fe20000000a00 */
[----:B------:R-:W-:Y:S01]  /*0bb0*/  IMAD.SHL.U32 R8, R248, 0x4, RZ ;  /* 0x00000004f8087824 */ /* 0x000fe200078e00ff */
[----:B------:R-:W-:Y:S01]  /*0bc0*/  UISETP.NE.AND UP0, UPT, UR6, 0x1, UPT ;  /* 0x000000010600788c */ /* 0x000fe2000bf05270 */
[----:B------:R-:W-:Y:S01]  /*0bd0*/  IMAD.U32 R2, RZ, RZ, UR19 ;  /* 0x00000013ff027e24 */ /* 0x000fe2000f8e00ff */
[----:B------:R-:W-:Y:S01]  /*0be0*/  USHF.R.S32.HI UR12, URZ, 0x1f, UR19 ;  /* 0x0000001f3f0c7899 */ /* 0x000fe20008011413 */
[----:B------:R-:W-:Y:S01]  /*0bf0*/  SHF.R.S32.HI R29, RZ, 0x1f, R248 ;  /* 0x0000001fff1d7819 */ /* 0x000fe200000114f8 */
[----:B------:R-:W-:Y:S01]  /*0c00*/  UIMAD.WIDE.U32 UR14, UR19, UR7, URZ ;  /* 0x00000007130e72a5 */ /* 0x000fe2000f8e003f */
[--C-:B------:R-:W-:Y:S01]  /*0c10*/  SHF.R.S32.HI R9, RZ, 0x1f, R8.reuse ;  /* 0x0000001fff097819 */ /* 0x100fe20000011408 */
[----:B------:R-:W-:Y:S01]  /*0c20*/  ULDC.64 UR4, c[0x0][0x270] ;  /* 0x00009c0000047ab9 */ /* 0x000fe20000000a00 */
[CC--:B------:R-:W-:Y:S01]  /*0c30*/  LEA.HI R27, R29.reuse, R248.reuse, RZ, 0x3 ;  /* 0x000000f81d1b7211 */ /* 0x0c0fe200078f18ff */
[----:B------:R-:W-:Y:S01]  /*0c40*/  ULDC UR6, c[0x0][0x250] ;  /* 0x0000940000067ab9 */ /* 0x000fe20000000800 */
[----:B------:R-:W-:Y:S01]  /*0c50*/  LEA.HI R0, R29, R248, RZ, 0x6 ;  /* 0x000000f81d007211 */ /* 0x000fe200078f30ff */
[----:B------:R-:W-:Y:S01]  /*0c60*/  UIMAD UR4, UR12, UR4, URZ ;  /* 0x000000040c0472a4 */ /* 0x000fe2000f8e023f */
[----:B------:R-:W-:Y:S01]  /*0c70*/  IMAD.WIDE.U32 R2, R2, c[0x0][0x270], R8 ;  /* 0x00009c0002027a25 */ /* 0x000fe200078e0008 */
[----:B------:R-:W-:Y:S01]  /*0c80*/  UMOV UR10, UR19 ;  /* 0x00000013000a7c82 */ /* 0x000fe20008000000 */
[----:B------:R-:W-:Y:S01]  /*0c90*/  SHF.R.S32.HI R246, RZ, 0x3, R27 ;  /* 0x00000003fff67819 */ /* 0x000fe2000001141b */
[----:B------:R-:W-:Y:S01]  /*0ca0*/  @UP0 USHF.R.U32.HI UR10, URZ, UR6, UR15 ;  /* 0x000000063f0a0299 */ /* 0x000fe2000801160f */
[----:B------:R-:W-:Y:S01]  /*0cb0*/  IMAD.MOV.U32 R6, RZ, RZ, R2 ;  /* 0x000000ffff067224 */ /* 0x000fe200078e0002 */
[----:B------:R-:W-:Y:S01]  /*0cc0*/  UIMAD UR11, UR19, UR5, UR4 ;  /* 0x00000005130b72a4 */ /* 0x000fe2000f8e0204 */
[----:B------:R-:W-:Y:S01]  /*0cd0*/  LOP3.LUT R2, R27, 0xfffffff8, RZ, 0xc0, !PT ;  /* 0xfffffff81b027812 */ /* 0x000fe200078ec0ff */
[----:B------:R-:W-:Y:S01]  /*0ce0*/  USHF.R.S32.HI UR9, URZ, 0x1f, UR10 ;  /* 0x0000001f3f097899 */ /* 0x000fe2000801140a */
[----:B------:R-:W-:Y:S01]  /*0cf0*/  IMAD.U32 R4, RZ, RZ, UR19 ;  /* 0x00000013ff047e24 */ /* 0x000fe2000f8e00ff */
[----:B------:R-:W-:Y:S01]  /*0d00*/  ULDC.64 UR4, c[0x0][0x1e0] ;  /* 0x0000780000047ab9 */ /* 0x000fe20000000a00 */
[----:B------:R-:W-:Y:S01]  /*0d10*/  SHF.R.S32.HI R25, RZ, 0x6, R0 ;  /* 0x00000006ff197819 */ /* 0x000fe20000011400 */
[----:B------:R-:W-:Y:S01]  /*0d20*/  ULDC.64 UR6, c[0x0][0x288] ;  /* 0x0000a20000067ab9 */ /* 0x000fe20000000a00 */
[----:B------:R-:W-:Y:S01]  /*0d30*/  IMAD.IADD R24, R248, 0x1, -R2 ;  /* 0x00000001f8187824 */ /* 0x000fe200078e0a02 */
[----:B------:R-:W-:Y:S01]  /*0d40*/  UIMAD UR4, UR9, UR4, URZ ;  /* 0x00000004090472a4 */ /* 0x000fe2000f8e023f */
[----:B------:R-:W-:Y:S01]  /*0d50*/  IMAD.SHL.U32 R0, R246, 0x40, RZ ;  /* 0x00000040f6007824 */ /* 0x000fe200078e00ff */
[----:B------:R-:W-:Y:S01]  /*0d60*/  UIMAD UR6, UR12, UR6, URZ ;  /* 0x000000060c0672a4 */ /* 0x000fe2000f8e023f */
[----:B------:R-:W-:Y:S01]  /*0d70*/  IMAD.SHL.U32 R18, R24, 0x8, RZ ;  /* 0x0000000818127824 */ /* 0x000fe200078e00ff */
[----:B------:R1:W-:Y:S01]  /*0d80*/  STL.64 [R1], R8 ;  /* 0x0000000801007387 */ /* 0x0003e20000100a00 */
[----:B------:R-:W-:Y:S01]  /*0d90*/  IMAD.WIDE.U32 R4, R4, c[0x0][0x288], R8 ;  /* 0x0000a20004047a25 */ /* 0x000fe200078e0008 */
[----:B------:R-:W-:Y:S01]  /*0da0*/  UIMAD UR7, UR19, UR7, UR6 ;  /* 0x00000007130772a4 */ /* 0x000fe2000f8e0206 */
[----:B------:R-:W-:Y:S01]  /*0db0*/  IADD3 R7, R3, UR11, RZ ;  /* 0x0000000b03077c10 */ /* 0x000fe2000fffe0ff */
[----:B------:R-:W-:Y:S01]  /*0dc0*/  UIMAD UR6, UR10, UR5, UR4 ;  /* 0x000000050a0672a4 */ /* 0x000fe2000f8e0204 */
[--C-:B------:R-:W-:Y:S01]  /*0dd0*/  SHF.R.S32.HI R19, RZ, 0x1f, R18.reuse ;  /* 0x0000001fff137819 */ /* 0x100fe20000011412 */
[----:B------:R-:W-:Y:S01]  /*0de0*/  IMAD.SHL.U32 R28, R25, 0x200, RZ ;  /* 0x00000200191c7824 */ /* 0x000fe200078e00ff */
[----:B------:R-:W-:Y:S01]  /*0df0*/  ULDC.64 UR4, c[0x0][0x1b0] ;  /* 0x00006c0000047ab9 */ /* 0x000fe20000000a00 */
[----:B------:R-:W-:Y:S01]  /*0e00*/  LOP3.LUT R0, R0, 0x1c0, RZ, 0xc0, !PT ;  /* 0x000001c000007812 */ /* 0x000fe200078ec0ff */
[----:B------:R-:W-:Y:S01]  /*0e10*/  UIMAD UR4, UR9, UR4, URZ ;  /* 0x00000004090472a4 */ /* 0x000fe2000f8e023f */
[----:B------:R-:W-:Y:S01]  /*0e20*/  IADD3 R21, R5, UR7, RZ ;  /* 0x0000000705157c10 */ /* 0x000fe2000fffe0ff */
[----:B------:R-:W-:Y:S01]  /*0e30*/  USHF.R.S32.HI UR9, URZ, 0x1f, UR20 ;  /* 0x0000001f3f097899 */ /* 0x000fe20008011414 */
[----:B------:R-:W-:Y:S01]  /*0e40*/  LOP3.LUT R5, R0, 0x38, R18, 0xf8, !PT ;  /* 0x0000003800057812 */ /* 0x000fe200078ef812 */
[----:B------:R-:W-:Y:S01]  /*0e50*/  UIMAD UR11, UR10, UR5, UR4 ;  /* 0x000000050a0b72a4 */ /* 0x000fe2000f8e0204 */
[----:B------:R-:W-:Y:S01]  /*0e60*/  SHF.R.U32.HI R0, RZ, 0x3, R0 ;  /* 0x00000003ff007819 */ /* 0x000fe20000011600 */
[----:B------:R-:W-:Y:S01]  /*0e70*/  IMAD.MOV.U32 R20, RZ, RZ, R4 ;  /* 0x000000ffff147224 */ /* 0x000fe200078e0004 */
[----:B------:R-:W-:Y:S01]  /*0e80*/  ULDC.64 UR4, c[0x0][0x1e8] ;  /* 0x00007a0000047ab9 */ /* 0x000fe20000000a00 */
[----:B------:R-:W-:Y:S01]  /*0e90*/  SHF.R.S32.HI R247, RZ, 0x1f, R246 ;  /* 0x0000001ffff77819 */ /* 0x000fe200000114f6 */
[----:B------:R-:W-:Y:S01]  /*0ea0*/  UIMAD UR4, UR9, UR4, URZ ;  /* 0x00000004090472a4 */ /* 0x000fe2000f8e023f */
[----:B------:R-:W-:Y:S01]  /*0eb0*/  LOP3.LUT R13, R28, R5, R0, 0xf6, !PT ;  /* 0x000000051c0d7212 */ /* 0x000fe200078ef600 */
[----:B------:R-:W-:Y:S01]  /*0ec0*/  IMAD.U32 R0, RZ, RZ, UR20 ;  /* 0x00000014ff007e24 */ /* 0x000fe2000f8e00ff */
[C---:B------:R-:W-:Y:S01]  /*0ed0*/  IADD3 R30, R18.reuse, 0x40, RZ ;  /* 0x00000040121e7810 */ /* 0x040fe20007ffe0ff */
[----:B------:R-:W-:Y:S01]  /*0ee0*/  IMAD.U32 R10, RZ, RZ, UR21 ;  /* 0x00000015ff0a7e24 */ /* 0x000fe2000f8e00ff */
[----:B------:R-:W-:Y:S01]  /*0ef0*/  ISETP.GE.AND P4, PT, R18, c[0x0][0x1cc], PT ;  /* 0x0000730012007a0c */ /* 0x000fe20003f86270 */
[----:B------:R-:W-:Y:S01]  /*0f00*/  UMOV UR14, 0x6 ;  /* 0x00000006000e7882 */ /* 0x000fe20000000000 */
[----:B------:R-:W-:Y:S01]  /*0f10*/  ISETP.GE.AND P2, PT, R30, c[0x0][0x1cc], PT ;  /* 0x000073001e007a0c */ /* 0x000fe20003f46270 */
[----:B------:R-:W-:-:S04]  /*0f20*/  IMAD.WIDE R10, R10, 0x80, R246 ;  /* 0x000000800a0a7825 */ /* 0x000fc800078e02f6 */
[----:B-1----:R-:W-:Y:S02]  /*0f30*/  IMAD.U32 R8, RZ, RZ, UR10 ;  /* 0x0000000aff087e24 */ /* 0x002fe4000f8e00ff */
[----:B------:R-:W-:Y:S02]  /*0f40*/  IMAD.U32 R14, RZ, RZ, UR19 ;  /* 0x00000013ff0e7e24 */ /* 0x000fe4000f8e00ff */
[----:B------:R-:W-:-:S04]  /*0f50*/  IMAD.WIDE.U32 R2, R8, c[0x0][0x1e0], R18 ;  /* 0x0000780008027a25 */ /* 0x000fc800078e0012 */
[----:B------:R-:W-:Y:S01]  /*0f60*/  IMAD.WIDE.U32 R4, R8, c[0x0][0x1b0], R18 ;  /* 0x00006c0008047a25 */ /* 0x000fe200078e0012 */
[----:B------:R-:W-:Y:S01]  /*0f70*/  IADD3 R3, R3, UR6, RZ ;  /* 0x0000000603037c10 */ /* 0x000fe2000fffe0ff */
[----:B------:R-:W-:Y:S02]  /*0f80*/  UIMAD UR6, UR20, UR5, UR4 ;  /* 0x00000005140672a4 */ /* 0x000fe4000f8e0204 */
[----:B------:R-:W-:Y:S01]  /*0f90*/  IMAD.U32 R8, RZ, RZ, UR20 ;  /* 0x00000014ff087e24 */ /* 0x000fe2000f8e00ff */
[----:B------:R-:W-:Y:S01]  /*0fa0*/  ULDC.64 UR4, c[0x0][0x1b8] ;  /* 0x00006e0000047ab9 */ /* 0x000fe20000000a00 */
[----:B------:R-:W-:Y:S01]  /*0fb0*/  IADD3 R5, R5, UR11, RZ ;  /* 0x0000000b05057c10 */ /* 0x000fe2000fffe0ff */
[----:B------:R-:W-:Y:S01]  /*0fc0*/  UIMAD UR4, UR9, UR4, URZ ;  /* 0x00000004090472a4 */ /* 0x000fe2000f8e023f */
[----:B------:R-:W-:-:S03]  /*0fd0*/  IMAD.WIDE.U32 R2, R0, c[0x0][0x1e8], R2 ;  /* 0x00007a0000027a25 */ /* 0x000fc600078e0002 */
[----:B------:R-:W-:Y:S01]  /*0fe0*/  UIMAD UR5, UR20, UR5, UR4 ;  /* 0x00000005140572a4 */ /* 0x000fe2000f8e0204 */
[C---:B------:R-:W-:Y:S01]  /*0ff0*/  IMAD.WIDE.U32 R22, R8.reuse, c[0x0][0x278], R6 ;  /* 0x00009e0008167a25 */ /* 0x040fe200078e0006 */
[----:B------:R-:W-:Y:S01]  /*1000*/  IADD3 R3, R3, UR6, RZ ;  /* 0x0000000603037c10 */ /* 0x000fe2000fffe0ff */
[----:B------:R-:W-:Y:S02]  /*1010*/  ULDC UR4, c[0x0][0x198] ;  /* 0x0000660000047ab9 */ /* 0x000fe40000000800 */
[----:B------:R-:W-:Y:S01]  /*1020*/  IMAD.WIDE.U32 R8, R8, c[0x0][0x1b8], R4 ;  /* 0x00006e0008087a25 */ /* 0x000fe200078e0004 */
[----:B------:R-:W-:Y:S01]  /*1030*/  UIADD3 UR8, -UR8, UR4, URZ ;  /* 0x0000000408087290 */ /* 0x000fe2000fffe13f */
[----:B------:R-:W-:Y:S02]  /*1040*/  STL.64 [R1+0x30], R22 ;  /* 0x0000301601007387 */ /* 0x000fe40000100a00 */
[----:B------:R-:W-:Y:S01]  /*1050*/  IMAD R4, R247, c[0x0][0x178], RZ ;  /* 0x00005e00f7047a24 */ /* 0x000fe200078e02ff */
[----:B------:R-:W-:Y:S01]  /*1060*/  IADD3 R9, R9, UR5, RZ ;  /* 0x0000000509097c10 */ /* 0x000fe2000fffe0ff */
[----:B------:R-:W-:Y:S01]  /*1070*/  IMAD R0, R11, c[0x0][0x1d8], RZ ;  /* 0x000076000b007a24 */ /* 0x000fe200078e02ff */
[C---:B------:R-:W-:Y:S01]  /*1080*/  IADD3 R16, -R246.reuse, UR8, RZ ;  /* 0x00000008f6107c10 */ /* 0x040fe2000fffe1ff */
[----:B------:R-:W-:Y:S01]  /*1090*/  IMAD R12, R246, c[0x0][0x17c], R4 ;  /* 0x00005f00f60c7a24 */ /* 0x000fe200078e0204 */
[----:B------:R-:W-:Y:S01]  /*10a0*/  ULDC.64 UR4, c[0x0][0x1d8] ;  /* 0x0000760000047ab9 */ /* 0x000fe20000000a00 */
[----:B------:R-:W-:Y:S01]  /*10b0*/  IMAD R0, R10, c[0x0][0x1dc], R0 ;  /* 0x000077000a007a24 */ /* 0x000fe200078e0200 */
[----:B------:R-:W-:Y:S01]  /*10c0*/  ISETP.LT.OR P1, PT, R16, 0x1, P4 ;  /* 0x000000011000780c */ /* 0x000fe20002721670 */
[----:B------:R-:W-:Y:S01]  /*10d0*/  IMAD.WIDE.U32 R4, R10, c[0x0][0x1d8], R2 ;  /* 0x000076000a047a25 */ /* 0x000fe200078e0002 */
[----:B------:R-:W-:Y:S01]  /*10e0*/  USHF.L.U32 UR6, UR4, 0x6, URZ ;  /* 0x0000000604067899 */ /* 0x000fe2000800063f */
[----:B------:R-:W-:Y:S01]  /*10f0*/  ISETP.LT.OR P5, PT, R16, 0x1, P2 ;  /* 0x000000011000780c */ /* 0x000fe200017a1670 */
[----:B------:R-:W-:Y:S01]  /*1100*/  USHF.L.U64.HI UR7, UR4, UR14, UR5 ;  /* 0x0000000e04077299 */ /* 0x000fe20008010205 */
[----:B------:R-:W-:Y:S01]  /*1110*/  IMAD.WIDE.U32 R6, R246, c[0x0][0x178], R18 ;  /* 0x00005e00f6067a25 */ /* 0x000fe200078e0012 */
[----:B------:R-:W-:Y:S01]  /*1120*/  LEA R2, P0, R4, c[0x0][0x1c0], 0x1 ;  /* 0x0000700004027a11 */ /* 0x000fe200078008ff */
[----:B------:R-:W-:Y:S01]  /*1130*/  UIADD3 UR11, UP0, UR6, 0x80, URZ ;  /* 0x00000080060b7890 */ /* 0x000fe2000ff1e03f */
[C---:B------:R-:W-:Y:S01]  /*1140*/  ISETP.LT.OR P3, PT, R16.reuse, 0x21, P4 ;  /* 0x000000211000780c */ /* 0x040fe20002761670 */
[----:B------:R-:W-:Y:S01]  /*1150*/  IMAD.IADD R0, R5, 0x1, R0 ;  /* 0x0000000105007824 */ /* 0x000fe200078e0200 */
[----:B------:R-:W-:Y:S01]  /*1160*/  ISETP.LT.OR P6, PT, R16, 0x21, P2 ;  /* 0x000000211000780c */ /* 0x000fe200017c1670 */
[----:B------:R-:W-:Y:S01]  /*1170*/  IMAD.IADD R7, R7, 0x1, R12 ;  /* 0x0000000107077824 */ /* 0x000fe200078e020c */
[----:B------:R-:W-:Y:S01]  /*1180*/  UIADD3.X UR10, URZ, UR7, URZ, UP0, !UPT ;  /* 0x000000073f0a7290 */ /* 0x000fe200087fe43f */
[----:B------:R-:W-:Y:S01]  /*1190*/  IMAD.SHL.U32 R12, R13, 0x2, RZ ;  /* 0x000000020d0c7824 */ /* 0x000fe200078e00ff */
[----:B------:R-:W-:Y:S01]  /*11a0*/  LEA.HI.X R3, R4, c[0x0][0x1c4], R0, 0x1, P0 ;  /* 0x0000710004037a11 */ /* 0x000fe200000f0c00 */
[----:B------:R-:W-:Y:S01]  /*11b0*/  IMAD.WIDE.U32 R14, R14, c[0x0][0x180], R6 ;  /* 0x000060000e0e7a25 */ /* 0x000fe200078e0006 */
[----:B------:R-:W-:Y:S01]  /*11c0*/  IADD3 R4, P0, R2, UR6, RZ ;  /* 0x0000000602047c10 */ /* 0x000fe2000ff1e0ff */
[----:B------:R-:W-:-:S02]  /*11d0*/  ULDC.64 UR4, c[0x0][0x180] ;  /* 0x0000600000047ab9 */ /* 0x000fc40000000a00 */
[----:B------:R-:W-:Y:S01]  /*11e0*/  IMAD.U32 R6, RZ, RZ, UR6 ;  /* 0x00000006ff067e24 */ /* 0x000fe2000f8e00ff */
[----:B------:R-:W-:Y:S01]  /*11f0*/  IADD3.X R5, R3, UR7, RZ, P0, !PT ;  /* 0x0000000703057c10 */ /* 0x000fe200087fe4ff */
[----:B------:R-:W-:Y:S01]  /*1200*/  @!PT LDS RZ, [RZ] ;  /* 0x00000000fffff984 */ /* 0x000fe20000000800 */
[----:B------:R-:W-:Y:S01]  /*1210*/  @!PT LDS RZ, [RZ] ;  /* 0x00000000fffff984 */ /* 0x000fe20000000800 */
[----:B------:R-:W-:Y:S01]  /*1220*/  @!PT LDS RZ, [RZ] ;  /* 0x00000000fffff984 */ /* 0x000fe20000000800 */
[----:B------:R1:W-:Y:S01]  /*1230*/  LDGSTS.E.BYPASS.LTC128B.128 [R12+0x8080], [R2.64], !P1 ;  /* 0x08080000020c7fae */ /* 0x0003e2000c901d56 */
[----:B------:R-:W-:Y:S01]  /*1240*/  IMAD R0, R11, c[0x0][0x1a8], RZ ;  /* 0x00006a000b007a24 */ /* 0x000fe200078e02ff */
[----:B------:R-:W-:Y:S01]  /*1250*/  UIMAD UR4, UR12, UR4, URZ ;  /* 0x000000040c0472a4 */ /* 0x000fe2000f8e023f */
[----:B------:R-:W-:Y:S01]  /*1260*/  IADD3 R6, P1, P0, R6, 0x80, R2 ;  /* 0x0000008006067810 */ /* 0x000fe2000783e002 */
[----:B------:R1:W-:Y:S01]  /*1270*/  LDGSTS.E.BYPASS.LTC128B.128 [R12+0xc080], [R2.64+0x80], !P5 ;  /* 0x0c080080020c7fae */ /* 0x0003e2000e901d56 */
[----:B------:R-:W-:Y:S01]  /*1280*/  ISETP.LT.OR P5, PT, R16, 0x41, P4 ;  /* 0x000000411000780c */ /* 0x000fe200027a1670 */
[----:B------:R-:W-:Y:S01]  /*1290*/  IMAD R0, R10, c[0x0][0x1ac], R0 ;  /* 0x00006b000a007a24 */ /* 0x000fe200078e0200 */
[----:B------:R-:W-:Y:S01]  /*12a0*/  IADD3.X R7, RZ, UR7, R3, P1, P0 ;  /* 0x00000007ff077c10 */ /* 0x000fe20008fe0403 */
[----:B------:R2:W-:Y:S01]  /*12b0*/  LDGSTS.E.BYPASS.LTC128B.128 [R12+0x9080], [R4.64], !P3 ;  /* 0x09080000040c7fae */ /* 0x0005e2000d901d56 */
[----:B------:R-:W-:Y:S01]  /*12c0*/  ISETP.LT.OR P3, PT, R16, 0x41, P2 ;  /* 0x000000411000780c */ /* 0x000fe20001761670 */
[----:B------:R-:W-:Y:S01]  /*12d0*/  IMAD.WIDE.U32 R10, R10, c[0x0][0x1a8], R8 ;  /* 0x00006a000a0a7a25 */ /* 0x000fe200078e0008 */
[----:B------:R-:W-:Y:S01]  /*12e0*/  ISETP.LT.OR P4, PT, R16, 0x61, P4 ;  /* 0x000000611000780c */ /* 0x000fe20002781670 */
[----:B------:R3:W-:Y:S01]  /*12f0*/  LDGSTS.E.BYPASS.LTC128B.128 [R12+0xd080], [R6.64], !P6 ;  /* 0x0d080000060c7fae */ /* 0x0007e2000f101d56 */
[----:B------:R-:W-:Y:S01]  /*1300*/  ISETP.GE.AND P6, PT, R18, c[0x0][0x19c], PT ;  /* 0x0000670012007a0c */ /* 0x000fe20003fc6270 */
[----:B------:R-:W-:Y:S01]  /*1310*/  IMAD.IADD R0, R11, 0x1, R0 ;  /* 0x000000010b007824 */ /* 0x000fe200078e0200 */
[----:B------:R-:W-:Y:S01]  /*1320*/  ISETP.LT.OR P2, PT, R16, 0x61, P2 ;  /* 0x000000611000780c */ /* 0x000fe20001741670 */
[----:B------:R-:W-:Y:S01]  /*1330*/  UIMAD UR13, UR19, UR5, UR4 ;  /* 0x00000005130d72a4 */ /* 0x000fe2000f8e0204 */
[----:B------:R-:W-:-:S02]  /*1340*/  IMAD.MOV.U32 R8, RZ, RZ, R14 ;  /* 0x000000ffff087224 */ /* 0x000fc400078e000e */
[----:B------:R-:W-:Y:S01]  /*1350*/  ULDC.64 UR4, c[0x0][0x1a8] ;  /* 0x00006a0000047ab9 */ /* 0x000fe20000000a00 */
[----:B------:R-:W-:Y:S01]  /*1360*/  IMAD.MOV.U32 R222, RZ, RZ, 0x10 ;  /* 0x00000010ffde7424 */ /* 0x000fe200078e00ff */
[----:B------:R-:W-:Y:S01]  /*1370*/  USHF.L.U32 UR16, UR4, 0x6, URZ ;  /* 0x0000000604107899 */ /* 0x000fe2000800063f */
[----:B------:R-:W-:Y:S01]  /*1380*/  IADD3 R9, R15, UR13, RZ ;  /* 0x0000000d0f097c10 */ /* 0x000fe2000fffe0ff */
[----:B------:R-:W-:Y:S01]  /*1390*/  USHF.L.U64.HI UR13, UR4, UR14, UR5 ;  /* 0x0000000e040d7299 */ /* 0x000fe20008010205 */
[----:B------:R-:W-:Y:S01]  /*13a0*/  IMAD.MOV.U32 R223, RZ, RZ, 0x20 ;  /* 0x00000020ffdf7424 */ /* 0x000fe200078e00ff */
[----:B------:R-:W-:Y:S02]  /*13b0*/  UIADD3 UR17, UP0, UR16, 0x80, URZ ;  /* 0x0000008010117890 */ /* 0x000fe4000ff1e03f */
[----:B------:R-:W-:Y:S02]  /*13c0*/  ULDC.64 UR4, c[0x0][0x178] ;  /* 0x00005e0000047ab9 */ /* 0x000fe40000000a00 */
[----:B------:R-:W-:Y:S01]  /*13d0*/  UIMAD.WIDE.U32 UR26, UR24, UR4, URZ ;  /* 0x00000004181a72a5 */ /* 0x000fe2000f8e003f */
[----:B------:R-:W-:Y:S01]  /*13e0*/  IMAD.U32 R15, RZ, RZ, UR4 ;  /* 0x00000004ff0f7e24 */ /* 0x000fe2000f8e00ff */
[C---:B-1----:R-:W-:Y:S01]  /*13f0*/  IADD3 R2, P1, R4.reuse, UR6, RZ ;  /* 0x0000000604027c10 */ /* 0x042fe2000ff3e0ff */
[----:B------:R-:W-:Y:S01]  /*1400*/  UIADD3.X UR25, URZ, UR13, URZ, UP0, !UPT ;  /* 0x0000000d3f197290 */ /* 0x000fe200087fe43f */
[----:B--2---:R-:W-:-:S02]  /*1410*/  IADD3 R4, P0, R4, UR11, RZ ;  /* 0x0000000b04047c10 */ /* 0x004fc4000ff1e0ff */
[C---:B------:R-:W-:Y:S02]  /*1420*/  IADD3.X R3, R5.reuse, UR7, RZ, P1, !PT ;  /* 0x0000000705037c10 */ /* 0x040fe40008ffe4ff */
[----:B------:R-:W-:Y:S02]  /*1430*/  IADD3.X R5, R5, UR10, RZ, P0, !PT ;  /* 0x0000000a05057c10 */ /* 0x000fe400087fe4ff */
[----:B---3--:R-:W-:Y:S01]  /*1440*/  IADD3 R6, P0, R2, UR6, RZ ;  /* 0x0000000602067c10 */ /* 0x008fe2000ff1e0ff */
[----:B------:R1:W-:Y:S01]  /*1450*/  LDGSTS.E.BYPASS.LTC128B.128 [R12+0xa080], [R2.64], !P5 ;  /* 0x0a080000020c7fae */ /* 0x0003e2000e901d56 */
[----:B------:R-:W-:Y:S02]  /*1460*/  ISETP.GE.AND P5, PT, R30, c[0x0][0x19c], PT ;  /* 0x000067001e007a0c */ /* 0x000fe40003fa6270 */
[----:B------:R-:W-:Y:S01]  /*1470*/  IADD3.X R7, R3, UR7, RZ, P0, !PT ;  /* 0x0000000703077c10 */ /* 0x000fe200087fe4ff */
[----:B------:R2:W-:Y:S01]  /*1480*/  LDGSTS.E.BYPASS.LTC128B.128 [R12+0xe080], [R4.64], !P3 ;  /* 0x0e080000040c7fae */ /* 0x0005e2000d901d56 */
[----:B------:R-:W-:Y:S01]  /*1490*/  ISETP.LT.OR P3, PT, R16, 0x1, P6 ;  /* 0x000000011000780c */ /* 0x000fe20003761670 */
[----:B------:R-:W-:-:S02]  /*14a0*/  ULDC.64 UR6, c[0x0][0x188] ;  /* 0x0000620000067ab9 */ /* 0x000fc40000000a00 */
[----:B------:R3:W-:Y:S01]  /*14b0*/  LDGSTS.E.BYPASS.LTC128B.128 [R12+0xb080], [R6.64], !P4 ;  /* 0x0b080000060c7fae */ /* 0x0007e2000e101d56 */
[----:B------:R-:W-:Y:S02]  /*14c0*/  ISETP.LT.OR P4, PT, R16, 0x21, P6 ;  /* 0x000000211000780c */ /* 0x000fe40003781670 */
[----:B------:R-:W-:-:S04]  /*14d0*/  ISETP.GE.AND P6, PT, R18, c[0x0][0x16c], PT ;  /* 0x00005b0012007a0c */ /* 0x000fc80003fc6270 */
[----:B------:R-:W-:Y:S02]  /*14e0*/  SEL R13, RZ, 0x1, P6 ;  /* 0x00000001ff0d7807 */ /* 0x000fe40003000000 */
[----:B--2---:R-:W-:Y:S01]  /*14f0*/  IADD3 R4, P1, R2, UR11, RZ ;  /* 0x0000000b02047c10 */ /* 0x004fe2000ff3e0ff */
[----:B------:R-:W-:Y:S01]  /*1500*/  USHF.R.S32.HI UR11, URZ, 0x1f, UR24 ;  /* 0x0000001f3f0b7899 */ /* 0x000fe20008011418 */
[----:B-1----:R-:W-:Y:S02]  /*1510*/  LEA R2, P0, R10, c[0x0][0x190], 0x1 ;  /* 0x000064000a027a11 */ /* 0x002fe400078008ff */
[----:B------:R-:W-:Y:S01]  /*1520*/  IADD3.X R5, R3, UR10, RZ, P1, !PT ;  /* 0x0000000a03057c10 */ /* 0x000fe20008ffe4ff */
[----:B------:R-:W-:Y:S01]  /*1530*/  UIMAD UR10, UR9, UR6, URZ ;  /* 0x00000006090a72a4 */ /* 0x000fe2000f8e023f */
[----:B------:R-:W-:Y:S01]  /*1540*/  ISETP.LT.OR P1, PT, R16, 0x1, P5 ;  /* 0x000000011000780c */ /* 0x000fe20002f21670 */
[----:B------:R-:W-:Y:S01]  /*1550*/  UIMAD UR6, UR11, UR4, URZ ;  /* 0x000000040b0672a4 */ /* 0x000fe2000f8e023f */
[----:B------:R-:W-:Y:S01]  /*1560*/  LEA.HI.X R3, R10, c[0x0][0x194], R0, 0x1, P0 ;  /* 0x000065000a037a11 */ /* 0x000fe200000f0c00 */
[----:B------:R1:W-:Y:S01]  /*1570*/  LDGSTS.E.BYPASS.LTC128B.128 [R12+0xf080], [R4.64], !P2 ;  /* 0x0f080000040c7fae */ /* 0x0003e2000d101d56 */
[----:B------:R-:W-:Y:S01]  /*1580*/  IMAD.U32 R0, RZ, RZ, UR20 ;  /* 0x00000014ff007e24 */ /* 0x000fe2000f8e00ff */
[----:B------:R-:W-:Y:S01]  /*1590*/  UIMAD UR6, UR24, UR5, UR6 ;  /* 0x00000005180672a4 */ /* 0x000fe2000f8e0206 */
[----:B---3--:R-:W-:Y:S01]  /*15a0*/  IMAD.WIDE.U32 R6, R246, c[0x0][0x208], R18 ;  /* 0x00008200f6067a25 */ /* 0x008fe200078e0012 */
[----:B------:R2:W-:Y:S01]  /*15b0*/  LDGSTS.E.BYPASS.LTC128B.128 [R12+0x80], [R2.64], !P3 ;  /* 0x00080000020c7fae */ /* 0x0005e2000d901d56 */
[----:B------:R-:W-:Y:S01]  /*15c0*/  ISETP.LT.OR P3, PT, R16, 0x21, P5 ;  /* 0x000000211000780c */ /* 0x000fe20002f61670 */
[----:B------:R-:W-:Y:S01]  /*15d0*/  UIADD3 UR6, UR27, UR6, URZ ;  /* 0x000000061b067290 */ /* 0x000fe2000fffe03f */
[----:B------:R-:W-:Y:S01]  /*15e0*/  IMAD.WIDE.U32 R32, R0, c[0x0][0x188], R8 ;  /* 0x0000620000207a25 */ /* 0x000fe200078e0008 */
[----:B------:R-:W-:-:S02]  /*15f0*/  UIMAD UR7, UR20, UR7, UR10 ;  /* 0x00000007140772a4 */ /* 0x000fc4000f8e020a */
[----:B------:R2:W-:Y:S01]  /*1600*/  LDGSTS.E.BYPASS.LTC128B.128 [R12+0x4080], [R2.64+0x80], !P1 ;  /* 0x04080080020c7fae */ /* 0x0005e2000c901d56 */
[----:B------:R-:W-:Y:S01]  /*1610*/  IMAD R0, R247, c[0x0][0x208], RZ ;  /* 0x00008200f7007a24 */ /* 0x000fe200078e02ff */
[----:B------:R-:W-:Y:S01]  /*1620*/  USHF.L.U32 UR10, UR24, 0x6, URZ ;  /* 0x00000006180a7899 */ /* 0x000fe2000800063f */
[----:B------:R-:W-:Y:S01]  /*1630*/  IMAD.U32 R8, RZ, RZ, UR26 ;  /* 0x0000001aff087e24 */ /* 0x000fe2000f8e00ff */
[----:B------:R-:W-:Y:S01]  /*1640*/  STL.64 [R1+0x10], R32 ;  /* 0x0000102001007387 */ /* 0x000fe20000100a00 */
[----:B------:R-:W-:Y:S01]  /*1650*/  IMAD R0, R246, c[0x0][0x20c], R0 ;  /* 0x00008300f6007a24 */ /* 0x000fe200078e0200 */
[----:B------:R-:W-:Y:S01]  /*1660*/  IADD3 R14, R33, UR7, RZ ;  /* 0x00000007210e7c10 */ /* 0x000fe2000fffe0ff */
[----:B------:R-:W-:Y:S01]  /*1670*/  IMAD.U32 R9, RZ, RZ, UR27 ;  /* 0x0000001bff097e24 */ /* 0x000fe2000f8e00ff */
[----:B------:R-:W-:Y:S01]  /*1680*/  USHF.R.S32.HI UR15, URZ, 0x1f, UR10 ;  /* 0x0000001f3f0f7899 */ /* 0x000fe2000801140a */
[----:B------:R-:W-:Y:S01]  /*1690*/  IMAD.U32 R9, RZ, RZ, UR6 ;  /* 0x00000006ff097e24 */ /* 0x000fe2000f8e00ff */
[----:B------:R-:W-:Y:S01]  /*16a0*/  ULDC.64 UR6, c[0x0][0x278] ;  /* 0x00009e0000067ab9 */ /* 0x000fe20000000a00 */
[----:B------:R-:W-:Y:S01]  /*16b0*/  IMAD.IADD R7, R7, 0x1, R0 ;  /* 0x0000000107077824 */ /* 0x000fe200078e0200 */
[----:B------:R-:W-:-:S04]  /*16c0*/  UIMAD UR6, UR9, UR6, URZ ;  /* 0x00000006090672a4 */ /* 0x000fc8000f8e023f */
[----:B------:R-:W-:Y:S01]  /*16d0*/  UIMAD UR26, UR20, UR7, UR6 ;  /* 0x00000007141a72a4 */ /* 0x000fe2000f8e0206 */
[----:B-1----:R-:W-:Y:S01]  /*16e0*/  IMAD.U32 R5, RZ, RZ, UR16 ;  /* 0x00000010ff057e24 */ /* 0x002fe2000f8e00ff */
[----:B------:R-:W-:Y:S01]  /*16f0*/  IADD3 R4, P2, R2, UR16, RZ ;  /* 0x0000001002047c10 */ /* 0x000fe2000ff5e0ff */
[----:B------:R-:W-:Y:S02]  /*1700*/  ULDC.64 UR6, c[0x0][0x210] ;  /* 0x0000840000067ab9 */ /* 0x000fe40000000a00 */
[----:B------:R-:W-:-:S04]  /*1710*/  UIMAD UR6, UR12, UR6, URZ ;  /* 0x000000060c0672a4 */ /* 0x000fc8000f8e023f */
[----:B------:R-:W-:Y:S01]  /*1720*/  UIMAD UR6, UR19, UR7, UR6 ;  /* 0x00000007130672a4 */ /* 0x000fe2000f8e0206 */
[----:B--2---:R-:W-:Y:S02]  /*1730*/  IADD3 R2, P1, P0, R5, 0x80, R2 ;  /* 0x0000008005027810 */ /* 0x004fe4000783e002 */
[----:B------:R-:W-:Y:S02]  /*1740*/  IADD3.X R5, R3, UR13, RZ, P2, !PT ;  /* 0x0000000d03057c10 */ /* 0x000fe400097fe4ff */
[----:B------:R-:W-:Y:S02]  /*1750*/  IADD3.X R3, RZ, UR13, R3, P1, P0 ;  /* 0x0000000dff037c10 */ /* 0x000fe40008fe0403 */
[----:B------:R-:W-:Y:S01]  /*1760*/  ISETP.GE.AND P0, PT, R18, c[0x0][0x19c], PT ;  /* 0x0000670012007a0c */ /* 0x000fe20003f06270 */
[----:B------:R1:W-:Y:S01]  /*1770*/  LDGSTS.E.BYPASS.LTC128B.128 [R12+0x1080], [R4.64], !P4 ;  /* 0x01080000040c7fae */ /* 0x0003e2000e101d56 */
[C---:B------:R-:W-:Y:S02]  /*1780*/  ISETP.LT.OR P1, PT, R16.reuse, 0x41, P5 ;  /* 0x000000411000780c */ /* 0x040fe40002f21670 */
[----:B------:R-:W-:Y:S01]  /*1790*/  ISETP.LT.OR P2, PT, R16, 0x41, P0 ;  /* 0x000000411000780c */ /* 0x000fe20000741670 */
[----:B------:R2:W-:Y:S01]  /*17a0*/  LDGSTS.E.BYPASS.LTC128B.128 [R12+0x5080], [R2.64], !P3 ;  /* 0x05080000020c7fae */ /* 0x0005e2000d901d56 */
[----:B------:R-:W-:-:S02]  /*17b0*/  ISETP.GE.AND P3, PT, R30, c[0x0][0x16c], PT ;  /* 0x00005b001e007a0c */ /* 0x000fc40003f66270 */
[C---:B------:R-:W-:Y:S02]  /*17c0*/  ISETP.LT.OR P4, PT, R16.reuse, 0x61, P0 ;  /* 0x000000611000780c */ /* 0x040fe40000781670 */
[----:B------:R-:W-:Y:S02]  /*17d0*/  P2R R10, PR, RZ, 0x8 ;  /* 0x00000008ff0a7803 */ /* 0x000fe40000000000 */
[----:B------:R-:W-:Y:S02]  /*17e0*/  ISETP.LT.OR P5, PT, R16, 0x61, P5 ;  /* 0x000000611000780c */ /* 0x000fe40002fa1670 */
[----:B------:R-:W-:Y:S01]  /*17f0*/  IADD3 R16, R23, UR26, RZ ;  /* 0x0000001a17107c10 */ /* 0x000fe2000fffe0ff */
[----:B------:R3:W-:Y:S04]  /*1800*/  STL [R1+0x40], R10 ;  /* 0x0000400a01007387 */ /* 0x0007e80000100800 */
[----:B------:R4:W-:Y:S04]  /*1810*/  STL [R1+0x18], R14 ;  /* 0x0000180e01007387 */ /* 0x0009e80000100800 */
[----:B------:R5:W-:Y:S01]  /*1820*/  STL [R1+0x2c], R16 ;  /* 0x00002c1001007387 */ /* 0x000be20000100800 */
[----:B--2---:R-:W-:-:S04]  /*1830*/  IADD3 R2, P0, R4, UR16, RZ ;  /* 0x0000001004027c10 */ /* 0x004fc8000ff1e0ff */
[----:B------:R-:W-:Y:S02]  /*1840*/  IADD3.X R3, R5, UR13, RZ, P0, !PT ;  /* 0x0000000d05037c10 */ /* 0x000fe400087fe4ff */
[----:B---3--:R-:W-:-:S03]  /*1850*/  IADD3 R10, P0, R4, UR17, RZ ;  /* 0x00000011040a7c10 */ /* 0x008fc6000ff1e0ff */
[----:B------:R2:W-:Y:S01]  /*1860*/  LDGSTS.E.BYPASS.LTC128B.128 [R12+0x2080], [R2.64], !P2 ;  /* 0x02080000020c7fae */ /* 0x0005e2000d101d56 */
[----:B-1----:R-:W-:Y:S02]  /*1870*/  SEL R4, RZ, 0x2, P3 ;  /* 0x00000002ff047807 */ /* 0x002fe40001800000 */
[----:B------:R-:W-:Y:S02]  /*1880*/  IADD3.X R11, R5, UR25, RZ, P0, !PT ;  /* 0x00000019050b7c10 */ /* 0x000fe400087fe4ff */
[----:B------:R-:W-:Y:S01]  /*1890*/  LEA R0, P0, R8, R32, 0x6 ;  /* 0x0000002008007211 */ /* 0x000fe200078030ff */
[----:B------:R-:W-:Y:S02]  /*18a0*/  IMAD.IADD R13, R4, 0x1, R13 ;  /* 0x00000001040d7824 */ /* 0x000fe400078e020d */
[----:B------:R1:W-:Y:S01]  /*18b0*/  LDGSTS.E.BYPASS.LTC128B.128 [R12+0x6080], [R10.64], !P1 ;  /* 0x060800000a0c7fae */ /* 0x0003e2000c901d56 */
[----:B------:R-:W-:Y:S01]  /*18c0*/  LEA.HI.X R8, R8, R14, R9, 0x6, P0 ;  /* 0x0000000e08087211 */ /* 0x000fe200000f3409 */
[----:B------:R-:W-:Y:S01]  /*18d0*/  IMAD.U32 R9, RZ, RZ, UR19 ;  /* 0x00000013ff097e24 */ /* 0x000fe2000f8e00ff */
[----:B------:R-:W-:-:S02]  /*18e0*/  LEA R4, P0, R0, c[0x0][0x160], 0x1 ;  /* 0x0000580000047a11 */ /* 0x000fc400078008ff */
[----:B------:R-:W-:Y:S02]  /*18f0*/  LOP3.LUT P3, RZ, R13, 0x1, RZ, 0xc0, !PT ;  /* 0x000000010dff7812 */ /* 0x000fe4000786c0ff */
[----:B------:R-:W-:Y:S01]  /*1900*/  LEA.HI.X R5, R0, c[0x0][0x164], R8, 0x1, P0 ;  /* 0x0000590000057a11 */ /* 0x000fe200000f0c08 */
[----:B------:R-:W-:Y:S01]  /*1910*/  IMAD.U32 R0, RZ, RZ, UR5 ;  /* 0x00000005ff007e24 */ /* 0x000fe2000f8e00ff */
[----:B----4-:R-:W-:Y:S01]  /*1920*/  LEA R14, P0, R15, R4, 0x6 ;  /* 0x000000040f0e7211 */ /* 0x010fe200078030ff */
[----:B------:R-:W-:Y:S01]  /*1930*/  IMAD.WIDE.U32 R8, R9, c[0x0][0x210], R6 ;  /* 0x0000840009087a25 */ /* 0x000fe200078e0006 */
[----:B------:R-:W-:Y:S02]  /*1940*/  IADD3 R6, P2, R2, UR17, RZ ;  /* 0x0000001102067c10 */ /* 0x000fe4000ff5e0ff */
[----:B------:R-:W-:Y:S02]  /*1950*/  LEA.HI.X R15, R15, R5, R0, 0x6, P0 ;  /* 0x000000050f0f7211 */ /* 0x000fe400000f3400 */
[----:B------:R-:W-:-:S02]  /*1960*/  IADD3 R0, P0, R22, UR10, RZ ;  /* 0x0000000a16007c10 */ /* 0x000fc4000ff1e0ff */
[----:B------:R-:W-:Y:S02]  /*1970*/  IADD3.X R7, R3, UR25, RZ, P2, !PT ;  /* 0x0000001903077c10 */ /* 0x000fe400097fe4ff */
[----:B------:R-:W-:Y:S02]  /*1980*/  LOP3.LUT P2, RZ, R13, 0x2, RZ, 0xc0, !PT ;  /* 0x000000020dff7812 */ /* 0x000fe4000784c0ff */
[----:B-1----:R-:W-:Y:S02]  /*1990*/  IADD3 R10, P1, R2, UR16, RZ ;  /* 0x00000010020a7c10 */ /* 0x002fe4000ff3e0ff */
[----:B--2---:R-:W-:Y:S02]  /*19a0*/  IADD3.X R2, R16, UR15, RZ, P0, !PT ;  /* 0x0000000f10027c10 */ /* 0x004fe400087fe4ff */
[C---:B-----5:R-:W-:Y:S02]  /*19b0*/  LEA R16, P0, R0.reuse, c[0x0][0x258], 0x2 ;  /* 0x0000960000107a11 */ /* 0x060fe400078010ff */
[----:B------:R-:W-:Y:S01]  /*19c0*/  IADD3.X R11, R3, UR13, RZ, P1, !PT ;  /* 0x0000000d030b7c10 */ /* 0x000fe20008ffe4ff */
[----:B------:R-:W-:Y:S01]  /*19d0*/  ULDC.64 UR12, c[0x0][0x208] ;  /* 0x00008200000c7ab9 */ /* 0x000fe20000000a00 */
[----:B------:R-:W-:Y:S01]  /*19e0*/  LEA.HI.X R17, R0, c[0x0][0x25c], R2, 0x2, P0 ;  /* 0x0000970000117a11 */ /* 0x000fe200000f1402 */
[----:B------:R-:W-:Y:S01]  /*19f0*/  IMAD.U32 R0, RZ, RZ, UR10 ;  /* 0x0000000aff007e24 */ /* 0x000fe2000f8e00ff */
[----:B------:R-:W-:Y:S01]  /*1a00*/  IADD3 R3, R9, UR6, RZ ;  /* 0x0000000609037c10 */ /* 0x000fe2000fffe0ff */
[----:B------:R-:W-:Y:S01]  /*1a10*/  IMAD.U32 R9, RZ, RZ, UR20 ;  /* 0x00000014ff097e24 */ /* 0x000fe2000f8e00ff */
[----:B------:R-:W-:Y:S01]  /*1a20*/  ISETP.GE.AND P1, PT, R18, c[0x0][0x1fc], PT ;  /* 0x00007f0012007a0c */ /* 0x000fe20003f26270 */
[----:B------:R-:W-:Y:S01]  /*1a30*/  IMAD.MOV.U32 R2, RZ, RZ, R8 ;  /* 0x000000ffff027224 */ /* 0x000fe200078e0008 */
[----:B------:R-:W-:Y:S01]  /*1a40*/  ISETP.GE.AND P0, PT, R30, c[0x0][0x1fc], PT ;  /* 0x00007f001e007a0c */ /* 0x000fe20003f06270 */
[----:B------:R-:W-:Y:S01]  /*1a50*/  ULDC.64 UR6, c[0x0][0x218] ;  /* 0x0000860000067ab9 */ /* 0x000fe20000000a00 */
[----:B------:R-:W-:Y:S01]  /*1a60*/  IADD3 R8, -R246, c[0x0][0x168], -R0 ;  /* 0x00005a00f6087a10 */ /* 0x000fe20007ffe900 */
[----:B------:R-:W-:Y:S01]  /*1a70*/  IMAD.WIDE.U32 R22, R9, c[0x0][0x218], R2 ;  /* 0x0000860009167a25 */ /* 0x000fe200078e0002 */
[----:B------:R-:W-:Y:S01]  /*1a80*/  SEL R0, RZ, 0x1, P1 ;  /* 0x00000001ff007807 */ /* 0x000fe20000800000 */
[----:B------:R-:W-:Y:S01]  /*1a90*/  UIMAD UR6, UR9, UR6, URZ ;  /* 0x00000006090672a4 */ /* 0x000fe2000f8e023f */
[----:B------:R-:W-:Y:S01]  /*1aa0*/  SEL R2, RZ, 0xffffffff, P0 ;  /* 0xffffffffff027807 */ /* 0x000fe20000000000 */
[----:B------:R-:W-:Y:S01]  /*1ab0*/  USHF.L.U64.HI UR13, UR12, UR14, UR13 ;  /* 0x0000000e0c0d7299 */ /* 0x000fe2000801020d */
[C---:B------:R-:W-:Y:S01]  /*1ac0*/  ISETP.LT.OR P1, PT, R8.reuse, 0x1, !P3 ;  /* 0x000000010800780c */ /* 0x040fe20005f21670 */
[----:B------:R-:W-:Y:S01]  /*1ad0*/  UIMAD UR7, UR20, UR7, UR6 ;  /* 0x00000007140772a4 */ /* 0x000fe2000f8e0206 */
[C---:B------:R-:W-:Y:S01]  /*1ae0*/  ISETP.LT.OR P0, PT, R8.reuse, 0x1, !P2 ;  /* 0x000000010800780c */ /* 0x040fe20005701670 */
[----:B------:R-:W-:Y:S01]  /*1af0*/  USHF.L.U32 UR14, UR12, 0x6, URZ ;  /* 0x000000060c0e7899 */ /* 0x000fe2000800063f */
[----:B------:R-:W-:Y:S01]  /*1b00*/  ISETP.LT.OR P3, PT, R8, 0x21, !P3 ;  /* 0x000000210800780c */ /* 0x000fe20005f61670 */
[----:B------:R-:W-:Y:S01]  /*1b10*/  IMAD.SHL.U32 R2, R2, 0x2, RZ ;  /* 0x0000000202027824 */ /* 0x000fe200078e00ff */
[----:B------:R1:W-:Y:S01]  /*1b20*/  LDGSTS.E.BYPASS.LTC128B.128 [R12+0x3080], [R10.64], !P4 ;  /* 0x030800000a0c7fae */ /* 0x0003e2000e101d56 */
[----:B------:R-:W-:Y:S01]  /*1b30*/  IADD3 R251, R23, UR7, RZ ;  /* 0x0000000717fb7c10 */ /* 0x000fe2000fffe0ff */
[----:B------:R-:W-:Y:S01]  /*1b40*/  UIMAD UR6, UR13, UR24, URZ ;  /* 0x000000180d0672a4 */ /* 0x000fe2000f8e023f */
[----:B------:R-:W-:Y:S01]  /*1b50*/  IMAD.U32 R26, RZ, RZ, UR14 ;  /* 0x0000000eff1a7e24 */ /* 0x000fe2000f8e00ff */
[----:B------:R2:W-:Y:S01]  /*1b60*/  STL.64 [R1+0x8], R22 ;  /* 0x0000081601007387 */ /* 0x0005e20000100a00 */
[----:B------:R-:W-:Y:S01]  /*1b70*/  LOP3.LUT R0, R2, 0x2, R0, 0xe2, !PT ;  /* 0x0000000202007812 */ /* 0x000fe200078ee200 */
[----:B------:R-:W-:Y:S01]  /*1b80*/  IMAD.MOV.U32 R250, RZ, RZ, R22 ;  /* 0x000000fffffa7224 */ /* 0x000fe200078e0016 */
[----:B------:R-:W-:Y:S01]  /*1b90*/  UIMAD UR6, UR11, UR14, UR6 ;  /* 0x0000000e0b0672a4 */ /* 0x000fe2000f8e0206 */
[----:B------:R3:W-:Y:S01]  /*1ba0*/  LDGSTS.E.BYPASS.LTC128B.128 [R12+0x7080], [R6.64], !P5 ;  /* 0x07080000060c7fae */ /* 0x0007e2000e901d56 */
[C---:B------:R-:W-:Y:S01]  /*1bb0*/  LOP3.LUT P4, RZ, R0.reuse, 0x1, RZ, 0xc0, !PT ;  /* 0x0000000100ff7812 */ /* 0x040fe2000788c0ff */
[----:B------:R-:W-:Y:S01]  /*1bc0*/  ULDC UR11, c[0x0][0x20c] ;  /* 0x00008300000b7ab9 */ /* 0x000fe20000000800 */
[----:B------:R-:W-:Y:S01]  /*1bd0*/  LOP3.LUT P5, RZ, R0, 0x2, RZ, 0xc0, !PT ;  /* 0x0000000200ff7812 */ /* 0x000fe200078ac0ff */
[----:B------:R-:W0:Y:S01]  /*1be0*/  LDGDEPBAR ;  /* 0x00000000000079af */ /* 0x000e220000000000 */
[----:B------:R-:W-:-:S03]  /*1bf0*/  ISETP.LT.OR P2, PT, R8, 0x21, !P2 ;  /* 0x000000210800780c */ /* 0x000fc60005741670 */
[----:B------:R4:W-:Y:S01]  /*1c00*/  LDGSTS.E.BYPASS.LTC128B.128 [R12+0x10080], [R4.64], !P1 ;  /* 0x10080000040c7fae */ /* 0x0009e2000c901d56 */
[----:B------:R-:W-:-:S03]  /*1c10*/  ISETP.LT.OR P1, PT, R8, 0x1, !P4 ;  /* 0x000000010800780c */ /* 0x000fc60006721670 */
[----:B------:R4:W-:Y:S04]  /*1c20*/  LDGSTS.E.BYPASS.LTC128B.128 [R12+0x12080], [R4.64+0x80], !P0 ;  /* 0x12080080040c7fae */ /* 0x0009e8000c101d56 */
[----:B------:R5:W-:Y:S01]  /*1c30*/  LDGSTS.E.BYPASS.LTC128B.128 [R12+0x11080], [R14.64], !P3 ;  /* 0x110800000e0c7fae */ /* 0x000be2000d901d56 */
[----:B------:R-:W-:-:S03]  /*1c40*/  ISETP.GT.AND P3, PT, R248, 0xf, PT ;  /* 0x0000000ff800780c */ /* 0x000fc60003f64270 */
[----:B------:R5:W-:Y:S01]  /*1c50*/  LDGSTS.E.BYPASS.LTC128B.128 [R12+0x13080], [R14.64+0x80], !P2 ;  /* 0x130800800e0c7fae */ /* 0x000be2000d101d56 */
[----:B------:R-:W-:Y:S02]  /*1c60*/  ISETP.LT.OR P2, PT, R8, 0x21, !P5 ;  /* 0x000000210800780c */ /* 0x000fe40006f41670 */
[----:B--2---:R-:W-:Y:S01]  /*1c70*/  LEA.HI R23, R29, R248, RZ, 0x5 ;  /* 0x000000f81d177211 */ /* 0x004fe200078f28ff */
[----:B---3--:R-:W-:-:S05]  /*1c80*/  IMAD.WIDE.U32 R6, R26, UR24, R250 ;  /* 0x000000181a067c25 */ /* 0x008fca000f8e00fa */
[----:B------:R-:W-:Y:S01]  /*1c90*/  IADD3 R3, R7, UR6, RZ ;  /* 0x0000000607037c10 */ /* 0x000fe2000fffe0ff */
[----:B------:R-:W-:Y:S01]  /*1ca0*/  UMOV UR6, 0x5 ;  /* 0x0000000500067882 */ /* 0x000fe20000000000 */
[C---:B------:R-:W-:Y:S01]  /*1cb0*/  LEA R2, P0, R6.reuse, c[0x0][0x1f0], 0x1 ;  /* 0x00007c0006027a11 */ /* 0x040fe200078008ff */
[----:B------:R-:W-:Y:S02]  /*1cc0*/  USHF.L.U64.HI UR11, UR12, UR6, UR11 ;  /* 0x000000060c0b7299 */ /* 0x000fe4000801020b */
[----:B------:R-:W-:Y:S01]  /*1cd0*/  USHF.L.U32 UR12, UR12, 0x5, URZ ;  /* 0x000000050c0c7899 */ /* 0x000fe2000800063f */
[----:B------:R-:W-:Y:S01]  /*1ce0*/  LEA.HI.X R3, R6, c[0x0][0x1f4], R3, 0x1, P0 ;  /* 0x00007d0006037a11 */ /* 0x000fe200000f0c03 */
[----:B------:R-:W-:Y:S01]  /*1cf0*/  ULDC.64 UR6, c[0x0][0x290] ;  /* 0x0000a40000067ab9 */ /* 0x000fe20000000a00 */
[----:B----4-:R-:W-:Y:S01]  /*1d00*/  SHF.R.S32.HI R4, RZ, 0x5, R23 ;  /* 0x00000005ff047819 */ /* 0x010fe20000011417 */
[----:B------:R-:W-:Y:S01]  /*1d10*/  USHF.L.U32 UR16, UR12, 0x1, URZ ;  /* 0x000000010c107899 */ /* 0x000fe2000800063f */
[----:B------:R-:W-:Y:S01]  /*1d20*/  ISETP.LT.OR P0, PT, R8, 0x1, !P5 ;  /* 0x000000010800780c */ /* 0x000fe20006f01670 */
[----:B------:R-:W-:Y:S01]  /*1d30*/  UIMAD UR6, UR9, UR6, URZ ;  /* 0x00000006090672a4 */ /* 0x000fe2000f8e023f */
[----:B------:R-:W-:Y:S01]  /*1d40*/  LEA.HI R0, R23, R4, RZ, 0x1 ;  /* 0x0000000417007211 */ /* 0x000fe200078f08ff */
[----:B------:R-:W-:Y:S01]  /*1d50*/  IMAD.U32 R5, RZ, RZ, UR20 ;  /* 0x00000014ff057e24 */ /* 0x000fe2000f8e00ff */
[----:B------:R-:W-:Y:S01]  /*1d60*/  USHF.L.U64.HI UR9, UR12, 0x1, UR11 ;  /* 0x000000010c097899 */ /* 0x000fe2000801020b */
[----:B-----5:R-:W-:Y:S01]  /*1d70*/  LEA.HI R14, R29, R248, RZ, 0x2 ;  /* 0x000000f81d0e7211 */ /* 0x020fe200078f10ff */
[----:B------:R-:W-:Y:S01]  /*1d80*/  UIMAD UR6, UR20, UR7, UR6 ;  /* 0x00000007140672a4 */ /* 0x000fe2000f8e0206 */
[----:B------:R-:W-:Y:S01]  /*1d90*/  LOP3.LUT R0, R0, 0xfffffffe, RZ, 0xc0, !PT ;  /* 0xfffffffe00007812 */ /* 0x000fe200078ec0ff */
[----:B------:R-:W-:Y:S01]  /*1da0*/  IMAD.WIDE.U32 R32, R5, c[0x0][0x290], R20 ;  /* 0x0000a40005207a25 */ /* 0x000fe200078e0014 */
[----:B-1----:R-:W-:-:S03]  /*1db0*/  SHF.R.S32.HI R10, RZ, 0x1f, R14 ;  /* 0x0000001fff0a7819 */ /* 0x002fc6000001140e */
[----:B------:R-:W-:Y:S01]  /*1dc0*/  IMAD.IADD R22, R4, 0x1, -R0 ;  /* 0x0000000104167824 */ /* 0x000fe200078e0a00 */
[----:B------:R-:W-:Y:S01]  /*1dd0*/  IADD3 R31, R33, UR6, RZ ;  /* 0x00000006211f7c10 */ /* 0x000fe2000fffe0ff */
[----:B------:R-:W-:Y:S01]  /*1de0*/  @!P3 IMAD.SHL.U32 R0, R248, 0x10, RZ ;  /* 0x00000010f800b824 */ /* 0x000fe200078e00ff */
[----:B------:R-:W-:Y:S01]  /*1df0*/  UIADD3 UR6, UR24, 0x1, URZ ;  /* 0x0000000118067890 */ /* 0x000fe2000fffe03f */
[----:B------:R1:W-:Y:S03]  /*1e00*/  STL.64 [R1+0x20], R32 ;  /* 0x0000202001007387 */ /* 0x0003e60000100a00 */
[----:B------:R-:W-:Y:S01]  /*1e10*/  UISETP.GE.AND UP0, UPT, UR6, UR18, UPT ;  /* 0x000000120600728c */ /* 0x000fe2000bf06270 */
[----:B------:R2:W-:Y:S04]  /*1e20*/  @!P3 LDGSTS.E.BYPASS.LTC128B.128 [R0+0x20080], [R16.64] ;  /* 0x200800001000bfae */ /* 0x0005e8000b901d56 */
[----:B------:R-:W0:Y:S04]  /*1e30*/  LDGDEPBAR ;  /* 0x00000000000079af */ /* 0x000e280000000000 */
[----:B------:R3:W-:Y:S01]  /*1e40*/  LDGSTS.E.BYPASS.LTC128B.128 [R12+0x18080], [R2.64], !P1 ;  /* 0x18080000020c7fae */ /* 0x0007e2000c901d56 */
[----:B------:R-:W-:-:S02]  /*1e50*/  ISETP.LT.OR P1, PT, R8, 0x21, !P4 ;  /* 0x000000210800780c */ /* 0x000fc40006721670 */
[----:B------:R-:W-:Y:S01]  /*1e60*/  SHF.R.S32.HI R8, RZ, 0x2, R14 ;  /* 0x00000002ff087819 */ /* 0x000fe2000001140e */
[----:B------:R3:W-:Y:S04]  /*1e70*/  LDGSTS.E.BYPASS.LTC128B.128 [R12+0x1a080], [R2.64+0x80], !P0 ;  /* 0x1a080080020c7fae */ /* 0x0007e8000c101d56 */
[----:B------:R1:W-:Y:S01]  /*1e80*/  STL [R1+0x1c], R31 ;  /* 0x00001c1f01007387 */ /* 0x0003e20000100800 */
[----:B--2---:R-:W-:Y:S01]  /*1e90*/  LEA.HI R0, R29, R248, RZ, 0x4 ;  /* 0x000000f81d007211 */ /* 0x004fe200078f20ff */
[----:B------:R-:W-:-:S03]  /*1ea0*/  IMAD.SHL.U32 R17, R22, 0x10, RZ ;  /* 0x0000001016117824 */ /* 0x000fc600078e00ff */
[----:B------:R-:W-:Y:S02]  /*1eb0*/  SHF.R.S32.HI R9, RZ, 0x4, R0 ;  /* 0x00000004ff097819 */ /* 0x000fe40000011400 */
[C---:B------:R-:W-:Y:S02]  /*1ec0*/  LOP3.LUT R5, R0.reuse, 0xfffffff0, RZ, 0xc0, !PT ;  /* 0xfffffff000057812 */ /* 0x040fe400078ec0ff */
[----:B------:R-:W-:-:S03]  /*1ed0*/  LEA.HI R4, R0, R9, RZ, 0x1 ;  /* 0x0000000900047211 */ /* 0x000fc600078f08ff */
[----:B------:R-:W-:Y:S01]  /*1ee0*/  IMAD.IADD R5, R248, 0x1, -R5 ;  /* 0x00000001f8057824 */ /* 0x000fe200078e0a05 */
[----:B---3--:R-:W-:Y:S02]  /*1ef0*/  IADD3 R2, P0, R2, UR16, RZ ;  /* 0x0000001002027c10 */ /* 0x008fe4000ff1e0ff */
[----:B------:R-:W-:Y:S02]  /*1f00*/  LOP3.LUT R4, R4, 0xfffffffe, RZ, 0xc0, !PT ;  /* 0xfffffffe04047812 */ /* 0x000fe400078ec0ff */
[----:B------:R-:W-:Y:S02]  /*1f10*/  IADD3.X R3, R3, UR9, RZ, P0, !PT ;  /* 0x0000000903037c10 */ /* 0x000fe400087fe4ff */
[----:B------:R-:W-:Y:S01]  /*1f20*/  IADD3 R0, P0, R32, UR10, RZ ;  /* 0x0000000a20007c10 */ /* 0x000fe2000ff1e0ff */
[----:B------:R-:W-:Y:S01]  /*1f30*/  IMAD.IADD R11, R9, 0x1, -R4 ;  /* 0x00000001090b7824 */ /* 0x000fe200078e0a04 */
[----:B------:R-:W-:Y:S01]  /*1f40*/  LEA.HI R4, R10, R8, RZ, 0x3 ;  /* 0x000000080a047211 */ /* 0x000fe200078f18ff */
[----:B------:R2:W-:Y:S01]  /*1f50*/  LDGSTS.E.BYPASS.LTC128B.128 [R12+0x19080], [R2.64], !P1 ;  /* 0x19080000020c7fae */ /* 0x0005e2000c901d56 */
[----:B------:R-:W-:Y:S01]  /*1f60*/  IADD3.X R6, R31, UR15, RZ, P0, !PT ;  /* 0x0000000f1f067c10 */ /* 0x000fe200087fe4ff */
[----:B------:R-:W-:Y:S01]  /*1f70*/  IMAD R10, R11, 0x800, R28 ;  /* 0x000008000b0a7824 */ /* 0x000fe200078e021c */
[----:B------:R-:W-:Y:S01]  /*1f80*/  LEA R20, P0, R0, c[0x0][0x280], 0x2 ;  /* 0x0000a00000147a11 */ /* 0x000fe200078010ff */
[----:B------:R2:W-:Y:S01]  /*1f90*/  LDGSTS.E.BYPASS.LTC128B.128 [R12+0x1b080], [R2.64+0x80], !P2 ;  /* 0x1b080080020c7fae */ /* 0x0005e2000d101d56 */
[----:B------:R-:W-:-:S02]  /*1fa0*/  SHF.R.S32.HI R7, RZ, 0x1f, R5 ;  /* 0x0000001fff077819 */ /* 0x000fc40000011405 */
[----:B------:R-:W-:Y:S02]  /*1fb0*/  LEA.HI.X R21, R0, c[0x0][0x284], R6, 0x2, P0 ;  /* 0x0000a10000157a11 */ /* 0x000fe400000f1406 */
[----:B------:R-:W-:Y:S01]  /*1fc0*/  LOP3.LUT R0, R4, 0xfffffff8, RZ, 0xc0, !PT ;  /* 0xfffffff804007812 */ /* 0x000fe200078ec0ff */
[----:B------:R-:W-:Y:S01]  /*1fd0*/  IMAD.SHL.U32 R4, R11, 0x20, RZ ;  /* 0x000000200b047824 */ /* 0x000fe200078e00ff */
[----:B------:R-:W-:Y:S02]  /*1fe0*/  R2P PR, R24, 0x6 ;  /* 0x0000000618007804 */ /* 0x000fe40000000000 */
[----:B------:R-:W-:Y:S02]  /*1ff0*/  LEA.HI R13, R7, R5, RZ, 0x3 ;  /* 0x00000005070d7211 */ /* 0x000fe400078f18ff */
[----:B------:R-:W-:Y:S02]  /*2000*/  PLOP3.LUT P0, PT, PT, PT, UP0, 0x80, 0x0 ;  /* 0x000000000000781c */ /* 0x000fe40003f0f008 */
[----:B------:R-:W-:-:S02]  /*2010*/  LOP3.LUT R7, R13, 0xfffffff8, RZ, 0xc0, !PT ;  /* 0xfffffff80d077812 */ /* 0x000fc400078ec0ff */
[----:B------:R-:W-:Y:S02]  /*2020*/  SEL R222, R222, 0xfffffff0, !P1 ;  /* 0xfffffff0dede7807 */ /* 0x000fe40004800000 */
[----:B------:R-:W-:Y:S01]  /*2030*/  SEL R223, R223, 0xffffffe0, !P2 ;  /* 0xffffffe0dfdf7807 */ /* 0x000fe20005000000 */
[----:B------:R-:W-:Y:S02]  /*2040*/  IMAD.IADD R7, R5, 0x1, -R7 ;  /* 0x0000000105077824 */ /* 0x000fe400078e0a07 */
        /* <DEDUP_REMOVED lines=43> */
[----:B------:R-:W-:Y:S01]  /*2300*/  SHF.R.S32.HI R2, RZ, 0x1f, R6 ;  /* 0x0000001fff027819 */ /* 0x000fe20000011406 */
[----:B------:R1:W-:Y:S03]  /*2310*/  STL [R1+0x3c], R3 ;  /* 0x00003c0301007387 */ /* 0x0003e60000100800 */
[----:B--2---:R-:W-:-:S02]  /*2320*/  LEA.HI R10, R2, R6, RZ, 0x2 ;  /* 0x00000006020a7211 */ /* 0x004fc400078f10ff */
[----:B------:R-:W-:Y:S02]  /*2330*/  IADD3 R2, R12, 0x18080, RZ ;  /* 0x000180800c027810 */ /* 0x000fe40007ffe0ff */
[----:B------:R-:W-:-:S03]  /*2340*/  LEA.HI.SX32 R252, R10, R17, 0x1e ;  /* 0x000000110afc7211 */ /* 0x000fc600078ff2ff */
[----:B------:R1:W-:Y:S01]  /*2350*/  STL [R1+0x38], R2 ;  /* 0x0000380201007387 */ /* 0x0003e20000100800 */
[----:B------:R-:W-:Y:S05]  /*2360*/  @P0 BRA `(.L_x_1845) ;  /* 0x000001f000000947 */ /* 0x000fea0003800000 */
[----:B------:R-:W-:Y:S01]  /*2370*/  USHF.R.S32.HI UR7, URZ, 0x1f, UR6 ;  /* 0x0000001f3f077899 */ /* 0x000fe20008011406 */
[----:B------:R-:W-:Y:S01]  /*2380*/  IMAD.WIDE.U32 R8, R26, UR6, R250 ;  /* 0x000000061a087c25 */ /* 0x000fe2000f8e00fa */
[----:B------:R-:W-:Y:S01]  /*2390*/  UIMAD UR13, UR13, UR6, URZ ;  /* 0x000000060d0d72a4 */ /* 0x000fe2000f8e023f */
[----:B------:R-:W-:Y:S01]  /*23a0*/  ISETP.GE.AND P1, PT, R18, c[0x0][0x1fc], PT ;  /* 0x00007f0012007a0c */ /* 0x000fe20003f26270 */
[----:B------:R-:W-:Y:S01]  /*23b0*/  USHF.L.U32 UR10, UR6, 0x6, URZ ;  /* 0x00000006060a7899 */ /* 0x000fe2000800063f */
[----:B------:R-:W-:Y:S01]  /*23c0*/  BSSY B0, `(.L_x_1845) ;  /* 0x0000019000007945 */ /* 0x000fe20003800000 */
[----:B------:R-:W-:Y:S01]  /*23d0*/  UIMAD UR7, UR7, UR14, UR13 ;  /* 0x0000000e070772a4 */ /* 0x000fe2000f8e020d */
[----:B-1----:R-:W-:-:S03]  /*23e0*/  LEA R2, P0, R8, c[0x0][0x1f0], 0x1 ;  /* 0x00007c0008027a11 */ /* 0x002fc600078008ff */
[----:B------:R-:W-:Y:S02]  /*23f0*/  IMAD.U32 R11, RZ, RZ, UR10 ;  /* 0x0000000aff0b7e24 */ /* 0x000fe4000f8e00ff */
        /* <DEDUP_REMOVED lines=8> */
[----:B------:R-:W-:-:S04]  /*2480*/  ISETP.GE.AND P0, PT, R30, c[0x0][0x1fc], PT ;  /* 0x00007f001e007a0c */ /* 0x000fc80003f06270 */
[C---:B------:R-:W-:Y:S02]  /*2490*/  ISETP.LT.OR P2, PT, R4.reuse, 0x1, P0 ;  /* 0x000000010400780c */ /* 0x040fe40000741670 */
[----:B------:R-:W-:-:S11]  /*24a0*/  ISETP.LT.OR P0, PT, R4, 0x21, P0 ;  /* 0x000000210400780c */ /* 0x000fd60000701670 */
[----:B------:R1:W-:Y:S04]  /*24b0*/  LDGSTS.E.BYPASS.LTC128B.128 [R12+0x1e080], [R2.64+0x80], !P2 ;  /* 0x1e080080020c7fae */ /* 0x0003e8000d101d56 */
[----:B------:R2:W-:Y:S04]  /*24c0*/  LDGSTS.E.BYPASS.LTC128B.128 [R12+0x1d080], [R8.64], !P1 ;  /* 0x1d080000080c7fae */ /* 0x0005e8000c901d56 */
[----:B------:R2:W-:Y:S01]  /*24d0*/  LDGSTS.E.BYPASS.LTC128B.128 [R12+0x1f080], [R8.64+0x80], !P0 ;  /* 0x1f080080080c7fae */ /* 0x0005e2000c101d56 */
[----:B-1----:R-:W-:-:S04]  /*24e0*/  IADD3 R3, P1, R32, UR10, RZ ;  /* 0x0000000a20037c10 */ /* 0x002fc8000ff3e0ff */
[----:B------:R-:W-:Y:S02]  /*24f0*/  LEA R2, P0, R3, c[0x0][0x280], 0x2 ;  /* 0x0000a00003027a11 */ /* 0x000fe400078010ff */
[----:B------:R-:W-:-:S04]  /*2500*/  LEA.HI.X.SX32 R4, R11, R31, 0x1, P1 ;  /* 0x0000001f0b047211 */ /* 0x000fc800008f0eff */
[----:B------:R-:W-:Y:S01]  /*2510*/  LEA.HI.X R3, R3, c[0x0][0x284], R4, 0x2, P0 ;  /* 0x0000a10003037a11 */ /* 0x000fe200000f1404 */
[----:B------:R-:W-:Y:S05]  /*2520*/  @P3 BRA `(.L_x_1846) ;  /* 0x0000002000003947 */ /* 0x000fea0003800000 */
[----:B--2---:R-:W-:-:S05]  /*2530*/  SHF.L.U32 R4, R248, 0x4, RZ ;  /* 0x00000004f8047819 */ /* 0x004fca00000006ff */
[----:B------:R1:W-:Y:S02]  /*2540*/  LDGSTS.E.BYPASS.LTC128B.128 [R4+0x20380], [R2.64] ;  /* 0x2038000002047fae */ /* 0x0003e4000b901d56 */
.L_x_1846:
[----:B--2---:R-:W-:Y:S05]  /*2550*/  BSYNC B0 ;  /* 0x0000000000007941 */ /* 0x004fea0003800000 */
.L_x_1845:
[----:B-1----:R-:W-:Y:S01]  /*2560*/  SHF.R.S32.HI R2, RZ, 0x1f, R25 ;  /* 0x0000001fff027819 */ /* 0x002fe20000011419 */
[----:B------:R-:W0:Y:S01]  /*2570*/  LDGDEPBAR ;  /* 0x00000000000079af */ /* 0x000e220000000000 */
[----:B------:R-:W-:Y:S01]  /*2580*/  LOP3.LUT R3, R10, 0x7ffffffc, RZ, 0xc0, !PT ;  /* 0x7ffffffc0a037812 */ /* 0x000fe200078ec0ff */
[----:B------:R-:W-:Y:S01]  /*2590*/  IMAD.MOV.U32 R232, RZ, RZ, 0x20 ;  /* 0x00000020ffe87424 */ /* 0x000fe200078e00ff */
[----:B------:R-:W-:Y:S01]  /*25a0*/  LEA.HI R2, R2, R25, RZ, 0x2 ;  /* 0x0000001902027211 */ /* 0x000fe200078f10ff */
[----:B------:R-:W-:Y:S01]  /*25b0*/  IMAD.MOV.U32 R228, RZ, RZ, 0x10 ;  /* 0x00000010ffe47424 */ /* 0x000fe200078e00ff */
[----:B------:R-:W-:Y:S01]  /*25c0*/  LOP3.LUT P0, RZ, R24, 0x4, RZ, 0xc0, !PT ;  /* 0x0000000418ff7812 */ /* 0x000fe2000780c0ff */
[----:B------:R-:W-:Y:S01]  /*25d0*/  IMAD.IADD R3, R6, 0x1, -R3 ;  /* 0x0000000106037824 */ /* 0x000fe200078e0a03 */
[----:B------:R-:W-:Y:S01]  /*25e0*/  LOP3.LUT R2, R2, 0x1ffffffc, RZ, 0xc0, !PT ;  /* 0x1ffffffc02027812 */ /* 0x000fe200078ec0ff */
[----:B------:R-:W-:Y:S01]  /*25f0*/  IMAD.SHL.U32 R221, R5, 0x2, RZ ;  /* 0x0000000205dd7824 */ /* 0x000fe200078e00ff */
[----:B------:R-:W-:Y:S01]  /*2600*/  LOP3.LUT P1, RZ, R7, 0x4, RZ, 0xc0, !PT ;  /* 0x0000000407ff7812 */ /* 0x000fe2000782c0ff */
[----:B------:R-:W-:Y:S01]  /*2610*/  IMAD.MOV.U32 R225, RZ, RZ, -0x40 ;  /* 0xffffffc0ffe17424 */ /* 0x000fe200078e00ff */
[----:B------:R-:W-:Y:S01]  /*2620*/  IADD3 R237, R238, 0x204c0, RZ ;  /* 0x000204c0eeed7810 */ /* 0x000fe20007ffe0ff */
[----:B------:R-:W-:Y:S01]  /*2630*/  IMAD.IADD R2, R25, 0x1, -R2 ;  /* 0x0000000119027824 */ /* 0x000fe200078e0a02 */
[----:B------:R-:W-:Y:S01]  /*2640*/  SEL R226, R232, 0xffffffe0, !P1 ;  /* 0xffffffe0e8e27807 */ /* 0x000fe20004800000 */
[----:B------:R-:W-:Y:S01]  /*2650*/  IMAD R222, R222, 0x2, R221 ;  /* 0x00000002dede7824 */ /* 0x000fe200078e02dd */
[C---:B------:R-:W-:Y:S01]  /*2660*/  IADD3 R216, R223.reuse, R0, RZ ;  /* 0x00000000dfd87210 */ /* 0x040fe20007ffe0ff */
[----:B------:R-:W-:Y:S01]  /*2670*/  IMAD R2, R2, 0x4, R3 ;  /* 0x0000000402027824 */ /* 0x000fe200078e0203 */
[----:B------:R-:W-:Y:S01]  /*2680*/  IADD3 R229, R220, R226, RZ ;  /* 0x000000e2dce57210 */ /* 0x000fe20007ffe0ff */
[----:B------:R-:W-:Y:S01]  /*2690*/  IMAD R224, R223, 0x2, R221 ;  /* 0x00000002dfe07824 */ /* 0x000fe200078e02dd */
[----:B------:R-:W-:Y:S01]  /*26a0*/  @P0 IADD3 R237, R13, -0x40, RZ ;  /* 0xffffffc00ded0810 */ /* 0x000fe20007ffe0ff */
[----:B------:R-:W-:Y:S01]  /*26b0*/  IMAD.SHL.U32 R4, R2, 0x2, RZ ;  /* 0x0000000202047824 */ /* 0x000fe200078e00ff */
[----:B------:R-:W-:Y:S01]  /*26c0*/  LOP3.LUT P0, RZ, R7, 0x2, RZ, 0xc0, !PT ;  /* 0x0000000207ff7812 */ /* 0x000fe2000780c0ff */
[----:B------:R-:W-:Y:S01]  /*26d0*/  IMAD.SHL.U32 R217, R0, 0x2, RZ ;  /* 0x0000000200d97824 */ /* 0x000fe200078e00ff */
[----:B------:R-:W-:Y:S01]  /*26e0*/  CS2R R194, SRZ ;  /* 0x0000000000c27805 */ /* 0x000fe2000001ff00 */
[----:B------:R-:W-:Y:S01]  /*26f0*/  CS2R R192, SRZ ;  /* 0x0000000000c07805 */ /* 0x000fe2000001ff00 */
[----:B------:R1:W-:Y:S01]  /*2700*/  STL [R1+0x28], R4 ;  /* 0x0000280401007387 */ /* 0x0003e20000100800 */
        /* <DEDUP_REMOVED lines=64> */
[----:B------:R-:W-:Y:S01]  /*2b10*/  LEA R223, R223, R222, 0x1 ;  /* 0x000000dedfdf7211 */ /* 0x000fe200078e08ff */
[----:B------:R-:W-:Y:S01]  /*2b20*/  IMAD.IADD R230, R220, 0x1, R228 ;  /* 0x00000001dce67824 */ /* 0x000fe200078e02e4 */
[----:B------:R-:W-:Y:S01]  /*2b30*/  SHF.R.S32.HI R249, RZ, 0x1f, R248 ;  /* 0x0000001ffff97819 */ /* 0x000fe200000114f8 */
[----:B------:R-:W-:Y:S01]  /*2b40*/  IMAD.IADD R231, R228, 0x1, R229 ;  /* 0x00000001e4e77824 */ /* 0x000fe200078e02e5 */
[----:B------:R-:W-:Y:S01]  /*2b50*/  SEL R225, R225, 0x40, P1 ;  /* 0x00000040e1e17807 */ /* 0x000fe20000800000 */
[----:B------:R-:W-:Y:S01]  /*2b60*/  USHF.L.U64.HI UR13, UR4, 0x5, UR5 ;  /* 0x00000005040d7899 */ /* 0x000fe20008010205 */
[----:B------:R-:W-:Y:S01]  /*2b70*/  IADD3 R245, -R4, UR8, RZ ;  /* 0x0000000804f57c10 */ /* 0x000fe2000fffe1ff */
[----:B------:R-:W-:-:S02]  /*2b80*/  USHF.L.U32 UR14, UR4, 0x5, URZ ;  /* 0x00000005040e7899 */ /* 0x000fc4000800063f */
[----:B------:R-:W-:Y:S02]  /*2b90*/  UMOV UR5, URZ ;  /* 0x0000003f00057c82 */ /* 0x000fe40008000000 */
[----:B------:R-:W-:Y:S02]  /*2ba0*/  UMOV UR17, 0x1 ;  /* 0x0000000100117882 */ /* 0x000fe40000000000 */
[----:B------:R-:W-:Y:S02]  /*2bb0*/  UMOV UR16, URZ ;  /* 0x0000003f00107c82 */ /* 0x000fe40008000000 */
[----:B------:R-:W-:Y:S02]  /*2bc0*/  UMOV UR10, 0xffffffc0 ;  /* 0xffffffc0000a7882 */ /* 0x000fe40000000000 */
[----:B------:R-:W-:Y:S02]  /*2bd0*/  ULDC UR9, c[0x0][0x168] ;  /* 0x00005a0000097ab9 */ /* 0x000fe40000000800 */
[----:B-1----:R-:W-:-:S02]  /*2be0*/  ULDC UR8, c[0x0][0x198] ;  /* 0x0000660000087ab9 */ /* 0x002fc40000000800 */
.L_x_1849:
        /* <DEDUP_REMOVED lines=9> */
[----:B------:R-:W-:Y:S02]  /*2c80*/  MOV R0, UR5 ;  /* 0x0000000500007c02 */ /* 0x000fe40008000f00 */
[----:B------:R-:W-:Y:S02]  /*2c90*/  SHF.L.U32 R204, R204, 0x1, RZ ;  /* 0x00000001cccc7819 */ /* 0x000fe400000006ff */
[----:B------:R-:W-:Y:S01]  /*2ca0*/  PLOP3.LUT P1, PT, PT, PT, UP0, 0x80, 0x0 ;  /* 0x000000000000781c */ /* 0x000fe20003f2f008 */
[----:B------:R-:W-:Y:S05]  /*2cb0*/  IMAD R3, R0, 0x2000, R228 ;  /* 0x0000200000037824 */ /* 0x000fea00078e02e4 */
[CC--:B------:R-:W-:Y:S01]  /*2cc0*/  IADD3 R0, R220.reuse, R3.reuse, RZ ;  /* 0x00000003dc007210 */ /* 0x0c0fe20007ffe0ff */
[----:B------:R-:W-:Y:S01]  /*2cd0*/  LDSM.16.M88.4 R16, [R221+0x80] ;  /* 0x00008000dd10783b */ /* 0x000fe20000000200 */
[--C-:B------:R-:W-:Y:S03]  /*2ce0*/  IADD3 R3, R220, R3, R226.reuse ;  /* 0x00000003dc037210 */ /* 0x100fe60007ffe0e2 */
[----:B------:R-:W-:Y:S01]  /*2cf0*/  IMAD.SHL.U32 R208, R0, 0x2, RZ ;  /* 0x0000000200d07824 */ /* 0x000fe200078e00ff */
[----:B------:R-:W-:Y:S01]  /*2d00*/  MOV R0, UR5 ;  /* 0x0000000500007c02 */ /* 0x000fe20008000f00 */
[----:B------:R-:W1:Y:S01]  /*2d10*/  LDSM.16.M88.4 R32, [R2+0x10080] ;  /* 0x010080000220783b */ /* 0x000e620000000200 */
[----:B------:R-:W-:Y:S04]  /*2d20*/  SHF.L.U32 R219, R3, 0x1, RZ ;  /* 0x0000000103db7819 */ /* 0x000fe800000006ff */
        /* <DEDUP_REMOVED lines=10> */
[C---:B--2---:R-:W-:Y:S08]  /*2dd0*/  HMMA.16816.F32.BF16 R8, R28.reuse, R16, RZ ;  /* 0x000000101c08723c */ /* 0x044ff000000418ff */
[-C--:B------:R-:W-:Y:S08]  /*2de0*/  HMMA.16816.F32.BF16 R12, R28, R18.reuse, RZ ;  /* 0x000000121c0c723c */ /* 0x080ff000000418ff */
[C---:B------:R-:W-:Y:S08]  /*2df0*/  HMMA.16816.F32.BF16 R16, R32.reuse, R18, RZ ;  /* 0x000000122010723c */ /* 0x040ff000000418ff */
[-C--:B---3--:R-:W-:Y:S08]  /*2e00*/  HMMA.16816.F32.BF16 R20, R32, R36.reuse, RZ ;  /* 0x000000242014723c */ /* 0x088ff000000418ff */
[C---:B------:R-:W-:Y:S07]  /*2e10*/  HMMA.16816.F32.BF16 R24, R28.reuse, R36, RZ ;  /* 0x000000241c18723c */ /* 0x040fee00000418ff */
[C---:B------:R-:W-:Y:S01]  /*2e20*/  IMAD R36, R0.reuse, 0x2000, R226 ;  /* 0x0000200000247824 */ /* 0x040fe200078e02e2 */
[-C--:B------:R-:W-:Y:S01]  /*2e30*/  HMMA.16816.F32.BF16 R28, R28, R38.reuse, RZ ;  /* 0x000000261c1c723c */ /* 0x080fe200000418ff */
[----:B------:R-:W-:Y:S03]  /*2e40*/  IMAD R0, R0, 0x2000, R229 ;  /* 0x0000200000007824 */ /* 0x000fe600078e02e5 */
[----:B------:R-:W-:Y:S01]  /*2e50*/  IADD3 R36, R220, R36, RZ ;  /* 0x00000024dc247210 */ /* 0x000fe20007ffe0ff */
[----:B------:R-:W-:Y:S03]  /*2e60*/  IMAD.SHL.U32 R0, R0, 0x2, RZ ;  /* 0x0000000200007824 */ /* 0x000fe600078e00ff */
[----:B------:R-:W-:Y:S02]  /*2e70*/  HMMA.16816.F32.BF16 R32, R32, R38, RZ ;  /* 0x000000262020723c */ /* 0x000fe400000418ff */
[----:B------:R-:W-:Y:S02]  /*2e80*/  LDSM.16.M88.4 R56, [R0+0x11080] ;  /* 0x011080000038783b */ /* 0x000fe40000000200 */
[----:B------:R-:W-:Y:S04]  /*2e90*/  SHF.L.U32 R218, R36, 0x1, RZ ;  /* 0x0000000124da7819 */ /* 0x000fe800000006ff */
[-C--:B----4-:R-:W-:Y:S01]  /*2ea0*/  HMMA.16816.F32.BF16 R4, R40, R44.reuse, R4 ;  /* 0x0000002c2804723c */ /* 0x090fe20000041804 */
[----:B------:R-:W-:Y:S07]  /*2eb0*/  LDSM.16.M88.4 R36, [R218+0x10080] ;  /* 0x01008000da24783b */ /* 0x000fee0000000200 */
[C---:B-----5:R-:W-:Y:S08]  /*2ec0*/  HMMA.16816.F32.BF16 R8, R48.reuse, R44, R8 ;  /* 0x0000002c3008723c */ /* 0x060ff00000041808 */
[-C--:B------:R-:W-:Y:S08]  /*2ed0*/  HMMA.16816.F32.BF16 R12, R48, R46.reuse, R12 ;  /* 0x0000002e300c723c */ /* 0x080ff0000004180c */
[C---:B------:R-:W-:Y:S01]  /*2ee0*/  HMMA.16816.F32.BF16 R16, R40.reuse, R46, R16 ;  /* 0x0000002e2810723c */ /* 0x040fe20000041810 */
[----:B------:R-:W1:Y:S07]  /*2ef0*/  LDSM.16.M88.4 R44, [R224+0x80] ;  /* 0x00008000e02c783b */ /* 0x000e6e0000000200 */
[-C--:B------:R-:W-:Y:S08]  /*2f00*/  HMMA.16816.F32.BF16 R20, R40, R52.reuse, R20 ;  /* 0x000000342814723c */ /* 0x080ff00000041814 */
[C---:B------:R-:W-:Y:S07]  /*2f10*/  HMMA.16816.F32.BF16 R24, R48.reuse, R52, R24 ;  /* 0x000000343018723c */ /* 0x040fee0000041818 */
[----:B------:R-:W-:Y:S01]  /*2f20*/  MOV R52, UR5 ;  /* 0x0000000500347c02 */ /* 0x000fe20008000f00 */
[-C--:B------:R-:W-:Y:S01]  /*2f30*/  HMMA.16816.F32.BF16 R28, R48, R54.reuse, R28 ;  /* 0x00000036301c723c */ /* 0x080fe2000004181c */
[----:B------:R-:W2:Y:S03]  /*2f40*/  LDSM.16.M88.4 R48, [R219+0x10080] ;  /* 0x01008000db30783b */ /* 0x000ea60000000200 */
[----:B------:R-:W-:Y:S04]  /*2f50*/  IMAD R52, R52, 0x2000, R231 ;  /* 0x0000200034347824 */ /* 0x000fe800078e02e7 */
[----:B------:R-:W-:Y:S01]  /*2f60*/  HMMA.16816.F32.BF16 R32, R40, R54, R32 ;  /* 0x000000362820723c */ /* 0x000fe20000041820 */
[----:B------:R-:W-:Y:S03]  /*2f70*/  LDSM.16.M88.4 R40, [R223+0x2080] ;  /* 0x00208000df28783b */ /* 0x000fe60000000200 */
[----:B------:R-:W-:Y:S02]  /*2f80*/  IMAD.SHL.U32 R3, R52, 0x2, RZ ;  /* 0x0000000234037824 */ /* 0x000fe400078e00ff */
[----:B------:R-:W-:Y:S02]  /*2f90*/  LDSM.16.M88.4 R52, [R2+0x13080] ;  /* 0x013080000234783b */ /* 0x000fe40000000200 */
[-C--:B-1----:R-:W-:Y:S03]  /*2fa0*/  HMMA.16816.F32.BF16 R4, R36, R44.reuse, R4 ;  /* 0x0000002c2404723c */ /* 0x082fe60000041804 */
        /* <DEDUP_REMOVED lines=10> */
[----:B------:R-:W3:Y:S05]  /*3050*/  LDSM.16.M88.4 R36, [R2+0x12080] ;  /* 0x012080000224783b */ /* 0x000eea0000000200 */
[----:B------:R-:W4:Y:S02]  /*3060*/  LDSM.16.M88.4 R60, [R204+0x12080] ;  /* 0x01208000cc3c783b */ /* 0x000f240000000200 */
[-C--:B--2---:R-:W-:Y:S03]  /*3070*/  HMMA.16816.F32.BF16 R4, R48, R64.reuse, R4 ;  /* 0x000000403004723c */ /* 0x084fe60000041804 */
[----:B------:R-:W2:Y:S05]  /*3080*/  LDSM.16.M88.4 R204, [R204+0x13080] ;  /* 0x01308000cccc783b */ /* 0x000eaa0000000200 */
[C---:B-1----:R-:W-:Y:S08]  /*3090*/  HMMA.16816.F32.BF16 R8, R196.reuse, R64, R8 ;  /* 0x00000040c408723c */ /* 0x042ff00000041808 */
        /* <DEDUP_REMOVED lines=8> */
[----:B------:R-:W1:Y:S05]  /*3120*/  LDSM.16.M88.4 R40, [R222+0x6080] ;  /* 0x00608000de28783b */ /* 0x000e6a0000000200 */
[----:B------:R5:W1:Y:S02]  /*3130*/  LDSM.16.M88.4 R48, [R0+0x12080] ;  /* 0x012080000030783b */ /* 0x000a640000000200 */
[-C--:B---3--:R-:W-:Y:S08]  /*3140*/  HMMA.16816.F32.BF16 R4, R36, R44.reuse, R4 ;  /* 0x0000002c2404723c */ /* 0x088ff00000041804 */
[C---:B------:R-:W-:Y:S08]  /*3150*/  HMMA.16816.F32.BF16 R8, R52.reuse, R44, R8 ;  /* 0x0000002c3408723c */ /* 0x040ff00000041808 */
[-C--:B------:R-:W-:Y:S01]  /*3160*/  HMMA.16816.F32.BF16 R12, R52, R46.reuse, R12 ;  /* 0x0000002e340c723c */ /* 0x080fe2000004180c */
[----:B-----5:R-:W-:Y:S07]  /*3170*/  IMAD.U32 R0, RZ, RZ, UR5 ;  /* 0x00000005ff007e24 */ /* 0x020fee000f8e00ff */
[C---:B------:R-:W-:Y:S01]  /*3180*/  HMMA.16816.F32.BF16 R16, R36.reuse, R46, R16 ;  /* 0x0000002e2410723c */ /* 0x040fe20000041810 */
[----:B------:R-:W-:Y:S03]  /*3190*/  LDSM.16.M88.4 R44, [R3+0x12080] ;  /* 0x01208000032c783b */ /* 0x000fe60000000200 */
[----:B------:R-:W-:Y:S04]  /*31a0*/  LEA R0, R0, R252, 0x6 ;  /* 0x000000fc00007211 */ /* 0x000fe800078e30ff */
[-C--:B------:R-:W-:Y:S04]  /*31b0*/  HMMA.16816.F32.BF16 R20, R36, R56.reuse, R20 ;  /* 0x000000382414723c */ /* 0x080fe80000041814 */
[----:B------:R-:W-:Y:S04]  /*31c0*/  IMAD.SHL.U32 R236, R0, 0x4, RZ ;  /* 0x0000000400ec7824 */ /* 0x000fe800078e00ff */
[C---:B------:R-:W-:Y:S01]  /*31d0*/  HMMA.16816.F32.BF16 R24, R52.reuse, R56, R24 ;  /* 0x000000383418723c */ /* 0x040fe20000041818 */
[----:B------:R-:W-:Y:S05]  /*31e0*/  LDS R233, [R236+0x200a0] ;  /* 0x0200a000ece97984 */ /* 0x000fea0000000800 */
[----:B------:R-:W-:Y:S02]  /*31f0*/  LDS R234, [R236+0x20100] ;  /* 0x02010000ecea7984 */ /* 0x000fe40000000800 */
[-C--:B------:R-:W-:Y:S03]  /*3200*/  HMMA.16816.F32.BF16 R28, R52, R58.reuse, R28 ;  /* 0x0000003a341c723c */ /* 0x080fe6000004181c */
[----:B------:R-:W-:Y:S05]  /*3210*/  LDSM.16.M88.4 R52, [R223+0x4080] ;  /* 0x00408000df34783b */ /* 0x000fea0000000200 */
[----:B------:R-:W-:Y:S01]  /*3220*/  HMMA.16816.F32.BF16 R32, R36, R58, R32 ;  /* 0x0000003a2420723c */ /* 0x000fe20000041820 */
[----:B------:R-:W3:Y:S05]  /*3230*/  LDSM.16.M88.4 R36, [R224+0x6080] ;  /* 0x00608000e024783b */ /* 0x000eea0000000200 */
[----:B------:R-:W5:Y:S02]  /*3240*/  LDSM.16.M88.4 R56, [R3+0x13080] ;  /* 0x013080000338783b */ /* 0x000f640000000200 */
[-C--:B----4-:R-:W-:Y:S03]  /*3250*/  HMMA.16816.F32.BF16 R4, R60, R200.reuse, R4 ;  /* 0x000000c83c04723c */ /* 0x090fe60000041804 */
[----:B------:R-:W-:Y:S05]  /*3260*/  LDS R3, [R236+0x20080] ;  /* 0x02008000ec037984 */ /* 0x000fea0000000800 */
[C---:B--2---:R-:W-:Y:S01]  /*3270*/  HMMA.16816.F32.BF16 R8, R204.reuse, R200, R8 ;  /* 0x000000c8cc08723c */ /* 0x044fe20000041808 */
[----:B------:R-:W-:Y:S07]  /*3280*/  LDS R235, [R236+0x20120] ;  /* 0x02012000eceb7984 */ /* 0x000fee0000000800 */
[-C--:B------:R-:W-:Y:S08]  /*3290*/  HMMA.16816.F32.BF16 R12, R204, R202.reuse, R12 ;  /* 0x000000cacc0c723c */ /* 0x080ff0000004180c */
[C---:B------:R-:W-:Y:S08]  /*32a0*/  HMMA.16816.F32.BF16 R16, R60.reuse, R202, R16 ;  /* 0x000000ca3c10723c */ /* 0x040ff00000041810 */
[-C--:B-1----:R-:W-:Y:S08]  /*32b0*/  HMMA.16816.F32.BF16 R20, R60, R40.reuse, R20 ;  /* 0x000000283c14723c */ /* 0x082ff00000041814 */
[C---:B------:R-:W-:Y:S08]  /*32c0*/  HMMA.16816.F32.BF16 R24, R204.reuse, R40, R24 ;  /* 0x00000028cc18723c */ /* 0x040ff00000041818 */
[-C--:B------:R-:W-:Y:S08]  /*32d0*/  HMMA.16816.F32.BF16 R28, R204, R42.reuse, R28 ;  /* 0x0000002acc1c723c */ /* 0x080ff0000004181c */
[----:B------:R-:W-:Y:S01]  /*32e0*/  HMMA.16816.F32.BF16 R32, R60, R42, R32 ;  /* 0x0000002a3c20723c */ /* 0x000fe20000041820 */
[----:B------:R-:W1:Y:S01]  /*32f0*/  LDSM.16.M88.4 R40, [R223+0x6080] ;  /* 0x00608000df28783b */ /* 0x000e620000000200 */
[----:B------:R-:W-:Y:S04]  /*3300*/  DEPBAR.LE SB0, 0x1 ;  /* 0x000080400000791a */ /* 0x000fe80000000000 */
[----:B------:R-:W-:Y:S02]  /*3310*/  BAR.SYNC.DEFER_BLOCKING 0x0 ;  /* 0x0000000000007b1d */ /* 0x000fe40000010000 */
[-C--:B------:R-:W-:Y:S08]  /*3320*/  HMMA.16816.F32.BF16 R4, R48, R64.reuse, R4 ;  /* 0x000000403004723c */ /* 0x080ff00000041804 */
[C---:B------:R-:W-:Y:S08]  /*3330*/  HMMA.16816.F32.BF16 R8, R196.reuse, R64, R8 ;  /* 0x00000040c408723c */ /* 0x040ff00000041808 */
[-C--:B------:R-:W-:Y:S01]  /*3340*/  HMMA.16816.F32.BF16 R12, R196, R66.reuse, R12 ;  /* 0x00000042c40c723c */ /* 0x080fe2000004180c */
[----:B------:R2:W4:Y:S07]  /*3350*/  LDSM.16.M88.4 R60, [R2+0x19080] ;  /* 0x01908000023c783b */ /* 0x00052e0000000200 */
[C---:B------:R-:W-:Y:S01]  /*3360*/  HMMA.16816.F32.BF16 R16, R48.reuse, R66, R16 ;  /* 0x000000423010723c */ /* 0x040fe20000041810 */
[----:B------:R2:W1:Y:S07]  /*3370*/  LDSM.16.M88.4 R64, [R2+0x18080] ;  /* 0x018080000240783b */ /* 0x00046e0000000200 */
[-C--:B---3--:R-:W-:Y:S01]  /*3380*/  HMMA.16816.F32.BF16 R20, R48, R36.reuse, R20 ;  /* 0x000000243014723c */ /* 0x088fe20000041814 */
[----:B------:R2:W3:Y:S05]  /*3390*/  LDSM.16.M88.4 R200, [R208+0x18080] ;  /* 0x01808000d0c8783b */ /* 0x0004ea0000000200 */
[----:B------:R-:W1:Y:S02]  /*33a0*/  LDSM.16.M88.4 R208, [R208+0x19080] ;  /* 0x01908000d0d0783b */ /* 0x000e640000000200 */
[C---:B------:R-:W-:Y:S03]  /*33b0*/  HMMA.16816.F32.BF16 R24, R196.reuse, R36, R24 ;  /* 0x00000024c418723c */ /* 0x040fe60000041818 */
[----:B------:R2:W1:Y:S05]  /*33c0*/  LDSM.16.M88.4 R204, [R222+0x8080] ;  /* 0x00808000decc783b */ /* 0x00046a0000000200 */
[-C--:B------:R-:W-:Y:S01]  /*33d0*/  HMMA.16816.F32.BF16 R28, R196, R38.reuse, R28 ;  /* 0x00000026c41c723c */ /* 0x080fe2000004181c */
[----:B------:R2:W1:Y:S05]  /*33e0*/  LDSM.16.M88.4 R196, [R221+0xa080] ;  /* 0x00a08000ddc4783b */ /* 0x00046a0000000200 */
[----:B------:R2:W1:Y:S02]  /*33f0*/  LDSM.16.M88.4 R212, [R222+0xa080] ;  /* 0x00a08000ded4783b */ /* 0x0004640000000200 */
[----:B------:R-:W-:Y:S03]  /*3400*/  HMMA.16816.F32.BF16 R32, R48, R38, R32 ;  /* 0x000000263020723c */ /* 0x000fe60000041820 */
[----:B------:R2:W2:Y:S05]  /*3410*/  LDSM.16.M88.4 R48, [R221+0x8080] ;  /* 0x00808000dd30783b */ /* 0x0004aa0000000200 */
[-C--:B------:R-:W-:Y:S08]  /*3420*/  HMMA.16816.F32.BF16 R4, R44, R52.reuse, R4 ;  /* 0x000000342c04723c */ /* 0x080ff00000041804 */
[C---:B-----5:R-:W-:Y:S08]  /*3430*/  HMMA.16816.F32.BF16 R8, R56.reuse, R52, R8 ;  /* 0x000000343808723c */ /* 0x060ff00000041808 */
[-C--:B------:R-:W-:Y:S08]  /*3440*/  HMMA.16816.F32.BF16 R12, R56, R54.reuse, R12 ;  /* 0x00000036380c723c */ /* 0x080ff0000004180c */
[C---:B------:R-:W-:Y:S08]  /*3450*/  HMMA.16816.F32.BF16 R16, R44.reuse, R54, R16 ;  /* 0x000000362c10723c */ /* 0x040ff00000041810 */
[-C--:B-1----:R-:W-:Y:S08]  /*3460*/  HMMA.16816.F32.BF16 R20, R44, R40.reuse, R20 ;  /* 0x000000282c14723c */ /* 0x082ff00000041814 */
        /* <DEDUP_REMOVED lines=8> */
[----:B------:R-:W3:Y:S01]  /*34f0*/  LDL.64 R52, [R1+0x30] ;  /* 0x0000300001347983 */ /* 0x000ee20000100a00 */
[----:B------:R-:W-:Y:S01]  /*3500*/  IMAD.U32 R42, RZ, RZ, UR13 ;  /* 0x0000000dff2a7e24 */ /* 0x000fe2000f8e00ff */
[----:B------:R-:W-:Y:S01]  /*3510*/  USHF.R.S32.HI UR4, URZ, 0x1f, UR15 ;  /* 0x0000001f3f047899 */ /* 0x000fe2000801140f */
[----:B------:R-:W-:Y:S01]  /*3520*/  IMAD.U32 R2, RZ, RZ, UR24 ;  /* 0x00000018ff027e24 */ /* 0x000fe2000f8e00ff */
[----:B------:R-:W4:Y:S02]  /*3530*/  LDL R242, [R1+0x18] ;  /* 0x0000180001f27983 */ /* 0x000f240000100800 */
[----:B------:R-:W-:Y:S02]  /*3540*/  UIMAD UR4, UR4, UR6, URZ ;  /* 0x00000006040472a4 */ /* 0x000fe4000f8e023f */
[----:B------:R-:W-:Y:S01]  /*3550*/  @!P3 LEA R2, R2, 0x40, 0x6 ;  /* 0x000000400202b811 */ /* 0x000fe200078e30ff */
[----:B------:R-:W5:Y:S01]  /*3560*/  LDL R243, [R1+0x2c] ;  /* 0x00002c0001f37983 */ /* 0x000f620000100800 */
[----:B------:R-:W-:Y:S02]  /*3570*/  UIMAD UR4, UR15, UR7, UR4 ;  /* 0x000000070f0472a4 */ /* 0x000fe4000f8e0204 */
[----:B------:R-:W-:Y:S01]  /*3580*/  USHF.L.U32 UR6, UR26, 0x6, URZ ;  /* 0x000000061a067899 */ /* 0x000fe2000800063f */
[----:B------:R-:W5:Y:S01]  /*3590*/  LDL R239, [R1+0x3c] ;  /* 0x00003c0001ef7983 */ /* 0x000f620000100800 */
[----:B------:R-:W-:Y:S03]  /*35a0*/  UIADD3 UR4, UR27, UR4, URZ ;  /* 0x000000041b047290 */ /* 0x000fe6000fffe03f */
[----:B------:R-:W5:Y:S01]  /*35b0*/  LDL R244, [R1+0x40] ;  /* 0x0000400001f47983 */ /* 0x000f620000100800 */
[----:B------:R-:W-:Y:S03]  /*35c0*/  USHF.L.U64.HI UR4, UR26, 0x6, UR4 ;  /* 0x000000061a047899 */ /* 0x000fe60008010204 */
[----:B------:R-:W5:Y:S01]  /*35d0*/  LDL.64 R240, [R1] ;  /* 0x0000000001f07983 */ /* 0x000f620000100a00 */
[----:B--2---:R-:W-:Y:S04]  /*35e0*/  IADD3 R37, P2, P1, R38, UR6, R37 ;  /* 0x0000000626257c10 */ /* 0x004fe8000f95e025 */
[----:B----4-:R-:W-:Y:S02]  /*35f0*/  IADD3.X R42, R242, UR4, R42, P2, P1 ;  /* 0x00000004f22a7c10 */ /* 0x010fe400097e242a */
[C---:B---3--:R-:W-:Y:S04]  /*3600*/  @!P3 IADD3 R0, P1, R2.reuse, R52, RZ ;  /* 0x000000340200b210 */ /* 0x048fe80007f3e0ff */
[----:B-----5:R-:W-:Y:S02]  /*3610*/  @!P3 LEA.HI.X.SX32 R2, R2, R243, 0x1, P1 ;  /* 0x000000f30202b211 */ /* 0x020fe400008f0eff */
[C---:B------:R-:W-:Y:S04]  /*3620*/  @!P3 LEA R40, P1, R0.reuse, c[0x0][0x258], 0x2 ;  /* 0x000096000028ba11 */ /* 0x040fe800078210ff */
[----:B------:R-:W-:Y:S02]  /*3630*/  @!P3 LEA.HI.X R41, R0, c[0x0][0x25c], R2, 0x2, P1 ;  /* 0x000097000029ba11 */ /* 0x000fe400008f1402 */
[----:B------:R-:W-:Y:S01]  /*3640*/  IADD3 R0, P1, R38, UR6, RZ ;  /* 0x0000000626007c10 */ /* 0x000fe2000ff3e0ff */
[----:B------:R-:W-:Y:S01]  /*3650*/  UIMAD UR6, UR15, UR10, UR9 ;  /* 0x0000000a0f0672a4 */ /* 0x000fe2000f8e0209 */
[----:B------:R-:W-:Y:S02]  /*3660*/  ISETP.NE.AND P2, PT, R244, RZ, PT ;  /* 0x000000fff400720c */ /* 0x000fe40003f45270 */
[----:B------:R-:W-:Y:S02]  /*3670*/  IADD3.X R2, R242, UR4, RZ, P1, !PT ;  /* 0x00000004f2027c10 */ /* 0x000fe40008ffe4ff */
[C---:B------:R-:W-:Y:S04]  /*3680*/  LEA R38, P1, R0.reuse, c[0x0][0x160], 0x1 ;  /* 0x0000580000267a11 */ /* 0x040fe800078208ff */
[----:B------:R-:W-:Y:S01]  /*3690*/  LEA.HI.X R39, R0, c[0x0][0x164], R2, 0x1, P1 ;  /* 0x0000590000277a11 */ /* 0x000fe200008f0c02 */
[----:B------:R-:W-:Y:S01]  /*36a0*/  IMAD.U32 R0, RZ, RZ, UR17 ;  /* 0x00000011ff007e24 */ /* 0x000fe2000f8e00ff */
[C---:B------:R-:W-:Y:S02]  /*36b0*/  LEA R36, P1, R37.reuse, c[0x0][0x160], 0x1 ;  /* 0x0000580025247a11 */ /* 0x040fe400078208ff */
[----:B------:R-:W-:Y:S01]  /*36c0*/  IADD3 R2, -R246, UR6, RZ ;  /* 0x00000006f6027c10 */ /* 0x000fe2000fffe1ff */
[----:B------:R-:W-:Y:S01]  /*36d0*/  IMAD R0, R0, 0x4000, R239 ;  /* 0x0000400000007824 */ /* 0x000fe200078e02ef */
[----:B------:R-:W-:Y:S02]  /*36e0*/  LEA.HI.X R37, R37, c[0x0][0x164], R42, 0x1, P1 ;  /* 0x0000590025257a11 */ /* 0x000fe400008f0c2a */
        /* <DEDUP_REMOVED lines=13> */
[----:B------:R-:W-:Y:S04]  /*37c0*/  IMAD.U32 R2, RZ, RZ, UR17 ;  /* 0x00000011ff027e24 */ /* 0x000fe8000f8e00ff */
[----:B------:R-:W-:Y:S04]  /*37d0*/  @!P3 IMAD R2, R2, 0x40, R240 ;  /* 0x000000400202b824 */ /* 0x000fe800078e02f0 */
[----:B------:R-:W-:Y:S04]  /*37e0*/  @!P3 IMAD.SHL.U32 R2, R2, 0x4, RZ ;  /* 0x000000040202b824 */ /* 0x000fe800078e00ff */
[----:B------:R1:W-:Y:S04]  /*37f0*/  LDGSTS.E.BYPASS.LTC128B.128 [R0+0x3000], [R36.64+0x80], !P1 ;  /* 0x0300008024007fae */ /* 0x0003e8000c901d56 */
[----:B------:R1:W-:Y:S02]  /*3800*/  @!P3 LDGSTS.E.BYPASS.LTC128B.128 [R2+0x20080], [R40.64] ;  /* 0x200800002802bfae */ /* 0x0003e4000b901d56 */
.L_x_1847:
[-C--:B-1234-:R-:W-:Y:S01]  /*3810*/  HMMA.16816.F32.BF16 R36, R64, R48.reuse, RZ ;  /* 0x000000304024723c */ /* 0x09efe200000418ff */
[----:B------:R-:W2:Y:S01]  /*3820*/  LDL R239, [R1+0x28] ;  /* 0x0000280001ef7983 */ /* 0x000ea20000100800 */
[----:B------:R-:W-:Y:S02]  /*3830*/  USHF.L.U32 UR4, UR5, 0xd, URZ ;  /* 0x0000000d05047899 */ /* 0x000fe4000800063f */
[----:B------:R-:W-:Y:S01]  /*3840*/  ULEA UR7, UR24, 0x1, 0x6 ;  /* 0x0000000118077891 */ /* 0x000fe2000f8e303f */
[----:B------:R-:W0:Y:S01]  /*3850*/  LDGDEPBAR ;  /* 0x00000000000079af */ /* 0x000e220000000000 */
[----:B------:R-:W-:Y:S02]  /*3860*/  UIADD3 UR6, UR4, 0x10, URZ ;  /* 0x0000001004067890 */ /* 0x000fe4000fffe03f */
[C---:B------:R-:W-:Y:S01]  /*3870*/  HMMA.16816.F32.BF16 R40, R60.reuse, R48, RZ ;  /* 0x000000303c28723c */ /* 0x040fe200000418ff */
[----:B------:R-:W-:Y:S01]  /*3880*/  IMAD.U32 R2, RZ, RZ, UR4 ;  /* 0x00000004ff027e24 */ /* 0x000fe2000f8e00ff */
[----:B------:R-:W-:Y:S02]  /*3890*/  UIADD3 UR25, UR24, 0x2, URZ ;  /* 0x0000000218197890 */ /* 0x000fe4000fffe03f */
[----:B------:R-:W-:Y:S02]  /*38a0*/  IADD3 R0, R220, UR4, RZ ;  /* 0x00000004dc007c10 */ /* 0x000fe4000fffe0ff */
[----:B------:R-:W-:Y:S02]  /*38b0*/  UISETP.GE.AND UP0, UPT, UR25, UR18, UPT ;  /* 0x000000121900728c */ /* 0x000fe4000bf06270 */
[-C--:B------:R-:W-:Y:S01]  /*38c0*/  HMMA.16816.F32.BF16 R44, R60, R50.reuse, RZ ;  /* 0x000000323c2c723c */ /* 0x080fe200000418ff */
[----:B------:R-:W-:Y:S07]  /*38d0*/  IMAD.SHL.U32 R0, R0, 0x2, RZ ;  /* 0x0000000200007824 */ /* 0x000fee00078e00ff */
        /* <DEDUP_REMOVED lines=17> */
[-C--:B-1----:R-:W-:Y:S08]  /*39f0*/  HMMA.16816.F32.BF16 R36, R196, R204.reuse, R36 ;  /* 0x000000ccc424723c */ /* 0x082ff00000041824 */
        /* <DEDUP_REMOVED lines=21> */
[----:B------:R3:W4:Y:S08]  /*3b50*/  LDSM.16.M88.4 R200, [R0+0x1b080] ;  /* 0x01b0800000c8783b */ /* 0x0007300000000200 */
[----:B------:R-:W5:Y:S03]  /*3b60*/  LDSM.16.M88.4 R208, [R221+0xe080] ;  /* 0x00e08000ddd0783b */ /* 0x000f660000000200 */
[----:B---3--:R-:W-:Y:S01]  /*3b70*/  IMAD.U32 R0, RZ, RZ, UR6 ;  /* 0x00000006ff007e24 */ /* 0x008fe2000f8e00ff */
[----:B------:R-:W-:Y:S01]  /*3b80*/  @P0 IADD3 R0, R2, -0x10, RZ ;  /* 0xfffffff002000810 */ /* 0x000fe20007ffe0ff */
[----:B------:R-:W-:Y:S04]  /*3b90*/  USHF.L.U32 UR6, UR21, 0x7, URZ ;  /* 0x0000000715067899 */ /* 0x000fe8000800063f */
[----:B------:R-:W-:Y:S01]  /*3ba0*/  IMAD.IADD R0, R220, 0x1, R0 ;  /* 0x00000001dc007824 */ /* 0x000fe200078e0200 */
[----:B------:R-:W-:Y:S01]  /*3bb0*/  UIADD3 UR6, UR7, UR8, -UR6 ;  /* 0x0000000807067290 */ /* 0x000fe2000fffe806 */
[-C--:B-1----:R-:W-:Y:S05]  /*3bc0*/  HMMA.16816.F32.BF16 R36, R196, R204.reuse, R36 ;  /* 0x000000ccc424723c */ /* 0x082fea0000041824 */
[----:B------:R-:W-:Y:S03]  /*3bd0*/  IMAD.SHL.U32 R0, R0, 0x2, RZ ;  /* 0x0000000200007824 */ /* 0x000fe600078e00ff */
[C---:B----4-:R-:W-:Y:S08]  /*3be0*/  HMMA.16816.F32.BF16 R40, R200.reuse, R204, R40 ;  /* 0x000000ccc828723c */ /* 0x050ff00000041828 */
[-C--:B------:R-:W-:Y:S08]  /*3bf0*/  HMMA.16816.F32.BF16 R44, R200, R206.reuse, R44 ;  /* 0x000000cec82c723c */ /* 0x080ff0000004182c */
[C---:B------:R-:W-:Y:S01]  /*3c00*/  HMMA.16816.F32.BF16 R48, R196.reuse, R206, R48 ;  /* 0x000000cec430723c */ /* 0x040fe20000041830 */
[----:B------:R-:W-:Y:S07]  /*3c10*/  LDSM.16.M88.4 R204, [R222+0xc080] ;  /* 0x00c08000decc783b */ /* 0x000fee0000000200 */
[-C--:B-----5:R-:W-:Y:S08]  /*3c20*/  HMMA.16816.F32.BF16 R52, R196, R208.reuse, R52 ;  /* 0x000000d0c434723c */ /* 0x0a0ff00000041834 */
[C---:B------:R-:W-:Y:S08]  /*3c30*/  HMMA.16816.F32.BF16 R56, R200.reuse, R208, R56 ;  /* 0x000000d0c838723c */ /* 0x040ff00000041838 */
[-C--:B------:R-:W-:Y:S01]  /*3c40*/  HMMA.16816.F32.BF16 R60, R200, R210.reuse, R60 ;  /* 0x000000d2c83c723c */ /* 0x080fe2000004183c */
[----:B------:R-:W1:Y:S07]  /*3c50*/  LDSM.16.M88.4 R200, [R0+0x1a080] ;  /* 0x01a0800000c8783b */ /* 0x000e6e0000000200 */
[----:B------:R-:W-:Y:S01]  /*3c60*/  HMMA.16816.F32.BF16 R64, R196, R210, R64 ;  /* 0x000000d2c440723c */ /* 0x000fe20000041840 */
[----:B------:R3:W4:Y:S08]  /*3c70*/  LDSM.16.M88.4 R196, [R0+0x1b080] ;  /* 0x01b0800000c4783b */ /* 0x0007300000000200 */
[----:B------:R-:W5:Y:S03]  /*3c80*/  LDSM.16.M88.4 R208, [R222+0xe080] ;  /* 0x00e08000ded0783b */ /* 0x000f660000000200 */
[----:B---3--:R-:W-:Y:S05]  /*3c90*/  IMAD.U32 R0, RZ, RZ, UR6 ;  /* 0x00000006ff007e24 */ /* 0x008fea000f8e00ff */
[----:B------:R-:W-:Y:S01]  /*3ca0*/  IADD3 R0, R252, -c[0x0][0x168], R0 ;  /* 0x80005a00fc007a10 */ /* 0x000fe20007ffe000 */
[-C--:B-1----:R-:W-:Y:S05]  /*3cb0*/  HMMA.16816.F32.BF16 R36, R200, R204.reuse, R36 ;  /* 0x000000ccc824723c */ /* 0x082fea0000041824 */
[----:B--2---:R-:W-:Y:S03]  /*3cc0*/  IMAD.IADD R212, R0, 0x1, -R239 ;  /* 0x0000000100d47824 */ /* 0x004fe600078e0aef */
[C---:B----4-:R-:W-:Y:S04]  /*3cd0*/  HMMA.16816.F32.BF16 R40, R196.reuse, R204, R40 ;  /* 0x000000ccc428723c */ /* 0x050fe80000041828 */
[----:B------:R-:W-:Y:S04]  /*3ce0*/  IMNMX R0, R245, R212, PT ;  /* 0x000000d4f5007217 */ /* 0x000fe80003800200 */
[-C--:B------:R-:W-:Y:S03]  /*3cf0*/  HMMA.16816.F32.BF16 R44, R196, R206.reuse, R44 ;  /* 0x000000cec42c723c */ /* 0x080fe6000004182c */
[----:B------:R-:W-:Y:S04]  /*3d00*/  ISETP.GT.AND P1, PT, R0, RZ, PT ;  /* 0x000000ff0000720c */ /* 0x000fe80003f24270 */
[----:B------:R-:W-:Y:S01]  /*3d10*/  FSEL R4, R4, -INF , P1 ;  /* 0xff80000004047808 */ /* 0x000fe20000800000 */
[C---:B------:R-:W-:Y:S01]  /*3d20*/  HMMA.16816.F32.BF16 R48, R200.reuse, R206, R48 ;  /* 0x000000cec830723c */ /* 0x040fe20000041830 */
[----:B------:R-:W-:Y:S03]  /*3d30*/  LDSM.16.M88.4 R204, [R218+0x1b080] ;  /* 0x01b08000dacc783b */ /* 0x000fe60000000200 */
[----:B------:R-:W-:Y:S01]  /*3d40*/  ISETP.GT.AND P1, PT, R0, 0x1, PT ;  /* 0x000000010000780c */ /* 0x000fe20003f24270 */
[--C-:B------:R-:W-:Y:S03]  /*3d50*/  FFMA.FTZ R4, R4, c[0x0][0x29c], -R3.reuse ;  /* 0x0000a70004047a23 */ /* 0x100fe60000010803 */
[-C--:B-----5:R-:W-:Y:S01]  /*3d60*/  HMMA.16816.F32.BF16 R52, R200, R208.reuse, R52 ;  /* 0x000000d0c834723c */ /* 0x0a0fe20000041834 */
[----:B------:R-:W-:Y:S03]  /*3d70*/  MUFU.EX2 R242, R4 ;  /* 0x0000000400f27308 */ /* 0x000fe60000000800 */
[----:B------:R-:W-:Y:S02]  /*3d80*/  FSEL R5, R5, -INF , P1 ;  /* 0xff80000005057808 */ /* 0x000fe40000800000 */
[----:B------:R-:W-:Y:S02]  /*3d90*/  ISETP.GT.AND P1, PT, R0, 0x20, PT ;  /* 0x000000200000780c */ /* 0x000fe40003f24270 */
[C---:B------:R-:W-:Y:S04]  /*3da0*/  HMMA.16816.F32.BF16 R56, R196.reuse, R208, R56 ;  /* 0x000000d0c438723c */ /* 0x040fe80000041838 */
[----:B------:R-:W-:Y:S01]  /*3db0*/  FSEL R2, R16, -INF , P1 ;  /* 0xff80000010027808 */ /* 0x000fe20000800000 */
[--C-:B------:R-:W-:Y:S01]  /*3dc0*/  FFMA.FTZ R5, R5, c[0x0][0x29c], -R3.reuse ;  /* 0x0000a70005057a23 */ /* 0x100fe20000010803 */
[----:B------:R-:W-:Y:S02]  /*3dd0*/  ISETP.GT.AND P1, PT, R0, 0x21, PT ;  /* 0x000000210000780c */ /* 0x000fe40003f24270 */
[-C--:B------:R-:W-:Y:S01]  /*3de0*/  HMMA.16816.F32.BF16 R60, R196, R210.reuse, R60 ;  /* 0x000000d2c43c723c */ /* 0x080fe2000004183c */
[----:B------:R-:W-:Y:S01]  /*3df0*/  LDSM.16.M88.4 R196, [R218+0x1a080] ;  /* 0x01a08000dac4783b */ /* 0x000fe20000000200 */
[----:B------:R-:W-:Y:S02]  /*3e00*/  MUFU.EX2 R240, R5 ;  /* 0x0000000500f07308 */ /* 0x000fe40000000800 */
[--C-:B------:R-:W-:Y:S01]  /*3e10*/  FFMA.FTZ R2, R2, c[0x0][0x29c], -R3.reuse ;  /* 0x0000a70002027a23 */ /* 0x100fe20000010803 */
[----:B------:R-:W-:Y:S02]  /*3e20*/  FSEL R17, R17, -INF , P1 ;  /* 0xff80000011117808 */ /* 0x000fe40000800000 */
[----:B------:R-:W-:Y:S01]  /*3e30*/  ISETP.GT.AND P1, PT, R0, 0x40, PT ;  /* 0x000000400000780c */ /* 0x000fe20003f24270 */
[----:B------:R-:W-:Y:S01]  /*3e40*/  HMMA.16816.F32.BF16 R64, R200, R210, R64 ;  /* 0x000000d2c840723c */ /* 0x000fe20000041840 */
[----:B------:R-:W1:Y:S03]  /*3e50*/  LDSM.16.M88.4 R200, [R224+0xc080] ;  /* 0x00c08000e0c8783b */ /* 0x000e660000000200 */
[----:B------:R2:W-:Y:S01]  /*3e60*/  MUFU.EX2 R244, R2 ;  /* 0x0000000200f47308 */ /* 0x0005e20000000800 */
[--C-:B------:R-:W-:Y:S04]  /*3e70*/  FFMA.FTZ R17, R17, c[0x0][0x29c], -R3.reuse ;  /* 0x0000a70011117a23 */ /* 0x100fe80000010803 */
[----:B------:R-:W3:Y:S05]  /*3e80*/  LDSM.16.M88.4 R208, [R224+0xe080] ;  /* 0x00e08000e0d0783b */ /* 0x000eea0000000200 */
[----:B------:R-:W-:Y:S01]  /*3e90*/  MUFU.EX2 R243, R17 ;  /* 0x0000001100f37308 */ /* 0x000fe20000000800 */
[----:B--2---:R-:W-:Y:S02]  /*3ea0*/  FSEL R2, R20, -INF , P1 ;  /* 0xff80000014027808 */ /* 0x004fe40000800000 */
[----:B------:R-:W-:Y:S03]  /*3eb0*/  ISETP.GT.AND P1, PT, R0, 0x41, PT ;  /* 0x000000410000780c */ /* 0x000fe60003f24270 */
[--C-:B------:R-:W-:Y:S01]  /*3ec0*/  FFMA.FTZ R2, R2, c[0x0][0x29c], -R3.reuse ;  /* 0x0000a70002027a23 */ /* 0x100fe20000010803 */
[----:B------:R-:W-:Y:S02]  /*3ed0*/  FSEL R21, R21, -INF , P1 ;  /* 0xff80000015157808 */ /* 0x000fe40000800000 */
[----:B------:R-:W-:Y:S01]  /*3ee0*/  ISETP.GT.AND P1, PT, R0, 0x60, PT ;  /* 0x000000600000780c */ /* 0x000fe20003f24270 */
[----:B------:R2:W-:Y:S02]  /*3ef0*/  MUFU.EX2 R241, R2 ;  /* 0x0000000200f17308 */ /* 0x0005e40000000800 */
[--C-:B------:R-:W-:Y:S01]  /*3f00*/  FFMA.FTZ R21, R21, c[0x0][0x29c], -R3.reuse ;  /* 0x0000a70015157a23 */ /* 0x100fe20000010803 */
[-C--:B-1----:R-:W-:Y:S07]  /*3f10*/  HMMA.16816.F32.BF16 R36, R196, R200.reuse, R36 ;  /* 0x000000c8c424723c */ /* 0x082fee0000041824 */
[----:B------:R-:W-:Y:S01]  /*3f20*/  MUFU.EX2 R239, R21 ;  /* 0x0000001500ef7308 */ /* 0x000fe20000000800 */
[C---:B------:R-:W-:Y:S08]  /*3f30*/  HMMA.16816.F32.BF16 R40, R204.reuse, R200, R40 ;  /* 0x000000c8cc28723c */ /* 0x040ff00000041828 */
[-C--:B------:R-:W-:Y:S04]  /*3f40*/  HMMA.16816.F32.BF16 R44, R204, R202.reuse, R44 ;  /* 0x000000cacc2c723c */ /* 0x080fe8000004182c */
[----:B--2---:R-:W-:Y:S02]  /*3f50*/  FSEL R2, R32, -INF , P1 ;  /* 0xff80000020027808 */ /* 0x004fe40000800000 */
[----:B------:R-:W-:Y:S02]  /*3f60*/  ISETP.GT.AND P1, PT, R0, 0x61, PT ;  /* 0x000000610000780c */ /* 0x000fe40003f24270 */
[C---:B------:R-:W-:Y:S04]  /*3f70*/  HMMA.16816.F32.BF16 R48, R196.reuse, R202, R48 ;  /* 0x000000cac430723c */ /* 0x040fe80000041830 */
[--C-:B------:R-:W-:Y:S01]  /*3f80*/  FFMA.FTZ R2, R2, c[0x0][0x29c], -R3.reuse ;  /* 0x0000a70002027a23 */ /* 0x100fe20000010803 */
[----:B------:R-:W-:Y:S02]  /*3f90*/  IADD3 R0, R212, 0x8, RZ ;  /* 0x00000008d4007810 */ /* 0x000fe40007ffe0ff */
[----:B------:R-:W-:Y:S01]  /*3fa0*/  FSEL R33, R33, -INF , P1 ;  /* 0xff80000021217808 */ /* 0x000fe20000800000 */
[-C--:B---3--:R-:W-:Y:S01]  /*3fb0*/  HMMA.16816.F32.BF16 R52, R196, R208.reuse, R52 ;  /* 0x000000d0c434723c */ /* 0x088fe20000041834 */
[----:B------:R1:W-:Y:S03]  /*3fc0*/  MUFU.EX2 R218, R2 ;  /* 0x0000000200da7308 */ /* 0x0003e60000000800 */
[----:B------:R-:W-:Y:S01]  /*3fd0*/  IMNMX R0, R245, R0, PT ;  /* 0x00000000f5007217 */ /* 0x000fe20003800200 */
[----:B------:R-:W-:Y:S03]  /*3fe0*/  FFMA.FTZ R3, R33, c[0x0][0x29c], -R3 ;  /* 0x0000a70021037a23 */ /* 0x000fe60000010803 */
[C---:B------:R-:W-:Y:S03]  /*3ff0*/  HMMA.16816.F32.BF16 R56, R204.reuse, R208, R56 ;  /* 0x000000d0cc38723c */ /* 0x040fe60000041838 */
[----:B------:R2:W-:Y:S01]  /*4000*/  MUFU.EX2 R215, R3 ;  /* 0x0000000300d77308 */ /* 0x0005e20000000800 */
[----:B------:R-:W-:Y:S04]  /*4010*/  ISETP.GT.AND P1, PT, R0, RZ, PT ;  /* 0x000000ff0000720c */ /* 0x000fe80003f24270 */
[-C--:B------:R-:W-:Y:S04]  /*4020*/  HMMA.16816.F32.BF16 R60, R204, R210.reuse, R60 ;  /* 0x000000d2cc3c723c */ /* 0x080fe8000004183c */
[----:B------:R-:W-:Y:S02]  /*4030*/  FSEL R6, R6, -INF , P1 ;  /* 0xff80000006067808 */ /* 0x000fe40000800000 */
[----:B------:R-:W-:Y:S02]  /*4040*/  ISETP.GT.AND P1, PT, R0, 0x1, PT ;  /* 0x000000010000780c */ /* 0x000fe40003f24270 */
[----:B------:R-:W-:Y:S01]  /*4050*/  HMMA.16816.F32.BF16 R64, R196, R210, R64 ;  /* 0x000000d2c440723c */ /* 0x000fe20000041840 */
[----:B------:R-:W-:Y:S03]  /*4060*/  LDSM.16.M88.4 R196, [R219+0x1b080] ;  /* 0x01b08000dbc4783b */ /* 0x000fe60000000200 */
[----:B-1----:R-:W-:Y:S01]  /*4070*/  FSEL R2, R7, -INF , P1 ;  /* 0xff80000007027808 */ /* 0x002fe20000800000 */
[--C-:B------:R-:W-:Y:S01]  /*4080*/  FFMA.FTZ R6, R6, c[0x0][0x29c], -R233.reuse ;  /* 0x0000a70006067a23 */ /* 0x100fe200000108e9 */
[----:B------:R-:W-:Y:S02]  /*4090*/  ISETP.GT.AND P1, PT, R0, 0x20, PT ;  /* 0x000000200000780c */ /* 0x000fe40003f24270 */
[----:B------:R-:W-:Y:S01]  /*40a0*/  SEL R210, R232, 0xffffffe0, !P0 ;  /* 0xffffffe0e8d27807 */ /* 0x000fe20004000000 */
[--C-:B------:R-:W-:Y:S01]  /*40b0*/  FFMA.FTZ R2, R2, c[0x0][0x29c], -R233.reuse ;  /* 0x0000a70002027a23 */ /* 0x100fe200000108e9 */
[----:B------:R1:W-:Y:S02]  /*40c0*/  MUFU.EX2 R214, R6 ;  /* 0x0000000600d67308 */ /* 0x0003e40000000800 */
[C---:B--2---:R-:W-:Y:S02]  /*40d0*/  IADD3 R3, R212.reuse, 0x20, RZ ;  /* 0x00000020d4037810 */ /* 0x044fe40007ffe0ff */
[----:B------:R-:W-:Y:S06]  /*40e0*/  IADD3 R212, R212, 0x28, RZ ;  /* 0x00000028d4d47810 */ /* 0x000fec0007ffe0ff */
[----:B------:R2:W-:Y:S01]  /*40f0*/  MUFU.EX2 R213, R2 ;  /* 0x0000000200d57308 */ /* 0x0005e20000000800 */
[----:B-1----:R-:W-:Y:S01]  /*4100*/  LDSM.16.M88.4 R4, [R219+0x1a080] ;  /* 0x01a08000db04783b */ /* 0x002fe20000000200 */
[----:B--2---:R-:W-:Y:S02]  /*4110*/  FSEL R2, R18, -INF , P1 ;  /* 0xff80000012027808 */ /* 0x004fe40000800000 */
[----:B------:R-:W-:Y:S03]  /*4120*/  ISETP.GT.AND P1, PT, R0, 0x21, PT ;  /* 0x000000210000780c */ /* 0x000fe60003f24270 */
[--C-:B------:R-:W-:Y:S01]  /*4130*/  FFMA.FTZ R2, R2, c[0x0][0x29c], -R233.reuse ;  /* 0x0000a70002027a23 */ /* 0x100fe200000108e9 */
[----:B------:R-:W-:Y:S02]  /*4140*/  FSEL R19, R19, -INF , P1 ;  /* 0xff80000013137808 */ /* 0x000fe40000800000 */
[----:B------:R-:W-:Y:S01]  /*4150*/  ISETP.GT.AND P1, PT, R0, 0x40, PT ;  /* 0x000000400000780c */ /* 0x000fe20003f24270 */
[----:B------:R1:W-:Y:S02]  /*4160*/  MUFU.EX2 R208, R2 ;  /* 0x0000000200d07308 */ /* 0x0003e40000000800 */
[--C-:B------:R-:W-:Y:S01]  /*4170*/  FFMA.FTZ R19, R19, c[0x0][0x29c], -R233.reuse ;  /* 0x0000a70013137a23 */ /* 0x100fe200000108e9 */
[----:B------:R-:W-:Y:S02]  /*4180*/  FSEL R22, R22, -INF , P1 ;  /* 0xff80000016167808 */ /* 0x000fe40000800000 */
[----:B------:R-:W-:Y:S03]  /*4190*/  ISETP.GT.AND P1, PT, R0, 0x41, PT ;  /* 0x000000410000780c */ /* 0x000fe60003f24270 */
[--C-:B------:R-:W-:Y:S02]  /*41a0*/  FFMA.FTZ R20, R22, c[0x0][0x29c], -R233.reuse ;  /* 0x0000a70016147a23 */ /* 0x100fe400000108e9 */
[----:B------:R2:W-:Y:S10]  /*41b0*/  MUFU.EX2 R203, R19 ;  /* 0x0000001300cb7308 */ /* 0x0005f40000000800 */
[----:B------:R-:W-:Y:S01]  /*41c0*/  MUFU.EX2 R20, R20 ;  /* 0x0000001400147308 */ /* 0x000fe20000000800 */
[----:B-1----:R-:W-:Y:S02]  /*41d0*/  FSEL R2, R23, -INF , P1 ;  /* 0xff80000017027808 */ /* 0x002fe40000800000 */
[----:B------:R-:W-:Y:S03]  /*41e0*/  ISETP.GT.AND P1, PT, R0, 0x60, PT ;  /* 0x000000600000780c */ /* 0x000fe60003f24270 */
[--C-:B------:R-:W-:Y:S01]  /*41f0*/  FFMA.FTZ R2, R2, c[0x0][0x29c], -R233.reuse ;  /* 0x0000a70002027a23 */ /* 0x100fe200000108e9 */
[----:B------:R-:W-:Y:S02]  /*4200*/  FSEL R34, R34, -INF , P1 ;  /* 0xff80000022227808 */ /* 0x000fe40000800000 */
[----:B------:R-:W-:Y:S01]  /*4210*/  ISETP.GT.AND P1, PT, R0, 0x61, PT ;  /* 0x000000610000780c */ /* 0x000fe20003f24270 */
[----:B------:R1:W3:Y:S01]  /*4220*/  MUFU.EX2 R21, R2 ;  /* 0x0000000200157308 */ /* 0x0002e20000000800 */
[----:B--2---:R-:W2:Y:S01]  /*4230*/  LDSM.16.M88.4 R16, [R223+0xc080] ;  /* 0x00c08000df10783b */ /* 0x004ea20000000200 */
[----:B------:R-:W-:Y:S02]  /*4240*/  IMNMX R0, R245, R3, PT ;  /* 0x00000003f5007217 */ /* 0x000fe40003800200 */
[----:B------:R-:W-:Y:S02]  /*4250*/  FSEL R35, R35, -INF , P1 ;  /* 0xff80000023237808 */ /* 0x000fe40000800000 */
[----:B------:R-:W-:Y:S04]  /*4260*/  ISETP.GT.AND P1, PT, R0, RZ, PT ;  /* 0x000000ff0000720c */ /* 0x000fe80003f24270 */
[----:B------:R-:W-:Y:S02]  /*4270*/  FSEL R3, R8, -INF , P1 ;  /* 0xff80000008037808 */ /* 0x000fe40000800000 */
[----:B------:R-:W-:Y:S03]  /*4280*/  ISETP.GT.AND P1, PT, R0, 0x1, PT ;  /* 0x000000010000780c */ /* 0x000fe60003f24270 */
[--C-:B------:R-:W-:Y:S01]  /*4290*/  FFMA.FTZ R3, R3, c[0x0][0x29c], -R234.reuse ;  /* 0x0000a70003037a23 */ /* 0x100fe200000108ea */
[----:B------:R-:W-:Y:S03]  /*42a0*/  FSEL R201, R9, -INF , P1 ;  /* 0xff80000009c97808 */ /* 0x000fe60000800000 */
[----:B------:R4:W-:Y:S02]  /*42b0*/  MUFU.EX2 R202, R3 ;  /* 0x0000000300ca7308 */ /* 0x0009e40000000800 */
[--C-:B------:R-:W-:Y:S02]  /*42c0*/  FFMA.FTZ R201, R201, c[0x0][0x29c], -R234.reuse ;  /* 0x0000a700c9c97a23 */ /* 0x100fe400000108ea */
[--C-:B-1----:R-:W-:Y:S02]  /*42d0*/  FFMA.FTZ R2, R34, c[0x0][0x29c], -R233.reuse ;  /* 0x0000a70022027a23 */ /* 0x102fe400000108e9 */
[----:B------:R-:W-:Y:S04]  /*42e0*/  FFMA.FTZ R233, R35, c[0x0][0x29c], -R233 ;  /* 0x0000a70023e97a23 */ /* 0x000fe800000108e9 */
[----:B------:R1:W-:Y:S10]  /*42f0*/  MUFU.EX2 R22, R2 ;  /* 0x0000000200167308 */ /* 0x0003f40000000800 */
[----:B------:R-:W5:Y:S01]  /*4300*/  MUFU.EX2 R201, R201 ;  /* 0x000000c900c97308 */ /* 0x000f620000000800 */
[-C--:B--2---:R-:W-:Y:S01]  /*4310*/  HMMA.16816.F32.BF16 R36, R4, R16.reuse, R36 ;  /* 0x000000100424723c */ /* 0x084fe20000041824 */
[----:B----4-:R-:W2:Y:S07]  /*4320*/  LDS R3, [R236+0x20280] ;  /* 0x02028000ec037984 */ /* 0x010eae0000000800 */
[C---:B------:R-:W-:Y:S01]  /*4330*/  HMMA.16816.F32.BF16 R40, R196.reuse, R16, R40 ;  /* 0x00000010c428723c */ /* 0x040fe20000041828 */
[----:B------:R-:W4:Y:S03]  /*4340*/  MUFU.EX2 R233, R233 ;  /* 0x000000e900e97308 */ /* 0x000f260000000800 */
[----:B-1----:R-:W-:Y:S03]  /*4350*/  IMNMX R2, R245, R212, PT ;  /* 0x000000d4f5027217 */ /* 0x002fe60003800200 */
[----:B---3--:R-:W-:Y:S01]  /*4360*/  F2FP.BF16.PACK_AB R16, R21, R20 ;  /* 0x000000141510723e */ /* 0x008fe200000010ff */
[-C--:B------:R-:W-:Y:S03]  /*4370*/  HMMA.16816.F32.BF16 R44, R196, R18.reuse, R44 ;  /* 0x00000012c42c723c */ /* 0x080fe6000004182c */
[----:B------:R-:W-:Y:S04]  /*4380*/  ISETP.GT.AND P1, PT, R2, RZ, PT ;  /* 0x000000ff0200720c */ /* 0x000fe80003f24270 */
[----:B------:R-:W-:Y:S01]  /*4390*/  FSEL R34, R10, -INF , P1 ;  /* 0xff8000000a227808 */ /* 0x000fe20000800000 */
[C---:B------:R-:W-:Y:S04]  /*43a0*/  HMMA.16816.F32.BF16 R48, R4.reuse, R18, R48 ;  /* 0x000000120430723c */ /* 0x040fe80000041830 */
[----:B------:R-:W-:Y:S01]  /*43b0*/  ISETP.GT.AND P1, PT, R2, 0x1, PT ;  /* 0x000000010200780c */ /* 0x000fe20003f24270 */
[--C-:B------:R-:W-:Y:S02]  /*43c0*/  FFMA.FTZ R34, R34, c[0x0][0x29c], -R235.reuse ;  /* 0x0000a70022227a23 */ /* 0x100fe400000108eb */
[----:B------:R-:W-:Y:S02]  /*43d0*/  F2FP.BF16.PACK_AB R19, R203, R208 ;  /* 0x000000d0cb13723e */ /* 0x000fe400000010ff */
[----:B------:R-:W-:Y:S02]  /*43e0*/  FSEL R33, R11, -INF , P1 ;  /* 0xff8000000b217808 */ /* 0x000fe40000800000 */
[----:B------:R-:W1:Y:S01]  /*43f0*/  LDSM.16.M88.4 R8, [R223+0xe080] ;  /* 0x00e08000df08783b */ /* 0x000e620000000200 */
[----:B------:R-:W-:Y:S01]  /*4400*/  ISETP.GT.AND P1, PT, R0, 0x20, PT ;  /* 0x000000200000780c */ /* 0x000fe20003f24270 */
[----:B------:R-:W-:Y:S01]  /*4410*/  MUFU.EX2 R34, R34 ;  /* 0x0000002200227308 */ /* 0x000fe20000000800 */
[----:B------:R-:W-:Y:S02]  /*4420*/  FFMA.FTZ R33, R33, c[0x0][0x29c], -R235 ;  /* 0x0000a70021217a23 */ /* 0x000fe400000108eb */
[----:B------:R-:W-:Y:S02]  /*4430*/  FSEL R12, R12, -INF , P1 ;  /* 0xff8000000c0c7808 */ /* 0x000fe40000800000 */
[----:B------:R-:W-:Y:S01]  /*4440*/  ISETP.GT.AND P1, PT, R0, 0x21, PT ;  /* 0x000000210000780c */ /* 0x000fe20003f24270 */
[--C-:B--2---:R-:W-:Y:S02]  /*4450*/  FADD.FTZ R37, R37, -R3.reuse ;  /* 0x8000000325257221 */ /* 0x104fe40000010000 */
[--C-:B------:R-:W-:Y:S01]  /*4460*/  FADD.FTZ R36, R36, -R3.reuse ;  /* 0x8000000324247221 */ /* 0x100fe20000010000 */
[----:B------:R-:W-:Y:S01]  /*4470*/  FSEL R13, R13, -INF , P1 ;  /* 0xff8000000d0d7808 */ /* 0x000fe20000800000 */
[----:B------:R-:W-:Y:S01]  /*4480*/  MUFU.EX2 R33, R33 ;  /* 0x0000002100217308 */ /* 0x000fe20000000800 */
[----:B------:R-:W-:Y:S01]  /*4490*/  ISETP.GT.AND P1, PT, R2, 0x20, PT ;  /* 0x000000200200780c */ /* 0x000fe20003f24270 */
[--C-:B------:R-:W-:Y:S02]  /*44a0*/  FADD.FTZ R49, R49, -R3.reuse ;  /* 0x8000000331317221 */ /* 0x100fe40000010000 */
[----:B------:R-:W-:Y:S01]  /*44b0*/  FMUL.FTZ R36, R242, R36 ;  /* 0x00000024f2247220 */ /* 0x000fe20000410000 */
[----:B------:R-:W-:Y:S01]  /*44c0*/  FSEL R14, R14, -INF , P1 ;  /* 0xff8000000e0e7808 */ /* 0x000fe20000800000 */
[----:B------:R-:W-:Y:S01]  /*44d0*/  FADD.FTZ R48, R48, -R3 ;  /* 0x8000000330307221 */ /* 0x000fe20000010000 */
[----:B------:R-:W-:Y:S01]  /*44e0*/  ISETP.GT.AND P1, PT, R2, 0x21, PT ;  /* 0x000000210200780c */ /* 0x000fe20003f24270 */
[--C-:B------:R-:W-:Y:S02]  /*44f0*/  FFMA.FTZ R200, R12, c[0x0][0x29c], -R234.reuse ;  /* 0x0000a7000cc87a23 */ /* 0x100fe400000108ea */
[----:B------:R-:W-:Y:S01]  /*4500*/  FMUL.FTZ R48, R244, R48 ;  /* 0x00000030f4307220 */ /* 0x000fe20000410000 */
[----:B------:R-:W-:Y:S01]  /*4510*/  FSEL R15, R15, -INF , P1 ;  /* 0xff8000000f0f7808 */ /* 0x000fe20000800000 */
[--C-:B------:R-:W-:Y:S01]  /*4520*/  FFMA.FTZ R13, R13, c[0x0][0x29c], -R234.reuse ;  /* 0x0000a7000d0d7a23 */ /* 0x100fe200000108ea */
[----:B------:R-:W-:Y:S01]  /*4530*/  ISETP.GT.AND P1, PT, R0, 0x40, PT ;  /* 0x000000400000780c */ /* 0x000fe20003f24270 */
[----:B------:R-:W-:Y:S03]  /*4540*/  MUFU.EX2 R200, R200 ;  /* 0x000000c800c87308 */ /* 0x000fe60000000800 */
[----:B------:R-:W-:Y:S02]  /*4550*/  FSEL R24, R24, -INF , P1 ;  /* 0xff80000018187808 */ /* 0x000fe40000800000 */
[----:B------:R-:W-:Y:S03]  /*4560*/  ISETP.GT.AND P1, PT, R0, 0x41, PT ;  /* 0x000000410000780c */ /* 0x000fe60003f24270 */
[--C-:B------:R-:W-:Y:S01]  /*4570*/  FFMA.FTZ R35, R24, c[0x0][0x29c], -R234.reuse ;  /* 0x0000a70018237a23 */ /* 0x100fe200000108ea */
[----:B------:R-:W-:Y:S01]  /*4580*/  F2FP.BF16.PACK_AB R24, R215, R218 ;  /* 0x000000dad718723e */ /* 0x000fe200000010ff */
[----:B------:R-:W2:Y:S01]  /*4590*/  MUFU.EX2 R13, R13 ;  /* 0x0000000d000d7308 */ /* 0x000ea20000000800 */
[----:B------:R-:W-:Y:S02]  /*45a0*/  FSEL R25, R25, -INF , P1 ;  /* 0xff80000019197808 */ /* 0x000fe40000800000 */
[----:B------:R-:W-:Y:S01]  /*45b0*/  ISETP.GT.AND P1, PT, R0, 0x60, PT ;  /* 0x000000600000780c */ /* 0x000fe20003f24270 */
[-C--:B-1----:R-:W-:Y:S03]  /*45c0*/  HMMA.16816.F32.BF16 R52, R4, R8.reuse, R52 ;  /* 0x000000080434723c */ /* 0x082fe60000041834 */
[----:B------:R-:W-:Y:S01]  /*45d0*/  FSEL R28, R28, -INF , P1 ;  /* 0xff8000001c1c7808 */ /* 0x000fe20000800000 */
[--C-:B------:R-:W-:Y:S01]  /*45e0*/  FFMA.FTZ R12, R25, c[0x0][0x29c], -R234.reuse ;  /* 0x0000a700190c7a23 */ /* 0x100fe200000108ea */
[----:B------:R-:W-:Y:S01]  /*45f0*/  ISETP.GT.AND P1, PT, R0, 0x61, PT ;  /* 0x000000610000780c */ /* 0x000fe20003f24270 */
[----:B------:R-:W-:Y:S01]  /*4600*/  MUFU.EX2 R35, R35 ;  /* 0x0000002300237308 */ /* 0x000fe20000000800 */
[----:B------:R-:W1:Y:S01]  /*4610*/  LDS R0, [R236+0x202a0] ;  /* 0x0202a000ec007984 */ /* 0x000e620000000800 */
[C---:B------:R-:W-:Y:S04]  /*4620*/  HMMA.16816.F32.BF16 R56, R196.reuse, R8, R56 ;  /* 0x00000008c438723c */ /* 0x040fe80000041838 */
[----:B------:R-:W-:Y:S01]  /*4630*/  FSEL R29, R29, -INF , P1 ;  /* 0xff8000001d1d7808 */ /* 0x000fe20000800000 */
[----:B------:R-:W-:Y:S01]  /*4640*/  FFMA.FTZ R25, R15, c[0x0][0x29c], -R235 ;  /* 0x0000a7000f197a23 */ /* 0x000fe200000108eb */
[----:B------:R-:W-:Y:S01]  /*4650*/  ISETP.GT.AND P1, PT, R2, 0x40, PT ;  /* 0x000000400200780c */ /* 0x000fe20003f24270 */
[--C-:B------:R-:W-:Y:S01]  /*4660*/  FFMA.FTZ R9, R28, c[0x0][0x29c], -R234.reuse ;  /* 0x0000a7001c097a23 */ /* 0x100fe200000108ea */
[-C--:B------:R-:W-:Y:S01]  /*4670*/  HMMA.16816.F32.BF16 R60, R196, R10.reuse, R60 ;  /* 0x0000000ac43c723c */ /* 0x080fe2000004183c */
[----:B------:R-:W3:Y:S03]  /*4680*/  MUFU.EX2 R12, R12 ;  /* 0x0000000c000c7308 */ /* 0x000ee60000000800 */
[----:B------:R-:W-:Y:S01]  /*4690*/  F2FP.BF16.PACK_AB R28, R239, R241 ;  /* 0x000000f1ef1c723e */ /* 0x000fe200000010ff */
[----:B------:R-:W-:Y:S01]  /*46a0*/  FFMA.FTZ R234, R29, c[0x0][0x29c], -R234 ;  /* 0x0000a7001dea7a23 */ /* 0x000fe200000108ea */
[----:B------:R-:W-:Y:S02]  /*46b0*/  F2FP.BF16.PACK_AB R29, R240, R242 ;  /* 0x000000f2f01d723e */ /* 0x000fe400000010ff */
[----:B------:R-:W-:Y:S03]  /*46c0*/  HMMA.16816.F32.BF16 R64, R4, R10, R64 ;  /* 0x0000000a0440723c */ /* 0x000fe60000041840 */
[----:B------:R-:W-:Y:S01]  /*46d0*/  MUFU.EX2 R25, R25 ;  /* 0x0000001900197308 */ /* 0x000fe20000000800 */
[----:B------:R-:W-:Y:S01]  /*46e0*/  FSEL R26, R26, -INF , P1 ;  /* 0xff8000001a1a7808 */ /* 0x000fe20000800000 */
[--C-:B------:R-:W-:Y:S01]  /*46f0*/  FADD.FTZ R53, R53, -R3.reuse ;  /* 0x8000000335357221 */ /* 0x100fe20000010000 */
[----:B------:R-:W-:Y:S01]  /*4700*/  ISETP.GT.AND P1, PT, R2, 0x41, PT ;  /* 0x000000410200780c */ /* 0x000fe20003f24270 */
[----:B------:R-:W-:Y:S01]  /*4710*/  FADD.FTZ R52, R52, -R3 ;  /* 0x8000000334347221 */ /* 0x000fe20000010000 */
[----:B-----5:R-:W-:Y:S01]  /*4720*/  F2FP.BF16.PACK_AB R10, R201, R202 ;  /* 0x000000cac90a723e */ /* 0x020fe200000010ff */
[--C-:B------:R-:W-:Y:S03]  /*4730*/  FFMA.FTZ R4, R26, c[0x0][0x29c], -R235.reuse ;  /* 0x0000a7001a047a23 */ /* 0x100fe600000108eb */
[----:B------:R-:W-:Y:S01]  /*4740*/  FSEL R8, R27, -INF , P1 ;  /* 0xff8000001b087808 */ /* 0x000fe20000800000 */
[--C-:B------:R-:W-:Y:S01]  /*4750*/  FFMA.FTZ R27, R14, c[0x0][0x29c], -R235.reuse ;  /* 0x0000a7000e1b7a23 */ /* 0x100fe200000108eb */
[----:B------:R-:W-:Y:S01]  /*4760*/  ISETP.GT.AND P1, PT, R2, 0x60, PT ;  /* 0x000000600200780c */ /* 0x000fe20003f24270 */
[----:B------:R-:W-:Y:S01]  /*4770*/  MUFU.EX2 R9, R9 ;  /* 0x0000000900097308 */ /* 0x000fe20000000800 */
[----:B------:R-:W-:Y:S01]  /*4780*/  F2FP.BF16.PACK_AB R26, R243, R244 ;  /* 0x000000f4f31a723e */ /* 0x000fe200000010ff */
[----:B------:R-:W-:Y:S01]  /*4790*/  FFMA.FTZ R8, R8, c[0x0][0x29c], -R235 ;  /* 0x0000a70008087a23 */ /* 0x000fe200000108eb */
[----:B------:R-:W-:Y:S01]  /*47a0*/  FSEL R30, R30, -INF , P1 ;  /* 0xff8000001e1e7808 */ /* 0x000fe20000800000 */
[----:B------:R-:W-:Y:S01]  /*47b0*/  FMUL.FTZ R52, R241, R52 ;  /* 0x00000034f1347220 */ /* 0x000fe20000410000 */
[----:B------:R-:W-:Y:S01]  /*47c0*/  ISETP.GT.AND P1, PT, R2, 0x61, PT ;  /* 0x000000610200780c */ /* 0x000fe20003f24270 */
[----:B------:R-:W-:Y:S01]  /*47d0*/  FMUL.FTZ R32, R239, R53 ;  /* 0x00000035ef207220 */ /* 0x000fe20000410000 */
[----:B------:R-:W5:Y:S01]  /*47e0*/  LDS R2, [R236+0x20300] ;  /* 0x02030000ec027984 */ /* 0x000f620000000800 */
[--C-:B-1----:R-:W-:Y:S01]  /*47f0*/  FADD.FTZ R38, R38, -R0.reuse ;  /* 0x8000000026267221 */ /* 0x102fe20000010000 */
[----:B----4-:R-:W-:Y:S01]  /*4800*/  F2FP.BF16.PACK_AB R14, R233, R22 ;  /* 0x00000016e90e723e */ /* 0x010fe200000010ff */
[--C-:B------:R-:W-:Y:S01]  /*4810*/  FADD.FTZ R39, R39, -R0.reuse ;  /* 0x8000000027277221 */ /* 0x100fe20000010000 */
[----:B------:R-:W1:Y:S01]  /*4820*/  MUFU.EX2 R27, R27 ;  /* 0x0000001b001b7308 */ /* 0x000e620000000800 */
[--C-:B------:R-:W-:Y:S01]  /*4830*/  FADD.FTZ R50, R50, -R0.reuse ;  /* 0x8000000032327221 */ /* 0x100fe20000010000 */
[----:B------:R-:W-:Y:S01]  /*4840*/  FSEL R31, R31, -INF , P1 ;  /* 0xff8000001f1f7808 */ /* 0x000fe20000800000 */
[--C-:B------:R-:W-:Y:S01]  /*4850*/  FADD.FTZ R51, R51, -R0.reuse ;  /* 0x8000000033337221 */ /* 0x100fe20000010000 */
[----:B------:R-:W-:Y:S01]  /*4860*/  F2FP.BF16.PACK_AB R32, R32, R52 ;  /* 0x000000342020723e */ /* 0x000fe200000010ff */
[--C-:B------:R-:W-:Y:S01]  /*4870*/  FADD.FTZ R54, R54, -R0.reuse ;  /* 0x8000000036367221 */ /* 0x100fe20000010000 */
[----:B------:R-:W-:Y:S01]  /*4880*/  PLOP3.LUT P1, PT, PT, PT, UP0, 0x80, 0x0 ;  /* 0x000000000000781c */ /* 0x000fe20003f2f008 */
[--C-:B------:R-:W-:Y:S02]  /*4890*/  FADD.FTZ R55, R55, -R0.reuse ;  /* 0x8000000037377221 */ /* 0x100fe40000010000 */
[--C-:B------:R-:W-:Y:S01]  /*48a0*/  FADD.FTZ R66, R66, -R0.reuse ;  /* 0x8000000042427221 */ /* 0x100fe20000010000 */
[----:B------:R2:W-:Y:S01]  /*48b0*/  MUFU.EX2 R17, R8 ;  /* 0x0000000800117308 */ /* 0x0005e20000000800 */
[----:B------:R-:W-:Y:S02]  /*48c0*/  FADD.FTZ R67, R67, -R0 ;  /* 0x8000000043437221 */ /* 0x000fe40000010000 */
[--C-:B------:R-:W-:Y:S01]  /*48d0*/  FADD.FTZ R65, R65, -R3.reuse ;  /* 0x8000000341417221 */ /* 0x100fe20000010000 */
[----:B------:R-:W4:Y:S01]  /*48e0*/  LDS R0, [R236+0x20320] ;  /* 0x02032000ec007984 */ /* 0x000f220000000800 */
[----:B------:R-:W-:Y:S01]  /*48f0*/  FADD.FTZ R64, R64, -R3 ;  /* 0x8000000340407221 */ /* 0x000fe20000010000 */
[----:B------:R-:W-:Y:S01]  /*4900*/  F2FP.BF16.PACK_AB R3, R213, R214 ;  /* 0x000000d6d503723e */ /* 0x000fe200000010ff */
[----:B------:R-:W-:Y:S01]  /*4910*/  FMUL.FTZ R54, R20, R54 ;  /* 0x0000003614367220 */ /* 0x000fe20000410000 */
[----:B------:R-:W-:Y:S01]  /*4920*/  STS [R238+0x20480], R29 ;  /* 0x0204801dee007388 */ /* 0x000fe20000000800 */
[--C-:B------:R-:W-:Y:S01]  /*4930*/  FFMA.FTZ R5, R30, c[0x0][0x29c], -R235.reuse ;  /* 0x0000a7001e057a23 */ /* 0x100fe200000108eb */
[----:B------:R3:W-:Y:S01]  /*4940*/  MUFU.EX2 R20, R4 ;  /* 0x0000000400147308 */ /* 0x0007e20000000800 */
[----:B------:R-:W-:Y:S01]  /*4950*/  FFMA.FTZ R235, R31, c[0x0][0x29c], -R235 ;  /* 0x0000a7001feb7a23 */ /* 0x000fe200000108eb */
[----:B------:R1:W-:Y:S01]  /*4960*/  STS [R238+0x20880], R3 ;  /* 0x02088003ee007388 */ /* 0x0003e20000000800 */
[----:B------:R-:W-:Y:S02]  /*4970*/  FMUL.FTZ R30, R240, R37 ;  /* 0x00000025f01e7220 */ /* 0x000fe40000410000 */
[----:B------:R-:W-:Y:S01]  /*4980*/  FMUL.FTZ R38, R214, R38 ;  /* 0x00000026d6267220 */ /* 0x000fe20000410000 */
[----:B------:R-:W-:Y:S01]  /*4990*/  STS [R237], R26 ;  /* 0x0000001aed007388 */ /* 0x000fe20000000800 */
[----:B------:R-:W-:Y:S01]  /*49a0*/  FMUL.FTZ R15, R213, R39 ;  /* 0x00000027d50f7220 */ /* 0x000fe20000410000 */
[----:B------:R-:W-:Y:S01]  /*49b0*/  F2FP.BF16.PACK_AB R30, R30, R36 ;  /* 0x000000241e1e723e */ /* 0x000fe200000010ff */
[----:B------:R-:W-:Y:S01]  /*49c0*/  FMUL.FTZ R31, R243, R49 ;  /* 0x00000031f31f7220 */ /* 0x000fe20000410000 */
[----:B------:R-:W-:Y:S01]  /*49d0*/  STS [R237+0x400], R19 ;  /* 0x00040013ed007388 */ /* 0x000fe20000000800 */
[----:B------:R-:W-:Y:S01]  /*49e0*/  MUFU.EX2 R6, R235 ;  /* 0x000000eb00067308 */ /* 0x000fe20000000800 */
[----:B------:R-:W-:Y:S01]  /*49f0*/  FMUL.FTZ R50, R208, R50 ;  /* 0x00000032d0327220 */ /* 0x000fe20000410000 */
[----:B------:R-:W-:Y:S01]  /*4a00*/  F2FP.BF16.PACK_AB R15, R15, R38 ;  /* 0x000000260f0f723e */ /* 0x000fe200000010ff */
[----:B------:R-:W-:Y:S01]  /*4a10*/  STS [R238+0x21480], R10 ;  /* 0x0214800aee007388 */ /* 0x000fe20000000800 */
[----:B--2---:R-:W-:Y:S01]  /*4a20*/  F2FP.BF16.PACK_AB R8, R13, R200 ;  /* 0x000000c80d08723e */ /* 0x004fe200000010ff */
[--C-:B-----5:R-:W-:Y:S01]  /*4a30*/  FADD.FTZ R41, R41, -R2.reuse ;  /* 0x8000000229297221 */ /* 0x120fe20000010000 */
[----:B------:R-:W-:Y:S01]  /*4a40*/  F2FP.BF16.PACK_AB R31, R31, R48 ;  /* 0x000000301f1f723e */ /* 0x000fe200000010ff */
[--C-:B------:R-:W-:Y:S02]  /*4a50*/  FADD.FTZ R57, R57, -R2.reuse ;  /* 0x8000000239397221 */ /* 0x100fe40000010000 */
[--C-:B------:R-:W-:Y:S01]  /*4a60*/  FADD.FTZ R61, R61, -R2.reuse ;  /* 0x800000023d3d7221 */ /* 0x100fe20000010000 */
[----:B------:R-:W2:Y:S01]  /*4a70*/  MUFU.EX2 R234, R234 ;  /* 0x000000ea00ea7308 */ /* 0x000ea20000000800 */
[--C-:B------:R-:W-:Y:S02]  /*4a80*/  FADD.FTZ R40, R40, -R2.reuse ;  /* 0x8000000228287221 */ /* 0x100fe40000010000 */
[--C-:B------:R-:W-:Y:S01]  /*4a90*/  FADD.FTZ R44, R44, -R2.reuse ;  /* 0x800000022c2c7221 */ /* 0x100fe20000010000 */
[----:B---3--:R-:W-:Y:S01]  /*4aa0*/  F2FP.BF16.PACK_AB R4, R12, R35 ;  /* 0x000000230c04723e */ /* 0x008fe200000010ff */
[--C-:B------:R-:W-:Y:S01]  /*4ab0*/  FADD.FTZ R45, R45, -R2.reuse ;  /* 0x800000022d2d7221 */ /* 0x100fe20000010000 */
[----:B-1----:R-:W-:Y:S01]  /*4ac0*/  F2FP.BF16.PACK_AB R3, R33, R34 ;  /* 0x000000222103723e */ /* 0x002fe200000010ff */
[--C-:B------:R-:W-:Y:S02]  /*4ad0*/  FADD.FTZ R56, R56, -R2.reuse ;  /* 0x8000000238387221 */ /* 0x100fe40000010000 */
[----:B------:R-:W-:Y:S01]  /*4ae0*/  FADD.FTZ R60, R60, -R2 ;  /* 0x800000023c3c7221 */ /* 0x000fe20000010000 */
[----:B------:R-:W-:Y:S01]  /*4af0*/  F2FP.BF16.PACK_AB R2, R25, R27 ;  /* 0x0000001b1902723e */ /* 0x000fe200000010ff */
[----:B------:R-:W-:Y:S01]  /*4b00*/  STS [R238+0x21880], R3 ;  /* 0x02188003ee007388 */ /* 0x000fe20000000800 */
[----:B------:R-:W-:Y:S02]  /*4b10*/  FMUL.FTZ R45, R13, R45 ;  /* 0x0000002d0d2d7220 */ /* 0x000fe40000410000 */
[----:B------:R2:W1:Y:S01]  /*4b20*/  MUFU.EX2 R13, R5 ;  /* 0x00000005000d7308 */ /* 0x0004620000000800 */
[----:B------:R3:W-:Y:S01]  /*4b30*/  STS [R237+0x1400], R2 ;  /* 0x00140002ed007388 */ /* 0x0007e20000000800 */
[----:B------:R-:W-:Y:S02]  /*4b40*/  FMUL.FTZ R18, R203, R51 ;  /* 0x00000033cb127220 */ /* 0x000fe40000410000 */
[--C-:B----4-:R-:W-:Y:S01]  /*4b50*/  FADD.FTZ R42, R42, -R0.reuse ;  /* 0x800000002a2a7221 */ /* 0x110fe20000010000 */
[----:B------:R-:W-:Y:S01]  /*4b60*/  STS [R237+0x1000], R8 ;  /* 0x00100008ed007388 */ /* 0x000fe20000000800 */
[--C-:B------:R-:W-:Y:S01]  /*4b70*/  FADD.FTZ R43, R43, -R0.reuse ;  /* 0x800000002b2b7221 */ /* 0x100fe20000010000 */
[----:B------:R-:W-:Y:S01]  /*4b80*/  F2FP.BF16.PACK_AB R18, R18, R50 ;  /* 0x000000321212723e */ /* 0x000fe200000010ff */
[----:B------:R-:W-:Y:S01]  /*4b90*/  FMUL.FTZ R42, R34, R42 ;  /* 0x0000002a222a7220 */ /* 0x000fe20000410000 */
[----:B------:R-:W-:Y:S01]  /*4ba0*/  STS [R238+0x22480], R28 ;  /* 0x0224801cee007388 */ /* 0x000fe20000000800 */
[----:B------:R-:W-:Y:S02]  /*4bb0*/  FMUL.FTZ R43, R33, R43 ;  /* 0x0000002b212b7220 */ /* 0x000fe40000410000 */
[----:B------:R-:W-:Y:S01]  /*4bc0*/  FMUL.FTZ R40, R202, R40 ;  /* 0x00000028ca287220 */ /* 0x000fe20000410000 */
[----:B------:R-:W-:Y:S01]  /*4bd0*/  STS [R238+0x22880], R16 ;  /* 0x02288010ee007388 */ /* 0x000fe20000000800 */
[----:B------:R-:W-:Y:S02]  /*4be0*/  FMUL.FTZ R7, R201, R41 ;  /* 0x00000029c9077220 */ /* 0x000fe40000410000 */
[--C-:B------:R-:W-:Y:S01]  /*4bf0*/  FADD.FTZ R46, R46, -R0.reuse ;  /* 0x800000002e2e7221 */ /* 0x100fe20000010000 */
[----:B------:R-:W-:Y:S01]  /*4c00*/  STS [R237+0x2000], R24 ;  /* 0x00200018ed007388 */ /* 0x000fe20000000800 */
[----:B------:R-:W-:Y:S01]  /*4c10*/  FMUL.FTZ R44, R200, R44 ;  /* 0x0000002cc82c7220 */ /* 0x000fe20000410000 */
[----:B------:R-:W-:Y:S01]  /*4c20*/  F2FP.BF16.PACK_AB R7, R7, R40 ;  /* 0x000000280707723e */ /* 0x000fe200000010ff */
[----:B------:R-:W-:Y:S01]  /*4c30*/  FMUL.FTZ R27, R27, R46 ;  /* 0x0000002e1b1b7220 */ /* 0x000fe20000410000 */
[----:B------:R-:W-:Y:S01]  /*4c40*/  STS [R237+0x2400], R14 ;  /* 0x0024000eed007388 */ /* 0x000fe20000000800 */
[----:B------:R-:W-:Y:S01]  /*4c50*/  FMUL.FTZ R21, R21, R55 ;  /* 0x0000003715157220 */ /* 0x000fe20000410000 */
[----:B--2---:R-:W-:Y:S02]  /*4c60*/  F2FP.BF16.PACK_AB R5, R234, R9 ;  /* 0x00000009ea05723e */ /* 0x004fe400000010ff */
[----:B------:R2:W-:Y:S01]  /*4c70*/  STS [R238+0x23480], R4 ;  /* 0x02348004ee007388 */ /* 0x0005e20000000800 */
[----:B---3--:R-:W-:Y:S01]  /*4c80*/  F2FP.BF16.PACK_AB R2, R17, R20 ;  /* 0x000000141102723e */ /* 0x008fe200000010ff */
[----:B------:R-:W-:Y:S01]  /*4c90*/  FMUL.FTZ R60, R9, R60 ;  /* 0x0000003c093c7220 */ /* 0x000fe20000410000 */
[----:B------:R-:W-:Y:S01]  /*4ca0*/  F2FP.BF16.PACK_AB R9, R45, R44 ;  /* 0x0000002c2d09723e */ /* 0x000fe200000010ff */
[----:B------:R-:W-:Y:S01]  /*4cb0*/  FMUL.FTZ R64, R218, R64 ;  /* 0x00000040da407220 */ /* 0x000fe20000410000 */
[----:B------:R-:W-:Y:S01]  /*4cc0*/  F2FP.BF16.PACK_AB R21, R21, R54 ;  /* 0x000000361515723e */ /* 0x000fe200000010ff */
[----:B------:R1:W-:Y:S01]  /*4cd0*/  STS [R238+0x23880], R2 ;  /* 0x02388002ee007388 */ /* 0x0003e20000000800 */
[----:B------:R-:W-:Y:S02]  /*4ce0*/  FMUL.FTZ R23, R215, R65 ;  /* 0x00000041d7177220 */ /* 0x000fe40000410000 */
[----:B------:R-:W-:Y:S01]  /*4cf0*/  FMUL.FTZ R66, R22, R66 ;  /* 0x0000004216427220 */ /* 0x000fe20000410000 */
[----:B------:R-:W-:Y:S01]  /*4d00*/  STS [R237+0x3000], R5 ;  /* 0x00300005ed007388 */ /* 0x000fe20000000800 */
[----:B------:R-:W-:Y:S01]  /*4d10*/  FMUL.FTZ R22, R233, R67 ;  /* 0x00000043e9167220 */ /* 0x000fe20000410000 */
[----:B------:R-:W-:Y:S01]  /*4d20*/  F2FP.BF16.PACK_AB R23, R23, R64 ;  /* 0x000000401717723e */ /* 0x000fe200000010ff */
[--C-:B------:R-:W-:Y:S02]  /*4d30*/  FADD.FTZ R58, R58, -R0.reuse ;  /* 0x800000003a3a7221 */ /* 0x100fe40000010000 */
[--C-:B------:R-:W-:Y:S01]  /*4d40*/  FADD.FTZ R3, R59, -R0.reuse ;  /* 0x800000003b037221 */ /* 0x100fe20000010000 */
[----:B------:R-:W-:Y:S01]  /*4d50*/  F2FP.BF16.PACK_AB R22, R22, R66 ;  /* 0x000000421616723e */ /* 0x000fe200000010ff */
[----:B------:R-:W-:Y:S02]  /*4d60*/  FMUL.FTZ R56, R35, R56 ;  /* 0x0000003823387220 */ /* 0x000fe40000410000 */
[----:B------:R-:W-:Y:S02]  /*4d70*/  FMUL.FTZ R11, R12, R57 ;  /* 0x000000390c0b7220 */ /* 0x000fe40000410000 */
[--C-:B------:R-:W-:Y:S02]  /*4d80*/  FADD.FTZ R62, R62, -R0.reuse ;  /* 0x800000003e3e7221 */ /* 0x100fe40000010000 */
[----:B------:R-:W-:Y:S01]  /*4d90*/  FMUL.FTZ R20, R20, R58 ;  /* 0x0000003a14147220 */ /* 0x000fe20000410000 */
[----:B------:R-:W-:Y:S01]  /*4da0*/  F2FP.BF16.PACK_AB R11, R11, R56 ;  /* 0x000000380b0b723e */ /* 0x000fe200000010ff */
[--C-:B--2---:R-:W-:Y:S02]  /*4db0*/  FADD.FTZ R4, R47, -R0.reuse ;  /* 0x800000002f047221 */ /* 0x104fe40000010000 */
[----:B------:R-:W-:Y:S02]  /*4dc0*/  FADD.FTZ R0, R63, -R0 ;  /* 0x800000003f007221 */ /* 0x000fe40000010000 */
[----:B------:R-:W-:Y:S01]  /*4dd0*/  FMUL.FTZ R4, R25, R4 ;  /* 0x0000000419047220 */ /* 0x000fe20000410000 */
[----:B-1----:R-:W-:Y:S01]  /*4de0*/  F2FP.BF16.PACK_AB R2, R6, R13 ;  /* 0x0000000d0602723e */ /* 0x002fe200000010ff */
[----:B------:R-:W-:Y:S03]  /*4df0*/  FMUL.FTZ R3, R17, R3 ;  /* 0x0000000311037220 */ /* 0x000fe60000410000 */
[----:B------:R-:W-:Y:S01]  /*4e00*/  F2FP.BF16.PACK_AB R4, R4, R27 ;  /* 0x0000001b0404723e */ /* 0x000fe200000010ff */
[----:B------:R-:W-:Y:S01]  /*4e10*/  FMUL.FTZ R12, R234, R61 ;  /* 0x0000003dea0c7220 */ /* 0x000fe20000410000 */
[----:B------:R1:W-:Y:S01]  /*4e20*/  STS [R237+0x3400], R2 ;  /* 0x00340002ed007388 */ /* 0x0003e20000000800 */
[----:B------:R-:W-:Y:S01]  /*4e30*/  FMUL.FTZ R13, R13, R62 ;  /* 0x0000003e0d0d7220 */ /* 0x000fe20000410000 */
[----:B------:R-:W-:Y:S01]  /*4e40*/  F2FP.BF16.PACK_AB R3, R3, R20 ;  /* 0x000000140303723e */ /* 0x000fe200000010ff */
[----:B------:R-:W-:Y:S01]  /*4e50*/  FMUL.FTZ R0, R6, R0 ;  /* 0x0000000006007220 */ /* 0x000fe20000410000 */
[----:B------:R-:W-:Y:S01]  /*4e60*/  BAR.SYNC.DEFER_BLOCKING 0x0 ;  /* 0x0000000000007b1d */ /* 0x000fe20000010000 */
[----:B------:R-:W-:Y:S03]  /*4e70*/  F2FP.BF16.PACK_AB R12, R12, R60 ;  /* 0x0000003c0c0c723e */ /* 0x000fe600000010ff */
[----:B------:R-:W-:Y:S02]  /*4e80*/  F2FP.BF16.PACK_AB R0, R0, R13 ;  /* 0x0000000d0000723e */ /* 0x000fe400000010ff */
[----:B-1----:R-:W-:Y:S02]  /*4e90*/  F2FP.BF16.PACK_AB R2, R43, R42 ;  /* 0x0000002a2b02723e */ /* 0x002fe400000010ff */
        /* <DEDUP_REMOVED lines=12> */
[----:B------:R-:W-:Y:S02]  /*4f60*/  STS [R237+0x6400], R22 ;  /* 0x00640016ed007388 */ /* 0x000fe40000000800 */
[----:B------:R-:W-:Y:S02]  /*4f70*/  IMAD.SHL.U32 R2, R2, 0x2, RZ ;  /* 0x0000000202027824 */ /* 0x000fe400078e00ff */
[----:B------:R-:W-:Y:S04]  /*4f80*/  STS [R238+0x27480], R11 ;  /* 0x0274800bee007388 */ /* 0x000fe80000000800 */
[----:B------:R1:W-:Y:S04]  /*4f90*/  STS [R238+0x27880], R3 ;  /* 0x02788003ee007388 */ /* 0x0003e80000000800 */
[----:B------:R-:W-:Y:S04]  /*4fa0*/  STS [R237+0x7000], R12 ;  /* 0x0070000ced007388 */ /* 0x000fe80000000800 */
[----:B------:R2:W-:Y:S04]  /*4fb0*/  STS [R237+0x7400], R0 ;  /* 0x00740000ed007388 */ /* 0x0005e80000000800 */
[----:B------:R-:W-:Y:S08]  /*4fc0*/  LDSM.16.MT88.4 R4, [R217+0x20480] ;  /* 0x02048000d904783b */ /* 0x000ff00000004200 */
[----:B------:R-:W3:Y:S01]  /*4fd0*/  LDSM.16.MT88.4 R8, [R2+0x18080] ;  /* 0x018080000208783b */ /* 0x000ee20000004200 */
[C---:B-1----:R-:W-:Y:S07]  /*4fe0*/  IMAD.SHL.U32 R3, R220.reuse, 0x2, RZ ;  /* 0x00000002dc037824 */ /* 0x042fee00078e00ff */
[----:B------:R-:W1:Y:S01]  /*4ff0*/  LDSM.16.MT88.4 R12, [R216+0x20480] ;  /* 0x02048000d80c783b */ /* 0x000e620000004200 */
[----:B--2---:R-:W-:Y:S07]  /*5000*/  IMAD.SHL.U32 R0, R227, 0x2, RZ ;  /* 0x00000002e3007824 */ /* 0x004fee00078e00ff */
        /* <DEDUP_REMOVED lines=71> */
[----:B------:R-:W-:Y:S01]  /*5480*/  IMAD.SHL.U32 R4, R220, 0x2, RZ ;  /* 0x00000002dc047824 */ /* 0x000fe200078e00ff */
[-C--:B--2---:R-:W-:Y:S01]  /*5490*/  HMMA.16816.F32.BF16 R68, R32, R52.reuse, R68 ;  /* 0x000000342044723c */ /* 0x084fe20000041844 */
[----:B------:R1:W2:Y:S04]  /*54a0*/  LDSM.16.M88.4 R28, [R3+0x25480] ;  /* 0x02548000031c783b */ /* 0x0002a80000000200 */
[----:B------:R-:W-:Y:S03]  /*54b0*/  IMAD.IADD R208, R4, 0x1, R210 ;  /* 0x0000000104d07824 */ /* 0x000fe600078e02d2 */
        /* <DEDUP_REMOVED lines=23> */
[----:B------:R-:W-:Y:S01]  /*5630*/  ULDC.64 UR6, c[0x0][0x208] ;  /* 0x0000820000067ab9 */ /* 0x000fe20000000a00 */
[----:B------:R-:W-:Y:S01]  /*5640*/  IMAD.U32 R7, RZ, RZ, UR12 ;  /* 0x0000000cff077e24 */ /* 0x000fe2000f8e00ff */
[----:B------:R-:W-:Y:S01]  /*5650*/  USHF.R.S32.HI UR4, URZ, 0x1f, UR25 ;  /* 0x0000001f3f047899 */ /* 0x000fe20008011419 */
[----:B------:R-:W3:Y:S01]  /*5660*/  LDL.64 R242, [R1+0x20] ;  /* 0x0000200001f27983 */ /* 0x000ee20000100a00 */
[----:B------:R-:W-:Y:S01]  /*5670*/  UIMAD.WIDE.U32 UR26, UR25, UR6, URZ ;  /* 0x00000006191a72a5 */ /* 0x000fe2000f8e003f */
[----:B------:R-:W-:Y:S01]  /*5680*/  IMAD.U32 R12, RZ, RZ, UR11 ;  /* 0x0000000bff0c7e24 */ /* 0x000fe2000f8e00ff */
[----:B------:R-:W-:Y:S01]  /*5690*/  UIMAD UR4, UR4, UR6, URZ ;  /* 0x00000006040472a4 */ /* 0x000fe2000f8e023f */
[----:B------:R-:W4:Y:S01]  /*56a0*/  LDL R211, [R1+0x1c] ;  /* 0x00001c0001d37983 */ /* 0x000f220000100800 */
[----:B------:R-:W-:Y:S02]  /*56b0*/  USHF.L.U32 UR6, UR26, 0x6, URZ ;  /* 0x000000061a067899 */ /* 0x000fe4000800063f */
[----:B------:R-:W-:Y:S01]  /*56c0*/  UIMAD UR4, UR25, UR7, UR4 ;  /* 0x00000007190472a4 */ /* 0x000fe2000f8e0204 */
[----:B------:R-:W5:Y:S01]  /*56d0*/  LDL R209, [R1+0x38] ;  /* 0x0000380001d17983 */ /* 0x000f620000100800 */
[----:B------:R-:W-:Y:S02]  /*56e0*/  USHF.L.U32 UR25, UR25, 0x6, URZ ;  /* 0x0000000619197899 */ /* 0x000fe4000800063f */
[----:B------:R-:W-:Y:S01]  /*56f0*/  UIADD3 UR4, UR27, UR4, URZ ;  /* 0x000000041b047290 */ /* 0x000fe2000fffe03f */
[----:B------:R-:W5:Y:S03]  /*5700*/  LDL.64 R206, [R1] ;  /* 0x0000000001ce7983 */ /* 0x000f660000100a00 */
[----:B------:R-:W-:Y:S01]  /*5710*/  USHF.L.U64.HI UR4, UR26, 0x6, UR4 ;  /* 0x000000061a047899 */ /* 0x000fe20008010204 */
[----:B------:R-:W-:Y:S02]  /*5720*/  IMAD.U32 R5, RZ, RZ, UR25 ;  /* 0x00000019ff057e24 */ /* 0x000fe4000f8e00ff */
[----:B------:R-:W-:Y:S01]  /*5730*/  IMAD.U32 R13, RZ, RZ, UR25 ;  /* 0x00000019ff0d7e24 */ /* 0x000fe2000f8e00ff */
[----:B--2---:R-:W-:Y:S04]  /*5740*/  IADD3 R7, P2, P1, R204, UR6, R7 ;  /* 0x00000006cc077c10 */ /* 0x004fe8000f95e007 */
[----:B------:R-:W-:Y:S02]  /*5750*/  IADD3.X R12, R251, UR4, R12, P2, P1 ;  /* 0x00000004fb0c7c10 */ /* 0x000fe400097e240c */
[----:B---3--:R-:W-:Y:S04]  /*5760*/  IADD3 R4, P1, R242, UR25, RZ ;  /* 0x00000019f2047c10 */ /* 0x008fe8000ff3e0ff */
[----:B----4-:R-:W-:Y:S02]  /*5770*/  LEA.HI.X.SX32 R5, R5, R211, 0x1, P1 ;  /* 0x000000d305057211 */ /* 0x010fe400008f0eff */
[C---:B------:R-:W-:Y:S04]  /*5780*/  LEA R10, P1, R4.reuse, c[0x0][0x280], 0x2 ;  /* 0x0000a000040a7a11 */ /* 0x040fe800078210ff */
[----:B------:R-:W-:Y:S02]  /*5790*/  LEA.HI.X R11, R4, c[0x0][0x284], R5, 0x2, P1 ;  /* 0x0000a100040b7a11 */ /* 0x000fe400008f1405 */
[----:B------:R-:W-:Y:S04]  /*57a0*/  IADD3 R4, P1, R204, UR6, RZ ;  /* 0x00000006cc047c10 */ /* 0x000fe8000ff3e0ff */
[----:B------:R-:W-:Y:S02]  /*57b0*/  IADD3.X R5, R251, UR4, RZ, P1, !PT ;  /* 0x00000004fb057c10 */ /* 0x000fe40008ffe4ff */
[C---:B------:R-:W-:Y:S04]  /*57c0*/  LEA R8, P1, R4.reuse, c[0x0][0x1f0], 0x1 ;  /* 0x00007c0004087a11 */ /* 0x040fe800078208ff */
[----:B------:R-:W-:Y:S01]  /*57d0*/  LEA.HI.X R9, R4, c[0x0][0x1f4], R5, 0x1, P1 ;  /* 0x00007d0004097a11 */ /* 0x000fe200008f0c05 */
[----:B------:R-:W-:Y:S01]  /*57e0*/  IMAD.U32 R4, RZ, RZ, UR16 ;  /* 0x00000010ff047e24 */ /* 0x000fe2000f8e00ff */
[C---:B------:R-:W-:Y:S02]  /*57f0*/  LEA R6, P1, R7.reuse, c[0x0][0x1f0], 0x1 ;  /* 0x00007c0007067a11 */ /* 0x040fe400078208ff */
[----:B------:R-:W-:Y:S01]  /*5800*/  IADD3 R5, -R246, c[0x0][0x168], -R13 ;  /* 0x00005a00f6057a10 */ /* 0x000fe20007ffe90d */
[----:B-----5:R-:W-:Y:S01]  /*5810*/  IMAD R4, R4, 0x4000, R209 ;  /* 0x0000400004047824 */ /* 0x020fe200078e02d1 */
        /* <DEDUP_REMOVED lines=19> */
.L_x_1848:
[-C--:B-12-4-:R-:W-:Y:S01]  /*5950*/  HMMA.16816.F32.BF16 R4, R36, R16.reuse, RZ ;  /* 0x000000102404723c */ /* 0x096fe200000418ff */
[----:B------:R-:W-:Y:S01]  /*5960*/  LDSM.16.MT88.4 R56, [R0+0x1080] ;  /* 0x001080000038783b */ /* 0x000fe20000004200 */
[----:B------:R-:W-:Y:S02]  /*5970*/  ULDC.64 UR6, c[0x0][0x238] ;  /* 0x00008e0000067ab9 */ /* 0x000fe40000000a00 */
[----:B------:R-:W-:Y:S01]  /*5980*/  IMAD.IADD R209, R3, 0x1, R225 ;  /* 0x0000000103d17824 */ /* 0x000fe200078e02e1 */
[----:B------:R-:W-:Y:S01]  /*5990*/  USHF.R.S32.HI UR4, URZ, 0x1f, UR19 ;  /* 0x0000001f3f047899 */ /* 0x000fe20008011413 */
[----:B------:R-:W-:Y:S01]  /*59a0*/  LDSM.16.MT88.4 R64, [R0+0x1880] ;  /* 0x001880000040783b */ /* 0x000fe20000004200 */
[----:B------:R-:W-:Y:S01]  /*59b0*/  USHF.L.U32 UR25, UR24, 0xd, URZ ;  /* 0x0000000d18197899 */ /* 0x000fe2000800063f */
[C---:B------:R-:W-:Y:S01]  /*59c0*/  HMMA.16816.F32.BF16 R8, R28.reuse, R16, RZ ;  /* 0x000000101c08723c */ /* 0x040fe200000418ff */
[----:B------:R-:W-:Y:S02]  /*59d0*/  UIMAD UR4, UR4, UR6, URZ ;  /* 0x00000006040472a4 */ /* 0x000fe4000f8e023f */
[----:B------:R-:W1:Y:S01]  /*59e0*/  LDSM.16.M88.4 R52, [R209+0x24480] ;  /* 0x02448000d134783b */ /* 0x000e620000000200 */
[----:B------:R-:W-:Y:S01]  /*59f0*/  IMAD.IADD R204, R210, 0x1, R209 ;  /* 0x00000001d2cc7824 */ /* 0x000fe200078e02d1 */
[----:B------:R-:W-:Y:S02]  /*5a00*/  UIMAD UR4, UR19, UR7, UR4 ;  /* 0x00000007130472a4 */ /* 0x000fe4000f8e0204 */
[----:B------:R-:W-:Y:S01]  /*5a10*/  USHF.R.S32.HI UR24, URZ, 0x1f, UR20 ;  /* 0x0000001f3f187899 */ /* 0x000fe20008011414 */
[-C--:B------:R-:W-:Y:S01]  /*5a20*/  HMMA.16816.F32.BF16 R12, R28, R18.reuse, RZ ;  /* 0x000000121c0c723c */ /* 0x080fe200000418ff */
[----:B------:R-:W2:Y:S01]  /*5a30*/  LDSM.16.M88.4 R60, [R209+0x25480] ;  /* 0x02548000d13c783b */ /* 0x000ea20000000200 */
[----:B------:R-:W-:Y:S02]  /*5a40*/  ULDC.64 UR6, c[0x0][0x240] ;  /* 0x0000900000067ab9 */ /* 0x000fe40000000a00 */
[----:B------:R-:W-:Y:S02]  /*5a50*/  UIMAD UR6, UR24, UR6, URZ ;  /* 0x00000006180672a4 */ /* 0x000fe4000f8e023f */
[----:B------:R-:W0:Y:S01]  /*5a60*/  LDGDEPBAR ;  /* 0x00000000000079af */ /* 0x000e220000000000 */
[----:B------:R-:W-:Y:S01]  /*5a70*/  UISETP.GE.AND UP0, UPT, UR15, UR18, UPT ;  /* 0x000000120f00728c */ /* 0x000fe2000bf06270 */
[C---:B------:R-:W-:Y:S01]  /*5a80*/  HMMA.16816.F32.BF16 R16, R36.reuse, R18, RZ ;  /* 0x000000122410723c */ /* 0x040fe200000418ff */
[----:B------:R-:W-:Y:S02]  /*5a90*/  UIMAD UR6, UR20, UR7, UR6 ;  /* 0x00000007140672a4 */ /* 0x000fe4000f8e0206 */
[----:B------:R-:W-:Y:S02]  /*5aa0*/  UIADD3 UR7, UR5, 0x1, URZ ;  /* 0x0000000105077890 */ /* 0x000fe4000fffe03f */
[----:B------:R-:W-:Y:S02]  /*5ab0*/  UISETP.GE.AND UP3, UPT, UR5, 0x1, UPT ;  /* 0x000000010500788c */ /* 0x000fe4000bf66270 */
[----:B------:R-:W-:Y:S01]  /*5ac0*/  UISETP.GE.AND UP2, UPT, UR17, 0x1, UPT ;  /* 0x000000011100788c */ /* 0x000fe2000bf46270 */
[-C--:B------:R-:W-:Y:S01]  /*5ad0*/  HMMA.16816.F32.BF16 R20, R36, R40.reuse, RZ ;  /* 0x000000282414723c */ /* 0x080fe200000418ff */
[----:B------:R-:W-:Y:S02]  /*5ae0*/  UISETP.GE.AND UP1, UPT, UR16, 0x1, UPT ;  /* 0x000000011000788c */ /* 0x000fe4000bf26270 */
[----:B------:R-:W-:Y:S02]  /*5af0*/  USEL UR5, UR7, URZ, !UP3 ;  /* 0x0000003f07057287 */ /* 0x000fe4000d800000 */
[----:B------:R-:W-:Y:S03]  /*5b00*/  UMOV UR24, UR15 ;  /* 0x0000000f00187c82 */ /* 0x000fe60008000000 */
        /* <DEDUP_REMOVED lines=10> */
[----:B------:R-:W-:Y:S07]  /*5bb0*/  LDSM.16.MT88.4 R48, [R0+0x2080] ;  /* 0x002080000030783b */ /* 0x000fee0000004200 */
[-C--:B------:R-:W-:Y:S08]  /*5bc0*/  HMMA.16816.F32.BF16 R20, R44, R200.reuse, R20 ;  /* 0x000000c82c14723c */ /* 0x080ff00000041814 */
[C---:B------:R-:W-:Y:S08]  /*5bd0*/  HMMA.16816.F32.BF16 R24, R196.reuse, R200, R24 ;  /* 0x000000c8c418723c */ /* 0x040ff00000041818 */
[-C--:B------:R-:W-:Y:S01]  /*5be0*/  HMMA.16816.F32.BF16 R28, R196, R202.reuse, R28 ;  /* 0x000000cac41c723c */ /* 0x080fe2000004181c */
[----:B------:R-:W-:Y:S07]  /*5bf0*/  LDSM.16.MT88.4 R196, [R0+0x3880] ;  /* 0x0038800000c4783b */ /* 0x000fee0000004200 */
[----:B------:R-:W-:Y:S01]  /*5c00*/  HMMA.16816.F32.BF16 R32, R44, R202, R32 ;  /* 0x000000ca2c20723c */ /* 0x000fe20000041820 */
[----:B------:R-:W4:Y:S07]  /*5c10*/  LDSM.16.MT88.4 R44, [R0+0x5880] ;  /* 0x00588000002c783b */ /* 0x000f2e0000004200 */
        /* <DEDUP_REMOVED lines=10> */
[----:B------:R-:W1:Y:S05]  /*5cc0*/  LDSM.16.M88.4 R36, [R3+0x26480] ;  /* 0x026480000324783b */ /* 0x000e6a0000000200 */
[----:B------:R2:W3:Y:S02]  /*5cd0*/  LDSM.16.M88.4 R52, [R3+0x27480] ;  /* 0x027480000334783b */ /* 0x0004e40000000200 */
[-C--:B----4-:R-:W-:Y:S08]  /*5ce0*/  HMMA.16816.F32.BF16 R4, R40, R64.reuse, R4 ;  /* 0x000000402804723c */ /* 0x090ff00000041804 */
[C---:B-----5:R-:W-:Y:S08]  /*5cf0*/  HMMA.16816.F32.BF16 R8, R204.reuse, R64, R8 ;  /* 0x00000040cc08723c */ /* 0x060ff00000041808 */
[-C--:B------:R-:W-:Y:S04]  /*5d00*/  HMMA.16816.F32.BF16 R12, R204, R66.reuse, R12 ;  /* 0x00000042cc0c723c */ /* 0x080fe8000004180c */
[----:B--2---:R-:W-:Y:S04]  /*5d10*/  IADD3 R3, R225, R3, R210 ;  /* 0x00000003e1037210 */ /* 0x004fe80007ffe0d2 */
[C---:B------:R-:W-:Y:S01]  /*5d20*/  HMMA.16816.F32.BF16 R16, R40.reuse, R66, R16 ;  /* 0x000000422810723c */ /* 0x040fe20000041810 */
[----:B------:R-:W2:Y:S07]  /*5d30*/  LDSM.16.MT88.4 R64, [R0+0x2880] ;  /* 0x002880000040783b */ /* 0x000eae0000004200 */
[-C--:B------:R-:W-:Y:S08]  /*5d40*/  HMMA.16816.F32.BF16 R20, R40, R44.reuse, R20 ;  /* 0x0000002c2814723c */ /* 0x080ff00000041814 */
[C---:B------:R-:W-:Y:S08]  /*5d50*/  HMMA.16816.F32.BF16 R24, R204.reuse, R44, R24 ;  /* 0x0000002ccc18723c */ /* 0x040ff00000041818 */
[-C--:B------:R-:W-:Y:S08]  /*5d60*/  HMMA.16816.F32.BF16 R28, R204, R46.reuse, R28 ;  /* 0x0000002ecc1c723c */ /* 0x080ff0000004181c */
[----:B------:R-:W-:Y:S01]  /*5d70*/  HMMA.16816.F32.BF16 R32, R40, R46, R32 ;  /* 0x0000002e2820723c */ /* 0x000fe20000041820 */
[----:B------:R-:W4:Y:S05]  /*5d80*/  LDSM.16.M88.4 R40, [R208+0x27480] ;  /* 0x02748000d028783b */ /* 0x000f2a0000000200 */
[----:B------:R-:W5:Y:S02]  /*5d90*/  LDSM.16.MT88.4 R44, [R0+0x6880] ;  /* 0x00688000002c783b */ /* 0x000f640000004200 */
[-C--:B-1----:R-:W-:Y:S08]  /*5da0*/  HMMA.16816.F32.BF16 R4, R36, R48.reuse, R4 ;  /* 0x000000302404723c */ /* 0x082ff00000041804 */
[C---:B---3--:R-:W-:Y:S08]  /*5db0*/  HMMA.16816.F32.BF16 R8, R52.reuse, R48, R8 ;  /* 0x000000303408723c */ /* 0x048ff00000041808 */
        /* <DEDUP_REMOVED lines=8> */
[----:B------:R-:W1:Y:S05]  /*5e40*/  LDSM.16.M88.4 R36, [R209+0x26480] ;  /* 0x02648000d124783b */ /* 0x000e6a0000000200 */
[----:B------:R-:W3:Y:S02]  /*5e50*/  LDSM.16.MT88.4 R56, [R0+0x7080] ;  /* 0x007080000038783b */ /* 0x000ee40000004200 */
[-C--:B--2---:R-:W-:Y:S08]  /*5e60*/  HMMA.16816.F32.BF16 R4, R60, R64.reuse, R4 ;  /* 0x000000403c04723c */ /* 0x084ff00000041804 */
[C---:B----4-:R-:W-:Y:S08]  /*5e70*/  HMMA.16816.F32.BF16 R8, R40.reuse, R64, R8 ;  /* 0x000000402808723c */ /* 0x050ff00000041808 */
[-C--:B------:R-:W-:Y:S08]  /*5e80*/  HMMA.16816.F32.BF16 R12, R40, R66.reuse, R12 ;  /* 0x00000042280c723c */ /* 0x080ff0000004180c */
[C---:B------:R-:W-:Y:S01]  /*5e90*/  HMMA.16816.F32.BF16 R16, R60.reuse, R66, R16 ;  /* 0x000000423c10723c */ /* 0x040fe20000041810 */
[----:B------:R-:W2:Y:S07]  /*5ea0*/  LDSM.16.M88.4 R64, [R3+0x26480] ;  /* 0x026480000340783b */ /* 0x000eae0000000200 */
[-C--:B-----5:R-:W-:Y:S08]  /*5eb0*/  HMMA.16816.F32.BF16 R20, R60, R44.reuse, R20 ;  /* 0x0000002c3c14723c */ /* 0x0a0ff00000041814 */
[C---:B------:R-:W-:Y:S08]  /*5ec0*/  HMMA.16816.F32.BF16 R24, R40.reuse, R44, R24 ;  /* 0x0000002c2818723c */ /* 0x040ff00000041818 */
[-C--:B------:R-:W-:Y:S01]  /*5ed0*/  HMMA.16816.F32.BF16 R28, R40, R46.reuse, R28 ;  /* 0x0000002e281c723c */ /* 0x080fe2000004181c */
[----:B------:R-:W4:Y:S07]  /*5ee0*/  LDSM.16.M88.4 R40, [R3+0x27480] ;  /* 0x027480000328783b */ /* 0x000f2e0000000200 */
[----:B------:R-:W-:Y:S01]  /*5ef0*/  HMMA.16816.F32.BF16 R32, R60, R46, R32 ;  /* 0x0000002e3c20723c */ /* 0x000fe20000041820 */
[----:B------:R5:W2:Y:S07]  /*5f00*/  LDSM.16.MT88.4 R44, [R0+0x7880] ;  /* 0x00788000002c783b */ /* 0x000aae0000004200 */
[-C--:B-1----:R-:W-:Y:S08]  /*5f10*/  HMMA.16816.F32.BF16 R4, R36, R48.reuse, R4 ;  /* 0x000000302404723c */ /* 0x082ff00000041804 */
[C---:B------:R-:W-:Y:S08]  /*5f20*/  HMMA.16816.F32.BF16 R8, R52.reuse, R48, R8 ;  /* 0x000000303408723c */ /* 0x040ff00000041808 */
[-C--:B------:R-:W-:Y:S01]  /*5f30*/  HMMA.16816.F32.BF16 R12, R52, R50.reuse, R12 ;  /* 0x00000032340c723c */ /* 0x080fe2000004180c */
[----:B-----5:R-:W-:Y:S07]  /*5f40*/  IMAD.U32 R0, RZ, RZ, UR20 ;  /* 0x00000014ff007e24 */ /* 0x020fee000f8e00ff */
[C---:B------:R-:W-:Y:S08]  /*5f50*/  HMMA.16816.F32.BF16 R16, R36.reuse, R50, R16 ;  /* 0x000000322410723c */ /* 0x040ff00000041810 */
[-C--:B---3--:R-:W-:Y:S08]  /*5f60*/  HMMA.16816.F32.BF16 R20, R36, R56.reuse, R20 ;  /* 0x000000382414723c */ /* 0x088ff00000041814 */
[C---:B------:R-:W-:Y:S08]  /*5f70*/  HMMA.16816.F32.BF16 R24, R52.reuse, R56, R24 ;  /* 0x000000383418723c */ /* 0x040ff00000041818 */
[-C--:B------:R-:W-:Y:S01]  /*5f80*/  HMMA.16816.F32.BF16 R28, R52, R58.reuse, R28 ;  /* 0x0000003a341c723c */ /* 0x080fe2000004181c */
[----:B------:R-:W-:Y:S07]  /*5f90*/  LDSM.16.MT88.4 R52, [R216+0x27c80] ;  /* 0x027c8000d834783b */ /* 0x000fee0000004200 */
[----:B------:R-:W-:Y:S07]  /*5fa0*/  HMMA.16816.F32.BF16 R32, R36, R58, R32 ;  /* 0x0000003a2420723c */ /* 0x000fee0000041820 */
[----:B------:R-:W-:Y:S01]  /*5fb0*/  IMAD.U32 R36, RZ, RZ, UR19 ;  /* 0x00000013ff247e24 */ /* 0x000fe2000f8e00ff */
[-C--:B--2---:R-:W-:Y:S05]  /*5fc0*/  HMMA.16816.F32.BF16 R4, R64, R196.reuse, R4 ;  /* 0x000000c44004723c */ /* 0x084fea0000041804 */
[----:B------:R-:W-:Y:S03]  /*5fd0*/  IMAD.WIDE.U32 R36, R36, c[0x0][0x238], R248 ;  /* 0x00008e0024247a25 */ /* 0x000fe600078e00f8 */
[C---:B----4-:R-:W-:Y:S04]  /*5fe0*/  HMMA.16816.F32.BF16 R8, R40.reuse, R196, R8 ;  /* 0x000000c42808723c */ /* 0x050fe80000041808 */
        /* <DEDUP_REMOVED lines=9> */
[-C--:B------:R-:W-:Y:S04]  /*6080*/  HMMA.16816.F32.BF16 R20, R64, R44.reuse, R20 ;  /* 0x0000002c4014723c */ /* 0x080fe80000041814 */
        /* <DEDUP_REMOVED lines=194> */
.L_x_1844:
[----:B------:R-:W-:Y:S01]  /*6cb0*/  USHF.L.U32 UR7, UR21, 0x7, URZ ;  /* 0x0000000715077899 */ /* 0x000fe2000800063f */
[----:B------:R-:W-:Y:S05]  /*6cc0*/  @P0 BRA `(.L_x_1850) ;  /* 0x00001dd000000947 */ /* 0x000fea0003800000 */
[----:B------:R-:W-:Y:S01]  /*6cd0*/  SHF.R.S32.HI R5, RZ, 0x1f, R248 ;  /* 0x0000001fff057819 */ /* 0x000fe200000114f8 */
[----:B------:R-:W-:Y:S01]  /*6ce0*/  BAR.SYNC.DEFER_BLOCKING 0x1, 0x100 ;  /* 0x0044000000007b1d */ /* 0x000fe20000010000 */
[----:B------:R-:W-:Y:S01]  /*6cf0*/  F2FP.BF16.PACK_AB R68, R69, R68 ;  /* 0x000000444544723e */ /* 0x000fe200000010ff */
[----:B------:R-:W-:Y:S01]  /*6d00*/  USHF.R.S32.HI UR6, URZ, 0x1f, UR19 ;  /* 0x0000001f3f067899 */ /* 0x000fe20008011413 */
[CC--:B------:R-:W-:Y:S02]  /*6d10*/  LEA.HI R3, R5.reuse, R248.reuse, RZ, 0x2 ;  /* 0x000000f805037211 */ /* 0x0c0fe400078f10ff */
[CC--:B------:R-:W-:Y:S01]  /*6d20*/  LEA.HI R10, R5.reuse, R248.reuse, RZ, 0x4 ;  /* 0x000000f8050a7211 */ /* 0x0c0fe200078f20ff */
[----:B------:R-:W-:Y:S01]  /*6d30*/  ULDC UR8, c[0x0][0x2f0] ;  /* 0x0000bc0000087ab9 */ /* 0x000fe20000000800 */
[--C-:B------:R-:W-:Y:S01]  /*6d40*/  SHF.R.S32.HI R4, RZ, 0x2, R3.reuse ;  /* 0x00000002ff047819 */ /* 0x100fe20000011403 */
[----:B------:R-:W-:Y:S01]  /*6d50*/  UIADD3 UR8, -UR7, UR8, URZ ;  /* 0x0000000807087290 */ /* 0x000fe2000fffe13f */
[----:B------:R-:W-:Y:S01]  /*6d60*/  SHF.R.S32.HI R0, RZ, 0x1f, R3 ;  /* 0x0000001fff007819 */ /* 0x000fe20000011403 */
[----:B------:R-:W-:Y:S01]  /*6d70*/  ULDC.64 UR4, c[0x0][0x338] ;  /* 0x0000ce0000047ab9 */ /* 0x000fe20000000a00 */
[----:B------:R-:W-:Y:S01]  /*6d80*/  LEA.HI R40, R5, R248, RZ, 0x7 ;  /* 0x000000f805287211 */ /* 0x000fe200078f38ff */
[----:B------:R-:W-:Y:S01]  /*6d90*/  UISETP.LT.AND UP0, UPT, UR8, 0x80, UPT ;  /* 0x000000800800788c */ /* 0x000fe2000bf01270 */
[----:B------:R-:W-:Y:S01]  /*6da0*/  LEA.HI R0, R0, R4, RZ, 0x3 ;  /* 0x0000000400007211 */ /* 0x000fe200078f18ff */
[----:B------:R-:W-:Y:S01]  /*6db0*/  UIMAD UR4, UR6, UR4, URZ ;  /* 0x00000004060472a4 */ /* 0x000fe2000f8e023f */
[----:B------:R-:W-:Y:S01]  /*6dc0*/  F2FP.BF16.PACK_AB R70, R71, R70 ;  /* 0x000000464746723e */ /* 0x000fe200000010ff */
[----:B------:R-:W-:Y:S01]  /*6dd0*/  USEL UR8, UR8, 0x80, UP0 ;  /* 0x0000008008087887 */ /* 0x000fe20008000000 */
[----:B------:R-:W-:Y:S01]  /*6de0*/  LOP3.LUT R2, R0, 0xfffffff8, RZ, 0xc0, !PT ;  /* 0xfffffff800027812 */ /* 0x000fe200078ec0ff */
[----:B------:R-:W-:Y:S01]  /*6df0*/  UIMAD UR5, UR19, UR5, UR4 ;  /* 0x00000005130572a4 */ /* 0x000fe2000f8e0204 */
[----:B------:R-:W-:Y:S01]  /*6e00*/  LEA.HI R0, R5, R248, RZ, 0x5 ;  /* 0x000000f805007211 */ /* 0x000fe200078f28ff */
[----:B------:R-:W-:Y:S01]  /*6e10*/  USHF.R.S32.HI UR7, URZ, 0x1f, UR20 ;  /* 0x0000001f3f077899 */ /* 0x000fe20008011414 */
[----:B------:R-:W-:Y:S01]  /*6e20*/  F2FP.BF16.PACK_AB R96, R97, R96 ;  /* 0x000000606160723e */ /* 0x000fe200000010ff */
[----:B------:R-:W-:Y:S01]  /*6e30*/  IMAD.IADD R8, R4, 0x1, -R2 ;  /* 0x0000000104087824 */ /* 0x000fe200078e0a02 */
[----:B------:R-:W-:Y:S01]  /*6e40*/  LEA.HI R2, R5, R248, RZ, 0x6 ;  /* 0x000000f805027211 */ /* 0x000fe200078f30ff */
[----:B------:R-:W-:Y:S01]  /*6e50*/  BSSY B0, `(.L_x_1851) ;  /* 0x00000ca000007945 */ /* 0x000fe20003800000 */
[----:B------:R-:W-:-:S02]  /*6e60*/  SHF.R.S32.HI R6, RZ, 0x5, R0 ;  /* 0x00000005ff067819 */ /* 0x000fc40000011400 */
[----:B------:R-:W-:Y:S02]  /*6e70*/  LOP3.LUT R4, R3, 0x3ffffffc, RZ, 0xc0, !PT ;  /* 0x3ffffffc03047812 */ /* 0x000fe400078ec0ff */
[----:B------:R-:W-:Y:S01]  /*6e80*/  SHF.R.U32.HI R5, RZ, 0x3, R2 ;  /* 0x00000003ff057819 */ /* 0x000fe20000011602 */
[----:B------:R-:W-:Y:S01]  /*6e90*/  IMAD.SHL.U32 R2, R8, 0x40, RZ ;  /* 0x0000004008027824 */ /* 0x000fe200078e00ff */
[----:B------:R-:W-:Y:S01]  /*6ea0*/  LEA.HI R0, R0, R6, RZ, 0x1 ;  /* 0x0000000600007211 */ /* 0x000fe200078f08ff */
[----:B------:R-:W-:Y:S01]  /*6eb0*/  IMAD.IADD R7, R248, 0x1, -R4 ;  /* 0x00000001f8077824 */ /* 0x000fe200078e0a04 */
[----:B------:R-:W-:Y:S02]  /*6ec0*/  LOP3.LUT R3, R10, 0xfffffff0, RZ, 0xc0, !PT ;  /* 0xfffffff00a037812 */ /* 0x000fe400078ec0ff */
        /* <DEDUP_REMOVED lines=21> */
[----:B------:R-:W-:Y:S02]  /*7020*/  F2FP.BF16.PACK_AB R98, R99, R98 ;  /* 0x000000626362723e */ /* 0x000fe400000010ff */
[C---:B------:R-:W-:Y:S01]  /*7030*/  IADD3 R2, R0.reuse, 0x40, RZ ;  /* 0x0000004000027810 */ /* 0x040fe20007ffe0ff */
[----:B------:R-:W-:Y:S01]  /*7040*/  STS [R0+0x8080], R68 ;  /* 0x0080804400007388 */ /* 0x000fe20000000800 */
[----:B------:R-:W-:-:S02]  /*7050*/  @P0 IADD3 R2, R0, -0x40, RZ ;  /* 0xffffffc000020810 */ /* 0x000fc40007ffe0ff */
        /* <DEDUP_REMOVED lines=89> */
[----:B------:R-:W-:-:S02]  /*75f0*/  LOP3.LUT R5, R3, 0x7fffe000, RZ, 0xc0, !PT ;  /* 0x7fffe00003057812 */ /* 0x000fc400078ec0ff */
[----:B------:R-:W-:Y:S01]  /*7600*/  F2FP.BF16.PACK_AB R4, R181, R180 ;  /* 0x000000b4b504723e */ /* 0x000fe200000010ff */
[----:B------:R-:W-:Y:S01]  /*7610*/  STS [R2+0xf480], R118 ;  /* 0x00f4807602007388 */ /* 0x000fe20000000800 */
[----:B------:R-:W-:Y:S02]  /*7620*/  F2FP.BF16.PACK_AB R3, R183, R182 ;  /* 0x000000b6b703723e */ /* 0x000fe400000010ff */
[----:B------:R-:W-:Y:S01]  /*7630*/  LOP3.LUT R8, R8, 0x7ffffe00, RZ, 0xc0, !PT ;  /* 0x7ffffe0008087812 */ /* 0x000fe200078ec0ff */
[----:B------:R-:W-:Y:S01]  /*7640*/  STS [R0+0x80], R39 ;  /* 0x0000802700007388 */ /* 0x000fe20000000800 */
[----:B------:R-:W-:Y:S02]  /*7650*/  ISETP.GE.AND P2, PT, R10, UR8, PT ;  /* 0x000000080a007c0c */ /* 0x000fe4000bf46270 */
[----:B------:R-:W-:Y:S01]  /*7660*/  IADD3 R5, R7, R5, R8 ;  /* 0x0000000507057210 */ /* 0x000fe20007ffe008 */
[----:B------:R-:W-:Y:S01]  /*7670*/  STS [R0+0x480], R38 ;  /* 0x0004802600007388 */ /* 0x000fe20000000800 */
[----:B------:R-:W-:-:S02]  /*7680*/  SHF.R.S32.HI R7, RZ, 0x1f, R6 ;  /* 0x0000001fff077819 */ /* 0x000fc40000011406 */
[----:B------:R-:W-:Y:S01]  /*7690*/  ISETP.GE.OR P0, PT, R6, c[0x0][0x324], P2 ;  /* 0x0000c90006007a0c */ /* 0x000fe20001706670 */
        /* <DEDUP_REMOVED lines=29> */
[----:B------:R4:W-:Y:S01]  /*7870*/  STS [R2+0x7480], R3 ;  /* 0x0074800302007388 */ /* 0x0009e20000000800 */
[----:B-1----:R-:W-:Y:S01]  /*7880*/  SHF.R.S32.HI R11, RZ, 0x1f, R10 ;  /* 0x0000001fff0b7819 */ /* 0x002fe2000001140a */
[----:B--2---:R-:W-:-:S02]  /*7890*/  IMAD.SHL.U32 R0, R5, 0x2, RZ ;  /* 0x0000000205007824 */ /* 0x004fc400078e00ff */
[----:B------:R-:W-:Y:S01]  /*78a0*/  BAR.SYNC.DEFER_BLOCKING 0x1, 0x100 ;  /* 0x0044000000007b1d */ /* 0x000fe20000010000 */
[----:B------:R-:W-:Y:S02]  /*78b0*/  IMAD.U32 R5, RZ, RZ, UR21 ;  /* 0x00000015ff057e24 */ /* 0x000fe4000f8e00ff */
[----:B---3--:R-:W-:Y:S02]  /*78c0*/  IMAD.U32 R4, RZ, RZ, UR20 ;  /* 0x00000014ff047e24 */ /* 0x008fe4000f8e00ff */
[----:B----4-:R-:W-:-:S04]  /*78d0*/  IMAD.U32 R2, RZ, RZ, UR19 ;  /* 0x00000013ff027e24 */ /* 0x010fc8000f8e00ff */
[----:B------:R-:W-:-:S05]  /*78e0*/  IMAD.WIDE.U32 R2, R2, c[0x0][0x338], R6 ;  /* 0x0000ce0002027a25 */ /* 0x000fca00078e0006 */
[----:B------:R-:W-:Y:S01]  /*78f0*/  IADD3 R3, R3, UR5, RZ ;  /* 0x0000000503037c10 */ /* 0x000fe2000fffe0ff */
[----:B------:R-:W-:Y:S02]  /*7900*/  ULDC.64 UR4, c[0x0][0x340] ;  /* 0x0000d00000047ab9 */ /* 0x000fe40000000a00 */
[----:B------:R-:W-:Y:S02]  /*7910*/  UIMAD UR4, UR7, UR4, URZ ;  /* 0x00000004070472a4 */ /* 0x000fe4000f8e023f */
[----:B------:R-:W-:Y:S02]  /*7920*/  IMAD.WIDE.U32 R8, R4, c[0x0][0x340], R2 ;  /* 0x0000d00004087a25 */ /* 0x000fe400078e0002 */
[----:B------:R-:W-:Y:S01]  /*7930*/  UIMAD UR4, UR20, UR5, UR4 ;  /* 0x00000005140472a4 */ /* 0x000fe2000f8e0204 */
[----:B------:R1:W2:Y:S01]  /*7940*/  LDS.128 R20, [R0+0x8880] ;  /* 0x0088800000147984 */ /* 0x0002a20000000c00 */
[----:B------:R-:W-:-:S03]  /*7950*/  IMAD.WIDE R2, R5, 0x80, R10 ;  /* 0x0000008005027825 */ /* 0x000fc600078e020a */
[----:B------:R1:W3:Y:S01]  /*7960*/  LDS.128 R24, [R0+0x9080] ;  /* 0x0090800000187984 */ /* 0x0002e20000000c00 */
[----:B------:R-:W-:-:S03]  /*7970*/  IADD3 R5, R9, UR4, RZ ;  /* 0x0000000409057c10 */ /* 0x000fc6000fffe0ff */
        /* <DEDUP_REMOVED lines=23> */
.L_x_1852:
[----:B--234-:R-:W-:Y:S05]  /*7af0*/  BSYNC B0 ;  /* 0x0000000000007941 */ /* 0x01cfea0003800000 */
.L_x_1851:
        /* <DEDUP_REMOVED lines=17> */
.L_x_1854:
[----:B------:R-:W-:Y:S05]  /*7c10*/  BSYNC B0 ;  /* 0x0000000000007941 */ /* 0x000fea0003800000 */
.L_x_1853:
        /* <DEDUP_REMOVED lines=17> */
.L_x_1856:
[----:B------:R-:W-:Y:S05]  /*7d30*/  BSYNC B0 ;  /* 0x0000000000007941 */ /* 0x000fea0003800000 */
.L_x_1855:
        /* <DEDUP_REMOVED lines=16> */
.L_x_1858:
[----:B------:R-:W-:Y:S05]  /*7e40*/  BSYNC B0 ;  /* 0x0000000000007941 */ /* 0x000fea0003800000 */
.L_x_1857:
        /* <DEDUP_REMOVED lines=16> */
.L_x_1860:
[----:B------:R-:W-:Y:S05]  /*7f50*/  BSYNC B0 ;  /* 0x0000000000007941 */ /* 0x000fea0003800000 */
.L_x_1859:
        /* <DEDUP_REMOVED lines=16> */
.L_x_1862:
[----:B------:R-:W-:Y:S05]  /*8060*/  BSYNC B0 ;  /* 0x0000000000007941 */ /* 0x000fea0003800000 */
.L_x_1861:
        /* <DEDUP_REMOVED lines=16> */
.L_x_1864:
[----:B------:R-:W-:Y:S05]  /*8170*/  BSYNC B0 ;  /* 0x0000000000007941 */ /* 0x000fea0003800000 */
.L_x_1863:
        /* <DEDUP_REMOVED lines=15> */
.L_x_1866:
[----:B------:R-:W-:Y:S05]  /*8270*/  BSYNC B0 ;  /* 0x0000000000007941 */ /* 0x000fea0003800000 */
.L_x_1865:
[----:B------:R-:W-:Y:S01]  /*8280*/  ULDC.64 UR4, c[0x0][0x308] ;  /* 0x0000c20000047ab9 */ /* 0x000fe20000000a00 */
[----:B------:R-:W-:Y:S01]  /*8290*/  IMAD.U32 R0, RZ, RZ, UR19 ;  /* 0x00000013ff007e24 */ /* 0x000fe2000f8e00ff */
[----:B------:R-:W-:Y:S01]  /*82a0*/  UIMAD UR4, UR6, UR4, URZ ;  /* 0x00000004060472a4 */ /* 0x000fe2000f8e023f */
[----:B------:R-:W-:Y:S01]  /*82b0*/  ISETP.GE.OR P0, PT, R6, c[0x0][0x2f4], P2 ;  /* 0x0000bd0006007a0c */ /* 0x000fe20001706670 */
[----:B------:R-:W-:Y:S01]  /*82c0*/  BSSY B0, `(.L_x_1867) ;  /* 0x0000013000007945 */ /* 0x000fe20003800000 */
[----:B--2---:R-:W-:Y:S01]  /*82d0*/  IMAD.WIDE.U32 R4, R0, c[0x0][0x308], R6 ;  /* 0x0000c20000047a25 */ /* 0x004fe200078e0006 */
[----:B------:R-:W-:Y:S01]  /*82e0*/  UIMAD UR19, UR19, UR5, UR4 ;  /* 0x00000005131372a4 */ /* 0x000fe2000f8e0204 */
[----:B------:R-:W-:Y:S02]  /*82f0*/  MOV R0, UR20 ;  /* 0x0000001400007c02 */ /* 0x000fe40008000f00 */
[----:B------:R-:W-:Y:S02]  /*8300*/  ULDC.64 UR4, c[0x0][0x310] ;  /* 0x0000c40000047ab9 */ /* 0x000fe40000000a00 */
        /* <DEDUP_REMOVED lines=14> */
.L_x_1868:
[----:B------:R-:W-:Y:S05]  /*83f0*/  BSYNC B0 ;  /* 0x0000000000007941 */ /* 0x000fea0003800000 */
.L_x_1867:
        /* <DEDUP_REMOVED lines=15> */
.L_x_1870:
[----:B------:R-:W-:Y:S05]  /*84f0*/  BSYNC B0 ;  /* 0x0000000000007941 */ /* 0x000fea0003800000 */
.L_x_1869:
        /* <DEDUP_REMOVED lines=15> */
.L_x_1872:
[----:B------:R-:W-:Y:S05]  /*85f0*/  BSYNC B0 ;  /* 0x0000000000007941 */ /* 0x000fea0003800000 */
.L_x_1871:
        /* <DEDUP_REMOVED lines=14> */
.L_x_1874:
[----:B------:R-:W-:Y:S05]  /*86e0*/  BSYNC B0 ;  /* 0x0000000000007941 */ /* 0x000fea0003800000 */
.L_x_1873:
        /* <DEDUP_REMOVED lines=14> */
.L_x_1876:
[----:B------:R-:W-:Y:S05]  /*87d0*/  BSYNC B0 ;  /* 0x0000000000007941 */ /* 0x000fea0003800000 */
.L_x_1875:
        /* <DEDUP_REMOVED lines=14> */
.L_x_1878:
[----:B------:R-:W-:Y:S05]  /*88c0*/  BSYNC B0 ;  /* 0x0000000000007941 */ /* 0x000fea0003800000 */
.L_x_1877:
        /* <DEDUP_REMOVED lines=14> */
.L_x_1880:
[----:B------:R-:W-:Y:S05]  /*89b0*/  BSYNC B0 ;  /* 0x0000000000007941 */ /* 0x000fea0003800000 */
.L_x_1879:
        /* <DEDUP_REMOVED lines=14> */
.L_x_1850:
[----:B------:R-:W-:Y:S01]  /*8aa0*/  SHF.R.S32.HI R0, RZ, 0x1f, R248 ;  /* 0x0000001fff007819 */ /* 0x000fe200000114f8 */
[----:B------:R-:W-:Y:S01]  /*8ab0*/  USHF.R.S32.HI UR6, URZ, 0x1f, UR19 ;  /* 0x0000001f3f067899 */ /* 0x000fe20008011413 */
[----:B------:R-:W-:Y:S01]  /*8ac0*/  IMAD.U32 R10, RZ, RZ, UR19 ;  /* 0x00000013ff0a7e24 */ /* 0x000fe2000f8e00ff */
[----:B------:R-:W-:Y:S01]  /*8ad0*/  ULDC.64 UR4, c[0x0][0x308] ;  /* 0x0000c20000047ab9 */ /* 0x000fe20000000a00 */
[----:B------:R-:W-:Y:S01]  /*8ae0*/  LEA.HI R0, R0, R248, RZ, 0x4 ;  /* 0x000000f800007211 */ /* 0x000fe200078f20ff */
[----:B------:R-:W-:Y:S01]  /*8af0*/  UIMAD UR4, UR6, UR4, URZ ;  /* 0x00000004060472a4 */ /* 0x000fe2000f8e023f */
[----:B------:R-:W-:Y:S01]  /*8b00*/  IMAD.U32 R2, RZ, RZ, UR21 ;  /* 0x00000015ff027e24 */ /* 0x000fe2000f8e00ff */
[----:B------:R-:W-:Y:S01]  /*8b10*/  USHF.R.S32.HI UR8, URZ, 0x1f, UR20 ;  /* 0x0000001f3f087899 */ /* 0x000fe20008011414 */
[----:B------:R-:W-:Y:S01]  /*8b20*/  LOP3.LUT R6, R0, 0x1ffffff0, RZ, 0xc0, !PT ;  /* 0x1ffffff000067812 */ /* 0x000fe200078ec0ff */
[----:B------:R-:W-:Y:S01]  /*8b30*/  UIMAD UR5, UR19, UR5, UR4 ;  /* 0x00000005130572a4 */ /* 0x000fe2000f8e0204 */
[----:B------:R-:W-:Y:S01]  /*8b40*/  SHF.R.S32.HI R4, RZ, 0x4, R0 ;  /* 0x00000004ff047819 */ /* 0x000fe20000011400 */
[----:B------:R-:W-:Y:S01]  /*8b50*/  IMAD.U32 R0, RZ, RZ, UR20 ;  /* 0x00000014ff007e24 */ /* 0x000fe2000f8e00ff */
[----:B------:R-:W-:Y:S01]  /*8b60*/  ULDC UR4, c[0x0][0x2f0] ;  /* 0x0000bc0000047ab9 */ /* 0x000fe20000000800 */
[----:B------:R-:W-:Y:S01]  /*8b70*/  IMAD.IADD R6, R248, 0x1, -R6 ;  /* 0x00000001f8067824 */ /* 0x000fe200078e0a06 */
[----:B------:R-:W-:Y:S01]  /*8b80*/  UIADD3 UR7, -UR7, UR4, URZ ;  /* 0x0000000407077290 */ /* 0x000fe2000fffe13f */
[----:B------:R-:W-:Y:S01]  /*8b90*/  SHF.R.S32.HI R5, RZ, 0x1f, R4 ;  /* 0x0000001fff057819 */ /* 0x000fe20000011404 */
[----:B------:R-:W-:Y:S01]  /*8ba0*/  BSSY B0, `(.L_x_1881) ;  /* 0x0000016000007945 */ /* 0x000fe20003800000 */
[----:B------:R-:W-:-:S03]  /*8bb0*/  IMAD.SHL.U32 R6, R6, 0x8, RZ ;  /* 0x0000000806067824 */ /* 0x000fc600078e00ff */
[----:B------:R-:W-:Y:S01]  /*8bc0*/  ISETP.GE.AND P2, PT, R4, UR7, PT ;  /* 0x0000000704007c0c */ /* 0x000fe2000bf46270 */
[----:B------:R-:W-:Y:S01]  /*8bd0*/  IMAD.WIDE R2, R2, 0x80, R4 ;  /* 0x0000008002027825 */ /* 0x000fe200078e0204 */
[----:B------:R-:W-:Y:S02]  /*8be0*/  SHF.R.S32.HI R7, RZ, 0x1f, R6 ;  /* 0x0000001fff077819 */ /* 0x000fe40000011406 */
[----:B------:R-:W-:-:S03]  /*8bf0*/  ISETP.GE.OR P0, PT, R6, c[0x0][0x2f4], P2 ;  /* 0x0000bd0006007a0c */ /* 0x000fc60001706670 */
[----:B------:R-:W-:-:S05]  /*8c00*/  IMAD.WIDE.U32 R10, R10, c[0x0][0x308], R6 ;  /* 0x0000c2000a0a7a25 */ /* 0x000fca00078e0006 */
[----:B------:R-:W-:Y:S01]  /*8c10*/  IADD3 R11, R11, UR5, RZ ;  /* 0x000000050b0b7c10 */ /* 0x000fe2000fffe0ff */
[----:B------:R-:W-:Y:S02]  /*8c20*/  ULDC.64 UR4, c[0x0][0x310] ;  /* 0x0000c40000047ab9 */ /* 0x000fe40000000a00 */
[----:B------:R-:W-:Y:S02]  /*8c30*/  UIMAD UR4, UR8, UR4, URZ ;  /* 0x00000004080472a4 */ /* 0x000fe4000f8e023f */
[----:B------:R-:W-:Y:S02]  /*8c40*/  IMAD.WIDE.U32 R10, R0, c[0x0][0x310], R10 ;  /* 0x0000c400000a7a25 */ /* 0x000fe400078e000a */
[----:B------:R-:W-:-:S06]  /*8c50*/  UIMAD UR4, UR20, UR5, UR4 ;  /* 0x00000005140472a4 */ /* 0x000fcc000f8e0204 */
        /* <DEDUP_REMOVED lines=10> */
.L_x_1882:
[----:B------:R-:W-:Y:S05]  /*8d00*/  BSYNC B0 ;  /* 0x0000000000007941 */ /* 0x000fea0003800000 */
.L_x_1881:
        /* <DEDUP_REMOVED lines=17> */
.L_x_1884:
[----:B------:R-:W-:Y:S05]  /*8e20*/  BSYNC B0 ;  /* 0x0000000000007941 */ /* 0x000fea0003800000 */
.L_x_1883:
        /* <DEDUP_REMOVED lines=17> */
.L_x_1886:
[----:B------:R-:W-:Y:S05]  /*8f40*/  BSYNC B0 ;  /* 0x0000000000007941 */ /* 0x000fea0003800000 */
.L_x_1885:
        /* <DEDUP_REMOVED lines=16> */
.L_x_1888:
[----:B------:R-:W-:Y:S05]  /*9050*/  BSYNC B0 ;  /* 0x0000000000007941 */ /* 0x000fea0003800000 */
.L_x_1887:
        /* <DEDUP_REMOVED lines=16> */
.L_x_1890:
[----:B------:R-:W-:Y:S05]  /*9160*/  BSYNC B0 ;  /* 0x0000000000007941 */ /* 0x000fea0003800000 */
.L_x_1889:
        /* <DEDUP_REMOVED lines=16> */
.L_x_1892:
[----:B------:R-:W-:Y:S05]  /*9270*/  BSYNC B0 ;  /* 0x0000000000007941 */ /* 0x000fea0003800000 */
.L_x_1891:
        /* <DEDUP_REMOVED lines=16> */
.L_x_1894:
[----:B------:R-:W-:Y:S05]  /*9380*/  BSYNC B0 ;  /* 0x0000000000007941 */ /* 0x000fea0003800000 */
.L_x_1893:
        /* <DEDUP_REMOVED lines=15> */
.L_x_1896:
[----:B------:R-:W-:Y:S05]  /*9480*/  BSYNC B0 ;  /* 0x0000000000007941 */ /* 0x000fea0003800000 */
.L_x_1895:
[----:B------:R-:W-:Y:S01]  /*9490*/  ULDC.64 UR4, c[0x0][0x338] ;  /* 0x0000ce0000047ab9 */ /* 0x000fe20000000a00 */
[----:B------:R-:W-:Y:S01]  /*94a0*/  IMAD.U32 R8, RZ, RZ, UR19 ;  /* 0x00000013ff087e24 */ /* 0x000fe2000f8e00ff */
[----:B------:R-:W-:Y:S01]  /*94b0*/  UIMAD UR4, UR6, UR4, URZ ;  /* 0x00000004060472a4 */ /* 0x000fe2000f8e023f */
[----:B------:R-:W-:Y:S01]  /*94c0*/  ISETP.GE.OR P0, PT, R6, c[0x0][0x324], P2 ;  /* 0x0000c90006007a0c */ /* 0x000fe20001706670 */
[----:B------:R-:W-:Y:S01]  /*94d0*/  BSSY B0, `(.L_x_1897) ;  /* 0x0000013000007945 */ /* 0x000fe20003800000 */
[----:B------:R-:W-:Y:S01]  /*94e0*/  IMAD.WIDE.U32 R8, R8, c[0x0][0x338], R6 ;  /* 0x0000ce0008087a25 */ /* 0x000fe200078e0006 */
[----:B------:R-:W-:Y:S01]  /*94f0*/  UIMAD UR19, UR19, UR5, UR4 ;  /* 0x00000005131372a4 */ /* 0x000fe2000f8e0204 */
[----:B------:R-:W-:Y:S02]  /*9500*/  MOV R0, UR20 ;  /* 0x0000001400007c02 */ /* 0x000fe40008000f00 */
[----:B------:R-:W-:Y:S02]  /*9510*/  ULDC.64 UR4, c[0x0][0x340] ;  /* 0x0000d00000047ab9 */ /* 0x000fe40000000a00 */
[----:B------:R-:W-:Y:S01]  /*9520*/  UIMAD UR4, UR8, UR4, URZ ;  /* 0x00000004080472a4 */ /* 0x000fe2000f8e023f */
[----:B------:R-:W-:-:S03]  /*9530*/  IADD3 R9, R9, UR19, RZ ;  /* 0x0000001309097c10 */ /* 0x000fc6000fffe0ff */
[----:B------:R-:W-:Y:S02]  /*9540*/  UIMAD UR4, UR20, UR5, UR4 ;  /* 0x00000005140472a4 */ /* 0x000fe4000f8e0204 */
[----:B------:R-:W-:-:S05]  /*9550*/  IMAD.WIDE.U32 R8, R0, c[0x0][0x340], R8 ;  /* 0x0000d00000087a25 */ /* 0x000fca00078e0008 */
[----:B--2---:R-:W-:Y:S01]  /*9560*/  IADD3 R5, R9, UR4, RZ ;  /* 0x0000000409057c10 */ /* 0x004fe2000fffe0ff */
        /* <DEDUP_REMOVED lines=9> */
.L_x_1898:
[----:B------:R-:W-:Y:S05]  /*9600*/  BSYNC B0 ;  /* 0x0000000000007941 */ /* 0x000fea0003800000 */
.L_x_1897:
        /* <DEDUP_REMOVED lines=15> */
.L_x_1900:
[----:B------:R-:W-:Y:S05]  /*9700*/  BSYNC B0 ;  /* 0x0000000000007941 */ /* 0x000fea0003800000 */
.L_x_1899:
        /* <DEDUP_REMOVED lines=15> */
.L_x_1902:
[----:B------:R-:W-:Y:S05]  /*9800*/  BSYNC B0 ;  /* 0x0000000000007941 */ /* 0x000fea0003800000 */
.L_x_1901:
        /* <DEDUP_REMOVED lines=14> */
.L_x_1904:
[----:B------:R-:W-:Y:S05]  /*98f0*/  BSYNC B0 ;  /* 0x0000000000007941 */ /* 0x000fea0003800000 */
.L_x_1903:
        /* <DEDUP_REMOVED lines=14> */
.L_x_1906:
[----:B------:R-:W-:Y:S05]  /*99e0*/  BSYNC B0 ;  /* 0x0000000000007941 */ /* 0x000fea0003800000 */
.L_x_1905:
        /* <DEDUP_REMOVED lines=14> */
.L_x_1908:
[----:B------:R-:W-:Y:S05]  /*9ad0*/  BSYNC B0 ;  /* 0x0000000000007941 */ /* 0x000fea0003800000 */
.L_x_1907:
        /* <DEDUP_REMOVED lines=14> */
.L_x_1910:
[----:B------:R-:W-:Y:S05]  /*9bc0*/  BSYNC B0 ;  /* 0x0000000000007941 */ /* 0x000fea0003800000 */
.L_x_1909:
        /* <DEDUP_REMOVED lines=13> */
.L_x_1911:
        /* <DEDUP_REMOVED lines=14> */
.L_x_2336:


//--------------------- .text._ZN7cutlass13device_kernelIN5flash19enable_sm80_to_sm89INS1_16FlashAttnBwdSm80INS1_25CollectiveMainloopBwdSm80ILi2ELi2EN4cute5tupleIJNS5_1CILi64EEENS7_ILi128EEES9_EEENS_10bfloat16_tEfNS_4arch4Sm80ELb1ELb0ELb0ELb0ELb1ELb0ELb0ELb0ELi2ELi2ELi2ELi2ELb0EEENS1_21CollectiveEpilogueBwdISA_SB_SD_Li256ELb0ELb0ELi4EEENS1_25SingleTileBwdLPTSchedulerILb0ELi128ELb1EEEEEEEEEvNT_6ParamsE --------------------------
	.section	.text._ZN7cutlass13device_kernelIN5flash19enable_sm80_to_sm89INS1_16FlashAttnBwdSm80INS1_25CollectiveMainloopBwdSm80ILi2ELi2EN4cute5tupleIJNS5_1CILi64EEENS7_ILi128EEES9_EEENS_10bfloat16_tEfNS_4arch4Sm80ELb1ELb0ELb0ELb0ELb1ELb0ELb0ELb0ELi2ELi2ELi2ELi2ELb0EEENS1_21CollectiveEpilogueBwdISA_SB_SD_Li256ELb0ELb0ELi4EEENS1_25SingleTileBwdLPTSchedulerILb0ELi128ELb1EEEEEEEEEvNT_6ParamsE,"ax",@progbits
	.sectioninfo	@"SHI_REGISTERS=255"
	.align	128
.text._ZN7cutlass13device_kernelIN5flash19enable_sm80_to_sm89INS1_16FlashAttnBwdSm80INS1_25CollectiveMainloopBwdSm80ILi2ELi2EN4cute5tupleIJNS5_1CILi64EEENS7_ILi128EEES9_EEENS_10bfloat16_tEfNS_4arch4Sm80ELb1ELb0ELb0ELb0ELb1ELb0ELb0ELb0ELi2ELi2ELi2ELi2ELb0EEENS1_21CollectiveEpilogueBwdISA_SB_SD_Li256ELb0ELb0ELi4EEENS1_25SingleTileBwdLPTSchedulerILb0ELi128ELb1EEEEEEEEEvNT_6ParamsE:
        .type           _ZN7cutlass13device_kernelIN5flash19enable_sm80_to_sm89INS1_16FlashAttnBwdSm80INS1_25CollectiveMainloopBwdSm80ILi2ELi2EN4cute5tupleIJNS5_1CILi64EEENS7_ILi128EEES9_EEENS_10bfloat16_tEfNS_4arch4Sm80ELb1ELb0ELb0ELb0ELb1ELb0ELb0ELb0ELi2ELi2ELi2ELi2ELb0EEENS1_21CollectiveEpilogueBwdISA_SB_SD_Li256ELb0ELb0ELi4EEENS1_25SingleTileBwdLPTSchedulerILb0ELi128ELb1EEEEEEEEEvNT_6ParamsE,@function
        .size           _ZN7cutlass13device_kernelIN5flash19enable_sm80_to_sm89INS1_16FlashAttnBwdSm80INS1_25CollectiveMainloopBwdSm80ILi2ELi2EN4cute5tupleIJNS5_1CILi64EEENS7_ILi128EEES9_EEENS_10bfloat16_tEfNS_4arch4Sm80ELb1ELb0ELb0ELb0ELb1ELb0ELb0ELb0ELi2ELi2ELi2ELi2ELb0EEENS1_21CollectiveEpilogueBwdISA_SB_SD_Li256ELb0ELb0ELi4EEENS1_25SingleTileBwdLPTSchedulerILb0ELi128ELb1EEEEEEEEEvNT_6ParamsE,(.L_x_2337 - _ZN7cutlass13device_kernelIN5flash19enable_sm80_to_sm89INS1_16FlashAttnBwdSm80INS1_25CollectiveMainloopBwdSm80ILi2ELi2EN4cute5tupleIJNS5_1CILi64EEENS7_ILi128EEES9_EEENS_10bfloat16_tEfNS_4arch4Sm80ELb1ELb0ELb0ELb0ELb1ELb0ELb0ELb0ELi2ELi2ELi2ELi2ELb0EEENS1_21CollectiveEpilogueBwdISA_SB_SD_Li256ELb0ELb0ELi4EEENS1_25SingleTileBwdLPTSchedulerILb0ELi128ELb1EEEEEEEEEvNT_6ParamsE)
        .other          _ZN7cutlass13device_kernelIN5flash19enable_sm80_to_sm89INS1_16FlashAttnBwdSm80INS1_25CollectiveMainloopBwdSm80ILi2ELi2EN4cute5tupleIJNS5_1CILi64EEENS7_ILi128EEES9_EEENS_10bfloat16_tEfNS_4arch4Sm80ELb1ELb0ELb0ELb0ELb1ELb0ELb0ELb0ELi2ELi2ELi2ELi2ELb0EEENS1_21CollectiveEpilogueBwdISA_SB_SD_Li256ELb0ELb0ELi4EEENS1_25SingleTileBwdLPTSchedulerILb0ELi128ELb1EEEEEEEEEvNT_6ParamsE,@"STO_CUDA_ENTRY STV_DEFAULT"
_ZN7cutlass13device_kernelIN5flash19enable_sm80_to_sm89INS1_16FlashAttnBwdSm80INS1_25CollectiveMainloopBwdSm80ILi2ELi2EN4cute5tupleIJNS5_1CILi64EEENS7_ILi128EEES9_EEENS_10bfloat16_tEfNS_4arch4Sm80ELb1ELb0ELb0ELb0ELb1ELb0ELb0ELb0ELi2ELi2ELi2ELi2ELb0EEENS1_21CollectiveEpilogueBwdISA_SB_SD_Li256ELb0ELb0ELi4EEENS1_25SingleTileBwdLPTSchedulerILb0ELi128ELb1EEEEEEEEEvNT_6ParamsE:
        /* <DEDUP_REMOVED lines=28> */
.L_x_1913:
[----:B------:R-:W-:Y:S02]  /*01c0*/  ULDC UR9, c[0x0][0x3ac] ;  /* 0x0000eb0000097ab9 */ /* 0x000fe40000000800 */
[----:B------:R-:W-:Y:S02]  /*01d0*/  UISETP.NE.AND UP0, UPT, UR9, 0x1, UPT ;  /* 0x000000010900788c */ /* 0x000fe4000bf05270 */
[----:B------:R-:W-:Y:S02]  /*01e0*/  ULDC.64 UR4, c[0x0][0x3b0] ;  /* 0x0000ec0000047ab9 */ /* 0x000fe40000000a00 */
[----:B------:R-:W-:Y:S02]  /*01f0*/  UIMAD.WIDE.U32 UR10, UR8, UR4, URZ ;  /* 0x00000004080a72a5 */ /* 0x000fe4000f8e003f */
[----:B------:R-:W-:-:S05]  /*0200*/  UMOV UR6, UR8 ;  /* 0x0000000800067c82 */ /* 0x000fca0008000000 */
[----:B------:R-:W-:-:S04]  /*0210*/  @UP0 USHF.R.U32.HI UR6, URZ, UR5, UR11 ;  /* 0x000000053f060299 */ /* 0x000fc8000801160b */
[----:B------:R-:W-:Y:S02]  /*0220*/  UIMAD UR9, UR6, UR9, URZ ;  /* 0x00000009060972a4 */ /* 0x000fe4000f8e023f */
.L_x_1914:
[----:B------:R-:W-:Y:S02]  /*0230*/  ULDC.64 UR20, c[0x0][0x3a0] ;  /* 0x0000e80000147ab9 */ /* 0x000fe40000000a00 */
[----:B------:R-:W-:Y:S02]  /*0240*/  UIADD3 UR8, UR8, -UR9, URZ ;  /* 0x8000000908087290 */ /* 0x000fe4000fffe03f */
[----:B------:R-:W-:Y:S02]  /*0250*/  UISETP.NE.AND UP0, UPT, UR20, 0x1, UPT ;  /* 0x000000011400788c */ /* 0x000fe4000bf05270 */
[----:B------:R-:W-:Y:S02]  /*0260*/  ULDC.64 UR4, c[0x0][0x3a8] ;  /* 0x0000ea0000047ab9 */ /* 0x000fe40000000a00 */
[----:B------:R-:W-:Y:S02]  /*0270*/  UIMAD UR5, UR7, UR5, UR8 ;  /* 0x00000005070572a4 */ /* 0x000fe4000f8e0208 */
[----:B------:R-:W-:-:S02]  /*0280*/  ULOP3.LUT UR6, URZ, UR6, URZ, 0x33, !UPT ;  /* 0x000000063f067292 */ /* 0x000fc4000f8e333f */
[----:B------:R-:W-:Y:S02]  /*0290*/  UIMAD.WIDE.U32 UR8, UR5, UR21, URZ ;  /* 0x00000015050872a5 */ /* 0x000fe4000f8e003f */
[----:B------:R-:W-:Y:S02]  /*02a0*/  ULDC UR19, c[0x0][0x394] ;  /* 0x0000e50000137ab9 */ /* 0x000fe40000000800 */
[----:B------:R-:W-:Y:S02]  /*02b0*/  UMOV UR21, UR5 ;  /* 0x0000000500157c82 */ /* 0x000fe40008000000 */
[----:B------:R-:W-:Y:S02]  /*02c0*/  @UP0 USHF.R.U32.HI UR21, URZ, UR4, UR9 ;  /* 0x000000043f150299 */ /* 0x000fe40008011609 */
[----:B------:R-:W-:Y:S02]  /*02d0*/  UIADD3 UR19, UR6, UR19, URZ ;  /* 0x0000001306137290 */ /* 0x000fe4000fffe03f */
[----:B------:R-:W-:-:S04]  /*02e0*/  UIADD3 UR4, -UR21, URZ, URZ ;  /* 0x0000003f15047290 */ /* 0x000fc8000fffe13f */
[----:B------:R-:W-:Y:S01]  /*02f0*/  UIMAD UR20, UR4, UR20, UR5 ;  /* 0x00000014041472a4 */ /* 0x000fe2000f8e0205 */
[----:B------:R-:W-:Y:S05]  /*0300*/  BRA `(.L_x_1915) ;  /* 0x0000028000007947 */ /* 0x000fea0003800000 */
.L_x_1912:
        /* <DEDUP_REMOVED lines=20> */
.L_x_1916:
[----:B------:R-:W-:Y:S02]  /*0450*/  ULDC UR9, c[0x0][0x3ac] ;  /* 0x0000eb0000097ab9 */ /* 0x000fe40000000800 */
[----:B------:R-:W-:Y:S02]  /*0460*/  UISETP.NE.AND UP0, UPT, UR9, 0x1, UPT ;  /* 0x000000010900788c */ /* 0x000fe4000bf05270 */
[----:B------:R-:W-:Y:S02]  /*0470*/  ULDC.64 UR4, c[0x0][0x3b0] ;  /* 0x0000ec0000047ab9 */ /* 0x000fe40000000a00 */
[----:B------:R-:W-:Y:S02]  /*0480*/  UIMAD.WIDE.U32 UR10, UR8, UR4, URZ ;  /* 0x00000004080a72a5 */ /* 0x000fe4000f8e003f */
[----:B------:R-:W-:-:S05]  /*0490*/  UMOV UR6, UR8 ;  /* 0x0000000800067c82 */ /* 0x000fca0008000000 */
[----:B------:R-:W-:-:S04]  /*04a0*/  @UP0 USHF.R.U32.HI UR6, URZ, UR5, UR11 ;  /* 0x000000053f060299 */ /* 0x000fc8000801160b */
[----:B------:R-:W-:Y:S02]  /*04b0*/  UIMAD UR9, UR6, UR9, URZ ;  /* 0x00000009060972a4 */ /* 0x000fe4000f8e023f */
.L_x_1917:
        /* <DEDUP_REMOVED lines=12> */
[----:B------:R-:W-:Y:S02]  /*0580*/  UIMAD UR20, UR4, UR20, UR5 ;  /* 0x00000014041472a4 */ /* 0x000fe4000f8e0205 */
.L_x_1915:
        /* <DEDUP_REMOVED lines=514> */
.L_x_1920:
[----:B--2---:R-:W-:Y:S05]  /*25b0*/  BSYNC B0 ;  /* 0x0000000000007941 */ /* 0x004fea0003800000 */
.L_x_1919:
        /* <DEDUP_REMOVED lines=105> */
.L_x_1923:
        /* <DEDUP_REMOVED lines=194> */
.L_x_1921:
        /* <DEDUP_REMOVED lines=532> */
.L_x_1922:
        /* <DEDUP_REMOVED lines=310> */
.L_x_1918:
        /* <DEDUP_REMOVED lines=228> */
.L_x_1926:
[----:B--234-:R-:W-:Y:S05]  /*7b50*/  BSYNC B0 ;  /* 0x0000000000007941 */ /* 0x01cfea0003800000 */
.L_x_1925:
        /* <DEDUP_REMOVED lines=17> */
.L_x_1928:
[----:B------:R-:W-:Y:S05]  /*7c70*/  BSYNC B0 ;  /* 0x0000000000007941 */ /* 0x000fea0003800000 */
.L_x_1927:
        /* <DEDUP_REMOVED lines=17> */
.L_x_1930:
[----:B------:R-:W-:Y:S05]  /*7d90*/  BSYNC B0 ;  /* 0x0000000000007941 */ /* 0x000fea0003800000 */
.L_x_1929:
        /* <DEDUP_REMOVED lines=16> */
.L_x_1932:
[----:B------:R-:W-:Y:S05]  /*7ea0*/  BSYNC B0 ;  /* 0x0000000000007941 */ /* 0x000fea0003800000 */
.L_x_1931:
        /* <DEDUP_REMOVED lines=16> */
.L_x_1934:
[----:B------:R-:W-:Y:S05]  /*7fb0*/  BSYNC B0 ;  /* 0x0000000000007941 */ /* 0x000fea0003800000 */
.L_x_1933:
        /* <DEDUP_REMOVED lines=16> */
.L_x_1936:
[----:B------:R-:W-:Y:S05]  /*80c0*/  BSYNC B0 ;  /* 0x0000000000007941 */ /* 0x000fea0003800000 */
.L_x_1935:
        /* <DEDUP_REMOVED lines=16> */
.L_x_1938:
[----:B------:R-:W-:Y:S05]  /*81d0*/  BSYNC B0 ;  /* 0x0000000000007941 */ /* 0x000fea0003800000 */
.L_x_1937:
        /* <DEDUP_REMOVED lines=15> */
.L_x_1940:
[----:B------:R-:W-:Y:S05]  /*82d0*/  BSYNC B0 ;  /* 0x0000000000007941 */ /* 0x000fea0003800000 */
.L_x_1939:
        /* <DEDUP_REMOVED lines=23> */
.L_x_1942:
[----:B------:R-:W-:Y:S05]  /*8450*/  BSYNC B0 ;  /* 0x0000000000007941 */ /* 0x000fea0003800000 */
.L_x_1941:
        /* <DEDUP_REMOVED lines=15> */
.L_x_1944:
[----:B------:R-:W-:Y:S05]  /*8550*/  BSYNC B0 ;  /* 0x0000000000007941 */ /* 0x000fea0003800000 */
.L_x_1943:
        /* <DEDUP_REMOVED lines=15> */
.L_x_1946:
[----:B------:R-:W-:Y:S05]  /*8650*/  BSYNC B0 ;  /* 0x0000000000007941 */ /* 0x000fea0003800000 */
.L_x_1945:
        /* <DEDUP_REMOVED lines=14> */
.L_x_1948:
[----:B------:R-:W-:Y:S05]  /*8740*/  BSYNC B0 ;  /* 0x0000000000007941 */ /* 0x000fea0003800000 */
.L_x_1947:
        /* <DEDUP_REMOVED lines=14> */
.L_x_1950:
[----:B------:R-:W-:Y:S05]  /*8830*/  BSYNC B0 ;  /* 0x0000000000007941 */ /* 0x000fea0003800000 */
.L_x_1949:
        /* <DEDUP_REMOVED lines=14> */
.L_x_1952:
[----:B------:R-:W-:Y:S05]  /*8920*/  BSYNC B0 ;  /* 0x0000000000007941 */ /* 0x000fea0003800000 */
.L_x_1951:
        /* <DEDUP_REMOVED lines=14> */
.L_x_1954:
[----:B------:R-:W-:Y:S05]  /*8a10*/  BSYNC B0 ;  /* 0x0000000000007941 */ /* 0x000fea0003800000 */
.L_x_1953:
        /* <DEDUP_REMOVED lines=14> */
.L_x_1924:
        /* <DEDUP_REMOVED lines=38> */
.L_x_1956:
[----:B------:R-:W-:Y:S05]  /*8d60*/  BSYNC B0 ;  /* 0x0000000000007941 */ /* 0x000fea0003800000 */
.L_x_1955:
        /* <DEDUP_REMOVED lines=17> */
.L_x_1958:
[----:B------:R-:W-:Y:S05]  /*8e80*/  BSYNC B0 ;  /* 0x0000000000007941 */ /* 0x000fea0003800000 */
.L_x_1957:
        /* <DEDUP_REMOVED lines=17> */
.L_x_1960:
[----:B------:R-:W-:Y:S05]  /*8fa0*/  BSYNC B0 ;  /* 0x0000000000007941 */ /* 0x000fea0003800000 */
.L_x_1959:
        /* <DEDUP_REMOVED lines=16> */
.L_x_1962:
[----:B------:R-:W-:Y:S05]  /*90b0*/  BSYNC B0 ;  /* 0x0000000000007941 */ /* 0x000fea0003800000 */
.L_x_1961:
        /* <DEDUP_REMOVED lines=16> */
.L_x_1964:
[----:B------:R-:W-:Y:S05]  /*91c0*/  BSYNC B0 ;  /* 0x0000000000007941 */ /* 0x000fea0003800000 */
.L_x_1963:
        /* <DEDUP_REMOVED lines=16> */
.L_x_1966:
[----:B------:R-:W-:Y:S05]  /*92d0*/  BSYNC B0 ;  /* 0x0000000000007941 */ /* 0x000fea0003800000 */
.L_x_1965:
        /* <DEDUP_REMOVED lines=16> */
.L_x_1968:
[----:B------:R-:W-:Y:S05]  /*93e0*/  BSYNC B0 ;  /* 0x0000000000007941 */ /* 0x000fea0003800000 */
.L_x_1967:
        /* <DEDUP_REMOVED lines=15> */
.L_x_1970:
[----:B------:R-:W-:Y:S05]  /*94e0*/  BSYNC B0 ;  /* 0x0000000000007941 */ /* 0x000fea0003800000 */
.L_x_1969:
        /* <DEDUP_REMOVED lines=23> */
.L_x_1972:
[----:B------:R-:W-:Y:S05]  /*9660*/  BSYNC B0 ;  /* 0x0000000000007941 */ /* 0x000fea0003800000 */
.L_x_1971:
        /* <DEDUP_REMOVED lines=15> */
.L_x_1974:
[----:B------:R-:W-:Y:S05]  /*9760*/  BSYNC B0 ;  /* 0x0000000000007941 */ /* 0x000fea0003800000 */
.L_x_1973:
        /* <DEDUP_REMOVED lines=15> */
.L_x_1976:
[----:B------:R-:W-:Y:S05]  /*9860*/  BSYNC B0 ;  /* 0x0000000000007941 */ /* 0x000fea0003800000 */
.L_x_1975:
        /* <DEDUP_REMOVED lines=14> */
.L_x_1978:
[----:B------:R-:W-:Y:S05]  /*9950*/  BSYNC B0 ;  /* 0x0000000000007941 */ /* 0x000fea0003800000 */
.L_x_1977:
        /* <DEDUP_REMOVED lines=14> */
.L_x_1980:
[----:B------:R-:W-:Y:S05]  /*9a40*/  BSYNC B0 ;  /* 0x0000000000007941 */ /* 0x000fea0003800000 */
.L_x_1979:
        /* <DEDUP_REMOVED lines=14> */
.L_x_1982:
[----:B------:R-:W-:Y:S05]  /*9b30*/  BSYNC B0 ;  /* 0x0000000000007941 */ /* 0x000fea0003800000 */
.L_x_1981:
        /* <DEDUP_REMOVED lines=14> */
.L_x_1984:
[----:B------:R-:W-:Y:S05]  /*9c20*/  BSYNC B0 ;  /* 0x0000000000007941 */ /* 0x000fea0003800000 */
.L_x_1983:
        /* <DEDUP_REMOVED lines=13> */
.L_x_1985:
        /* <DEDUP_REMOVED lines=16> */
.L_x_2337:


//--------------------- .text._ZN7cutlass13device_kernelIN5flash19enable_sm80_to_sm89INS1_16FlashAttnBwdSm80INS1_25CollectiveMainloopBwdSm80ILi2ELi2EN4cute5tupleIJNS5_1CILi64EEENS7_ILi128EEES9_EEENS_10bfloat16_tEfNS_4arch4Sm80ELb1ELb0ELb0ELb0ELb0ELb0ELb0ELb0ELi2ELi2ELi2ELi2ELb0EEENS1_24CollectiveEpilogueBwdGQAISA_fSD_Li256ELb0ELb0EEENS1_25SingleTileBwdLPTSchedulerILb0ELi128ELb0EEEEEEEEEvNT_6ParamsE --------------------------
	.section	.text._ZN7cutlass13device_kernelIN5flash19enable_sm80_to_sm89INS1_16FlashAttnBwdSm80INS1_25CollectiveMainloopBwdSm80ILi2ELi2EN4cute5tupleIJNS5_1CILi64EEENS7_ILi128EEES9_EEENS_10bfloat16_tEfNS_4arch4Sm80ELb1ELb0ELb0ELb0ELb0ELb0ELb0ELb0ELi2ELi2ELi2ELi2ELb0EEENS1_24CollectiveEpilogueBwdGQAISA_fSD_Li256ELb0ELb0EEENS1_25SingleTileBwdLPTSchedulerILb0ELi128ELb0EEEEEEEEEvNT_6ParamsE,"ax",@progbits
	.sectioninfo	@"SHI_REGISTERS=255"
	.align	128
.text._ZN7cutlass13device_kernelIN5flash19enable_sm80_to_sm89INS1_16FlashAttnBwdSm80INS1_25CollectiveMainloopBwdSm80ILi2ELi2EN4cute5tupleIJNS5_1CILi64EEENS7_ILi128EEES9_EEENS_10bfloat16_tEfNS_4arch4Sm80ELb1ELb0ELb0ELb0ELb0ELb0ELb0ELb0ELi2ELi2ELi2ELi2ELb0EEENS1_24CollectiveEpilogueBwdGQAISA_fSD_Li256ELb0ELb0EEENS1_25SingleTileBwdLPTSchedulerILb0ELi128ELb0EEEEEEEEEvNT_6ParamsE:
        .type           _ZN7cutlass13device_kernelIN5flash19enable_sm80_to_sm89INS1_16FlashAttnBwdSm80INS1_25CollectiveMainloopBwdSm80ILi2ELi2EN4cute5tupleIJNS5_1CILi64EEENS7_ILi128EEES9_EEENS_10bfloat16_tEfNS_4arch4Sm80ELb1ELb0ELb0ELb0ELb0ELb0ELb0ELb0ELi2ELi2ELi2ELi2ELb0EEENS1_24CollectiveEpilogueBwdGQAISA_fSD_Li256ELb0ELb0EEENS1_25SingleTileBwdLPTSchedulerILb0ELi128ELb0EEEEEEEEEvNT_6ParamsE,@function
        .size           _ZN7cutlass13device_kernelIN5flash19enable_sm80_to_sm89INS1_16FlashAttnBwdSm80INS1_25CollectiveMainloopBwdSm80ILi2ELi2EN4cute5tupleIJNS5_1CILi64EEENS7_ILi128EEES9_EEENS_10bfloat16_tEfNS_4arch4Sm80ELb1ELb0ELb0ELb0ELb0ELb0ELb0ELb0ELi2ELi2ELi2ELi2ELb0EEENS1_24CollectiveEpilogueBwdGQAISA_fSD_Li256ELb0ELb0EEENS1_25SingleTileBwdLPTSchedulerILb0ELi128ELb0EEEEEEEEEvNT_6ParamsE,(.L_x_2338 - _ZN7cutlass13device_kernelIN5flash19enable_sm80_to_sm89INS1_16FlashAttnBwdSm80INS1_25CollectiveMainloopBwdSm80ILi2ELi2EN4cute5tupleIJNS5_1CILi64EEENS7_ILi128EEES9_EEENS_10bfloat16_tEfNS_4arch4Sm80ELb1ELb0ELb0ELb0ELb0ELb0ELb0ELb0ELi2ELi2ELi2ELi2ELb0EEENS1_24CollectiveEpilogueBwdGQAISA_fSD_Li256ELb0ELb0EEENS1_25SingleTileBwdLPTSchedulerILb0ELi128ELb0EEEEEEEEEvNT_6ParamsE)
        .other          _ZN7cutlass13device_kernelIN5flash19enable_sm80_to_sm89INS1_16FlashAttnBwdSm80INS1_25CollectiveMainloopBwdSm80ILi2ELi2EN4cute5tupleIJNS5_1CILi64EEENS7_ILi128EEES9_EEENS_10bfloat16_tEfNS_4arch4Sm80ELb1ELb0ELb0ELb0ELb0ELb0ELb0ELb0ELi2ELi2ELi2ELi2ELb0EEENS1_24CollectiveEpilogueBwdGQAISA_fSD_Li256ELb0ELb0EEENS1_25SingleTileBwdLPTSchedulerILb0ELi128ELb0EEEEEEEEEvNT_6ParamsE,@"STO_CUDA_ENTRY STV_DEFAULT"
_ZN7cutlass13device_kernelIN5flash19enable_sm80_to_sm89INS1_16FlashAttnBwdSm80INS1_25CollectiveMainloopBwdSm80ILi2ELi2EN4cute5tupleIJNS5_1CILi64EEENS7_ILi128EEES9_EEENS_10bfloat16_tEfNS_4arch4Sm80ELb1ELb0ELb0ELb0ELb0ELb0ELb0ELb0ELi2ELi2ELi2ELi2ELb0EEENS1_24CollectiveEpilogueBwdGQAISA_fSD_Li256ELb0ELb0EEENS1_25SingleTileBwdLPTSchedulerILb0ELi128ELb0EEEEEEEEEvNT_6ParamsE:
[----:B------:R-:W-:-:S03]  /*0000*/  MOV R1, c[0x0][0x28] ;  /* 0x00000a0000017a02 */ /* 0x000fc60000000f00 */
[----:B------:R-:W1:Y:S01]  /*0010*/  S2R R2, SR_TID.X ;  /* 0x0000000000027919 */ /* 0x000e620000002100 */
[----:B------:R-:W-:Y:S01]  /*0020*/  IADD3 R1, R1, -0x68, RZ ;  /* 0xffffff9801017810 */ /* 0x000fe20007ffe0ff */
[----:B------:R-:W2:Y:S01]  /*0030*/  S2UR UR4, SR_CTAID.X ;  /* 0x00000000000479c3 */ /* 0x000ea20000002500 */
[----:B------:R-:W-:Y:S02]  /*0040*/  IMAD.MOV.U32 R33, RZ, RZ, R3 ;  /* 0x000000ffff217224 */ /* 0x000fe400078e0003 */
[--C-:B-1----:R-:W-:Y:S01]  /*0050*/  IMAD.MOV.U32 R32, RZ, RZ, R2.reuse ;  /* 0x000000ffff207224 */ /* 0x102fe200078e0002 */
[----:B------:R-:W-:Y:S01]  /*0060*/  STL [R1+0x20], R2 ;  /* 0x0000200201007387 */ /* 0x000fe20000100800 */
[----:B------:R-:W-:-:S05]  /*0070*/  IMAD.MOV.U32 R32, RZ, RZ, R2 ;  /* 0x000000ffff207224 */ /* 0x000fca00078e0002 */
[----:B------:R-:W-:-:S06]  /*0080*/  SHF.R.U32.HI R0, RZ, 0x5, R32 ;  /* 0x00000005ff007819 */ /* 0x000fcc0000011620 */
        /* <DEDUP_REMOVED lines=23> */
.L_x_1987:
[----:B------:R-:W-:Y:S02]  /*0200*/  ULDC UR7, c[0x0][0x3b4] ;  /* 0x0000ed0000077ab9 */ /* 0x000fe40000000800 */
[----:B------:R-:W-:Y:S02]  /*0210*/  UISETP.NE.AND UP0, UPT, UR7, 0x1, UPT ;  /* 0x000000010700788c */ /* 0x000fe4000bf05270 */
[----:B------:R-:W-:Y:S02]  /*0220*/  ULDC.64 UR4, c[0x0][0x3b8] ;  /* 0x0000ee0000047ab9 */ /* 0x000fe40000000a00 */
[----:B------:R-:W-:Y:S02]  /*0230*/  UIMAD.WIDE.U32 UR10, UR6, UR4, URZ ;  /* 0x00000004060a72a5 */ /* 0x000fe4000f8e003f */
[----:B------:R-:W-:-:S05]  /*0240*/  UMOV UR23, UR6 ;  /* 0x0000000600177c82 */ /* 0x000fca0008000000 */
[----:B------:R-:W-:-:S04]  /*0250*/  @UP0 USHF.R.U32.HI UR23, URZ, UR5, UR11 ;  /* 0x000000053f170299 */ /* 0x000fc8000801160b */
[----:B------:R-:W-:-:S04]  /*0260*/  UIMAD UR7, UR23, UR7, URZ ;  /* 0x00000007170772a4 */ /* 0x000fc8000f8e023f */
.L_x_1988:
        /* <DEDUP_REMOVED lines=11> */
.L_x_1986:
        /* <DEDUP_REMOVED lines=20> */
.L_x_1990:
[----:B------:R-:W-:Y:S02]  /*0460*/  ULDC UR7, c[0x0][0x3b4] ;  /* 0x0000ed0000077ab9 */ /* 0x000fe40000000800 */
[----:B------:R-:W-:Y:S02]  /*0470*/  UISETP.NE.AND UP0, UPT, UR7, 0x1, UPT ;  /* 0x000000010700788c */ /* 0x000fe4000bf05270 */
[----:B------:R-:W-:Y:S02]  /*0480*/  ULDC.64 UR4, c[0x0][0x3b8] ;  /* 0x0000ee0000047ab9 */ /* 0x000fe40000000a00 */
[----:B------:R-:W-:Y:S02]  /*0490*/  UIMAD.WIDE.U32 UR10, UR6, UR4, URZ ;  /* 0x00000004060a72a5 */ /* 0x000fe4000f8e003f */
[----:B------:R-:W-:-:S05]  /*04a0*/  UMOV UR23, UR6 ;  /* 0x0000000600177c82 */ /* 0x000fca0008000000 */
[----:B------:R-:W-:-:S04]  /*04b0*/  @UP0 USHF.R.U32.HI UR23, URZ, UR5, UR11 ;  /* 0x000000053f170299 */ /* 0x000fc8000801160b */
[----:B------:R-:W-:-:S04]  /*04c0*/  UIMAD UR7, UR23, UR7, URZ ;  /* 0x00000007170772a4 */ /* 0x000fc8000f8e023f */
.L_x_1991:
        /* <DEDUP_REMOVED lines=10> */
.L_x_1989:
        /* <DEDUP_REMOVED lines=91> */
[----:B------:R-:W-:Y:S01]  /*0b20*/  SHF.R.S32.HI R29, RZ, 0x1f, R32 ;  /* 0x0000001fff1d7819 */ /* 0x000fe20000011420 */
[----:B------:R-:W-:Y:S01]  /*0b30*/  USHF.R.S32.HI UR10, URZ, 0x1f, UR21 ;  /* 0x0000001f3f0a7899 */ /* 0x000fe20008011415 */
[--C-:B------:R-:W-:Y:S01]  /*0b40*/  SHF.R.S32.HI R9, RZ, 0x1f, R8.reuse ;  /* 0x0000001fff097819 */ /* 0x100fe20000011408 */
[----:B------:R-:W-:Y:S01]  /*0b50*/  UIMAD.WIDE.U32 UR14, UR21, UR7, URZ ;  /* 0x00000007150e72a5 */ /* 0x000fe2000f8e003f */
[CC--:B------:R-:W-:Y:S01]  /*0b60*/  LEA.HI R27, R29.reuse, R32.reuse, RZ, 0x3 ;  /* 0x000000201d1b7211 */ /* 0x0c0fe200078f18ff */
[----:B------:R-:W-:Y:S01]  /*0b70*/  ULDC.64 UR4, c[0x0][0x270] ;  /* 0x00009c0000047ab9 */ /* 0x000fe20000000a00 */
[----:B------:R-:W-:Y:S01]  /*0b80*/  LEA.HI R0, R29, R32, RZ, 0x6 ;  /* 0x000000201d007211 */ /* 0x000fe200078f30ff */
[----:B------:R-:W-:Y:S01]  /*0b90*/  IMAD.WIDE.U32 R2, R2, c[0x0][0x270], R8 ;  /* 0x00009c0002027a25 */ /* 0x000fe200078e0008 */
[----:B------:R-:W-:Y:S01]  /*0ba0*/  ULDC UR6, c[0x0][0x250] ;  /* 0x0000940000067ab9 */ /* 0x000fe20000000800 */
[----:B------:R-:W-:Y:S01]  /*0bb0*/  SHF.R.S32.HI R36, RZ, 0x3, R27 ;  /* 0x00000003ff247819 */ /* 0x000fe2000001141b */
[----:B------:R-:W-:Y:S01]  /*0bc0*/  UIMAD UR4, UR10, UR4, URZ ;  /* 0x000000040a0472a4 */ /* 0x000fe2000f8e023f */
[----:B------:R-:W-:Y:S01]  /*0bd0*/  IMAD.MOV.U32 R6, RZ, RZ, R2 ;  /* 0x000000ffff067224 */ /* 0x000fe200078e0002 */
[----:B------:R-:W-:Y:S01]  /*0be0*/  UMOV UR9, UR21 ;  /* 0x0000001500097c82 */ /* 0x000fe20008000000 */
[----:B------:R-:W-:Y:S01]  /*0bf0*/  LOP3.LUT R2, R27, 0xfffffff8, RZ, 0xc0, !PT ;  /* 0xfffffff81b027812 */ /* 0x000fe200078ec0ff */
[----:B------:R-:W-:Y:S01]  /*0c00*/  @UP0 USHF.R.U32.HI UR9, URZ, UR6, UR15 ;  /* 0x000000063f090299 */ /* 0x000fe2000801160f */
[----:B------:R-:W-:Y:S01]  /*0c10*/  IMAD.U32 R4, RZ, RZ, UR21 ;  /* 0x00000015ff047e24 */ /* 0x000fe2000f8e00ff */
[----:B------:R-:W-:Y:S01]  /*0c20*/  UIMAD UR12, UR21, UR5, UR4 ;  /* 0x00000005150c72a4 */ /* 0x000fe2000f8e0204 */
[----:B------:R-:W-:Y:S01]  /*0c30*/  SHF.R.S32.HI R25, RZ, 0x6, R0 ;  /* 0x00000006ff197819 */ /* 0x000fe20000011400 */
[----:B------:R-:W-:Y:S01]  /*0c40*/  USHF.R.S32.HI UR8, URZ, 0x1f, UR9 ;  /* 0x0000001f3f087899 */ /* 0x000fe20008011409 */
[----:B------:R-:W-:Y:S01]  /*0c50*/  IMAD.IADD R24, R32, 0x1, -R2 ;  /* 0x0000000120187824 */ /* 0x000fe200078e0a02 */
[----:B------:R-:W-:Y:S01]  /*0c60*/  ULDC.64 UR4, c[0x0][0x1e0] ;  /* 0x0000780000047ab9 */ /* 0x000fe20000000a00 */
[----:B------:R-:W-:Y:S01]  /*0c70*/  IMAD.SHL.U32 R0, R36, 0x40, RZ ;  /* 0x0000004024007824 */ /* 0x000fe200078e00ff */
[----:B------:R-:W-:Y:S01]  /*0c80*/  ULDC.64 UR6, c[0x0][0x288] ;  /* 0x0000a20000067ab9 */ /* 0x000fe20000000a00 */
[----:B------:R-:W-:Y:S01]  /*0c90*/  IMAD.SHL.U32 R18, R24, 0x8, RZ ;  /* 0x0000000818127824 */ /* 0x000fe200078e00ff */
[----:B------:R-:W-:Y:S01]  /*0ca0*/  UIMAD UR4, UR8, UR4, URZ ;  /* 0x00000004080472a4 */ /* 0x000fe2000f8e023f */
[----:B------:R-:W-:Y:S01]  /*0cb0*/  IMAD.WIDE.U32 R4, R4, c[0x0][0x288], R8 ;  /* 0x0000a20004047a25 */ /* 0x000fe200078e0008 */
[----:B------:R-:W-:Y:S01]  /*0cc0*/  UIMAD UR6, UR10, UR6, URZ ;  /* 0x000000060a0672a4 */ /* 0x000fe2000f8e023f */
[----:B------:R1:W-:Y:S01]  /*0cd0*/  STL.64 [R1+0x18], R8 ;  /* 0x0000180801007387 */ /* 0x0003e20000100a00 */
[----:B------:R-:W-:Y:S01]  /*0ce0*/  SHF.R.S32.HI R19, RZ, 0x1f, R18 ;  /* 0x0000001fff137819 */ /* 0x000fe20000011412 */
[----:B------:R-:W-:Y:S01]  /*0cf0*/  IMAD.SHL.U32 R28, R25, 0x200, RZ ;  /* 0x00000200191c7824 */ /* 0x000fe200078e00ff */
[----:B------:R-:W-:Y:S01]  /*0d00*/  UIMAD UR7, UR21, UR7, UR6 ;  /* 0x00000007150772a4 */ /* 0x000fe2000f8e0206 */
[----:B------:R-:W-:Y:S01]  /*0d10*/  LOP3.LUT R0, R0, 0x1c0, RZ, 0xc0, !PT ;  /* 0x000001c000007812 */ /* 0x000fe200078ec0ff */
[----:B------:R-:W-:Y:S01]  /*0d20*/  UIMAD UR6, UR9, UR5, UR4 ;  /* 0x00000005090672a4 */ /* 0x000fe2000f8e0204 */
[----:B------:R-:W-:Y:S01]  /*0d30*/  IADD3 R7, R3, UR12, RZ ;  /* 0x0000000c03077c10 */ /* 0x000fe2000fffe0ff */
[----:B------:R-:W-:Y:S01]  /*0d40*/  IMAD.MOV.U32 R20, RZ, RZ, R4 ;  /* 0x000000ffff147224 */ /* 0x000fe200078e0004 */
[----:B------:R-:W-:Y:S01]  /*0d50*/  ULDC.64 UR4, c[0x0][0x1b0] ;  /* 0x00006c0000047ab9 */ /* 0x000fe20000000a00 */
[----:B------:R-:W-:Y:S01]  /*0d60*/  IADD3 R21, R5, UR7, RZ ;  /* 0x0000000705157c10 */ /* 0x000fe2000fffe0ff */
[----:B------:R-:W-:Y:S01]  /*0d70*/  UIMAD UR8, UR8, UR4, URZ ;  /* 0x00000004080872a4 */ /* 0x000fe2000f8e023f */
[----:B------:R-:W-:Y:S01]  /*0d80*/  LOP3.LUT R5, R0, 0x38, R18, 0xf8, !PT ;  /* 0x0000003800057812 */ /* 0x000fe200078ef812 */
[----:B------:R-:W-:Y:S01]  /*0d90*/  IMAD.U32 R10, RZ, RZ, UR23 ;  /* 0x00000017ff0a7e24 */ /* 0x000fe2000f8e00ff */
[----:B------:R-:W-:Y:S01]  /*0da0*/  SHF.R.U32.HI R0, RZ, 0x3, R0 ;  /* 0x00000003ff007819 */ /* 0x000fe20000011600 */
[----:B------:R-:W-:Y:S01]  /*0db0*/  UIMAD UR8, UR9, UR5, UR8 ;  /* 0x00000005090872a4 */ /* 0x000fe2000f8e0208 */
[----:B------:R-:W-:Y:S01]  /*0dc0*/  SHF.R.S32.HI R37, RZ, 0x1f, R36 ;  /* 0x0000001fff257819 */ /* 0x000fe20000011424 */
[----:B------:R-:W-:Y:S01]  /*0dd0*/  IMAD.U32 R14, RZ, RZ, UR21 ;  /* 0x00000015ff0e7e24 */ /* 0x000fe2000f8e00ff */
[----:B------:R-:W-:Y:S01]  /*0de0*/  ULDC.64 UR4, c[0x0][0x1e8] ;  /* 0x00007a0000047ab9 */ /* 0x000fe20000000a00 */
[----:B------:R-:W-:Y:S01]  /*0df0*/  LOP3.LUT R16, R28, R5, R0, 0xf6, !PT ;  /* 0x000000051c107212 */ /* 0x000fe200078ef600 */
[----:B------:R-:W-:Y:S01]  /*0e00*/  IMAD.U32 R0, RZ, RZ, UR22 ;  /* 0x00000016ff007e24 */ /* 0x000fe2000f8e00ff */
[----:B------:R-:W-:Y:S01]  /*0e10*/  IADD3 R30, R18, 0x40, RZ ;  /* 0x00000040121e7810 */ /* 0x000fe20007ffe0ff */
[----:B------:R-:W-:Y:S01]  /*0e20*/  IMAD.WIDE R10, R10, 0x80, R36 ;  /* 0x000000800a0a7825 */ /* 0x000fe200078e0224 */
[----:B------:R-:W-:Y:S01]  /*0e30*/  ISETP.GE.AND P4, PT, R18, c[0x0][0x1cc], PT ;  /* 0x0000730012007a0c */ /* 0x000fe20003f86270 */
[----:B------:R-:W-:Y:S01]  /*0e40*/  UMOV UR16, 0x6 ;  /* 0x0000000600107882 */ /* 0x000fe20000000000 */
[----:B------:R-:W-:Y:S01]  /*0e50*/  ISETP.GE.AND P2, PT, R30, c[0x0][0x1cc], PT ;  /* 0x000073001e007a0c */ /* 0x000fe20003f46270 */
[----:B------:R-:W-:Y:S01]  /*0e60*/  STL.64 [R1+0x8], R36 ;  /* 0x0000082401007387 */ /* 0x000fe20000100a00 */
[----:B------:R-:W-:-:S02]  /*0e70*/  IMAD.MOV.U32 R215, RZ, RZ, 0x10 ;  /* 0x00000010ffd77424 */ /* 0x000fc400078e00ff */
[----:B-1----:R-:W-:Y:S01]  /*0e80*/  IMAD.U32 R8, RZ, RZ, UR9 ;  /* 0x00000009ff087e24 */ /* 0x002fe2000f8e00ff */
[----:B------:R-:W-:Y:S01]  /*0e90*/  USHF.R.S32.HI UR9, URZ, 0x1f, UR22 ;  /* 0x0000001f3f097899 */ /* 0x000fe20008011416 */
[----:B------:R-:W-:Y:S02]  /*0ea0*/  IMAD.MOV.U32 R216, RZ, RZ, 0x20 ;  /* 0x00000020ffd87424 */ /* 0x000fe400078e00ff */
[----:B------:R-:W-:Y:S01]  /*0eb0*/  IMAD.WIDE.U32 R2, R8, c[0x0][0x1e0], R18 ;  /* 0x0000780008027a25 */ /* 0x000fe200078e0012 */
[----:B------:R-:W-:-:S03]  /*0ec0*/  UIMAD UR4, UR9, UR4, URZ ;  /* 0x00000004090472a4 */ /* 0x000fc6000f8e023f */
[----:B------:R-:W-:Y:S01]  /*0ed0*/  IMAD.WIDE.U32 R4, R8, c[0x0][0x1b0], R18 ;  /* 0x00006c0008047a25 */ /* 0x000fe200078e0012 */
[----:B------:R-:W-:Y:S01]  /*0ee0*/  IADD3 R3, R3, UR6, RZ ;  /* 0x0000000603037c10 */ /* 0x000fe2000fffe0ff */
[----:B------:R-:W-:Y:S02]  /*0ef0*/  UIMAD UR6, UR22, UR5, UR4 ;  /* 0x00000005160672a4 */ /* 0x000fe4000f8e0204 */
[----:B------:R-:W-:Y:S01]  /*0f00*/  IMAD.U32 R8, RZ, RZ, UR22 ;  /* 0x00000016ff087e24 */ /* 0x000fe2000f8e00ff */
[----:B------:R-:W-:Y:S01]  /*0f10*/  ULDC.64 UR4, c[0x0][0x1b8] ;  /* 0x00006e0000047ab9 */ /* 0x000fe20000000a00 */
[----:B------:R-:W-:Y:S01]  /*0f20*/  IMAD.WIDE.U32 R2, R0, c[0x0][0x1e8], R2 ;  /* 0x00007a0000027a25 */ /* 0x000fe200078e0002 */
[----:B------:R-:W-:Y:S01]  /*0f30*/  IADD3 R5, R5, UR8, RZ ;  /* 0x0000000805057c10 */ /* 0x000fe2000fffe0ff */
[----:B------:R-:W-:Y:S02]  /*0f40*/  UIMAD UR4, UR9, UR4, URZ ;  /* 0x00000004090472a4 */ /* 0x000fe4000f8e023f */
[----:B------:R-:W-:Y:S01]  /*0f50*/  IMAD.WIDE.U32 R22, R8, c[0x0][0x278], R6 ;  /* 0x00009e0008167a25 */ /* 0x000fe200078e0006 */
[----:B------:R-:W-:Y:S01]  /*0f60*/  IADD3 R3, R3, UR6, RZ ;  /* 0x0000000603037c10 */ /* 0x000fe2000fffe0ff */
[----:B------:R-:W-:-:S02]  /*0f70*/  ULDC UR8, c[0x0][0x198] ;  /* 0x0000660000087ab9 */ /* 0x000fc40000000800 */
[----:B------:R-:W-:Y:S01]  /*0f80*/  IMAD.U32 R6, RZ, RZ, UR22 ;  /* 0x00000016ff067e24 */ /* 0x000fe2000f8e00ff */
[----:B------:R-:W-:Y:S01]  /*0f90*/  UIADD3 UR8, -UR11, UR8, URZ ;  /* 0x000000080b087290 */ /* 0x000fe2000fffe13f */
[----:B------:R-:W-:Y:S01]  /*0fa0*/  IMAD R0, R11, c[0x0][0x1d8], RZ ;  /* 0x000076000b007a24 */ /* 0x000fe200078e02ff */
[----:B------:R-:W-:Y:S01]  /*0fb0*/  UIMAD UR5, UR22, UR5, UR4 ;  /* 0x00000005160572a4 */ /* 0x000fe2000f8e0204 */
[----:B------:R-:W-:Y:S01]  /*0fc0*/  IMAD.WIDE.U32 R6, R6, c[0x0][0x1b8], R4 ;  /* 0x00006e0006067a25 */ /* 0x000fe200078e0004 */
[----:B------:R-:W-:Y:S02]  /*0fd0*/  STL.64 [R1+0x50], R22 ;  /* 0x0000501601007387 */ /* 0x000fe40000100a00 */
[----:B------:R-:W-:Y:S01]  /*0fe0*/  IADD3 R13, -R36, UR8, RZ ;  /* 0x00000008240d7c10 */ /* 0x000fe2000fffe1ff */
[----:B------:R-:W-:Y:S01]  /*0ff0*/  IMAD R4, R37, c[0x0][0x178], RZ ;  /* 0x00005e0025047a24 */ /* 0x000fe200078e02ff */
[----:B------:R-:W-:Y:S01]  /*1000*/  IADD3 R7, R7, UR5, RZ ;  /* 0x0000000507077c10 */ /* 0x000fe2000fffe0ff */
[C---:B------:R-:W-:Y:S01]  /*1010*/  IMAD R0, R10.reuse, c[0x0][0x1dc], R0 ;  /* 0x000077000a007a24 */ /* 0x040fe200078e0200 */
[----:B------:R-:W-:Y:S01]  /*1020*/  ULDC.64 UR4, c[0x0][0x1d8] ;  /* 0x0000760000047ab9 */ /* 0x000fe20000000a00 */
[----:B------:R-:W-:Y:S01]  /*1030*/  IMAD.WIDE.U32 R8, R10, c[0x0][0x1d8], R2 ;  /* 0x000076000a087a25 */ /* 0x000fe200078e0002 */
[C---:B------:R-:W-:Y:S01]  /*1040*/  ISETP.LT.OR P1, PT, R13.reuse, 0x1, P4 ;  /* 0x000000010d00780c */ /* 0x040fe20002721670 */
[----:B------:R-:W-:Y:S01]  /*1050*/  USHF.L.U32 UR6, UR4, 0x6, URZ ;  /* 0x0000000604067899 */ /* 0x000fe2000800063f */
[C---:B------:R-:W-:Y:S01]  /*1060*/  ISETP.LT.OR P5, PT, R13.reuse, 0x1, P2 ;  /* 0x000000010d00780c */ /* 0x040fe200017a1670 */
[----:B------:R-:W-:Y:S01]  /*1070*/  IMAD R12, R36, c[0x0][0x17c], R4 ;  /* 0x00005f00240c7a24 */ /* 0x000fe200078e0204 */
[----:B------:R-:W-:Y:S01]  /*1080*/  LEA R2, P0, R8, c[0x0][0x1c0], 0x1 ;  /* 0x0000700008027a11 */ /* 0x000fe200078008ff */
[----:B------:R-:W-:Y:S01]  /*1090*/  IMAD.WIDE.U32 R4, R36, c[0x0][0x178], R18 ;  /* 0x00005e0024047a25 */ /* 0x000fe200078e0012 */
[C---:B------:R-:W-:Y:S01]  /*10a0*/  ISETP.LT.OR P3, PT, R13.reuse, 0x21, P4 ;  /* 0x000000210d00780c */ /* 0x040fe20002761670 */
[----:B------:R-:W-:Y:S01]  /*10b0*/  USHF.L.U64.HI UR7, UR4, UR16, UR5 ;  /* 0x0000001004077299 */ /* 0x000fe20008010205 */
[----:B------:R-:W-:Y:S01]  /*10c0*/  ISETP.LT.OR P6, PT, R13, 0x21, P2 ;  /* 0x000000210d00780c */ /* 0x000fe200017c1670 */
[----:B------:R-:W-:Y:S01]  /*10d0*/  IMAD.IADD R0, R9, 0x1, R0 ;  /* 0x0000000109007824 */ /* 0x000fe200078e0200 */
[----:B------:R-:W-:Y:S01]  /*10e0*/  UIADD3 UR13, UP0, UR6, 0x80, URZ ;  /* 0x00000080060d7890 */ /* 0x000fe2000ff1e03f */
[----:B------:R-:W-:Y:S01]  /*10f0*/  IMAD.IADD R5, R5, 0x1, R12 ;  /* 0x0000000105057824 */ /* 0x000fe200078e020c */
[----:B------:R-:W-:Y:S01]  /*1100*/  ULDC.64 UR4, c[0x0][0x180] ;  /* 0x0000600000047ab9 */ /* 0x000fe20000000a00 */
[----:B------:R-:W-:Y:S01]  /*1110*/  IMAD.SHL.U32 R12, R16, 0x2, RZ ;  /* 0x00000002100c7824 */ /* 0x000fe200078e00ff */
[----:B------:R-:W-:Y:S01]  /*1120*/  LEA.HI.X R3, R8, c[0x0][0x1c4], R0, 0x1, P0 ;  /* 0x0000710008037a11 */ /* 0x000fe200000f0c00 */
[----:B------:R-:W-:Y:S01]  /*1130*/  IMAD R0, R11, c[0x0][0x1a8], RZ ;  /* 0x00006a000b007a24 */ /* 0x000fe200078e02ff */
[----:B------:R-:W-:Y:S01]  /*1140*/  UIADD3.X UR12, URZ, UR7, URZ, UP0, !UPT ;  /* 0x000000073f0c7290 */ /* 0x000fe200087fe43f */
[----:B------:R-:W-:Y:S01]  /*1150*/  IMAD.WIDE.U32 R14, R14, c[0x0][0x180], R4 ;  /* 0x000060000e0e7a25 */ /* 0x000fe200078e0004 */
[----:B------:R-:W-:Y:S01]  /*1160*/  IADD3 R4, P0, R2, UR6, RZ ;  /* 0x0000000602047c10 */ /* 0x000fe2000ff1e0ff */
[----:B------:R-:W-:Y:S01]  /*1170*/  @!PT LDS RZ, [RZ] ;  /* 0x00000000fffff984 */ /* 0x000fe20000000800 */
[----:B------:R-:W-:Y:S01]  /*1180*/  @!PT LDS RZ, [RZ] ;  /* 0x00000000fffff984 */ /* 0x000fe20000000800 */
[----:B------:R-:W-:Y:S01]  /*1190*/  @!PT LDS RZ, [RZ] ;  /* 0x00000000fffff984 */ /* 0x000fe20000000800 */
[----:B------:R1:W-:Y:S01]  /*11a0*/  LDGSTS.E.BYPASS.LTC128B.128 [R12+0x8080], [R2.64], !P1 ;  /* 0x08080000020c7fae */ /* 0x0003e2000c901d58 */
[----:B------:R-:W-:Y:S01]  /*11b0*/  UIMAD UR4, UR10, UR4, URZ ;  /* 0x000000040a0472a4 */ /* 0x000fe2000f8e023f */
[C---:B------:R-:W-:Y:S01]  /*11c0*/  IMAD R0, R10.reuse, c[0x0][0x1ac], R0 ;  /* 0x00006b000a007a24 */ /* 0x040fe200078e0200 */
[----:B------:R-:W-:Y:S01]  /*11d0*/  IADD3.X R5, R3, UR7, RZ, P0, !PT ;  /* 0x0000000703057c10 */ /* 0x000fe200087fe4ff */
[----:B------:R-:W-:Y:S01]  /*11e0*/  IMAD.WIDE.U32 R10, R10, c[0x0][0x1a8], R6 ;  /* 0x00006a000a0a7a25 */ /* 0x000fe200078e0006 */
[----:B------:R1:W-:Y:S01]  /*11f0*/  LDGSTS.E.BYPASS.LTC128B.128 [R12+0xc080], [R2.64+0x80], !P5 ;  /* 0x0c080080020c7fae */ /* 0x0003e2000e901d58 */
[C---:B------:R-:W-:Y:S01]  /*1200*/  ISETP.LT.OR P5, PT, R13.reuse, 0x41, P4 ;  /* 0x000000410d00780c */ /* 0x040fe200027a1670 */
[----:B------:R-:W-:Y:S01]  /*1210*/  UIMAD UR14, UR21, UR5, UR4 ;  /* 0x00000005150e72a4 */ /* 0x000fe2000f8e0204 */
[----:B------:R-:W-:Y:S01]  /*1220*/  IMAD.U32 R6, RZ, RZ, UR6 ;  /* 0x00000006ff067e24 */ /* 0x000fe2000f8e00ff */
[----:B------:R2:W-:Y:S01]  /*1230*/  LDGSTS.E.BYPASS.LTC128B.128 [R12+0x9080], [R4.64], !P3 ;  /* 0x09080000040c7fae */ /* 0x0005e2000d901d58 */
[----:B------:R-:W-:Y:S01]  /*1240*/  ISETP.LT.OR P3, PT, R13, 0x41, P2 ;  /* 0x000000410d00780c */ /* 0x000fe20001761670 */
[----:B------:R-:W-:Y:S01]  /*1250*/  IMAD.IADD R0, R11, 0x1, R0 ;  /* 0x000000010b007824 */ /* 0x000fe200078e0200 */
[C---:B------:R-:W-:Y:S01]  /*1260*/  ISETP.LT.OR P4, PT, R13.reuse, 0x61, P4 ;  /* 0x000000610d00780c */ /* 0x040fe20002781670 */
[----:B------:R-:W-:Y:S01]  /*1270*/  ULDC.64 UR4, c[0x0][0x1a8] ;  /* 0x00006a0000047ab9 */ /* 0x000fe20000000a00 */
[----:B------:R-:W-:Y:S01]  /*1280*/  IADD3 R6, P1, P0, R6, 0x80, R2 ;  /* 0x0000008006067810 */ /* 0x000fe2000783e002 */
[----:B------:R-:W-:Y:S01]  /*1290*/  USHF.L.U32 UR15, UR4, 0x6, URZ ;  /* 0x00000006040f7899 */ /* 0x000fe2000800063f */
[----:B------:R-:W-:Y:S01]  /*12a0*/  ISETP.LT.OR P2, PT, R13, 0x61, P2 ;  /* 0x000000610d00780c */ /* 0x000fe20001741670 */
[----:B------:R-:W-:Y:S01]  /*12b0*/  IMAD.MOV.U32 R8, RZ, RZ, R14 ;  /* 0x000000ffff087224 */ /* 0x000fe200078e000e */
[----:B------:R-:W-:Y:S01]  /*12c0*/  IADD3.X R7, RZ, UR7, R3, P1, P0 ;  /* 0x00000007ff077c10 */ /* 0x000fe20008fe0403 */
[----:B------:R-:W-:Y:S01]  /*12d0*/  UIADD3 UR18, UP0, UR15, 0x80, URZ ;  /* 0x000000800f127890 */ /* 0x000fe2000ff1e03f */
[----:B------:R-:W-:Y:S01]  /*12e0*/  IADD3 R9, R15, UR14, RZ ;  /* 0x0000000e0f097c10 */ /* 0x000fe2000fffe0ff */
[----:B------:R-:W-:-:S02]  /*12f0*/  USHF.L.U64.HI UR14, UR4, UR16, UR5 ;  /* 0x00000010040e7299 */ /* 0x000fc40008010205 */
[----:B------:R3:W-:Y:S01]  /*1300*/  LDGSTS.E.BYPASS.LTC128B.128 [R12+0xd080], [R6.64], !P6 ;  /* 0x0d080000060c7fae */ /* 0x0007e2000f101d58 */
[----:B------:R-:W-:Y:S01]  /*1310*/  ISETP.GE.AND P6, PT, R18, c[0x0][0x19c], PT ;  /* 0x0000670012007a0c */ /* 0x000fe20003fc6270 */
[----:B------:R-:W-:Y:S02]  /*1320*/  ULDC.64 UR4, c[0x0][0x178] ;  /* 0x00005e0000047ab9 */ /* 0x000fe40000000a00 */
[----:B------:R-:W-:Y:S02]  /*1330*/  UIMAD.WIDE.U32 UR28, UR26, UR4, URZ ;  /* 0x000000041a1c72a5 */ /* 0x000fe4000f8e003f */
[----:B------:R-:W-:Y:S01]  /*1340*/  UIADD3.X UR19, URZ, UR14, URZ, UP0, !UPT ;  /* 0x0000000e3f137290 */ /* 0x000fe200087fe43f */
[C---:B-1----:R-:W-:Y:S02]  /*1350*/  IADD3 R2, P1, R4.reuse, UR6, RZ ;  /* 0x0000000604027c10 */ /* 0x042fe4000ff3e0ff */
[----:B--2---:R-:W-:Y:S02]  /*1360*/  IADD3 R4, P0, R4, UR13, RZ ;  /* 0x0000000d04047c10 */ /* 0x004fe4000ff1e0ff */
[----:B------:R-:W-:-:S02]  /*1370*/  IADD3.X R3, R5, UR7, RZ, P1, !PT ;  /* 0x0000000705037c10 */ /* 0x000fc40008ffe4ff */
[----:B------:R-:W-:-:S03]  /*1380*/  IADD3.X R5, R5, UR12, RZ, P0, !PT ;  /* 0x0000000c05057c10 */ /* 0x000fc600087fe4ff */
[----:B------:R1:W-:Y:S01]  /*1390*/  LDGSTS.E.BYPASS.LTC128B.128 [R12+0xa080], [R2.64], !P5 ;  /* 0x0a080000020c7fae */ /* 0x0003e2000e901d58 */
[----:B------:R-:W-:-:S03]  /*13a0*/  ISETP.GE.AND P5, PT, R30, c[0x0][0x19c], PT ;  /* 0x000067001e007a0c */ /* 0x000fc60003fa6270 */
[----:B------:R2:W-:Y:S01]  /*13b0*/  LDGSTS.E.BYPASS.LTC128B.128 [R12+0xe080], [R4.64], !P3 ;  /* 0x0e080000040c7fae */ /* 0x0005e2000d901d58 */
[----:B------:R-:W-:Y:S02]  /*13c0*/  ISETP.LT.OR P3, PT, R13, 0x1, P6 ;  /* 0x000000010d00780c */ /* 0x000fe40003761670 */
[----:B---3--:R-:W-:-:S04]  /*13d0*/  IADD3 R6, P0, R2, UR6, RZ ;  /* 0x0000000602067c10 */ /* 0x008fc8000ff1e0ff */
[----:B------:R-:W-:Y:S01]  /*13e0*/  IADD3.X R7, R3, UR7, RZ, P0, !PT ;  /* 0x0000000703077c10 */ /* 0x000fe200087fe4ff */
[----:B------:R-:W-:-:S04]  /*13f0*/  ULDC.64 UR6, c[0x0][0x188] ;  /* 0x0000620000067ab9 */ /* 0x000fc80000000a00 */
[----:B------:R3:W-:Y:S01]  /*1400*/  LDGSTS.E.BYPASS.LTC128B.128 [R12+0xb080], [R6.64], !P4 ;  /* 0x0b080000060c7fae */ /* 0x0007e2000e101d58 */
[----:B------:R-:W-:Y:S02]  /*1410*/  ISETP.LT.OR P4, PT, R13, 0x21, P6 ;  /* 0x000000210d00780c */ /* 0x000fe40003781670 */
[----:B------:R-:W-:Y:S02]  /*1420*/  ISETP.GE.AND P6, PT, R18, c[0x0][0x16c], PT ;  /* 0x00005b0012007a0c */ /* 0x000fe40003fc6270 */
[----:B--2---:R-:W-:Y:S01]  /*1430*/  IADD3 R4, P1, R2, UR13, RZ ;  /* 0x0000000d02047c10 */ /* 0x004fe2000ff3e0ff */
[----:B------:R-:W-:Y:S01]  /*1440*/  USHF.R.S32.HI UR13, URZ, 0x1f, UR26 ;  /* 0x0000001f3f0d7899 */ /* 0x000fe2000801141a */
[C---:B-1----:R-:W-:Y:S02]  /*1450*/  LEA R2, P0, R10.reuse, c[0x0][0x190], 0x1 ;  /* 0x000064000a027a11 */ /* 0x042fe400078008ff */
[----:B------:R-:W-:Y:S01]  /*1460*/  IADD3.X R5, R3, UR12, RZ, P1, !PT ;  /* 0x0000000c03057c10 */ /* 0x000fe20008ffe4ff */
[----:B------:R-:W-:Y:S01]  /*1470*/  UIMAD UR12, UR9, UR6, URZ ;  /* 0x00000006090c72a4 */ /* 0x000fe2000f8e023f */
[C---:B------:R-:W-:Y:S01]  /*1480*/  ISETP.LT.OR P1, PT, R13.reuse, 0x1, P5 ;  /* 0x000000010d00780c */ /* 0x040fe20002f21670 */
[----:B------:R-:W-:Y:S01]  /*1490*/  UIMAD UR6, UR13, UR4, URZ ;  /* 0x000000040d0672a4 */ /* 0x000fe2000f8e023f */
[----:B------:R-:W-:Y:S01]  /*14a0*/  LEA.HI.X R3, R10, c[0x0][0x194], R0, 0x1, P0 ;  /* 0x000065000a037a11 */ /* 0x000fe200000f0c00 */
[----:B------:R1:W-:Y:S01]  /*14b0*/  LDGSTS.E.BYPASS.LTC128B.128 [R12+0xf080], [R4.64], !P2 ;  /* 0x0f080000040c7fae */ /* 0x0003e2000d101d58 */
[----:B------:R-:W-:Y:S01]  /*14c0*/  IMAD.U32 R0, RZ, RZ, UR22 ;  /* 0x00000016ff007e24 */ /* 0x000fe2000f8e00ff */
[----:B------:R-:W-:Y:S01]  /*14d0*/  UIMAD UR6, UR26, UR5, UR6 ;  /* 0x000000051a0672a4 */ /* 0x000fe2000f8e0206 */
[----:B---3--:R-:W-:Y:S01]  /*14e0*/  IMAD.U32 R6, RZ, RZ, UR28 ;  /* 0x0000001cff067e24 */ /* 0x008fe2000f8e00ff */
[----:B------:R2:W-:Y:S01]  /*14f0*/  LDGSTS.E.BYPASS.LTC128B.128 [R12+0x80], [R2.64], !P3 ;  /* 0x00080000020c7fae */ /* 0x0005e2000d901d58 */
[----:B------:R-:W-:Y:S01]  /*1500*/  ISETP.LT.OR P3, PT, R13, 0x21, P5 ;  /* 0x000000210d00780c */ /* 0x000fe20002f61670 */
[----:B------:R-:W-:Y:S01]  /*1510*/  IMAD.WIDE.U32 R34, R0, c[0x0][0x188], R8 ;  /* 0x0000620000227a25 */ /* 0x000fe200078e0008 */
[----:B------:R-:W-:Y:S01]  /*1520*/  UIADD3 UR6, UR29, UR6, URZ ;  /* 0x000000061d067290 */ /* 0x000fe2000fffe03f */
[----:B------:R-:W-:Y:S01]  /*1530*/  SEL R10, RZ, 0x1, P6 ;  /* 0x00000001ff0a7807 */ /* 0x000fe20003000000 */
[----:B------:R-:W-:Y:S01]  /*1540*/  UIMAD UR7, UR22, UR7, UR12 ;  /* 0x00000007160772a4 */ /* 0x000fe2000f8e020c */
[----:B------:R2:W-:Y:S01]  /*1550*/  LDGSTS.E.BYPASS.LTC128B.128 [R12+0x4080], [R2.64+0x80], !P1 ;  /* 0x04080080020c7fae */ /* 0x0005e2000c901d58 */
[----:B------:R-:W-:Y:S01]  /*1560*/  IMAD R0, R37, c[0x0][0x208], RZ ;  /* 0x0000820025007a24 */ /* 0x000fe200078e02ff */
[----:B------:R-:W-:Y:S01]  /*1570*/  USHF.L.U32 UR12, UR26, 0x6, URZ ;  /* 0x000000061a0c7899 */ /* 0x000fe2000800063f */
[C---:B------:R-:W-:Y:S01]  /*1580*/  IMAD.WIDE.U32 R8, R36.reuse, c[0x0][0x208], R18 ;  /* 0x0000820024087a25 */ /* 0x040fe200078e0012 */
[----:B------:R-:W-:Y:S01]  /*1590*/  STL.64 [R1+0x30], R34 ;  /* 0x0000302201007387 */ /* 0x000fe20000100a00 */
[----:B------:R-:W-:Y:S01]  /*15a0*/  IADD3 R14, R35, UR7, RZ ;  /* 0x00000007230e7c10 */ /* 0x000fe2000fffe0ff */
[----:B------:R-:W-:Y:S01]  /*15b0*/  USHF.R.S32.HI UR17, URZ, 0x1f, UR12 ;  /* 0x0000001f3f117899 */ /* 0x000fe2000801140c */
[----:B------:R-:W-:-:S02]  /*15c0*/  IMAD R0, R36, c[0x0][0x20c], R0 ;  /* 0x0000830024007a24 */ /* 0x000fc400078e0200 */
[----:B------:R-:W-:Y:S02]  /*15d0*/  IMAD.U32 R7, RZ, RZ, UR29 ;  /* 0x0000001dff077e24 */ /* 0x000fe4000f8e00ff */
[----:B------:R-:W-:Y:S01]  /*15e0*/  IMAD.U32 R7, RZ, RZ, UR6 ;  /* 0x00000006ff077e24 */ /* 0x000fe2000f8e00ff */
[----:B------:R-:W-:Y:S01]  /*15f0*/  ULDC.64 UR6, c[0x0][0x278] ;  /* 0x00009e0000067ab9 */ /* 0x000fe20000000a00 */
[----:B------:R-:W-:Y:S01]  /*1600*/  IMAD.IADD R9, R9, 0x1, R0 ;  /* 0x0000000109097824 */ /* 0x000fe200078e0200 */
[----:B------:R-:W-:Y:S01]  /*1610*/  UIMAD UR6, UR9, UR6, URZ ;  /* 0x00000006090672a4 */ /* 0x000fe2000f8e023f */
[----:B-1----:R-:W-:Y:S01]  /*1620*/  IMAD.U32 R5, RZ, RZ, UR15 ;  /* 0x0000000fff057e24 */ /* 0x002fe2000f8e00ff */
[----:B------:R-:W-:Y:S02]  /*1630*/  IADD3 R4, P2, R2, UR15, RZ ;  /* 0x0000000f02047c10 */ /* 0x000fe4000ff5e0ff */
[----:B------:R-:W-:-:S03]  /*1640*/  UIMAD UR27, UR22, UR7, UR6 ;  /* 0x00000007161b72a4 */ /* 0x000fc6000f8e0206 */
[----:B------:R-:W-:Y:S02]  /*1650*/  ULDC.64 UR6, c[0x0][0x210] ;  /* 0x0000840000067ab9 */ /* 0x000fe40000000a00 */
[----:B------:R-:W-:Y:S01]  /*1660*/  UIMAD UR6, UR10, UR6, URZ ;  /* 0x000000060a0672a4 */ /* 0x000fe2000f8e023f */
[----:B------:R-:W-:Y:S02]  /*1670*/  IADD3 R16, R23, UR27, RZ ;  /* 0x0000001b17107c10 */ /* 0x000fe4000fffe0ff */
[----:B--2---:R-:W-:Y:S01]  /*1680*/  IADD3 R2, P1, P0, R5, 0x80, R2 ;  /* 0x0000008005027810 */ /* 0x004fe2000783e002 */
[----:B------:R-:W-:Y:S01]  /*1690*/  UIMAD UR6, UR21, UR7, UR6 ;  /* 0x00000007150672a4 */ /* 0x000fe2000f8e0206 */
[----:B------:R-:W-:Y:S02]  /*16a0*/  IADD3.X R5, R3, UR14, RZ, P2, !PT ;  /* 0x0000000e03057c10 */ /* 0x000fe400097fe4ff */
[----:B------:R-:W-:Y:S02]  /*16b0*/  IADD3.X R3, RZ, UR14, R3, P1, P0 ;  /* 0x0000000eff037c10 */ /* 0x000fe40008fe0403 */
[----:B------:R-:W-:Y:S01]  /*16c0*/  ISETP.GE.AND P0, PT, R18, c[0x0][0x19c], PT ;  /* 0x0000670012007a0c */ /* 0x000fe20003f06270 */
[----:B------:R1:W-:Y:S01]  /*16d0*/  LDGSTS.E.BYPASS.LTC128B.128 [R12+0x1080], [R4.64], !P4 ;  /* 0x01080000040c7fae */ /* 0x0003e2000e101d58 */
[----:B------:R-:W-:-:S02]  /*16e0*/  ISETP.LT.OR P1, PT, R13, 0x41, P5 ;  /* 0x000000410d00780c */ /* 0x000fc40002f21670 */
[C---:B------:R-:W-:Y:S01]  /*16f0*/  ISETP.LT.OR P2, PT, R13.reuse, 0x41, P0 ;  /* 0x000000410d00780c */ /* 0x040fe20000741670 */
[----:B------:R2:W-:Y:S01]  /*1700*/  LDGSTS.E.BYPASS.LTC128B.128 [R12+0x5080], [R2.64], !P3 ;  /* 0x05080000020c7fae */ /* 0x0005e2000d901d58 */
[C---:B------:R-:W-:Y:S02]  /*1710*/  ISETP.LT.OR P4, PT, R13.reuse, 0x61, P0 ;  /* 0x000000610d00780c */ /* 0x040fe40000781670 */
[----:B------:R-:W-:Y:S02]  /*1720*/  ISETP.GE.AND P3, PT, R30, c[0x0][0x16c], PT ;  /* 0x00005b001e007a0c */ /* 0x000fe40003f66270 */
[----:B------:R-:W-:Y:S02]  /*1730*/  ISETP.LT.OR P5, PT, R13, 0x61, P5 ;  /* 0x000000610d00780c */ /* 0x000fe40002fa1670 */
[----:B------:R-:W-:-:S05]  /*1740*/  P2R R11, PR, RZ, 0x8 ;  /* 0x00000008ff0b7803 */ /* 0x000fca0000000000 */
[----:B------:R3:W-:Y:S04]  /*1750*/  STL [R1+0x64], R11 ;  /* 0x0000640b01007387 */ /* 0x0007e80000100800 */
[----:B------:R4:W-:Y:S04]  /*1760*/  STL [R1+0x3c], R14 ;  /* 0x00003c0e01007387 */ /* 0x0009e80000100800 */
[----:B------:R5:W-:Y:S01]  /*1770*/  STL [R1+0x58], R16 ;  /* 0x0000581001007387 */ /* 0x000be20000100800 */
[----:B--2---:R-:W-:-:S04]  /*1780*/  IADD3 R2, P0, R4, UR15, RZ ;  /* 0x0000000f04027c10 */ /* 0x004fc8000ff1e0ff */
[----:B------:R-:W-:Y:S02]  /*1790*/  IADD3.X R3, R5, UR14, RZ, P0, !PT ;  /* 0x0000000e05037c10 */ /* 0x000fe400087fe4ff */
[----:B-1----:R-:W-:-:S03]  /*17a0*/  IADD3 R4, P0, R4, UR18, RZ ;  /* 0x0000001204047c10 */ /* 0x002fc6000ff1e0ff */
[----:B------:R1:W-:Y:S01]  /*17b0*/  LDGSTS.E.BYPASS.LTC128B.128 [R12+0x2080], [R2.64], !P2 ;  /* 0x02080000020c7fae */ /* 0x0003e2000d101d58 */
[----:B------:R-:W-:Y:S02]  /*17c0*/  IADD3.X R5, R5, UR19, RZ, P0, !PT ;  /* 0x0000001305057c10 */ /* 0x000fe400087fe4ff */
[----:B---3--:R-:W-:Y:S02]  /*17d0*/  SEL R11, RZ, 0x2, P3 ;  /* 0x00000002ff0b7807 */ /* 0x008fe40001800000 */
[C---:B------:R-:W-:Y:S01]  /*17e0*/  LEA R0, P0, R6.reuse, R34, 0x6 ;  /* 0x0000002206007211 */ /* 0x040fe200078030ff */
[----:B------:R2:W-:Y:S02]  /*17f0*/  LDGSTS.E.BYPASS.LTC128B.128 [R12+0x6080], [R4.64], !P1 ;  /* 0x06080000040c7fae */ /* 0x0005e4000c901d58 */
[----:B------:R-:W-:Y:S01]  /*1800*/  IMAD.IADD R13, R11, 0x1, R10 ;  /* 0x000000010b0d7824 */ /* 0x000fe200078e020a */
[----:B------:R-:W-:Y:S01]  /*1810*/  LEA.HI.X R7, R6, R14, R7, 0x6, P0 ;  /* 0x0000000e06077211 */ /* 0x000fe200000f3407 */
[----:B------:R-:W-:Y:S01]  /*1820*/  IMAD.U32 R11, RZ, RZ, UR4 ;  /* 0x00000004ff0b7e24 */ /* 0x000fe2000f8e00ff */
[----:B------:R-:W-:Y:S01]  /*1830*/  LEA R6, P0, R0, c[0x0][0x160], 0x1 ;  /* 0x0000580000067a11 */ /* 0x000fe200078008ff */
[----:B------:R-:W-:Y:S01]  /*1840*/  IMAD.U32 R10, RZ, RZ, UR21 ;  /* 0x00000015ff0a7e24 */ /* 0x000fe2000f8e00ff */
[----:B------:R-:W-:-:S02]  /*1850*/  LOP3.LUT P3, RZ, R13, 0x1, RZ, 0xc0, !PT ;  /* 0x000000010dff7812 */ /* 0x000fc4000786c0ff */
[----:B------:R-:W-:Y:S01]  /*1860*/  LEA.HI.X R7, R0, c[0x0][0x164], R7, 0x1, P0 ;  /* 0x0000590000077a11 */ /* 0x000fe200000f0c07 */
[----:B------:R-:W-:Y:S01]  /*1870*/  IMAD.U32 R0, RZ, RZ, UR5 ;  /* 0x00000005ff007e24 */ /* 0x000fe2000f8e00ff */
[C---:B----4-:R-:W-:Y:S01]  /*1880*/  LEA R14, P0, R11.reuse, R6, 0x6 ;  /* 0x000000060b0e7211 */ /* 0x050fe200078030ff */
[----:B------:R-:W-:Y:S01]  /*1890*/  IMAD.WIDE.U32 R8, R10, c[0x0][0x210], R8 ;  /* 0x000084000a087a25 */ /* 0x000fe200078e0008 */
[----:B------:R-:W-:Y:S02]  /*18a0*/  IADD3 R10, P1, R2, UR15, RZ ;  /* 0x0000000f020a7c10 */ /* 0x000fe4000ff3e0ff */
[----:B------:R-:W-:Y:S02]  /*18b0*/  LEA.HI.X R15, R11, R7, R0, 0x6, P0 ;  /* 0x000000070b0f7211 */ /* 0x000fe400000f3400 */
[----:B------:R-:W-:Y:S02]  /*18c0*/  IADD3 R0, P0, R22, UR12, RZ ;  /* 0x0000000c16007c10 */ /* 0x000fe4000ff1e0ff */
[----:B------:R-:W-:Y:S01]  /*18d0*/  IADD3.X R11, R3, UR14, RZ, P1, !PT ;  /* 0x0000000e030b7c10 */ /* 0x000fe20008ffe4ff */
[----:B------:R-:W-:Y:S01]  /*18e0*/  ULDC.64 UR14, c[0x0][0x208] ;  /* 0x00008200000e7ab9 */ /* 0x000fe20000000a00 */
[----:B------:R-:W-:Y:S01]  /*18f0*/  ISETP.GE.AND P1, PT, R18, c[0x0][0x1fc], PT ;  /* 0x00007f0012007a0c */ /* 0x000fe20003f26270 */
[----:B------:R-:W-:-:S02]  /*1900*/  USHF.L.U64.HI UR15, UR14, UR16, UR15 ;  /* 0x000000100e0f7299 */ /* 0x000fc4000801020f */
[----:B------:R-:W-:Y:S01]  /*1910*/  USHF.L.U32 UR16, UR14, 0x6, URZ ;  /* 0x000000060e107899 */ /* 0x000fe2000800063f */
[----:B------:R3:W-:Y:S01]  /*1920*/  LDGSTS.E.BYPASS.LTC128B.128 [R12+0x3080], [R10.64], !P4 ;  /* 0x030800000a0c7fae */ /* 0x0007e2000e101d58 */
[----:B--2---:R-:W-:Y:S02]  /*1930*/  IADD3 R4, P2, R2, UR18, RZ ;  /* 0x0000001202047c10 */ /* 0x004fe4000ff5e0ff */
[----:B-1----:R-:W-:Y:S02]  /*1940*/  IADD3.X R2, R16, UR17, RZ, P0, !PT ;  /* 0x0000001110027c10 */ /* 0x002fe400087fe4ff */
[----:B------:R-:W-:Y:S01]  /*1950*/  IMAD.U32 R26, RZ, RZ, UR16 ;  /* 0x00000010ff1a7e24 */ /* 0x000fe2000f8e00ff */
[C---:B-----5:R-:W-:Y:S02]  /*1960*/  LEA R16, P0, R0.reuse, c[0x0][0x258], 0x2 ;  /* 0x0000960000107a11 */ /* 0x060fe400078010ff */
[----:B------:R-:W-:Y:S02]  /*1970*/  IADD3.X R5, R3, UR19, RZ, P2, !PT ;  /* 0x0000001303057c10 */ /* 0x000fe400097fe4ff */
[----:B------:R-:W-:Y:S01]  /*1980*/  LEA.HI.X R17, R0, c[0x0][0x25c], R2, 0x2, P0 ;  /* 0x0000970000117a11 */ /* 0x000fe200000f1402 */
[----:B------:R-:W-:Y:S01]  /*1990*/  IMAD.U32 R0, RZ, RZ, UR12 ;  /* 0x0000000cff007e24 */ /* 0x000fe2000f8e00ff */
[----:B------:R-:W-:Y:S01]  /*19a0*/  IADD3 R3, R9, UR6, RZ ;  /* 0x0000000609037c10 */ /* 0x000fe2000fffe0ff */
[----:B------:R-:W-:Y:S01]  /*19b0*/  ULDC.64 UR6, c[0x0][0x218] ;  /* 0x0000860000067ab9 */ /* 0x000fe20000000a00 */
[----:B------:R-:W-:Y:S01]  /*19c0*/  IMAD.U32 R9, RZ, RZ, UR22 ;  /* 0x00000016ff097e24 */ /* 0x000fe2000f8e00ff */
[----:B------:R-:W-:Y:S01]  /*19d0*/  UIMAD UR6, UR9, UR6, URZ ;  /* 0x00000006090672a4 */ /* 0x000fe2000f8e023f */
[----:B------:R-:W-:Y:S01]  /*19e0*/  IMAD.MOV.U32 R2, RZ, RZ, R8 ;  /* 0x000000ffff027224 */ /* 0x000fe200078e0008 */
[----:B------:R-:W-:Y:S01]  /*19f0*/  ISETP.GE.AND P0, PT, R30, c[0x0][0x1fc], PT ;  /* 0x00007f001e007a0c */ /* 0x000fe20003f06270 */
[----:B------:R1:W-:Y:S01]  /*1a00*/  LDGSTS.E.BYPASS.LTC128B.128 [R12+0x7080], [R4.64], !P5 ;  /* 0x07080000040c7fae */ /* 0x0003e2000e901d58 */
[----:B------:R-:W-:Y:S01]  /*1a10*/  IADD3 R8, -R36, c[0x0][0x168], -R0 ;  /* 0x00005a0024087a10 */ /* 0x000fe20007ffe900 */
[----:B------:R-:W-:Y:S01]  /*1a20*/  UIMAD UR7, UR22, UR7, UR6 ;  /* 0x00000007160772a4 */ /* 0x000fe2000f8e0206 */
[----:B------:R-:W-:Y:S01]  /*1a30*/  LOP3.LUT P2, RZ, R13, 0x2, RZ, 0xc0, !PT ;  /* 0x000000020dff7812 */ /* 0x000fe2000784c0ff */
[----:B------:R-:W-:Y:S01]  /*1a40*/  IMAD.WIDE.U32 R22, R9, c[0x0][0x218], R2 ;  /* 0x0000860009167a25 */ /* 0x000fe200078e0002 */
[----:B------:R-:W-:Y:S01]  /*1a50*/  SEL R0, RZ, 0x1, P1 ;  /* 0x00000001ff007807 */ /* 0x000fe20000800000 */
[----:B------:R-:W-:Y:S01]  /*1a60*/  UIMAD UR6, UR15, UR26, URZ ;  /* 0x0000001a0f0672a4 */ /* 0x000fe2000f8e023f */
[----:B------:R-:W-:Y:S01]  /*1a70*/  SEL R2, RZ, 0xffffffff, P0 ;  /* 0xffffffffff027807 */ /* 0x000fe20000000000 */
[----:B------:R-:W-:Y:S01]  /*1a80*/  IMAD.MOV.U32 R38, RZ, RZ, R22 ;  /* 0x000000ffff267224 */ /* 0x000fe200078e0016 */
[C---:B------:R-:W-:Y:S01]  /*1a90*/  ISETP.LT.OR P1, PT, R8.reuse, 0x1, !P3 ;  /* 0x000000010800780c */ /* 0x040fe20005f21670 */
[----:B------:R-:W-:Y:S01]  /*1aa0*/  UIMAD UR6, UR13, UR16, UR6 ;  /* 0x000000100d0672a4 */ /* 0x000fe2000f8e0206 */
[----:B------:R-:W-:Y:S01]  /*1ab0*/  ISETP.LT.OR P0, PT, R8, 0x1, !P2 ;  /* 0x000000010800780c */ /* 0x000fe20005701670 */
[----:B------:R-:W-:Y:S01]  /*1ac0*/  IMAD.SHL.U32 R2, R2, 0x2, RZ ;  /* 0x0000000202027824 */ /* 0x000fe200078e00ff */
[----:B------:R-:W-:Y:S01]  /*1ad0*/  ISETP.LT.OR P3, PT, R8, 0x21, !P3 ;  /* 0x000000210800780c */ /* 0x000fe20005f61670 */
[----:B------:R2:W-:Y:S01]  /*1ae0*/  STL.64 [R1+0x28], R22 ;  /* 0x0000281601007387 */ /* 0x0005e20000100a00 */
[----:B------:R-:W-:Y:S01]  /*1af0*/  IADD3 R39, R23, UR7, RZ ;  /* 0x0000000717277c10 */ /* 0x000fe2000fffe0ff */
[----:B------:R-:W-:Y:S01]  /*1b00*/  ULDC UR13, c[0x0][0x20c] ;  /* 0x00008300000d7ab9 */ /* 0x000fe20000000800 */
[----:B------:R-:W-:Y:S01]  /*1b10*/  LOP3.LUT R0, R2, 0x2, R0, 0xe2, !PT ;  /* 0x0000000202007812 */ /* 0x000fe200078ee200 */
[----:B------:R-:W0:Y:S01]  /*1b20*/  LDGDEPBAR ;  /* 0x00000000000079af */ /* 0x000e220000000000 */
[----:B------:R-:W-:-:S02]  /*1b30*/  ISETP.LT.OR P2, PT, R8, 0x21, !P2 ;  /* 0x000000210800780c */ /* 0x000fc40005741670 */
[C---:B------:R-:W-:Y:S01]  /*1b40*/  LOP3.LUT P4, RZ, R0.reuse, 0x1, RZ, 0xc0, !PT ;  /* 0x0000000100ff7812 */ /* 0x040fe2000788c0ff */
[----:B------:R4:W-:Y:S01]  /*1b50*/  LDGSTS.E.BYPASS.LTC128B.128 [R12+0x10080], [R6.64], !P1 ;  /* 0x10080000060c7fae */ /* 0x0009e2000c901d58 */
[----:B------:R-:W-:Y:S02]  /*1b60*/  LOP3.LUT P5, RZ, R0, 0x2, RZ, 0xc0, !PT ;  /* 0x0000000200ff7812 */ /* 0x000fe400078ac0ff */
[----:B------:R-:W-:Y:S01]  /*1b70*/  ISETP.LT.OR P1, PT, R8, 0x1, !P4 ;  /* 0x000000010800780c */ /* 0x000fe20006721670 */
[----:B------:R4:W-:Y:S01]  /*1b80*/  LDGSTS.E.BYPASS.LTC128B.128 [R12+0x12080], [R6.64+0x80], !P0 ;  /* 0x12080080060c7fae */ /* 0x0009e2000c101d58 */
[----:B-1----:R-:W-:-:S03]  /*1b90*/  IMAD.WIDE.U32 R4, R26, UR26, R38 ;  /* 0x0000001a1a047c25 */ /* 0x002fc6000f8e0026 */
[----:B------:R1:W-:Y:S01]  /*1ba0*/  LDGSTS.E.BYPASS.LTC128B.128 [R12+0x11080], [R14.64], !P3 ;  /* 0x110800000e0c7fae */ /* 0x0003e2000d901d58 */
[----:B------:R-:W-:Y:S02]  /*1bb0*/  ISETP.GT.AND P3, PT, R32, 0xf, PT ;  /* 0x0000000f2000780c */ /* 0x000fe40003f64270 */
[----:B------:R-:W-:Y:S01]  /*1bc0*/  IADD3 R3, R5, UR6, RZ ;  /* 0x0000000605037c10 */ /* 0x000fe2000fffe0ff */
[----:B------:R-:W-:Y:S01]  /*1bd0*/  UMOV UR6, 0x5 ;  /* 0x0000000500067882 */ /* 0x000fe20000000000 */
[C---:B------:R-:W-:Y:S01]  /*1be0*/  LEA R2, P0, R4.reuse, c[0x0][0x1f0], 0x1 ;  /* 0x00007c0004027a11 */ /* 0x040fe200078008ff */
[----:B------:R-:W-:Y:S01]  /*1bf0*/  USHF.L.U64.HI UR13, UR14, UR6, UR13 ;  /* 0x000000060e0d7299 */ /* 0x000fe2000801020d */
[----:B------:R1:W-:Y:S01]  /*1c00*/  LDGSTS.E.BYPASS.LTC128B.128 [R12+0x13080], [R14.64+0x80], !P2 ;  /* 0x130800800e0c7fae */ /* 0x0003e2000d101d58 */
[----:B------:R-:W-:Y:S01]  /*1c10*/  USHF.L.U32 UR14, UR14, 0x5, URZ ;  /* 0x000000050e0e7899 */ /* 0x000fe2000800063f */
[----:B------:R-:W-:Y:S01]  /*1c20*/  LEA.HI.X R3, R4, c[0x0][0x1f4], R3, 0x1, P0 ;  /* 0x00007d0004037a11 */ /* 0x000fe200000f0c03 */
[----:B------:R-:W-:Y:S01]  /*1c30*/  ULDC.64 UR6, c[0x0][0x290] ;  /* 0x0000a40000067ab9 */ /* 0x000fe20000000a00 */
[----:B--2---:R-:W-:Y:S01]  /*1c40*/  LEA.HI R23, R29, R32, RZ, 0x5 ;  /* 0x000000201d177211 */ /* 0x004fe200078f28ff */
[----:B------:R-:W-:Y:S01]  /*1c50*/  USHF.L.U32 UR18, UR14, 0x1, URZ ;  /* 0x000000010e127899 */ /* 0x000fe2000800063f */
[C---:B------:R-:W-:Y:S01]  /*1c60*/  ISETP.LT.OR P0, PT, R8.reuse, 0x1, !P5 ;  /* 0x000000010800780c */ /* 0x040fe20006f01670 */
[----:B------:R-:W-:Y:S01]  /*1c70*/  UIMAD UR6, UR9, UR6, URZ ;  /* 0x00000006090672a4 */ /* 0x000fe2000f8e023f */
[----:B------:R-:W-:Y:S01]  /*1c80*/  SHF.R.S32.HI R5, RZ, 0x5, R23 ;  /* 0x00000005ff057819 */ /* 0x000fe20000011417 */
[----:B------:R-:W-:Y:S01]  /*1c90*/  IMAD.U32 R4, RZ, RZ, UR22 ;  /* 0x00000016ff047e24 */ /* 0x000fe2000f8e00ff */
[----:B------:R-:W-:Y:S01]  /*1ca0*/  USHF.L.U64.HI UR9, UR14, 0x1, UR13 ;  /* 0x000000010e097899 */ /* 0x000fe2000801020d */
[----:B------:R-:W-:Y:S01]  /*1cb0*/  ISETP.LT.OR P2, PT, R8, 0x21, !P5 ;  /* 0x000000210800780c */ /* 0x000fe20006f41670 */
[----:B------:R-:W-:Y:S01]  /*1cc0*/  UIMAD UR6, UR22, UR7, UR6 ;  /* 0x00000007160672a4 */ /* 0x000fe2000f8e0206 */
[----:B------:R-:W-:Y:S01]  /*1cd0*/  LEA.HI R0, R23, R5, RZ, 0x1 ;  /* 0x0000000517007211 */ /* 0x000fe200078f08ff */
[----:B------:R-:W-:Y:S01]  /*1ce0*/  IMAD.WIDE.U32 R34, R4, c[0x0][0x290], R20 ;  /* 0x0000a40004227a25 */ /* 0x000fe200078e0014 */
[----:B------:R2:W-:Y:S02]  /*1cf0*/  STL.64 [R1+0x10], R38 ;  /* 0x0000102601007387 */ /* 0x0005e40000100a00 */
[----:B------:R-:W-:-:S02]  /*1d00*/  LOP3.LUT R0, R0, 0xfffffffe, RZ, 0xc0, !PT ;  /* 0xfffffffe00007812 */ /* 0x000fc400078ec0ff */
[----:B------:R-:W-:Y:S01]  /*1d10*/  IADD3 R31, R35, UR6, RZ ;  /* 0x00000006231f7c10 */ /* 0x000fe2000fffe0ff */
[----:B------:R-:W-:Y:S01]  /*1d20*/  UIADD3 UR6, UR26, 0x1, URZ ;  /* 0x000000011a067890 */ /* 0x000fe2000fffe03f */
[----:B------:R2:W-:Y:S01]  /*1d30*/  STL.64 [R1+0x40], R34 ;  /* 0x0000402201007387 */ /* 0x0005e20000100a00 */
[----:B------:R-:W-:Y:S02]  /*1d40*/  IMAD.IADD R22, R5, 0x1, -R0 ;  /* 0x0000000105167824 */ /* 0x000fe400078e0a00 */
[----:B------:R-:W-:Y:S01]  /*1d50*/  @!P3 IMAD.SHL.U32 R0, R32, 0x10, RZ ;  /* 0x000000102000b824 */ /* 0x000fe200078e00ff */
[----:B------:R2:W-:Y:S01]  /*1d60*/  STL [R1+0x48], R31 ;  /* 0x0000481f01007387 */ /* 0x0005e20000100800 */
[----:B------:R-:W-:Y:S01]  /*1d70*/  UISETP.GE.AND UP0, UPT, UR6, UR20, UPT ;  /* 0x000000140600728c */ /* 0x000fe2000bf06270 */
[----:B-1----:R-:W-:Y:S02]  /*1d80*/  LEA.HI R14, R29, R32, RZ, 0x2 ;  /* 0x000000201d0e7211 */ /* 0x002fe400078f10ff */
[----:B------:R1:W-:Y:S02]  /*1d90*/  @!P3 LDGSTS.E.BYPASS.LTC128B.128 [R0+0x20080], [R16.64] ;  /* 0x200800001000bfae */ /* 0x0003e4000b901d58 */
[----:B---3--:R-:W-:-:S02]  /*1da0*/  SHF.R.S32.HI R10, RZ, 0x1f, R14 ;  /* 0x0000001fff0a7819 */ /* 0x008fc4000001140e */
[----:B------:R-:W0:Y:S04]  /*1db0*/  LDGDEPBAR ;  /* 0x00000000000079af */ /* 0x000e280000000000 */
[----:B------:R3:W-:Y:S01]  /*1dc0*/  LDGSTS.E.BYPASS.LTC128B.128 [R12+0x18080], [R2.64], !P1 ;  /* 0x18080000020c7fae */ /* 0x0007e2000c901d58 */
[----:B------:R-:W-:Y:S02]  /*1dd0*/  ISETP.LT.OR P1, PT, R8, 0x21, !P4 ;  /* 0x000000210800780c */ /* 0x000fe40006721670 */
[----:B------:R-:W-:Y:S01]  /*1de0*/  SHF.R.S32.HI R8, RZ, 0x2, R14 ;  /* 0x00000002ff087819 */ /* 0x000fe2000001140e */
[----:B------:R3:W-:Y:S01]  /*1df0*/  LDGSTS.E.BYPASS.LTC128B.128 [R12+0x1a080], [R2.64+0x80], !P0 ;  /* 0x1a080080020c7fae */ /* 0x0007e2000c101d58 */
[----:B-1----:R-:W-:Y:S01]  /*1e00*/  LEA.HI R0, R29, R32, RZ, 0x4 ;  /* 0x000000201d007211 */ /* 0x002fe200078f20ff */
        /* <DEDUP_REMOVED lines=12> */
[----:B----4-:R-:W-:Y:S01]  /*1ed0*/  IADD3.X R6, R31, UR17, RZ, P0, !PT ;  /* 0x000000111f067c10 */ /* 0x010fe200087fe4ff */
        /* <DEDUP_REMOVED lines=14> */
[----:B-1----:R-:W-:Y:S02]  /*1fc0*/  IMAD.SHL.U32 R2, R24, 0x40, RZ ;  /* 0x0000004018027824 */ /* 0x002fe400078e00ff */
        /* <DEDUP_REMOVED lines=57> */
[----:B--2---:R-:W-:-:S03]  /*2360*/  LEA R2, P0, R8, c[0x0][0x1f0], 0x1 ;  /* 0x00007c0008027a11 */ /* 0x004fc600078008ff */
        /* <DEDUP_REMOVED lines=22> */
.L_x_1994:
[----:B--2---:R-:W-:Y:S05]  /*24d0*/  BSYNC B0 ;  /* 0x0000000000007941 */ /* 0x004fea0003800000 */
.L_x_1993:
[----:B-12---:R-:W-:Y:S01]  /*24e0*/  SHF.R.S32.HI R2, RZ, 0x1f, R25 ;  /* 0x0000001fff027819 */ /* 0x006fe20000011419 */
[----:B------:R-:W-:Y:S01]  /*24f0*/  IMAD.SHL.U32 R210, R0, 0x2, RZ ;  /* 0x0000000200d27824 */ /* 0x000fe200078e00ff */
[----:B------:R-:W-:Y:S01]  /*2500*/  LOP3.LUT R3, R10, 0x7ffffffc, RZ, 0xc0, !PT ;  /* 0x7ffffffc0a037812 */ /* 0x000fe200078ec0ff */
[----:B------:R-:W0:Y:S01]  /*2510*/  LDGDEPBAR ;  /* 0x00000000000079af */ /* 0x000e220000000000 */
[----:B------:R-:W-:Y:S01]  /*2520*/  LEA.HI R2, R2, R25, RZ, 0x2 ;  /* 0x0000001902027211 */ /* 0x000fe200078f10ff */
[----:B------:R-:W-:Y:S01]  /*2530*/  IMAD.MOV.U32 R225, RZ, RZ, 0x20 ;  /* 0x00000020ffe17424 */ /* 0x000fe200078e00ff */
[----:B------:R-:W-:Y:S01]  /*2540*/  IADD3 R209, R216, R0, RZ ;  /* 0x00000000d8d17210 */ /* 0x000fe20007ffe0ff */
[----:B------:R-:W-:Y:S01]  /*2550*/  IMAD.IADD R3, R6, 0x1, -R3 ;  /* 0x0000000106037824 */ /* 0x000fe200078e0a03 */
[----:B------:R-:W-:Y:S01]  /*2560*/  LOP3.LUT R2, R2, 0x1ffffffc, RZ, 0xc0, !PT ;  /* 0x1ffffffc02027812 */ /* 0x000fe200078ec0ff */
[----:B------:R-:W-:Y:S01]  /*2570*/  IMAD.MOV.U32 R221, RZ, RZ, 0x10 ;  /* 0x00000010ffdd7424 */ /* 0x000fe200078e00ff */
[----:B------:R-:W-:Y:S01]  /*2580*/  SHF.R.S32.HI R33, RZ, 0x1f, R32 ;  /* 0x0000001fff217819 */ /* 0x000fe20000011420 */
[----:B------:R-:W-:Y:S01]  /*2590*/  IMAD.SHL.U32 R214, R5, 0x2, RZ ;  /* 0x0000000205d67824 */ /* 0x000fe200078e00ff */
[----:B------:R-:W-:Y:S01]  /*25a0*/  LOP3.LUT P0, RZ, R24, 0x4, RZ, 0xc0, !PT ;  /* 0x0000000418ff7812 */ /* 0x000fe2000780c0ff */
[----:B------:R-:W-:Y:S01]  /*25b0*/  IMAD.IADD R2, R25, 0x1, -R2 ;  /* 0x0000000119027824 */ /* 0x000fe200078e0a02 */
[----:B------:R-:W-:Y:S01]  /*25c0*/  LOP3.LUT P1, RZ, R7, 0x4, RZ, 0xc0, !PT ;  /* 0x0000000407ff7812 */ /* 0x000fe2000782c0ff */
[--C-:B------:R-:W-:Y:S01]  /*25d0*/  IMAD R215, R215, 0x2, R214.reuse ;  /* 0x00000002d7d77824 */ /* 0x100fe200078e02d6 */
[----:B------:R-:W-:Y:S01]  /*25e0*/  IADD3 R230, R231, 0x204c0, RZ ;  /* 0x000204c0e7e67810 */ /* 0x000fe20007ffe0ff */
[----:B------:R-:W-:Y:S01]  /*25f0*/  IMAD R2, R2, 0x4, R3 ;  /* 0x0000000402027824 */ /* 0x000fe200078e0203 */
[----:B------:R-:W-:Y:S01]  /*2600*/  SEL R219, R225, 0xffffffe0, !P1 ;  /* 0xffffffe0e1db7807 */ /* 0x000fe20004800000 */
[----:B------:R-:W-:Y:S01]  /*2610*/  IMAD.MOV.U32 R218, RZ, RZ, -0x40 ;  /* 0xffffffc0ffda7424 */ /* 0x000fe200078e00ff */
[----:B------:R-:W-:Y:S01]  /*2620*/  CS2R R162, SRZ ;  /* 0x0000000000a27805 */ /* 0x000fe2000001ff00 */
[----:B------:R-:W-:Y:S01]  /*2630*/  IMAD.SHL.U32 R4, R2, 0x2, RZ ;  /* 0x0000000202047824 */ /* 0x000fe200078e00ff */
[----:B------:R-:W-:Y:S01]  /*2640*/  IADD3 R222, R213, R219, RZ ;  /* 0x000000dbd5de7210 */ /* 0x000fe20007ffe0ff */
[----:B------:R-:W-:Y:S01]  /*2650*/  IMAD R217, R216, 0x2, R214 ;  /* 0x00000002d8d97824 */ /* 0x000fe200078e02d6 */
[----:B------:R-:W-:Y:S01]  /*2660*/  CS2R R160, SRZ ;  /* 0x0000000000a07805 */ /* 0x000fe2000001ff00 */
[----:B------:R-:W-:Y:S01]  /*2670*/  @P0 IADD3 R230, R13, -0x40, RZ ;  /* 0xffffffc00de60810 */ /* 0x000fe20007ffe0ff */
[----:B------:R1:W-:Y:S01]  /*2680*/  STL [R1+0x4c], R4 ;  /* 0x00004c0401007387 */ /* 0x0003e20000100800 */
[----:B------:R-:W-:Y:S01]  /*2690*/  IADD3 R0, -R4, UR8, RZ ;  /* 0x0000000804007c10 */ /* 0x000fe2000fffe1ff */
[----:B------:R-:W-:Y:S01]  /*26a0*/  CS2R R158, SRZ ;  /* 0x00000000009e7805 */ /* 0x000fe2000001ff00 */
[----:B------:R-:W-:Y:S01]  /*26b0*/  LOP3.LUT P0, RZ, R7, 0x2, RZ, 0xc0, !PT ;  /* 0x0000000207ff7812 */ /* 0x000fe2000780c0ff */
[----:B------:R-:W-:Y:S01]  /*26c0*/  CS2R R156, SRZ ;  /* 0x00000000009c7805 */ /* 0x000fe2000001ff00 */
[----:B------:R-:W-:Y:S01]  /*26d0*/  CS2R R154, SRZ ;  /* 0x00000000009a7805 */ /* 0x000fe2000001ff00 */
[----:B------:R1:W-:Y:S01]  /*26e0*/  STL [R1], R0 ;  /* 0x0000000001007387 */ /* 0x0003e20000100800 */
[----:B------:R-:W-:Y:S01]  /*26f0*/  SEL R221, R221, 0xfffffff0, !P0 ;  /* 0xfffffff0dddd7807 */ /* 0x000fe20004000000 */
        /* <DEDUP_REMOVED lines=63> */
[----:B------:R-:W-:Y:S01]  /*2af0*/  SEL R218, R218, 0x40, P1 ;  /* 0x00000040dada7807 */ /* 0x000fe20000800000 */
[----:B------:R-:W-:Y:S01]  /*2b00*/  IMAD.IADD R224, R221, 0x1, R222 ;  /* 0x00000001dde07824 */ /* 0x000fe200078e02de */
[----:B------:R-:W-:-:S02]  /*2b10*/  USHF.L.U64.HI UR15, UR4, 0x5, UR5 ;  /* 0x00000005040f7899 */ /* 0x000fc40008010205 */
[----:B------:R-:W-:Y:S02]  /*2b20*/  USHF.L.U32 UR16, UR4, 0x5, URZ ;  /* 0x0000000504107899 */ /* 0x000fe4000800063f */
[----:B------:R-:W-:Y:S02]  /*2b30*/  UMOV UR5, URZ ;  /* 0x0000003f00057c82 */ /* 0x000fe40008000000 */
[----:B------:R-:W-:Y:S02]  /*2b40*/  UMOV UR19, 0x1 ;  /* 0x0000000100137882 */ /* 0x000fe40000000000 */
[----:B------:R-:W-:Y:S02]  /*2b50*/  UMOV UR18, URZ ;  /* 0x0000003f00127c82 */ /* 0x000fe40008000000 */
[----:B------:R-:W-:Y:S02]  /*2b60*/  UMOV UR12, 0xffffffc0 ;  /* 0xffffffc0000c7882 */ /* 0x000fe40000000000 */
[----:B------:R-:W-:-:S02]  /*2b70*/  ULDC UR9, c[0x0][0x168] ;  /* 0x00005a0000097ab9 */ /* 0x000fc40000000800 */
[----:B-1----:R-:W-:Y:S02]  /*2b80*/  ULDC UR8, c[0x0][0x198] ;  /* 0x0000660000087ab9 */ /* 0x002fe40000000800 */
.L_x_1997:
        /* <DEDUP_REMOVED lines=24> */
[----:B------:R-:W3:Y:S05]  /*2d10*/  LDSM.16.M88.4 R176, [R208+0x11080] ;  /* 0x01108000d0b0783b */ /* 0x000eea0000000200 */
[----:B------:R-:W3:Y:S05]  /*2d20*/  LDSM.16.M88.4 R180, [R215+0x2080] ;  /* 0x00208000d7b4783b */ /* 0x000eea0000000200 */
[----:B------:R-:W-:Y:S01]  /*2d30*/  LDSM.16.M88.4 R188, [R217+0x2080] ;  /* 0x00208000d9bc783b */ /* 0x000fe20000000200 */
[-C--:B-1----:R-:W-:Y:S04]  /*2d40*/  HMMA.16816.F32.BF16 R4, R32, R16.reuse, RZ ;  /* 0x000000102004723c */ /* 0x082fe800000418ff */
[----:B------:R-:W5:Y:S05]  /*2d50*/  LDL R229, [R1+0x38] ;  /* 0x0000380001e57983 */ /* 0x000f6a0000100800 */
[----:B------:R-:W-:Y:S01]  /*2d60*/  LDSM.16.M88.4 R192, [R216+0x80] ;  /* 0x00008000d8c0783b */ /* 0x000fe20000000200 */
[C---:B--2---:R-:W-:Y:S04]  /*2d70*/  HMMA.16816.F32.BF16 R8, R28.reuse, R16, RZ ;  /* 0x000000101c08723c */ /* 0x044fe800000418ff */
[----:B------:R-:W-:Y:S04]  /*2d80*/  LDSM.16.M88.4 R200, [R215+0x4080] ;  /* 0x00408000d7c8783b */ /* 0x000fe80000000200 */
        /* <DEDUP_REMOVED lines=14> */
[C---:B------:R-:W-:Y:S08]  /*2e70*/  HMMA.16816.F32.BF16 R8, R176.reuse, R172, R8 ;  /* 0x000000acb008723c */ /* 0x040ff00000041808 */
        /* <DEDUP_REMOVED lines=42> */
[----:B--2---:R-:W-:Y:S07]  /*3120*/  IMAD.U32 R0, RZ, RZ, UR5 ;  /* 0x00000005ff007e24 */ /* 0x004fee000f8e00ff */
[C---:B------:R-:W-:Y:S01]  /*3130*/  HMMA.16816.F32.BF16 R16, R164.reuse, R174, R16 ;  /* 0x000000aea410723c */ /* 0x040fe20000041810 */
[----:B------:R-:W-:Y:S07]  /*3140*/  LDSM.16.M88.4 R172, [R3+0x12080] ;  /* 0x0120800003ac783b */ /* 0x000fee0000000200 */
[-C--:B------:R-:W-:Y:S08]  /*3150*/  HMMA.16816.F32.BF16 R20, R164, R184.reuse, R20 ;  /* 0x000000b8a414723c */ /* 0x080ff00000041814 */
[C---:B------:R-:W-:Y:S04]  /*3160*/  HMMA.16816.F32.BF16 R24, R180.reuse, R184, R24 ;  /* 0x000000b8b418723c */ /* 0x040fe80000041818 */
[----:B-----5:R-:W-:Y:S04]  /*3170*/  LEA R0, R0, R229, 0x6 ;  /* 0x000000e500007211 */ /* 0x020fe800078e30ff */
[-C--:B------:R-:W-:Y:S01]  /*3180*/  HMMA.16816.F32.BF16 R28, R180, R186.reuse, R28 ;  /* 0x000000bab41c723c */ /* 0x080fe2000004181c */
[----:B------:R-:W-:Y:S03]  /*3190*/  LDSM.16.M88.4 R180, [R216+0x4080] ;  /* 0x00408000d8b4783b */ /* 0x000fe60000000200 */
[----:B------:R-:W-:Y:S04]  /*31a0*/  IMAD.SHL.U32 R228, R0, 0x4, RZ ;  /* 0x0000000400e47824 */ /* 0x000fe800078e00ff */
[----:B------:R-:W-:Y:S01]  /*31b0*/  HMMA.16816.F32.BF16 R32, R164, R186, R32 ;  /* 0x000000baa420723c */ /* 0x000fe20000041820 */
[----:B------:R-:W2:Y:S05]  /*31c0*/  LDSM.16.M88.4 R164, [R217+0x6080] ;  /* 0x00608000d9a4783b */ /* 0x000eaa0000000200 */
[----:B------:R-:W3:Y:S02]  /*31d0*/  LDSM.16.M88.4 R184, [R3+0x13080] ;  /* 0x0130800003b8783b */ /* 0x000ee40000000200 */
[-C--:B----4-:R-:W-:Y:S03]  /*31e0*/  HMMA.16816.F32.BF16 R4, R188, R200.reuse, R4 ;  /* 0x000000c8bc04723c */ /* 0x090fe60000041804 */
[----:B------:R-:W-:Y:S05]  /*31f0*/  LDS R0, [R228+0x20080] ;  /* 0x02008000e4007984 */ /* 0x000fea0000000800 */
[C---:B------:R-:W-:Y:S01]  /*3200*/  HMMA.16816.F32.BF16 R8, R204.reuse, R200, R8 ;  /* 0x000000c8cc08723c */ /* 0x040fe20000041808 */
[----:B------:R-:W-:Y:S05]  /*3210*/  LDS R3, [R228+0x200a0] ;  /* 0x0200a000e4037984 */ /* 0x000fea0000000800 */
[----:B------:R-:W-:Y:S02]  /*3220*/  LDS R226, [R228+0x20100] ;  /* 0x02010000e4e27984 */ /* 0x000fe40000000800 */
[-C--:B------:R-:W-:Y:S03]  /*3230*/  HMMA.16816.F32.BF16 R12, R204, R202.reuse, R12 ;  /* 0x000000cacc0c723c */ /* 0x080fe6000004180c */
[----:B------:R-:W-:Y:S05]  /*3240*/  LDS R227, [R228+0x20120] ;  /* 0x02012000e4e37984 */ /* 0x000fea0000000800 */
        /* <DEDUP_REMOVED lines=11> */
[----:B------:R4:W1:Y:S07]  /*3300*/  LDSM.16.M88.4 R200, [R208+0x19080] ;  /* 0x01908000d0c8783b */ /* 0x00086e0000000200 */
[C---:B------:R-:W-:Y:S01]  /*3310*/  HMMA.16816.F32.BF16 R16, R176.reuse, R194, R16 ;  /* 0x000000c2b010723c */ /* 0x040fe20000041810 */
[----:B------:R4:W1:Y:S07]  /*3320*/  LDSM.16.M88.4 R192, [R208+0x18080] ;  /* 0x01808000d0c0783b */ /* 0x00086e0000000200 */
[-C--:B--2---:R-:W-:Y:S01]  /*3330*/  HMMA.16816.F32.BF16 R20, R176, R164.reuse, R20 ;  /* 0x000000a4b014723c */ /* 0x084fe20000041814 */
[----:B------:R4:W2:Y:S05]  /*3340*/  LDSM.16.M88.4 R188, [R214+0xa080] ;  /* 0x00a08000d6bc783b */ /* 0x0008aa0000000200 */
[----:B------:R4:W1:Y:S02]  /*3350*/  LDSM.16.M88.4 R204, [R215+0xa080] ;  /* 0x00a08000d7cc783b */ /* 0x0008640000000200 */
[C---:B------:R-:W-:Y:S08]  /*3360*/  HMMA.16816.F32.BF16 R24, R196.reuse, R164, R24 ;  /* 0x000000a4c418723c */ /* 0x040ff00000041818 */
[-C--:B------:R-:W-:Y:S01]  /*3370*/  HMMA.16816.F32.BF16 R28, R196, R166.reuse, R28 ;  /* 0x000000a6c41c723c */ /* 0x080fe2000004181c */
[----:B------:R4:W1:Y:S07]  /*3380*/  LDSM.16.M88.4 R196, [R215+0x8080] ;  /* 0x00808000d7c4783b */ /* 0x00086e0000000200 */
[----:B------:R-:W-:Y:S01]  /*3390*/  HMMA.16816.F32.BF16 R32, R176, R166, R32 ;  /* 0x000000a6b020723c */ /* 0x000fe20000041820 */
[----:B------:R4:W2:Y:S05]  /*33a0*/  LDSM.16.M88.4 R164, [R2+0x18080] ;  /* 0x0180800002a4783b */ /* 0x0008aa0000000200 */
[----:B------:R4:W2:Y:S02]  /*33b0*/  LDSM.16.M88.4 R176, [R214+0x8080] ;  /* 0x00808000d6b0783b */ /* 0x0008a40000000200 */
[-C--:B------:R-:W-:Y:S08]  /*33c0*/  HMMA.16816.F32.BF16 R4, R172, R180.reuse, R4 ;  /* 0x000000b4ac04723c */ /* 0x080ff00000041804 */
[C---:B---3--:R-:W-:Y:S08]  /*33d0*/  HMMA.16816.F32.BF16 R8, R184.reuse, R180, R8 ;  /* 0x000000b4b808723c */ /* 0x048ff00000041808 */
[-C--:B------:R-:W-:Y:S08]  /*33e0*/  HMMA.16816.F32.BF16 R12, R184, R182.reuse, R12 ;  /* 0x000000b6b80c723c */ /* 0x080ff0000004180c */
[C---:B------:R-:W-:Y:S01]  /*33f0*/  HMMA.16816.F32.BF16 R16, R172.reuse, R182, R16 ;  /* 0x000000b6ac10723c */ /* 0x040fe20000041810 */
[----:B------:R4:W3:Y:S07]  /*3400*/  LDSM.16.M88.4 R180, [R2+0x19080] ;  /* 0x0190800002b4783b */ /* 0x0008ee0000000200 */
[-C--:B-1----:R-:W-:Y:S08]  /*3410*/  HMMA.16816.F32.BF16 R20, R172, R168.reuse, R20 ;  /* 0x000000a8ac14723c */ /* 0x082ff00000041814 */
[C---:B------:R-:W-:Y:S08]  /*3420*/  HMMA.16816.F32.BF16 R24, R184.reuse, R168, R24 ;  /* 0x000000a8b818723c */ /* 0x040ff00000041818 */
[-C--:B------:R-:W-:Y:S08]  /*3430*/  HMMA.16816.F32.BF16 R28, R184, R170.reuse, R28 ;  /* 0x000000aab81c723c */ /* 0x080ff0000004181c */
[----:B------:R-:W-:Y:S01]  /*3440*/  HMMA.16816.F32.BF16 R32, R172, R170, R32 ;  /* 0x000000aaac20723c */ /* 0x000fe20000041820 */
[----:B------:R-:W-:-:S07]  /*3450*/  @P1 BRA `(.L_x_1995) ;  /* 0x0000037000001947 */ /* 0x000fce0003800000 */
[----:B--2-4-:R-:W2:Y:S01]  /*3460*/  LDL.64 R238, [R1+0x30] ;  /* 0x0000300001ee7983 */ /* 0x014ea20000100a00 */
[----:B------:R-:W-:Y:S01]  /*3470*/  ULDC.64 UR6, c[0x0][0x178] ;  /* 0x00005e0000067ab9 */ /* 0x000fe20000000a00 */
[----:B------:R-:W-:Y:S01]  /*3480*/  IMAD.U32 R169, RZ, RZ, UR16 ;  /* 0x00000010ffa97e24 */ /* 0x000fe2000f8e00ff */
[----:B------:R-:W-:Y:S01]  /*3490*/  UIMAD.WIDE.U32 UR28, UR17, UR6, URZ ;  /* 0x00000006111c72a5 */ /* 0x000fe2000f8e003f */
[----:B------:R-:W4:Y:S01]  /*34a0*/  LDL.64 R242, [R1+0x50] ;  /* 0x0000500001f27983 */ /* 0x000f220000100a00 */
[----:B------:R-:W-:Y:S01]  /*34b0*/  IMAD.U32 R171, RZ, RZ, UR15 ;  /* 0x0000000fffab7e24 */ /* 0x000fe2000f8e00ff */
[----:B------:R-:W-:Y:S01]  /*34c0*/  USHF.R.S32.HI UR4, URZ, 0x1f, UR17 ;  /* 0x0000001f3f047899 */ /* 0x000fe20008011411 */
[----:B------:R-:W-:Y:S01]  /*34d0*/  IMAD.U32 R168, RZ, RZ, UR26 ;  /* 0x0000001affa87e24 */ /* 0x000fe2000f8e00ff */
[----:B------:R-:W5:Y:S02]  /*34e0*/  LDL R235, [R1+0x3c] ;  /* 0x00003c0001eb7983 */ /* 0x000f640000100800 */
[----:B------:R-:W-:Y:S02]  /*34f0*/  UIMAD UR4, UR4, UR6, URZ ;  /* 0x00000006040472a4 */ /* 0x000fe4000f8e023f */
[----:B---3--:R-:W3:Y:S01]  /*3500*/  LDL R240, [R1+0x58] ;  /* 0x0000580001f07983 */ /* 0x008ee20000100800 */
[----:B------:R-:W-:Y:S01]  /*3510*/  @!P3 LEA R168, R168, 0x40, 0x6 ;  /* 0x00000040a8a8b811 */ /* 0x000fe200078e30ff */
[----:B------:R-:W-:Y:S02]  /*3520*/  USHF.L.U32 UR6, UR28, 0x6, URZ ;  /* 0x000000061c067899 */ /* 0x000fe4000800063f */
[----:B------:R-:W3:Y:S01]  /*3530*/  LDL.64 R236, [R1+0x8] ;  /* 0x0000080001ec7983 */ /* 0x000ee20000100a00 */
[----:B------:R-:W-:Y:S03]  /*3540*/  UIMAD UR4, UR17, UR7, UR4 ;  /* 0x00000007110472a4 */ /* 0x000fe6000f8e0204 */
[----:B------:R-:W3:Y:S01]  /*3550*/  LDL R234, [R1+0x60] ;  /* 0x0000600001ea7983 */ /* 0x000ee20000100800 */
[----:B------:R-:W-:Y:S03]  /*3560*/  UIADD3 UR4, UR29, UR4, URZ ;  /* 0x000000041d047290 */ /* 0x000fe6000fffe03f */
[----:B------:R-:W3:Y:S01]  /*3570*/  LDL R241, [R1+0x64] ;  /* 0x0000640001f17983 */ /* 0x000ee20000100800 */
[----:B------:R-:W-:Y:S03]  /*3580*/  USHF.L.U64.HI UR4, UR28, 0x6, UR4 ;  /* 0x000000061c047899 */ /* 0x000fe60008010204 */
[----:B------:R-:W3:Y:S01]  /*3590*/  LDL.64 R232, [R1+0x18] ;  /* 0x0000180001e87983 */ /* 0x000ee20000100a00 */
[----:B--2---:R-:W-:Y:S04]  /*35a0*/  IADD3 R169, P2, P1, R238, UR6, R169 ;  /* 0x00000006eea97c10 */ /* 0x004fe8000f95e0a9 */
[----:B-----5:R-:W-:Y:S02]  /*35b0*/  IADD3.X R171, R235, UR4, R171, P2, P1 ;  /* 0x00000004ebab7c10 */ /* 0x020fe400097e24ab */
[C---:B----4-:R-:W-:Y:S04]  /*35c0*/  @!P3 IADD3 R2, P1, R168.reuse, R242, RZ ;  /* 0x000000f2a802b210 */ /* 0x050fe80007f3e0ff */
[----:B---3--:R-:W-:Y:S02]  /*35d0*/  @!P3 LEA.HI.X.SX32 R168, R168, R240, 0x1, P1 ;  /* 0x000000f0a8a8b211 */ /* 0x008fe400008f0eff */
        /* <DEDUP_REMOVED lines=31> */
.L_x_1995:
[----:B-12-4-:R-:W2:Y:S01]  /*37d0*/  LDL R168, [R1+0x4c] ;  /* 0x00004c0001a87983 */ /* 0x016ea20000100800 */
[----:B------:R-:W-:Y:S02]  /*37e0*/  ULEA UR6, UR26, 0x1, 0x6 ;  /* 0x000000011a067891 */ /* 0x000fe4000f8e303f */
[----:B------:R-:W-:Y:S01]  /*37f0*/  USHF.L.U32 UR4, UR5, 0xd, URZ ;  /* 0x0000000d05047899 */ /* 0x000fe2000800063f */
[----:B------:R-:W4:Y:S01]  /*3800*/  LDL R232, [R1] ;  /* 0x0000000001e87983 */ /* 0x000f220000100800 */
[----:B------:R-:W-:Y:S02]  /*3810*/  UIADD3 UR6, UR6, UR8, -UR11 ;  /* 0x0000000806067290 */ /* 0x000fe4000fffe80b */
[----:B------:R-:W-:Y:S01]  /*3820*/  UIADD3 UR27, UR26, 0x2, URZ ;  /* 0x000000021a1b7890 */ /* 0x000fe2000fffe03f */
[----:B------:R-:W0:Y:S03]  /*3830*/  LDGDEPBAR ;  /* 0x00000000000079af */ /* 0x000e260000000000 */
[----:B------:R-:W-:Y:S01]  /*3840*/  IMAD.U32 R2, RZ, RZ, UR6 ;  /* 0x00000006ff027e24 */ /* 0x000fe2000f8e00ff */
[----:B------:R-:W-:Y:S02]  /*3850*/  UIADD3 UR6, UR4, 0x10, URZ ;  /* 0x0000001004067890 */ /* 0x000fe4000fffe03f */
[----:B------:R-:W-:Y:S02]  /*3860*/  UISETP.GE.AND UP0, UPT, UR27, UR20, UPT ;  /* 0x000000141b00728c */ /* 0x000fe4000bf06270 */
[----:B------:R-:W-:Y:S05]  /*3870*/  IADD3 R2, R229, -c[0x0][0x168], R2 ;  /* 0x80005a00e5027a10 */ /* 0x000fea0007ffe002 */
[----:B--2---:R-:W-:Y:S05]  /*3880*/  IMAD.IADD R169, R2, 0x1, -R168 ;  /* 0x0000000102a97824 */ /* 0x004fea00078e0aa8 */
[----:B----4-:R-:W-:Y:S02]  /*3890*/  IMNMX R168, R232, R169, PT ;  /* 0x000000a9e8a87217 */ /* 0x010fe40003800200 */
[C---:B------:R-:W-:Y:S02]  /*38a0*/  IADD3 R2, R169.reuse, 0x8, RZ ;  /* 0x00000008a9027810 */ /* 0x040fe40007ffe0ff */
[----:B------:R-:W-:Y:S02]  /*38b0*/  ISETP.GT.AND P1, PT, R168, RZ, PT ;  /* 0x000000ffa800720c */ /* 0x000fe40003f24270 */
[----:B------:R-:W-:Y:S02]  /*38c0*/  IMNMX R2, R232, R2, PT ;  /* 0x00000002e8027217 */ /* 0x000fe40003800200 */
[----:B------:R-:W-:Y:S02]  /*38d0*/  FSEL R187, R4, -INF , P1 ;  /* 0xff80000004bb7808 */ /* 0x000fe40000800000 */
[----:B------:R-:W-:Y:S02]  /*38e0*/  ISETP.GT.AND P1, PT, R168, 0x1, PT ;  /* 0x00000001a800780c */ /* 0x000fe40003f24270 */
[----:B------:R-:W-:Y:S01]  /*38f0*/  IADD3 R4, R169, 0x20, RZ ;  /* 0x00000020a9047810 */ /* 0x000fe20007ffe0ff */
[--C-:B------:R-:W-:Y:S01]  /*3900*/  FFMA.FTZ R234, R187, c[0x0][0x29c], -R0.reuse ;  /* 0x0000a700bbea7a23 */ /* 0x100fe20000010800 */
[----:B------:R-:W-:Y:S02]  /*3910*/  FSEL R186, R5, -INF , P1 ;  /* 0xff80000005ba7808 */ /* 0x000fe40000800000 */
[----:B------:R-:W-:Y:S02]  /*3920*/  ISETP.GT.AND P1, PT, R2, RZ, PT ;  /* 0x000000ff0200720c */ /* 0x000fe40003f24270 */
[----:B------:R-:W-:Y:S01]  /*3930*/  IMNMX R4, R232, R4, PT ;  /* 0x00000004e8047217 */ /* 0x000fe20003800200 */
[--C-:B------:R-:W-:Y:S01]  /*3940*/  FFMA.FTZ R233, R186, c[0x0][0x29c], -R0.reuse ;  /* 0x0000a700bae97a23 */ /* 0x100fe20000010800 */
[----:B------:R-:W-:Y:S02]  /*3950*/  FSEL R229, R6, -INF , P1 ;  /* 0xff80000006e57808 */ /* 0x000fe40000800000 */
[----:B------:R-:W-:Y:S03]  /*3960*/  ISETP.GT.AND P1, PT, R2, 0x1, PT ;  /* 0x000000010200780c */ /* 0x000fe60003f24270 */
[--C-:B------:R-:W-:Y:S01]  /*3970*/  FFMA.FTZ R229, R229, c[0x0][0x29c], -R3.reuse ;  /* 0x0000a700e5e57a23 */ /* 0x100fe20000010803 */
[----:B------:R-:W-:Y:S02]  /*3980*/  FSEL R208, R7, -INF , P1 ;  /* 0xff80000007d07808 */ /* 0x000fe40000800000 */
[----:B------:R-:W-:Y:S03]  /*3990*/  ISETP.GT.AND P1, PT, R168, 0x20, PT ;  /* 0x00000020a800780c */ /* 0x000fe60003f24270 */
[--C-:B------:R-:W-:Y:S01]  /*39a0*/  FFMA.FTZ R208, R208, c[0x0][0x29c], -R3.reuse ;  /* 0x0000a700d0d07a23 */ /* 0x100fe20000010803 */
[----:B------:R-:W-:Y:S02]  /*39b0*/  FSEL R175, R16, -INF , P1 ;  /* 0xff80000010af7808 */ /* 0x000fe40000800000 */
[----:B------:R-:W-:Y:S04]  /*39c0*/  ISETP.GT.AND P1, PT, R168, 0x21, PT ;  /* 0x00000021a800780c */ /* 0x000fe80003f24270 */
[----:B------:R-:W-:Y:S02]  /*39d0*/  FSEL R174, R17, -INF , P1 ;  /* 0xff80000011ae7808 */ /* 0x000fe40000800000 */
[----:B------:R-:W-:Y:S03]  /*39e0*/  ISETP.GT.AND P1, PT, R2, 0x20, PT ;  /* 0x000000200200780c */ /* 0x000fe60003f24270 */
        /* <DEDUP_REMOVED lines=22> */
[----:B------:R-:W-:Y:S01]  /*3b50*/  FSEL R33, R33, -INF , P1 ;  /* 0xff80000021217808 */ /* 0x000fe20000800000 */
[----:B------:R-:W-:Y:S01]  /*3b60*/  MUFU.EX2 R184, R184 ;  /* 0x000000b800b87308 */ /* 0x000fe20000000800 */
[----:B------:R-:W-:Y:S03]  /*3b70*/  ISETP.GT.AND P1, PT, R2, 0x60, PT ;  /* 0x000000600200780c */ /* 0x000fe60003f24270 */
[--C-:B------:R-:W-:Y:S01]  /*3b80*/  FFMA.FTZ R237, R33, c[0x0][0x29c], -R0.reuse ;  /* 0x0000a70021ed7a23 */ /* 0x100fe20000010800 */
[----:B------:R-:W-:Y:S02]  /*3b90*/  FSEL R34, R34, -INF , P1 ;  /* 0xff80000022227808 */ /* 0x000fe40000800000 */
[----:B------:R-:W-:Y:S02]  /*3ba0*/  ISETP.GT.AND P1, PT, R2, 0x61, PT ;  /* 0x000000610200780c */ /* 0x000fe40003f24270 */
[----:B------:R-:W-:Y:S01]  /*3bb0*/  IADD3 R2, R169, 0x28, RZ ;  /* 0x00000028a9027810 */ /* 0x000fe20007ffe0ff */
[--C-:B------:R-:W-:Y:S01]  /*3bc0*/  FFMA.FTZ R246, R34, c[0x0][0x29c], -R3.reuse ;  /* 0x0000a70022f67a23 */ /* 0x100fe20000010803 */
[----:B------:R-:W-:Y:S02]  /*3bd0*/  FSEL R35, R35, -INF , P1 ;  /* 0xff80000023237808 */ /* 0x000fe40000800000 */
[----:B------:R-:W-:Y:S02]  /*3be0*/  ISETP.GT.AND P1, PT, R4, RZ, PT ;  /* 0x000000ff0400720c */ /* 0x000fe40003f24270 */
[----:B------:R-:W-:Y:S01]  /*3bf0*/  IMNMX R2, R232, R2, PT ;  /* 0x00000002e8027217 */ /* 0x000fe20003800200 */
[----:B------:R-:W-:Y:S01]  /*3c00*/  FFMA.FTZ R243, R35, c[0x0][0x29c], -R3 ;  /* 0x0000a70023f37a23 */ /* 0x000fe20000010803 */
[----:B------:R-:W-:Y:S01]  /*3c10*/  FSEL R19, R8, -INF , P1 ;  /* 0xff80000008137808 */ /* 0x000fe20000800000 */
[----:B------:R-:W-:Y:S01]  /*3c20*/  FFMA.FTZ R232, R175, c[0x0][0x29c], -R0 ;  /* 0x0000a700afe87a23 */ /* 0x000fe20000010800 */
[----:B------:R-:W-:Y:S01]  /*3c30*/  ISETP.GT.AND P1, PT, R4, 0x1, PT ;  /* 0x000000010400780c */ /* 0x000fe20003f24270 */
[----:B------:R-:W-:Y:S01]  /*3c40*/  LDSM.16.M88.4 R172, [R211+0x19080] ;  /* 0x01908000d3ac783b */ /* 0x000fe20000000200 */
[----:B------:R-:W-:Y:S01]  /*3c50*/  MOV R0, UR6 ;  /* 0x0000000600007c02 */ /* 0x000fe20008000f00 */
[--C-:B------:R-:W-:Y:S01]  /*3c60*/  FFMA.FTZ R242, R19, c[0x0][0x29c], -R226.reuse ;  /* 0x0000a70013f27a23 */ /* 0x100fe200000108e2 */
[----:B------:R-:W-:Y:S02]  /*3c70*/  FSEL R18, R9, -INF , P1 ;  /* 0xff80000009127808 */ /* 0x000fe40000800000 */
[----:B------:R-:W-:Y:S03]  /*3c80*/  ISETP.GT.AND P1, PT, R2, RZ, PT ;  /* 0x000000ff0200720c */ /* 0x000fe60003f24270 */
[--C-:B------:R-:W-:Y:S01]  /*3c90*/  FFMA.FTZ R241, R18, c[0x0][0x29c], -R226.reuse ;  /* 0x0000a70012f17a23 */ /* 0x100fe200000108e2 */
[----:B------:R-:W-:Y:S01]  /*3ca0*/  FSEL R23, R10, -INF , P1 ;  /* 0xff8000000a177808 */ /* 0x000fe20000800000 */
[----:B------:R-:W-:Y:S01]  /*3cb0*/  LDS R3, [R228+0x20280] ;  /* 0x02028000e4037984 */ /* 0x000fe20000000800 */
        /* <DEDUP_REMOVED lines=30> */
[----:B------:R-:W-:Y:S02]  /*3ea0*/  ISETP.GT.AND P1, PT, R4, 0x61, PT ;  /* 0x000000610400780c */ /* 0x000fe40003f24270 */
[-C--:B------:R-:W-:Y:S03]  /*3eb0*/  HMMA.16816.F32.BF16 R4, R164, R176.reuse, RZ ;  /* 0x000000b0a404723c */ /* 0x080fe600000418ff */
[--C-:B------:R-:W-:Y:S01]  /*3ec0*/  FFMA.FTZ R248, R28, c[0x0][0x29c], -R226.reuse ;  /* 0x0000a7001cf87a23 */ /* 0x100fe200000108e2 */
[----:B------:R-:W-:Y:S02]  /*3ed0*/  FSEL R29, R29, -INF , P1 ;  /* 0xff8000001d1d7808 */ /* 0x000fe40000800000 */
[----:B------:R-:W-:Y:S02]  /*3ee0*/  ISETP.GT.AND P1, PT, R2, 0x60, PT ;  /* 0x000000600200780c */ /* 0x000fe40003f24270 */
[C---:B---3--:R-:W-:Y:S04]  /*3ef0*/  HMMA.16816.F32.BF16 R8, R180.reuse, R176, RZ ;  /* 0x000000b0b408723c */ /* 0x048fe800000418ff */
[----:B------:R-:W-:Y:S01]  /*3f00*/  FSEL R30, R30, -INF , P1 ;  /* 0xff8000001e1e7808 */ /* 0x000fe20000800000 */
[----:B------:R-:W-:Y:S01]  /*3f10*/  FFMA.FTZ R226, R29, c[0x0][0x29c], -R226 ;  /* 0x0000a7001de27a23 */ /* 0x000fe200000108e2 */
[----:B------:R-:W-:Y:S02]  /*3f20*/  ISETP.GT.AND P1, PT, R2, 0x61, PT ;  /* 0x000000610200780c */ /* 0x000fe40003f24270 */
[-C--:B------:R-:W-:Y:S01]  /*3f30*/  HMMA.16816.F32.BF16 R12, R180, R178.reuse, RZ ;  /* 0x000000b2b40c723c */ /* 0x080fe200000418ff */
[--C-:B------:R-:W-:Y:S02]  /*3f40*/  FFMA.FTZ R2, R30, c[0x0][0x29c], -R227.reuse ;  /* 0x0000a7001e027a23 */ /* 0x100fe400000108e3 */
[----:B------:R-:W-:Y:S01]  /*3f50*/  MUFU.EX2 R226, R226 ;  /* 0x000000e200e27308 */ /* 0x000fe20000000800 */
[----:B------:R-:W-:Y:S02]  /*3f60*/  FSEL R31, R31, -INF , P1 ;  /* 0xff8000001f1f7808 */ /* 0x000fe40000800000 */
[----:B------:R-:W-:Y:S02]  /*3f70*/  PLOP3.LUT P1, PT, PT, PT, UP0, 0x80, 0x0 ;  /* 0x000000000000781c */ /* 0x000fe40003f2f008 */
[C---:B------:R-:W-:Y:S01]  /*3f80*/  HMMA.16816.F32.BF16 R16, R164.reuse, R178, RZ ;  /* 0x000000b2a410723c */ /* 0x040fe200000418ff */
[----:B------:R-:W-:Y:S03]  /*3f90*/  LDSM.16.M88.4 R176, [R217+0xa080] ;  /* 0x00a08000d9b0783b */ /* 0x000fe60000000200 */
[----:B------:R-:W-:Y:S04]  /*3fa0*/  FFMA.FTZ R227, R31, c[0x0][0x29c], -R227 ;  /* 0x0000a7001fe37a23 */ /* 0x000fe800000108e3 */
[-C--:B------:R-:W-:Y:S02]  /*3fb0*/  HMMA.16816.F32.BF16 R20, R164, R188.reuse, RZ ;  /* 0x000000bca414723c */ /* 0x080fe400000418ff */
[----:B------:R-:W-:Y:S06]  /*3fc0*/  MUFU.EX2 R227, R227 ;  /* 0x000000e300e37308 */ /* 0x000fec0000000800 */
[C---:B------:R-:W-:Y:S04]  /*3fd0*/  HMMA.16816.F32.BF16 R24, R180.reuse, R188, RZ ;  /* 0x000000bcb418723c */ /* 0x040fe800000418ff */
[----:B------:R-:W-:Y:S04]  /*3fe0*/  MUFU.EX2 R188, R229 ;  /* 0x000000e500bc7308 */ /* 0x000fe80000000800 */
[-C--:B------:R-:W-:Y:S06]  /*3ff0*/  HMMA.16816.F32.BF16 R28, R180, R190.reuse, RZ ;  /* 0x000000beb41c723c */ /* 0x080fec00000418ff */
[----:B------:R-:W-:Y:S02]  /*4000*/  MUFU.EX2 R182, R185 ;  /* 0x000000b900b67308 */ /* 0x000fe40000000800 */
[----:B------:R-:W-:Y:S01]  /*4010*/  HMMA.16816.F32.BF16 R32, R164, R190, RZ ;  /* 0x000000bea420723c */ /* 0x000fe200000418ff */
[----:B------:R-:W-:Y:S07]  /*4020*/  LDSM.16.M88.4 R164, [R211+0x18080] ;  /* 0x01808000d3a4783b */ /* 0x000fee0000000200 */
[-C--:B------:R-:W-:Y:S01]  /*4030*/  HMMA.16816.F32.BF16 R4, R192, R196.reuse, R4 ;  /* 0x000000c4c004723c */ /* 0x080fe20000041804 */
[----:B------:R-:W-:Y:S07]  /*4040*/  MUFU.EX2 R185, R246 ;  /* 0x000000f600b97308 */ /* 0x000fee0000000800 */
[C---:B------:R-:W-:Y:S03]  /*4050*/  HMMA.16816.F32.BF16 R8, R200.reuse, R196, R8 ;  /* 0x000000c4c808723c */ /* 0x040fe60000041808 */
[----:B------:R-:W-:Y:S05]  /*4060*/  MUFU.EX2 R196, R236 ;  /* 0x000000ec00c47308 */ /* 0x000fea0000000800 */
[-C--:B------:R-:W-:Y:S05]  /*4070*/  HMMA.16816.F32.BF16 R12, R200, R198.reuse, R12 ;  /* 0x000000c6c80c723c */ /* 0x080fea000004180c */
[----:B------:R-:W-:Y:S03]  /*4080*/  MUFU.EX2 R180, R208 ;  /* 0x000000d000b47308 */ /* 0x000fe60000000800 */
[C---:B------:R-:W-:Y:S07]  /*4090*/  HMMA.16816.F32.BF16 R16, R192.reuse, R198, R16 ;  /* 0x000000c6c010723c */ /* 0x040fee0000041810 */
[----:B------:R-:W-:Y:S01]  /*40a0*/  MUFU.EX2 R199, R232 ;  /* 0x000000e800c77308 */ /* 0x000fe20000000800 */
[-C--:B------:R-:W-:Y:S08]  /*40b0*/  HMMA.16816.F32.BF16 R20, R192, R204.reuse, R20 ;  /* 0x000000ccc014723c */ /* 0x080ff00000041814 */
[C---:B------:R-:W-:Y:S01]  /*40c0*/  HMMA.16816.F32.BF16 R24, R200.reuse, R204, R24 ;  /* 0x000000ccc818723c */ /* 0x040fe20000041818 */
[----:B------:R-:W-:Y:S06]  /*40d0*/  MUFU.EX2 R198, R187 ;  /* 0x000000bb00c67308 */ /* 0x000fec0000000800 */
[----:B------:R-:W-:Y:S01]  /*40e0*/  IMAD.MOV.U32 R204, RZ, RZ, R169 ;  /* 0x000000ffffcc7224 */ /* 0x000fe200078e00a9 */
[-C--:B------:R-:W-:Y:S03]  /*40f0*/  HMMA.16816.F32.BF16 R28, R200, R206.reuse, R28 ;  /* 0x000000cec81c723c */ /* 0x080fe6000004181c */
[----:B------:R-:W-:Y:S01]  /*4100*/  MUFU.EX2 R200, R186 ;  /* 0x000000ba00c87308 */ /* 0x000fe20000000800 */
[----:B------:R-:W-:Y:S02]  /*4110*/  IMAD.MOV.U32 R205, RZ, RZ, R2 ;  /* 0x000000ffffcd7224 */ /* 0x000fe400078e0002 */
[----:B------:R-:W-:Y:S02]  /*4120*/  IMAD.U32 R2, RZ, RZ, UR4 ;  /* 0x00000004ff027e24 */ /* 0x000fe4000f8e00ff */
[----:B------:R-:W-:Y:S04]  /*4130*/  HMMA.16816.F32.BF16 R32, R192, R206, R32 ;  /* 0x000000cec020723c */ /* 0x000fe80000041820 */
[----:B------:R-:W-:Y:S01]  /*4140*/  IMAD.MOV.U32 R203, RZ, RZ, R168 ;  /* 0x000000ffffcb7224 */ /* 0x000fe200078e00a8 */
[----:B------:R-:W-:Y:S01]  /*4150*/  @P0 IADD3 R0, R2, -0x10, RZ ;  /* 0xfffffff002000810 */ /* 0x000fe20007ffe0ff */
[----:B------:R-:W1:Y:S01]  /*4160*/  LDSM.16.M88.4 R168, [R217+0x8080] ;  /* 0x00808000d9a8783b */ /* 0x000e620000000200 */
[----:B------:R-:W2:Y:S05]  /*4170*/  MUFU.EX2 R2, R234 ;  /* 0x000000ea00027308 */ /* 0x000eaa0000000800 */
[C---:B------:R-:W-:Y:S04]  /*4180*/  IMAD.IADD R0, R213.reuse, 0x1, R0 ;  /* 0x00000001d5007824 */ /* 0x040fe800078e0200 */
[----:B------:R-:W-:Y:S01]  /*4190*/  IMAD.SHL.U32 R0, R0, 0x2, RZ ;  /* 0x0000000200007824 */ /* 0x000fe200078e00ff */
[----:B------:R-:W3:Y:S10]  /*41a0*/  MUFU.EX2 R194, R233 ;  /* 0x000000e900c27308 */ /* 0x000ef40000000800 */
[----:B------:R-:W-:Y:S10]  /*41b0*/  MUFU.EX2 R186, R243 ;  /* 0x000000f300ba7308 */ /* 0x000ff40000000800 */
[----:B------:R-:W-:Y:S01]  /*41c0*/  MUFU.EX2 R181, R245 ;  /* 0x000000f500b57308 */ /* 0x000fe20000000800 */
[-C--:B-1----:R-:W-:Y:S09]  /*41d0*/  HMMA.16816.F32.BF16 R4, R164, R168.reuse, R4 ;  /* 0x000000a8a404723c */ /* 0x082ff20000041804 */
[----:B------:R-:W-:Y:S01]  /*41e0*/  MUFU.EX2 R183, R244 ;  /* 0x000000f400b77308 */ /* 0x000fe20000000800 */
[C---:B------:R-:W-:Y:S09]  /*41f0*/  HMMA.16816.F32.BF16 R8, R172.reuse, R168, R8 ;  /* 0x000000a8ac08723c */ /* 0x040ff20000041808 */
[----:B------:R-:W-:Y:S01]  /*4200*/  MUFU.EX2 R189, R242 ;  /* 0x000000f200bd7308 */ /* 0x000fe20000000800 */
[-C--:B------:R-:W-:Y:S09]  /*4210*/  HMMA.16816.F32.BF16 R12, R172, R170.reuse, R12 ;  /* 0x000000aaac0c723c */ /* 0x080ff2000004180c */
[----:B------:R-:W-:Y:S01]  /*4220*/  MUFU.EX2 R191, R241 ;  /* 0x000000f100bf7308 */ /* 0x000fe20000000800 */
[C---:B------:R-:W-:Y:S01]  /*4230*/  HMMA.16816.F32.BF16 R16, R164.reuse, R170, R16 ;  /* 0x000000aaa410723c */ /* 0x040fe20000041810 */
[----:B------:R-:W-:Y:S08]  /*4240*/  LDSM.16.M88.4 R168, [R216+0x8080] ;  /* 0x00808000d8a8783b */ /* 0x000ff00000000200 */
[----:B------:R-:W-:Y:S01]  /*4250*/  MUFU.EX2 R197, R235 ;  /* 0x000000eb00c57308 */ /* 0x000fe20000000800 */
[-C--:B------:R-:W-:Y:S08]  /*4260*/  HMMA.16816.F32.BF16 R20, R164, R176.reuse, R20 ;  /* 0x000000b0a414723c */ /* 0x080ff00000041814 */
[C---:B------:R-:W-:Y:S01]  /*4270*/  HMMA.16816.F32.BF16 R24, R172.reuse, R176, R24 ;  /* 0x000000b0ac18723c */ /* 0x040fe20000041818 */
[----:B------:R-:W-:Y:S07]  /*4280*/  MUFU.EX2 R190, R240 ;  /* 0x000000f000be7308 */ /* 0x000fee0000000800 */
[-C--:B------:R-:W-:Y:S01]  /*4290*/  HMMA.16816.F32.BF16 R28, R172, R178.reuse, R28 ;  /* 0x000000b2ac1c723c */ /* 0x080fe2000004181c */
[----:B------:R-:W-:Y:S02]  /*42a0*/  LDSM.16.M88.4 R172, [R212+0x19080] ;  /* 0x01908000d4ac783b */ /* 0x000fe40000000200 */
[----:B------:R-:W-:Y:S05]  /*42b0*/  MUFU.EX2 R192, R239 ;  /* 0x000000ef00c07308 */ /* 0x000fea0000000800 */
[----:B------:R-:W-:Y:S01]  /*42c0*/  HMMA.16816.F32.BF16 R32, R164, R178, R32 ;  /* 0x000000b2a420723c */ /* 0x000fe20000041820 */
[----:B------:R-:W1:Y:S04]  /*42d0*/  LDSM.16.M88.4 R164, [R212+0x18080] ;  /* 0x01808000d4a4783b */ /* 0x000e680000000200 */
[----:B------:R-:W-:Y:S04]  /*42e0*/  MUFU.EX2 R195, R238 ;  /* 0x000000ee00c37308 */ /* 0x000fe80000000800 */
[----:B------:R-:W4:Y:S06]  /*42f0*/  LDSM.16.M88.4 R176, [R216+0xa080] ;  /* 0x00a08000d8b0783b */ /* 0x000f2c0000000200 */
[----:B------:R-:W-:Y:S10]  /*4300*/  MUFU.EX2 R187, R247 ;  /* 0x000000f700bb7308 */ /* 0x000ff40000000800 */
[----:B------:R-:W5:Y:S01]  /*4310*/  MUFU.EX2 R193, R237 ;  /* 0x000000ed00c17308 */ /* 0x000f620000000800 */
[-C--:B-1----:R-:W-:Y:S08]  /*4320*/  HMMA.16816.F32.BF16 R4, R164, R168.reuse, R4 ;  /* 0x000000a8a404723c */ /* 0x082ff00000041804 */
[C---:B------:R-:W-:Y:S08]  /*4330*/  HMMA.16816.F32.BF16 R8, R172.reuse, R168, R8 ;  /* 0x000000a8ac08723c */ /* 0x040ff00000041808 */
[-C--:B------:R-:W-:Y:S08]  /*4340*/  HMMA.16816.F32.BF16 R12, R172, R170.reuse, R12 ;  /* 0x000000aaac0c723c */ /* 0x080ff0000004180c */
[C---:B------:R-:W-:Y:S01]  /*4350*/  HMMA.16816.F32.BF16 R16, R164.reuse, R170, R16 ;  /* 0x000000aaa410723c */ /* 0x040fe20000041810 */
[----:B------:R-:W-:Y:S07]  /*4360*/  LDSM.16.M88.4 R168, [R214+0xc080] ;  /* 0x00c08000d6a8783b */ /* 0x000fee0000000200 */
[-C--:B----4-:R-:W-:Y:S08]  /*4370*/  HMMA.16816.F32.BF16 R20, R164, R176.reuse, R20 ;  /* 0x000000b0a414723c */ /* 0x090ff00000041814 */
[C---:B------:R-:W-:Y:S08]  /*4380*/  HMMA.16816.F32.BF16 R24, R172.reuse, R176, R24 ;  /* 0x000000b0ac18723c */ /* 0x040ff00000041818 */
[-C--:B------:R-:W-:Y:S07]  /*4390*/  HMMA.16816.F32.BF16 R28, R172, R178.reuse, R28 ;  /* 0x000000b2ac1c723c */ /* 0x080fee000004181c */
[----:B------:R-:W-:Y:S01]  /*43a0*/  IADD3 R172, R213, UR4, RZ ;  /* 0x00000004d5ac7c10 */ /* 0x000fe2000fffe0ff */
[----:B------:R-:W-:Y:S01]  /*43b0*/  HMMA.16816.F32.BF16 R32, R164, R178, R32 ;  /* 0x000000b2a420723c */ /* 0x000fe20000041820 */
[----:B------:R-:W-:Y:S03]  /*43c0*/  LDSM.16.M88.4 R176, [R214+0xe080] ;  /* 0x00e08000d6b0783b */ /* 0x000fe60000000200 */
[----:B------:R-:W-:Y:S05]  /*43d0*/  IMAD.SHL.U32 R172, R172, 0x2, RZ ;  /* 0x00000002acac7824 */ /* 0x000fea00078e00ff */
[----:B------:R-:W1:Y:S08]  /*43e0*/  LDSM.16.M88.4 R164, [R172+0x1a080] ;  /* 0x01a08000aca4783b */ /* 0x000e700000000200 */
[----:B------:R-:W4:Y:S01]  /*43f0*/  LDSM.16.M88.4 R172, [R172+0x1b080] ;  /* 0x01b08000acac783b */ /* 0x000f220000000200 */
[-C--:B-1----:R-:W-:Y:S08]  /*4400*/  HMMA.16816.F32.BF16 R4, R164, R168.reuse, R4 ;  /* 0x000000a8a404723c */ /* 0x082ff00000041804 */
[C---:B----4-:R-:W-:Y:S08]  /*4410*/  HMMA.16816.F32.BF16 R8, R172.reuse, R168, R8 ;  /* 0x000000a8ac08723c */ /* 0x050ff00000041808 */
        /* <DEDUP_REMOVED lines=9> */
[----:B------:R-:W4:Y:S08]  /*44b0*/  LDSM.16.M88.4 R176, [R215+0xe080] ;  /* 0x00e08000d7b0783b */ /* 0x000f300000000200 */
[----:B------:R-:W-:Y:S01]  /*44c0*/  LDS R0, [R228+0x202a0] ;  /* 0x0202a000e4007984 */ /* 0x000fe20000000800 */
        /* <DEDUP_REMOVED lines=8> */
[----:B------:R-:W-:Y:S07]  /*4550*/  LDSM.16.M88.4 R172, [R211+0x1b080] ;  /* 0x01b08000d3ac783b */ /* 0x000fee0000000200 */
[----:B------:R-:W-:Y:S01]  /*4560*/  HMMA.16816.F32.BF16 R32, R164, R178, R32 ;  /* 0x000000b2a420723c */ /* 0x000fe20000041820 */
[----:B------:R-:W1:Y:S08]  /*4570*/  LDSM.16.M88.4 R164, [R211+0x1a080] ;  /* 0x01a08000d3a4783b */ /* 0x000e700000000200 */
[----:B------:R-:W4:Y:S01]  /*4580*/  LDSM.16.M88.4 R176, [R217+0xe080] ;  /* 0x00e08000d9b0783b */ /* 0x000f220000000200 */
        /* <DEDUP_REMOVED lines=10> */
[----:B------:R4:W2:Y:S08]  /*4630*/  LDSM.16.M88.4 R164, [R212+0x1b080] ;  /* 0x01b08000d4a4783b */ /* 0x0008b00000000200 */
[----:B------:R-:W3:Y:S03]  /*4640*/  LDSM.16.M88.4 R176, [R216+0xe080] ;  /* 0x00e08000d8b0783b */ /* 0x000ee60000000200 */
[----:B----4-:R-:W-:Y:S01]  /*4650*/  SEL R212, R225, 0xffffffe0, !P0 ;  /* 0xffffffe0e1d47807 */ /* 0x010fe20004000000 */
[-C--:B-1----:R-:W-:Y:S08]  /*4660*/  HMMA.16816.F32.BF16 R4, R168, R172.reuse, R4 ;  /* 0x000000aca804723c */ /* 0x082ff00000041804 */
[C---:B--2---:R-:W-:Y:S01]  /*4670*/  HMMA.16816.F32.BF16 R8, R164.reuse, R172, R8 ;  /* 0x000000aca408723c */ /* 0x044fe20000041808 */
[----:B------:R-:W-:Y:S07]  /*4680*/  MUFU.EX2 R173, R250 ;  /* 0x000000fa00ad7308 */ /* 0x000fee0000000800 */
[-C--:B------:R-:W-:Y:S08]  /*4690*/  HMMA.16816.F32.BF16 R12, R164, R174.reuse, R12 ;  /* 0x000000aea40c723c */ /* 0x080ff0000004180c */
[C---:B------:R-:W-:Y:S01]  /*46a0*/  HMMA.16816.F32.BF16 R16, R168.reuse, R174, R16 ;  /* 0x000000aea810723c */ /* 0x040fe20000041810 */
[----:B------:R-:W-:Y:S03]  /*46b0*/  MUFU.EX2 R174, R249 ;  /* 0x000000f900ae7308 */ /* 0x000fe60000000800 */
[--C-:B------:R-:W-:Y:S02]  /*46c0*/  FADD.FTZ R4, R4, -R3.reuse ;  /* 0x8000000304047221 */ /* 0x100fe40000010000 */
[--C-:B------:R-:W-:Y:S02]  /*46d0*/  FADD.FTZ R5, R5, -R3.reuse ;  /* 0x8000000305057221 */ /* 0x100fe40000010000 */
[-C--:B---3--:R-:W-:Y:S03]  /*46e0*/  HMMA.16816.F32.BF16 R20, R168, R176.reuse, R20 ;  /* 0x000000b0a814723c */ /* 0x088fe60000041814 */
[----:B------:R-:W-:Y:S01]  /*46f0*/  MUFU.EX2 R175, R248 ;  /* 0x000000f800af7308 */ /* 0x000fe20000000800 */
[----:B------:R-:W-:Y:S02]  /*4700*/  FMUL.FTZ R4, R2, R4 ;  /* 0x0000000402047220 */ /* 0x000fe40000410000 */
[----:B------:R-:W-:Y:S02]  /*4710*/  FMUL.FTZ R5, R194, R5 ;  /* 0x00000005c2057220 */ /* 0x000fe40000410000 */
[C---:B------:R-:W-:Y:S04]  /*4720*/  HMMA.16816.F32.BF16 R24, R164.reuse, R176, R24 ;  /* 0x000000b0a418723c */ /* 0x040fe80000041818 */
[--C-:B------:R-:W-:Y:S02]  /*4730*/  FADD.FTZ R6, R6, -R0.reuse ;  /* 0x8000000006067221 */ /* 0x100fe40000010000 */
[--C-:B------:R-:W-:Y:S02]  /*4740*/  FADD.FTZ R7, R7, -R0.reuse ;  /* 0x8000000007077221 */ /* 0x100fe40000010000 */
[-C--:B------:R-:W-:Y:S01]  /*4750*/  HMMA.16816.F32.BF16 R28, R164, R178.reuse, R28 ;  /* 0x000000b2a41c723c */ /* 0x080fe2000004181c */
[----:B------:R-:W-:Y:S03]  /*4760*/  MUFU.EX2 R165, R252 ;  /* 0x000000fc00a57308 */ /* 0x000fe60000000800 */
[----:B------:R-:W-:Y:S02]  /*4770*/  FMUL.FTZ R6, R188, R6 ;  /* 0x00000006bc067220 */ /* 0x000fe40000410000 */
[----:B------:R-:W-:Y:S01]  /*4780*/  FMUL.FTZ R7, R180, R7 ;  /* 0x00000007b4077220 */ /* 0x000fe20000410000 */
[----:B-----5:R-:W-:Y:S01]  /*4790*/  F2FP.BF16.PACK_AB R164, R193, R196 ;  /* 0x000000c4c1a4723e */ /* 0x020fe200000010ff */
[----:B------:R-:W-:Y:S03]  /*47a0*/  HMMA.16816.F32.BF16 R32, R168, R178, R32 ;  /* 0x000000b2a820723c */ /* 0x000fe60000041820 */
[----:B------:R-:W1:Y:S01]  /*47b0*/  MUFU.EX2 R167, R251 ;  /* 0x000000fb00a77308 */ /* 0x000e620000000800 */
[--C-:B------:R-:W-:Y:S01]  /*47c0*/  FADD.FTZ R18, R18, -R0.reuse ;  /* 0x8000000012127221 */ /* 0x100fe20000010000 */
[----:B------:R-:W-:Y:S01]  /*47d0*/  F2FP.BF16.PACK_AB R166, R198, R199 ;  /* 0x000000c7c6a6723e */ /* 0x000fe200000010ff */
[--C-:B------:R-:W-:Y:S01]  /*47e0*/  FADD.FTZ R19, R19, -R0.reuse ;  /* 0x8000000013137221 */ /* 0x100fe20000010000 */
[----:B------:R-:W-:Y:S01]  /*47f0*/  F2FP.BF16.PACK_AB R169, R194, R2 ;  /* 0x00000002c2a9723e */ /* 0x000fe200000010ff */
[--C-:B------:R-:W-:Y:S01]  /*4800*/  FADD.FTZ R23, R23, -R0.reuse ;  /* 0x8000000017177221 */ /* 0x100fe20000010000 */
[----:B------:R-:W2:Y:S03]  /*4810*/  LDS R2, [R228+0x20300] ;  /* 0x02030000e4027984 */ /* 0x000ea60000000800 */
[----:B------:R-:W-:Y:S01]  /*4820*/  F2FP.BF16.PACK_AB R170, R5, R4 ;  /* 0x0000000405aa723e */ /* 0x000fe200000010ff */
[--C-:B------:R-:W-:Y:S01]  /*4830*/  FADD.FTZ R4, R22, -R0.reuse ;  /* 0x8000000016047221 */ /* 0x100fe20000010000 */
[----:B------:R-:W-:Y:S01]  /*4840*/  F2FP.BF16.PACK_AB R22, R183, R181 ;  /* 0x000000b5b716723e */ /* 0x000fe200000010ff */
[--C-:B------:R-:W-:Y:S01]  /*4850*/  FADD.FTZ R16, R16, -R3.reuse ;  /* 0x8000000310107221 */ /* 0x100fe20000010000 */
[----:B------:R-:W-:Y:S01]  /*4860*/  F2FP.BF16.PACK_AB R168, R197, R200 ;  /* 0x000000c8c5a8723e */ /* 0x000fe200000010ff */
[--C-:B------:R-:W-:Y:S02]  /*4870*/  FADD.FTZ R17, R17, -R3.reuse ;  /* 0x8000000311117221 */ /* 0x100fe40000010000 */
[--C-:B------:R-:W-:Y:S02]  /*4880*/  FADD.FTZ R20, R20, -R3.reuse ;  /* 0x8000000314147221 */ /* 0x100fe40000010000 */
[--C-:B------:R-:W-:Y:S02]  /*4890*/  FADD.FTZ R21, R21, -R3.reuse ;  /* 0x8000000315157221 */ /* 0x100fe40000010000 */
[----:B------:R-:W-:Y:S02]  /*48a0*/  FMUL.FTZ R16, R199, R16 ;  /* 0x00000010c7107220 */ /* 0x000fe40000410000 */
[--C-:B------:R-:W-:Y:S02]  /*48b0*/  FADD.FTZ R33, R33, -R3.reuse ;  /* 0x8000000321217221 */ /* 0x100fe40000010000 */
[--C-:B------:R-:W-:Y:S02]  /*48c0*/  FADD.FTZ R34, R34, -R0.reuse ;  /* 0x8000000022227221 */ /* 0x100fe40000010000 */
[----:B------:R-:W-:Y:S02]  /*48d0*/  FADD.FTZ R35, R35, -R0 ;  /* 0x8000000023237221 */ /* 0x000fe40000010000 */
[----:B------:R-:W-:Y:S02]  /*48e0*/  FMUL.FTZ R193, R193, R33 ;  /* 0x00000021c1c17220 */ /* 0x000fe40000410000 */
[----:B------:R-:W-:Y:S02]  /*48f0*/  FMUL.FTZ R0, R185, R34 ;  /* 0x00000022b9007220 */ /* 0x000fe40000410000 */
[----:B------:R-:W-:Y:S02]  /*4900*/  FMUL.FTZ R33, R186, R35 ;  /* 0x00000023ba217220 */ /* 0x000fe40000410000 */
[----:B------:R-:W-:Y:S01]  /*4910*/  FADD.FTZ R32, R32, -R3 ;  /* 0x8000000320207221 */ /* 0x000fe20000010000 */
[----:B------:R-:W-:Y:S01]  /*4920*/  F2FP.BF16.PACK_AB R3, R180, R188 ;  /* 0x000000bcb403723e */ /* 0x000fe200000010ff */
[----:B------:R-:W-:Y:S01]  /*4930*/  FMUL.FTZ R17, R198, R17 ;  /* 0x00000011c6117220 */ /* 0x000fe20000410000 */
[----:B------:R-:W-:Y:S01]  /*4940*/  F2FP.BF16.PACK_AB R33, R33, R0 ;  /* 0x000000002121723e */ /* 0x000fe200000010ff */
[----:B------:R-:W-:Y:S01]  /*4950*/  FMUL.FTZ R4, R182, R4 ;  /* 0x00000004b6047220 */ /* 0x000fe20000410000 */
[----:B------:R-:W3:Y:S01]  /*4960*/  LDS R0, [R228+0x20320] ;  /* 0x02032000e4007984 */ /* 0x000ee20000000800 */
[----:B------:R-:W-:Y:S01]  /*4970*/  FMUL.FTZ R20, R200, R20 ;  /* 0x00000014c8147220 */ /* 0x000fe20000410000 */
[----:B------:R-:W-:Y:S01]  /*4980*/  F2FP.BF16.PACK_AB R171, R17, R16 ;  /* 0x0000001011ab723e */ /* 0x000fe200000010ff */
[----:B------:R-:W-:Y:S01]  /*4990*/  FMUL.FTZ R16, R196, R32 ;  /* 0x00000020c4107220 */ /* 0x000fe20000410000 */
[----:B------:R4:W-:Y:S01]  /*49a0*/  STS [R231+0x20880], R3 ;  /* 0x02088003e7007388 */ /* 0x0009e20000000800 */
[----:B------:R-:W-:Y:S01]  /*49b0*/  FMUL.FTZ R32, R184, R23 ;  /* 0x00000017b8207220 */ /* 0x000fe20000410000 */
[----:B------:R-:W-:Y:S01]  /*49c0*/  F2FP.BF16.PACK_AB R17, R186, R185 ;  /* 0x000000b9ba11723e */ /* 0x000fe200000010ff */
[----:B------:R-:W-:Y:S01]  /*49d0*/  FMUL.FTZ R21, R197, R21 ;  /* 0x00000015c5157220 */ /* 0x000fe20000410000 */
[----:B------:R-:W-:Y:S01]  /*49e0*/  STS [R231+0x20480], R169 ;  /* 0x020480a9e7007388 */ /* 0x000fe20000000800 */
[--C-:B--2---:R-:W-:Y:S01]  /*49f0*/  FADD.FTZ R25, R25, -R2.reuse ;  /* 0x8000000219197221 */ /* 0x104fe20000010000 */
[----:B------:R-:W-:Y:S01]  /*4a00*/  F2FP.BF16.PACK_AB R32, R32, R4 ;  /* 0x000000042020723e */ /* 0x000fe200000010ff */
[--C-:B------:R-:W-:Y:S01]  /*4a10*/  FADD.FTZ R4, R9, -R2.reuse ;  /* 0x8000000209047221 */ /* 0x100fe20000010000 */
[----:B------:R-:W-:Y:S01]  /*4a20*/  F2FP.BF16.PACK_AB R9, R191, R189 ;  /* 0x000000bdbf09723e */ /* 0x000fe200000010ff */
[----:B------:R-:W-:Y:S01]  /*4a30*/  STS [R230], R166 ;  /* 0x000000a6e6007388 */ /* 0x000fe20000000800 */
[--C-:B------:R-:W-:Y:S01]  /*4a40*/  FADD.FTZ R29, R29, -R2.reuse ;  /* 0x800000021d1d7221 */ /* 0x100fe20000010000 */
[----:B------:R-:W-:Y:S01]  /*4a50*/  F2FP.BF16.PACK_AB R172, R21, R20 ;  /* 0x0000001415ac723e */ /* 0x000fe200000010ff */
[--C-:B------:R-:W-:Y:S01]  /*4a60*/  FADD.FTZ R8, R8, -R2.reuse ;  /* 0x8000000208087221 */ /* 0x100fe20000010000 */
[----:B------:R-:W-:Y:S01]  /*4a70*/  STS [R230+0x400], R22 ;  /* 0x00040016e6007388 */ /* 0x000fe20000000800 */
[--C-:B------:R-:W-:Y:S01]  /*4a80*/  FADD.FTZ R12, R12, -R2.reuse ;  /* 0x800000020c0c7221 */ /* 0x100fe20000010000 */
[----:B------:R-:W-:Y:S01]  /*4a90*/  MUFU.EX2 R23, R203 ;  /* 0x000000cb00177308 */ /* 0x000fe20000000800 */
[--C-:B------:R-:W-:Y:S01]  /*4aa0*/  FADD.FTZ R13, R13, -R2.reuse ;  /* 0x800000020d0d7221 */ /* 0x100fe20000010000 */
[----:B------:R-:W-:Y:S01]  /*4ab0*/  STS [R231+0x21480], R9 ;  /* 0x02148009e7007388 */ /* 0x000fe20000000800 */
[--C-:B------:R-:W-:Y:S01]  /*4ac0*/  FADD.FTZ R24, R24, -R2.reuse ;  /* 0x8000000218187221 */ /* 0x100fe20000010000 */
[----:B------:R-:W-:Y:S01]  /*4ad0*/  F2FP.BF16.PACK_AB R34, R193, R16 ;  /* 0x00000010c122723e */ /* 0x000fe200000010ff */
[----:B------:R-:W-:Y:S01]  /*4ae0*/  FADD.FTZ R28, R28, -R2 ;  /* 0x800000021c1c7221 */ /* 0x000fe20000010000 */
[----:B-1----:R-:W-:Y:S01]  /*4af0*/  F2FP.BF16.PACK_AB R2, R165, R167 ;  /* 0x000000a7a502723e */ /* 0x002fe200000010ff */
[----:B------:R-:W-:Y:S01]  /*4b00*/  FMUL.FTZ R5, R181, R18 ;  /* 0x00000012b5057220 */ /* 0x000fe20000410000 */
[----:B------:R-:W-:Y:S01]  /*4b10*/  F2FP.BF16.PACK_AB R18, R7, R6 ;  /* 0x000000060712723e */ /* 0x000fe200000010ff */
[----:B------:R-:W-:Y:S01]  /*4b20*/  FMUL.FTZ R21, R183, R19 ;  /* 0x00000013b7157220 */ /* 0x000fe20000410000 */
[----:B----4-:R-:W-:Y:S01]  /*4b30*/  F2FP.BF16.PACK_AB R3, R173, R174 ;  /* 0x000000aead03723e */ /* 0x010fe200000010ff */
[----:B------:R-:W1:Y:S01]  /*4b40*/  MUFU.EX2 R20, R204 ;  /* 0x000000cc00147308 */ /* 0x000e620000000800 */
[----:B------:R-:W-:Y:S01]  /*4b50*/  F2FP.BF16.PACK_AB R7, R192, R190 ;  /* 0x000000bec007723e */ /* 0x000fe200000010ff */
[----:B------:R-:W-:Y:S01]  /*4b60*/  FMUL.FTZ R6, R191, R4 ;  /* 0x00000004bf067220 */ /* 0x000fe20000410000 */
[----:B------:R-:W-:Y:S01]  /*4b70*/  F2FP.BF16.PACK_AB R19, R184, R182 ;  /* 0x000000b6b813723e */ /* 0x000fe200000010ff */
[----:B------:R2:W-:Y:S01]  /*4b80*/  STS [R231+0x21880], R3 ;  /* 0x02188003e7007388 */ /* 0x0005e20000000800 */
[----:B------:R-:W-:Y:S01]  /*4b90*/  F2FP.BF16.PACK_AB R4, R187, R195 ;  /* 0x000000c3bb04723e */ /* 0x000fe200000010ff */
[----:B------:R-:W-:Y:S01]  /*4ba0*/  FMUL.FTZ R176, R189, R8 ;  /* 0x00000008bdb07220 */ /* 0x000fe20000410000 */
[----:B------:R-:W-:Y:S01]  /*4bb0*/  F2FP.BF16.PACK_AB R21, R21, R5 ;  /* 0x000000051515723e */ /* 0x000fe200000010ff */
[----:B------:R1:W-:Y:S01]  /*4bc0*/  STS [R230+0x1400], R2 ;  /* 0x00140002e6007388 */ /* 0x0003e20000000800 */
[----:B------:R-:W-:Y:S01]  /*4bd0*/  F2FP.BF16.PACK_AB R5, R226, R175 ;  /* 0x000000afe205723e */ /* 0x000fe200000010ff */
[----:B------:R-:W4:Y:S01]  /*4be0*/  MUFU.EX2 R16, R205 ;  /* 0x000000cd00107308 */ /* 0x000f220000000800 */
[--C-:B---3--:R-:W-:Y:S01]  /*4bf0*/  FADD.FTZ R10, R10, -R0.reuse ;  /* 0x800000000a0a7221 */ /* 0x108fe20000010000 */
[----:B------:R-:W-:Y:S01]  /*4c00*/  STS [R230+0x1000], R7 ;  /* 0x00100007e6007388 */ /* 0x000fe20000000800 */
[--C-:B------:R-:W-:Y:S01]  /*4c10*/  FADD.FTZ R11, R11, -R0.reuse ;  /* 0x800000000b0b7221 */ /* 0x100fe20000010000 */
[----:B------:R-:W-:Y:S01]  /*4c20*/  F2FP.BF16.PACK_AB R6, R6, R176 ;  /* 0x000000b00606723e */ /* 0x000fe200000010ff */
[----:B------:R-:W-:Y:S01]  /*4c30*/  FMUL.FTZ R10, R174, R10 ;  /* 0x0000000aae0a7220 */ /* 0x000fe20000410000 */
[----:B------:R-:W-:Y:S01]  /*4c40*/  STS [R231+0x22480], R168 ;  /* 0x022480a8e7007388 */ /* 0x000fe20000000800 */
[----:B------:R-:W-:Y:S02]  /*4c50*/  FMUL.FTZ R11, R173, R11 ;  /* 0x0000000bad0b7220 */ /* 0x000fe40000410000 */
[--C-:B------:R-:W-:Y:S01]  /*4c60*/  FADD.FTZ R14, R14, -R0.reuse ;  /* 0x800000000e0e7221 */ /* 0x100fe20000010000 */
[----:B------:R-:W-:Y:S01]  /*4c70*/  STS [R231+0x22880], R19 ;  /* 0x02288013e7007388 */ /* 0x000fe20000000800 */
[----:B------:R-:W-:Y:S02]  /*4c80*/  FMUL.FTZ R35, R190, R12 ;  /* 0x0000000cbe237220 */ /* 0x000fe40000410000 */
[----:B------:R-:W-:Y:S01]  /*4c90*/  FMUL.FTZ R8, R192, R13 ;  /* 0x0000000dc0087220 */ /* 0x000fe20000410000 */
[----:B------:R-:W-:Y:S01]  /*4ca0*/  STS [R230+0x2000], R164 ;  /* 0x002000a4e6007388 */ /* 0x000fe20000000800 */
[----:B------:R-:W-:Y:S02]  /*4cb0*/  FMUL.FTZ R167, R167, R14 ;  /* 0x0000000ea7a77220 */ /* 0x000fe40000410000 */
[--C-:B------:R-:W-:Y:S01]  /*4cc0*/  FADD.FTZ R26, R26, -R0.reuse ;  /* 0x800000001a1a7221 */ /* 0x100fe20000010000 */
[----:B------:R-:W-:Y:S01]  /*4cd0*/  STS [R230+0x2400], R17 ;  /* 0x00240011e6007388 */ /* 0x000fe20000000800 */
[----:B------:R-:W-:Y:S01]  /*4ce0*/  F2FP.BF16.PACK_AB R8, R8, R35 ;  /* 0x000000230808723e */ /* 0x000fe200000010ff */
[--C-:B--2---:R-:W-:Y:S02]  /*4cf0*/  FADD.FTZ R3, R27, -R0.reuse ;  /* 0x800000001b037221 */ /* 0x104fe40000010000 */
[----:B------:R2:W-:Y:S01]  /*4d00*/  STS [R231+0x23480], R4 ;  /* 0x02348004e7007388 */ /* 0x0005e20000000800 */
[----:B-1----:R-:W-:Y:S01]  /*4d10*/  F2FP.BF16.PACK_AB R2, R20, R23 ;  /* 0x000000171402723e */ /* 0x002fe200000010ff */
[----:B------:R-:W-:Y:S02]  /*4d20*/  FMUL.FTZ R24, R195, R24 ;  /* 0x00000018c3187220 */ /* 0x000fe40000410000 */
[----:B------:R-:W-:Y:S02]  /*4d30*/  FMUL.FTZ R12, R187, R25 ;  /* 0x00000019bb0c7220 */ /* 0x000fe40000410000 */
[----:B------:R4:W-:Y:S01]  /*4d40*/  STS [R231+0x23880], R2 ;  /* 0x02388002e7007388 */ /* 0x0009e20000000800 */
[--C-:B------:R-:W-:Y:S02]  /*4d50*/  FADD.FTZ R30, R30, -R0.reuse ;  /* 0x800000001e1e7221 */ /* 0x100fe40000010000 */
[----:B------:R-:W-:Y:S01]  /*4d60*/  FMUL.FTZ R23, R23, R26 ;  /* 0x0000001a17177220 */ /* 0x000fe20000410000 */
[----:B------:R-:W-:Y:S01]  /*4d70*/  STS [R230+0x3000], R5 ;  /* 0x00300005e6007388 */ /* 0x000fe20000000800 */
[----:B------:R-:W-:Y:S01]  /*4d80*/  FMUL.FTZ R3, R20, R3 ;  /* 0x0000000314037220 */ /* 0x000fe20000410000 */
[----:B------:R-:W-:Y:S01]  /*4d90*/  F2FP.BF16.PACK_AB R12, R12, R24 ;  /* 0x000000180c0c723e */ /* 0x000fe200000010ff */
[----:B------:R-:W-:Y:S02]  /*4da0*/  FMUL.FTZ R28, R175, R28 ;  /* 0x0000001caf1c7220 */ /* 0x000fe40000410000 */
[----:B------:R-:W-:Y:S01]  /*4db0*/  FMUL.FTZ R13, R226, R29 ;  /* 0x0000001de20d7220 */ /* 0x000fe20000410000 */
[----:B------:R-:W-:Y:S04]  /*4dc0*/  F2FP.BF16.PACK_AB R3, R3, R23 ;  /* 0x000000170303723e */ /* 0x000fe800000010ff */
[----:B------:R-:W-:Y:S01]  /*4dd0*/  F2FP.BF16.PACK_AB R13, R13, R28 ;  /* 0x0000001c0d0d723e */ /* 0x000fe200000010ff */
[--C-:B--2---:R-:W-:Y:S02]  /*4de0*/  FADD.FTZ R4, R15, -R0.reuse ;  /* 0x800000000f047221 */ /* 0x104fe40000010000 */
[----:B------:R-:W-:Y:S02]  /*4df0*/  FADD.FTZ R0, R31, -R0 ;  /* 0x800000001f007221 */ /* 0x000fe40000010000 */
[----:B------:R-:W-:Y:S01]  /*4e00*/  FMUL.FTZ R4, R165, R4 ;  /* 0x00000004a5047220 */ /* 0x000fe20000410000 */
[C---:B----4-:R-:W-:Y:S01]  /*4e10*/  F2FP.BF16.PACK_AB R2, R227.reuse, R16 ;  /* 0x00000010e302723e */ /* 0x050fe200000010ff */
[----:B------:R-:W-:Y:S03]  /*4e20*/  FMUL.FTZ R16, R16, R30 ;  /* 0x0000001e10107220 */ /* 0x000fe60000410000 */
[----:B------:R-:W-:Y:S01]  /*4e30*/  F2FP.BF16.PACK_AB R4, R4, R167 ;  /* 0x000000a70404723e */ /* 0x000fe200000010ff */
[----:B------:R-:W-:Y:S01]  /*4e40*/  FMUL.FTZ R0, R227, R0 ;  /* 0x00000000e3007220 */ /* 0x000fe20000410000 */
[----:B------:R1:W-:Y:S04]  /*4e50*/  STS [R230+0x3400], R2 ;  /* 0x00340002e6007388 */ /* 0x0003e80000000800 */
[----:B------:R-:W-:Y:S01]  /*4e60*/  BAR.SYNC.DEFER_BLOCKING 0x0 ;  /* 0x0000000000007b1d */ /* 0x000fe20000010000 */
[----:B------:R-:W-:Y:S02]  /*4e70*/  F2FP.BF16.PACK_AB R0, R0, R16 ;  /* 0x000000100000723e */ /* 0x000fe400000010ff */
[----:B-1----:R-:W-:Y:S05]  /*4e80*/  F2FP.BF16.PACK_AB R2, R11, R10 ;  /* 0x0000000a0b02723e */ /* 0x002fea00000010ff */
        /* <DEDUP_REMOVED lines=130> */
[----:B------:R-:W5:Y:S01]  /*56b0*/  LDL R207, [R1+0x48] ;  /* 0x0000480001cf7983 */ /* 0x000f620000100800 */
[----:B------:R-:W-:Y:S02]  /*56c0*/  UIMAD UR4, UR27, UR7, UR4 ;  /* 0x000000071b0472a4 */ /* 0x000fe4000f8e0204 */
[----:B------:R-:W-:Y:S01]  /*56d0*/  USHF.L.U32 UR27, UR27, 0x6, URZ ;  /* 0x000000061b1b7899 */ /* 0x000fe2000800063f */
[----:B------:R-:W5:Y:S01]  /*56e0*/  LDL.64 R232, [R1+0x8] ;  /* 0x0000080001e87983 */ /* 0x000f620000100a00 */
[----:B------:R-:W-:Y:S03]  /*56f0*/  UIADD3 UR4, UR29, UR4, URZ ;  /* 0x000000041d047290 */ /* 0x000fe6000fffe03f */
[----:B------:R-:W5:Y:S01]  /*5700*/  LDL R206, [R1+0x5c] ;  /* 0x00005c0001ce7983 */ /* 0x000f620000100800 */
[----:B------:R-:W-:Y:S01]  /*5710*/  USHF.L.U64.HI UR4, UR28, 0x6, UR4 ;  /* 0x000000061c047899 */ /* 0x000fe20008010204 */
[----:B------:R-:W-:Y:S02]  /*5720*/  IMAD.U32 R5, RZ, RZ, UR27 ;  /* 0x0000001bff057e24 */ /* 0x000fe4000f8e00ff */
[----:B------:R-:W5:Y:S01]  /*5730*/  LDL.64 R204, [R1+0x18] ;  /* 0x0000180001cc7983 */ /* 0x000f620000100a00 */
[----:B------:R-:W-:Y:S01]  /*5740*/  IMAD.U32 R13, RZ, RZ, UR27 ;  /* 0x0000001bff0d7e24 */ /* 0x000fe2000f8e00ff */
[----:B--2---:R-:W-:Y:S04]  /*5750*/  IADD3 R7, P2, P1, R234, UR6, R7 ;  /* 0x00000006ea077c10 */ /* 0x004fe8000f95e007 */
[----:B----4-:R-:W-:Y:S02]  /*5760*/  IADD3.X R12, R229, UR4, R12, P2, P1 ;  /* 0x00000004e50c7c10 */ /* 0x010fe400097e240c */
[----:B---3--:R-:W-:Y:S04]  /*5770*/  IADD3 R4, P1, R236, UR27, RZ ;  /* 0x0000001bec047c10 */ /* 0x008fe8000ff3e0ff */
[----:B-----5:R-:W-:Y:S02]  /*5780*/  LEA.HI.X.SX32 R5, R5, R207, 0x1, P1 ;  /* 0x000000cf05057211 */ /* 0x020fe400008f0eff */
        /* <DEDUP_REMOVED lines=9> */
[----:B------:R-:W-:Y:S01]  /*5820*/  IMAD R4, R4, 0x4000, R206 ;  /* 0x0000400004047824 */ /* 0x000fe200078e02ce */
        /* <DEDUP_REMOVED lines=19> */
.L_x_1996:
[-C--:B-12-4-:R-:W-:Y:S01]  /*5960*/  HMMA.16816.F32.BF16 R4, R164, R16.reuse, RZ ;  /* 0x00000010a404723c */ /* 0x096fe200000418ff */
[----:B------:R-:W-:Y:S01]  /*5970*/  LDSM.16.MT88.4 R184, [R0+0x1080] ;  /* 0x0010800000b8783b */ /* 0x000fe20000004200 */
[----:B------:R-:W-:Y:S02]  /*5980*/  ULDC.64 UR6, c[0x0][0x238] ;  /* 0x00008e0000067ab9 */ /* 0x000fe40000000a00 */
[----:B------:R-:W-:Y:S01]  /*5990*/  IMAD.IADD R211, R3, 0x1, R218 ;  /* 0x0000000103d37824 */ /* 0x000fe200078e02da */
[----:B------:R-:W-:Y:S01]  /*59a0*/  UIMAD UR4, UR10, UR6, URZ ;  /* 0x000000060a0472a4 */ /* 0x000fe2000f8e023f */
[----:B------:R-:W2:Y:S01]  /*59b0*/  LDL.64 R226, [R1+0x20] ;  /* 0x0000200001e27983 */ /* 0x000ea20000100a00 */
[----:B------:R-:W-:Y:S01]  /*59c0*/  USHF.L.U32 UR27, UR26, 0xd, URZ ;  /* 0x0000000d1a1b7899 */ /* 0x000fe2000800063f */
[C---:B------:R-:W-:Y:S01]  /*59d0*/  HMMA.16816.F32.BF16 R8, R28.reuse, R16, RZ ;  /* 0x000000101c08723c */ /* 0x040fe200000418ff */
[----:B------:R-:W-:Y:S02]  /*59e0*/  UIMAD UR4, UR21, UR7, UR4 ;  /* 0x00000007150472a4 */ /* 0x000fe4000f8e0204 */
[----:B------:R-:W1:Y:S01]  /*59f0*/  LDSM.16.M88.4 R180, [R211+0x24480] ;  /* 0x02448000d3b4783b */ /* 0x000e620000000200 */
[----:B------:R-:W-:Y:S01]  /*5a00*/  ULDC.64 UR6, c[0x0][0x240] ;  /* 0x0000900000067ab9 */ /* 0x000fe20000000a00 */
[----:B------:R-:W-:Y:S01]  /*5a10*/  IMAD.IADD R204, R212, 0x1, R211 ;  /* 0x00000001d4cc7824 */ /* 0x000fe200078e02d3 */
[----:B------:R-:W-:Y:S02]  /*5a20*/  USHF.R.S32.HI UR26, URZ, 0x1f, UR22 ;  /* 0x0000001f3f1a7899 */ /* 0x000fe40008011416 */
[-C--:B------:R-:W-:Y:S01]  /*5a30*/  HMMA.16816.F32.BF16 R12, R28, R18.reuse, RZ ;  /* 0x000000121c0c723c */ /* 0x080fe200000418ff */
[----:B------:R-:W3:Y:S01]  /*5a40*/  LDSM.16.M88.4 R188, [R211+0x25480] ;  /* 0x02548000d3bc783b */ /* 0x000ee20000000200 */
[----:B------:R-:W-:Y:S02]  /*5a50*/  UIMAD UR6, UR26, UR6, URZ ;  /* 0x000000061a0672a4 */ /* 0x000fe4000f8e023f */
[----:B------:R-:W-:Y:S02]  /*5a60*/  UISETP.GE.AND UP0, UPT, UR17, UR20, UPT ;  /* 0x000000141100728c */ /* 0x000fe4000bf06270 */
[----:B------:R-:W-:Y:S01]  /*5a70*/  LDSM.16.MT88.4 R192, [R0+0x1880] ;  /* 0x0018800000c0783b */ /* 0x000fe20000004200 */
[----:B------:R-:W-:Y:S01]  /*5a80*/  UIMAD UR6, UR22, UR7, UR6 ;  /* 0x00000007160672a4 */ /* 0x000fe2000f8e0206 */
[C---:B------:R-:W-:Y:S01]  /*5a90*/  HMMA.16816.F32.BF16 R16, R164.reuse, R18, RZ ;  /* 0x00000012a410723c */ /* 0x040fe200000418ff */
[----:B------:R-:W-:Y:S02]  /*5aa0*/  UIADD3 UR7, UR5, 0x1, URZ ;  /* 0x0000000105077890 */ /* 0x000fe4000fffe03f */
[----:B------:R-:W0:Y:S01]  /*5ab0*/  LDGDEPBAR ;  /* 0x00000000000079af */ /* 0x000e220000000000 */
[----:B------:R-:W-:Y:S02]  /*5ac0*/  UISETP.GE.AND UP3, UPT, UR5, 0x1, UPT ;  /* 0x000000010500788c */ /* 0x000fe4000bf66270 */
[----:B------:R-:W-:Y:S02]  /*5ad0*/  UISETP.GE.AND UP2, UPT, UR19, 0x1, UPT ;  /* 0x000000011300788c */ /* 0x000fe4000bf46270 */
[-C--:B------:R-:W-:Y:S01]  /*5ae0*/  HMMA.16816.F32.BF16 R20, R164, R168.reuse, RZ ;  /* 0x000000a8a414723c */ /* 0x080fe200000418ff */
[----:B------:R-:W-:Y:S02]  /*5af0*/  UISETP.GE.AND UP1, UPT, UR18, 0x1, UPT ;  /* 0x000000011200788c */ /* 0x000fe4000bf26270 */
[----:B------:R-:W-:Y:S02]  /*5b00*/  USEL UR5, UR7, URZ, !UP3 ;  /* 0x0000003f07057287 */ /* 0x000fe4000d800000 */
[----:B------:R-:W-:Y:S03]  /*5b10*/  UMOV UR26, UR17 ;  /* 0x00000011001a7c82 */ /* 0x000fe60008000000 */
        /* <DEDUP_REMOVED lines=16> */
[----:B------:R-:W5:Y:S07]  /*5c20*/  LDSM.16.MT88.4 R172, [R0+0x5880] ;  /* 0x0058800000ac783b */ /* 0x000f6e0000004200 */
        /* <DEDUP_REMOVED lines=10> */
[----:B------:R-:W1:Y:S05]  /*5cd0*/  LDSM.16.M88.4 R164, [R3+0x26480] ;  /* 0x0264800003a4783b */ /* 0x000e6a0000000200 */
[----:B------:R3:W4:Y:S02]  /*5ce0*/  LDSM.16.M88.4 R180, [R3+0x27480] ;  /* 0x0274800003b4783b */ /* 0x0007240000000200 */
[-C--:B-----5:R-:W-:Y:S08]  /*5cf0*/  HMMA.16816.F32.BF16 R4, R168, R192.reuse, R4 ;  /* 0x000000c0a804723c */ /* 0x0a0ff00000041804 */
[C---:B------:R-:W-:Y:S08]  /*5d00*/  HMMA.16816.F32.BF16 R8, R204.reuse, R192, R8 ;  /* 0x000000c0cc08723c */ /* 0x040ff00000041808 */
[-C--:B------:R-:W-:Y:S04]  /*5d10*/  HMMA.16816.F32.BF16 R12, R204, R194.reuse, R12 ;  /* 0x000000c2cc0c723c */ /* 0x080fe8000004180c */
[----:B---3--:R-:W-:Y:S04]  /*5d20*/  IADD3 R3, R218, R3, R212 ;  /* 0x00000003da037210 */ /* 0x008fe80007ffe0d4 */
[C---:B------:R-:W-:Y:S01]  /*5d30*/  HMMA.16816.F32.BF16 R16, R168.reuse, R194, R16 ;  /* 0x000000c2a810723c */ /* 0x040fe20000041810 */
[----:B------:R-:W3:Y:S07]  /*5d40*/  LDSM.16.MT88.4 R192, [R0+0x2880] ;  /* 0x0028800000c0783b */ /* 0x000eee0000004200 */
[-C--:B------:R-:W-:Y:S08]  /*5d50*/  HMMA.16816.F32.BF16 R20, R168, R172.reuse, R20 ;  /* 0x000000aca814723c */ /* 0x080ff00000041814 */
[C---:B------:R-:W-:Y:S08]  /*5d60*/  HMMA.16816.F32.BF16 R24, R204.reuse, R172, R24 ;  /* 0x000000accc18723c */ /* 0x040ff00000041818 */
[-C--:B------:R-:W-:Y:S08]  /*5d70*/  HMMA.16816.F32.BF16 R28, R204, R174.reuse, R28 ;  /* 0x000000aecc1c723c */ /* 0x080ff0000004181c */
[----:B------:R-:W-:Y:S01]  /*5d80*/  HMMA.16816.F32.BF16 R32, R168, R174, R32 ;  /* 0x000000aea820723c */ /* 0x000fe20000041820 */
[----:B------:R-:W5:Y:S05]  /*5d90*/  LDSM.16.M88.4 R168, [R208+0x27480] ;  /* 0x02748000d0a8783b */ /* 0x000f6a0000000200 */
[----:B------:R-:W2:Y:S02]  /*5da0*/  LDSM.16.MT88.4 R172, [R0+0x6880] ;  /* 0x0068800000ac783b */ /* 0x000ea40000004200 */
[-C--:B-1----:R-:W-:Y:S08]  /*5db0*/  HMMA.16816.F32.BF16 R4, R164, R176.reuse, R4 ;  /* 0x000000b0a404723c */ /* 0x082ff00000041804 */
[C---:B----4-:R-:W-:Y:S08]  /*5dc0*/  HMMA.16816.F32.BF16 R8, R180.reuse, R176, R8 ;  /* 0x000000b0b408723c */ /* 0x050ff00000041808 */
        /* <DEDUP_REMOVED lines=9> */
[----:B------:R-:W4:Y:S02]  /*5e60*/  LDSM.16.MT88.4 R184, [R0+0x7080] ;  /* 0x0070800000b8783b */ /* 0x000f240000004200 */
[-C--:B---3--:R-:W-:Y:S08]  /*5e70*/  HMMA.16816.F32.BF16 R4, R188, R192.reuse, R4 ;  /* 0x000000c0bc04723c */ /* 0x088ff00000041804 */
[C---:B-----5:R-:W-:Y:S08]  /*5e80*/  HMMA.16816.F32.BF16 R8, R168.reuse, R192, R8 ;  /* 0x000000c0a808723c */ /* 0x060ff00000041808 */
[-C--:B------:R-:W-:Y:S08]  /*5e90*/  HMMA.16816.F32.BF16 R12, R168, R194.reuse, R12 ;  /* 0x000000c2a80c723c */ /* 0x080ff0000004180c */
[C---:B------:R-:W-:Y:S01]  /*5ea0*/  HMMA.16816.F32.BF16 R16, R188.reuse, R194, R16 ;  /* 0x000000c2bc10723c */ /* 0x040fe20000041810 */
[----:B------:R-:W3:Y:S07]  /*5eb0*/  LDSM.16.M88.4 R192, [R3+0x26480] ;  /* 0x0264800003c0783b */ /* 0x000eee0000000200 */
[-C--:B--2---:R-:W-:Y:S08]  /*5ec0*/  HMMA.16816.F32.BF16 R20, R188, R172.reuse, R20 ;  /* 0x000000acbc14723c */ /* 0x084ff00000041814 */
[C---:B------:R-:W-:Y:S08]  /*5ed0*/  HMMA.16816.F32.BF16 R24, R168.reuse, R172, R24 ;  /* 0x000000aca818723c */ /* 0x040ff00000041818 */
[-C--:B------:R-:W-:Y:S01]  /*5ee0*/  HMMA.16816.F32.BF16 R28, R168, R174.reuse, R28 ;  /* 0x000000aea81c723c */ /* 0x080fe2000004181c */
[----:B------:R-:W2:Y:S07]  /*5ef0*/  LDSM.16.M88.4 R168, [R3+0x27480] ;  /* 0x0274800003a8783b */ /* 0x000eae0000000200 */
[----:B------:R-:W-:Y:S01]  /*5f00*/  HMMA.16816.F32.BF16 R32, R188, R174, R32 ;  /* 0x000000aebc20723c */ /* 0x000fe20000041820 */
[----:B------:R5:W2:Y:S07]  /*5f10*/  LDSM.16.MT88.4 R172, [R0+0x7880] ;  /* 0x0078800000ac783b */ /* 0x000aae0000004200 */
[-C--:B-1----:R-:W-:Y:S08]  /*5f20*/  HMMA.16816.F32.BF16 R4, R164, R176.reuse, R4 ;  /* 0x000000b0a404723c */ /* 0x082ff00000041804 */
[C---:B------:R-:W-:Y:S08]  /*5f30*/  HMMA.16816.F32.BF16 R8, R180.reuse, R176, R8 ;  /* 0x000000b0b408723c */ /* 0x040ff00000041808 */
[-C--:B------:R-:W-:Y:S01]  /*5f40*/  HMMA.16816.F32.BF16 R12, R180, R178.reuse, R12 ;  /* 0x000000b2b40c723c */ /* 0x080fe2000004180c */
[----:B-----5:R-:W-:Y:S07]  /*5f50*/  IMAD.U32 R0, RZ, RZ, UR22 ;  /* 0x00000016ff007e24 */ /* 0x020fee000f8e00ff */
[C---:B------:R-:W-:Y:S08]  /*5f60*/  HMMA.16816.F32.BF16 R16, R164.reuse, R178, R16 ;  /* 0x000000b2a410723c */ /* 0x040ff00000041810 */
[-C--:B----4-:R-:W-:Y:S08]  /*5f70*/  HMMA.16816.F32.BF16 R20, R164, R184.reuse, R20 ;  /* 0x000000b8a414723c */ /* 0x090ff00000041814 */
[C---:B------:R-:W-:Y:S08]  /*5f80*/  HMMA.16816.F32.BF16 R24, R180.reuse, R184, R24 ;  /* 0x000000b8b418723c */ /* 0x040ff00000041818 */
[-C--:B------:R-:W-:Y:S01]  /*5f90*/  HMMA.16816.F32.BF16 R28, R180, R186.reuse, R28 ;  /* 0x000000bab41c723c */ /* 0x080fe2000004181c */
[----:B------:R-:W-:Y:S07]  /*5fa0*/  LDSM.16.MT88.4 R180, [R209+0x27c80] ;  /* 0x027c8000d1b4783b */ /* 0x000fee0000004200 */
[----:B------:R-:W-:Y:S07]  /*5fb0*/  HMMA.16816.F32.BF16 R32, R164, R186, R32 ;  /* 0x000000baa420723c */ /* 0x000fee0000041820 */
[----:B------:R-:W-:Y:S01]  /*5fc0*/  IMAD.U32 R164, RZ, RZ, UR21 ;  /* 0x00000015ffa47e24 */ /* 0x000fe2000f8e00ff */
[-C--:B---3--:R-:W-:Y:S05]  /*5fd0*/  HMMA.16816.F32.BF16 R4, R192, R196.reuse, R4 ;  /* 0x000000c4c004723c */ /* 0x088fea0000041804 */
[----:B------:R-:W-:Y:S03]  /*5fe0*/  IMAD.WIDE.U32 R164, R164, c[0x0][0x238], R226 ;  /* 0x00008e00a4a47a25 */ /* 0x000fe600078e00e2 */
[C---:B--2---:R-:W-:Y:S04]  /*5ff0*/  HMMA.16816.F32.BF16 R8, R168.reuse, R196, R8 ;  /* 0x000000c4a808723c */ /* 0x044fe80000041808 */
        /* <DEDUP_REMOVED lines=204> */
.L_x_1992:
[----:B------:R-:W-:Y:S05]  /*6cc0*/  @P0 EXIT ;  /* 0x000000000000094d */ /* 0x000fea0003800000 */
[----:B------:R-:W2:Y:S01]  /*6cd0*/  LDL.LU.64 R4, [R1+0x20] ;  /* 0x0000200001047983 */ /* 0x000ea20000300a00 */
[----:B------:R-:W-:Y:S01]  /*6ce0*/  ULDC.64 UR4, c[0x0][0x338] ;  /* 0x0000ce0000047ab9 */ /* 0x000fe20000000a00 */
[----:B------:R-:W-:Y:S01]  /*6cf0*/  IMAD.U32 R8, RZ, RZ, UR22 ;  /* 0x00000016ff087e24 */ /* 0x000fe2000f8e00ff */
[----:B------:R-:W-:Y:S01]  /*6d00*/  UISETP.NE.AND UP0, UPT, UR4, 0x1, UPT ;  /* 0x000000010400788c */ /* 0x000fe2000bf05270 */
[----:B------:R-:W-:Y:S01]  /*6d10*/  IMAD.U32 R6, RZ, RZ, UR22 ;  /* 0x00000016ff067e24 */ /* 0x000fe2000f8e00ff */
[----:B------:R-:W-:Y:S02]  /*6d20*/  UIMAD.WIDE.U32 UR6, UR21, UR5, URZ ;  /* 0x00000005150672a5 */ /* 0x000fe4000f8e003f */
[----:B------:R-:W-:Y:S02]  /*6d30*/  USHF.L.U32 UR4, UR23, 0xe, URZ ;  /* 0x0000000e17047899 */ /* 0x000fe4000800063f */
[----:B------:R-:W-:-:S02]  /*6d40*/  ULDC UR5, c[0x0][0x340] ;  /* 0x0000d00000057ab9 */ /* 0x000fc40000000800 */
[----:B------:R-:W-:-:S03]  /*6d50*/  USHF.R.S32.HI UR8, URZ, 0x1f, UR22 ;  /* 0x0000001f3f087899 */ /* 0x000fc60008011416 */
[----:B------:R-:W-:Y:S02]  /*6d60*/  @UP0 USHF.R.U32.HI UR21, URZ, UR5, UR7 ;  /* 0x000000053f150299 */ /* 0x000fe40008011607 */
[----:B------:R-:W-:Y:S02]  /*6d70*/  USHF.R.S32.HI UR7, URZ, 0x1f, UR4 ;  /* 0x0000001f3f077899 */ /* 0x000fe40008011404 */
[----:B------:R-:W-:Y:S02]  /*6d80*/  USHF.R.S32.HI UR6, URZ, 0x1f, UR21 ;  /* 0x0000001f3f067899 */ /* 0x000fe40008011415 */
[----:B------:R-:W-:Y:S01]  /*6d90*/  IMAD.U32 R0, RZ, RZ, UR21 ;  /* 0x00000015ff007e24 */ /* 0x000fe2000f8e00ff */
[----:B------:R-:W-:Y:S01]  /*6da0*/  BAR.SYNC.DEFER_BLOCKING 0x1, 0x100 ;  /* 0x0044000000007b1d */ /* 0x000fe20000010000 */
[----:B--2---:R-:W-:-:S05]  /*6db0*/  IADD3 R2, P0, R4, UR4, RZ ;  /* 0x0000000404027c10 */ /* 0x004fca000ff1e0ff */
[----:B------:R-:W-:Y:S02]  /*6dc0*/  ULDC.64 UR4, c[0x0][0x328] ;  /* 0x0000ca0000047ab9 */ /* 0x000fe40000000a00 */
[----:B------:R-:W-:Y:S01]  /*6dd0*/  UIMAD UR4, UR6, UR4, URZ ;  /* 0x00000004060472a4 */ /* 0x000fe2000f8e023f */
[----:B------:R-:W-:Y:S01]  /*6de0*/  LEA.HI.X.SX32 R3, R4, UR7, 0x1, P0 ;  /* 0x0000000704037c11 */ /* 0x000fe200080f0eff */
[----:B------:R-:W-:Y:S02]  /*6df0*/  IMAD.U32 R4, RZ, RZ, UR21 ;  /* 0x00000015ff047e24 */ /* 0x000fe4000f8e00ff */
[----:B------:R-:W-:Y:S02]  /*6e00*/  UIMAD UR7, UR21, UR5, UR4 ;  /* 0x00000005150772a4 */ /* 0x000fe4000f8e0204 */
[--C-:B------:R-:W-:Y:S01]  /*6e10*/  IMAD.WIDE.U32 R4, R4, c[0x0][0x328], R2.reuse ;  /* 0x0000ca0004047a25 */ /* 0x100fe200078e0002 */
[----:B------:R-:W-:Y:S02]  /*6e20*/  ULDC.64 UR4, c[0x0][0x300] ;  /* 0x0000c00000047ab9 */ /* 0x000fe40000000a00 */
[----:B------:R-:W-:Y:S01]  /*6e30*/  UIMAD UR4, UR6, UR4, URZ ;  /* 0x00000004060472a4 */ /* 0x000fe2000f8e023f */
[----:B------:R-:W-:Y:S01]  /*6e40*/  IMAD.WIDE.U32 R2, R0, c[0x0][0x300], R2 ;  /* 0x0000c00000027a25 */ /* 0x000fe200078e0002 */
[----:B------:R-:W-:Y:S01]  /*6e50*/  IADD3 R5, R5, UR7, RZ ;  /* 0x0000000705057c10 */ /* 0x000fe2000fffe0ff */
[----:B------:R-:W-:-:S02]  /*6e60*/  ULDC.64 UR6, c[0x0][0x330] ;  /* 0x0000cc0000067ab9 */ /* 0x000fc40000000a00 */
[----:B------:R-:W-:Y:S02]  /*6e70*/  UIMAD UR6, UR8, UR6, URZ ;  /* 0x00000006080672a4 */ /* 0x000fe4000f8e023f */
        /* <DEDUP_REMOVED lines=12> */
[----:B------:R-:W-:Y:S02]  /*6f40*/  IADD3 R3, R7, UR4, RZ ;  /* 0x0000000407037c10 */ /* 0x000fe4000fffe0ff */
[C---:B------:R-:W-:Y:S01]  /*6f50*/  LEA R2, P0, R6.reuse, c[0x0][0x2e8], 0x2 ;  /* 0x0000ba0006027a11 */ /* 0x040fe200078010ff */
        /* <DEDUP_REMOVED lines=129> */
.L_x_1998:
        /* <DEDUP_REMOVED lines=9> */
.L_x_2338:


//--------------------- .text._ZN7cutlass13device_kernelIN5flash19enable_sm80_to_sm89INS1_16FlashAttnBwdSm80INS1_25CollectiveMainloopBwdSm80ILi2ELi2EN4cute5tupleIJNS5_1CILi64EEENS7_ILi128EEES9_EEENS_10bfloat16_tEfNS_4arch4Sm80ELb1ELb0ELb0ELb0ELb1ELb0ELb0ELb0ELi2ELi2ELi2ELi2ELb0EEENS1_24CollectiveEpilogueBwdGQAISA_fSD_Li256ELb0ELb1EEENS1_25SingleTileBwdLPTSchedulerILb0ELi128ELb1EEEEEEEEEvNT_6ParamsE --------------------------
	.section	.text._ZN7cutlass13device_kernelIN5flash19enable_sm80_to_sm89INS1_16FlashAttnBwdSm80INS1_25CollectiveMainloopBwdSm80ILi2ELi2EN4cute5tupleIJNS5_1CILi64EEENS7_ILi128EEES9_EEENS_10bfloat16_tEfNS_4arch4Sm80ELb1ELb0ELb0ELb0ELb1ELb0ELb0ELb0ELi2ELi2ELi2ELi2ELb0EEENS1_24CollectiveEpilogueBwdGQAISA_fSD_Li256ELb0ELb1EEENS1_25SingleTileBwdLPTSchedulerILb0ELi128ELb1EEEEEEEEEvNT_6ParamsE,"ax",@progbits
	.sectioninfo	@"SHI_REGISTERS=255"
	.align	128
.text._ZN7cutlass13device_kernelIN5flash19enable_sm80_to_sm89INS1_16FlashAttnBwdSm80INS1_25CollectiveMainloopBwdSm80ILi2ELi2EN4cute5tupleIJNS5_1CILi64EEENS7_ILi128EEES9_EEENS_10bfloat16_tEfNS_4arch4Sm80ELb1ELb0ELb0ELb0ELb1ELb0ELb0ELb0ELi2ELi2ELi2ELi2ELb0EEENS1_24CollectiveEpilogueBwdGQAISA_fSD_Li256ELb0ELb1EEENS1_25SingleTileBwdLPTSchedulerILb0ELi128ELb1EEEEEEEEEvNT_6ParamsE:
        .type           _ZN7cutlass13device_kernelIN5flash19enable_sm80_to_sm89INS1_16FlashAttnBwdSm80INS1_25CollectiveMainloopBwdSm80ILi2ELi2EN4cute5tupleIJNS5_1CILi64EEENS7_ILi128EEES9_EEENS_10bfloat16_tEfNS_4arch4Sm80ELb1ELb0ELb0ELb0ELb1ELb0ELb0ELb0ELi2ELi2ELi2ELi2ELb0EEENS1_24CollectiveEpilogueBwdGQAISA_fSD_Li256ELb0ELb1EEENS1_25SingleTileBwdLPTSchedulerILb0ELi128ELb1EEEEEEEEEvNT_6ParamsE,@function
        .size           _ZN7cutlass13device_kernelIN5flash19enable_sm80_to_sm89INS1_16FlashAttnBwdSm80INS1_25CollectiveMainloopBwdSm80ILi2ELi2EN4cute5tupleIJNS5_1CILi64EEENS7_ILi128EEES9_EEENS_10bfloat16_tEfNS_4arch4Sm80ELb1ELb0ELb0ELb0ELb1ELb0ELb0ELb0ELi2ELi2ELi2ELi2ELb0EEENS1_24CollectiveEpilogueBwdGQAISA_fSD_Li256ELb0ELb1EEENS1_25SingleTileBwdLPTSchedulerILb0ELi128ELb1EEEEEEEEEvNT_6ParamsE,(.L_x_2339 - _ZN7cutlass13device_kernelIN5flash19enable_sm80_to_sm89INS1_16FlashAttnBwdSm80INS1_25CollectiveMainloopBwdSm80ILi2ELi2EN4cute5tupleIJNS5_1CILi64EEENS7_ILi128EEES9_EEENS_10bfloat16_tEfNS_4arch4Sm80ELb1ELb0ELb0ELb0ELb1ELb0ELb0ELb0ELi2ELi2ELi2ELi2ELb0EEENS1_24CollectiveEpilogueBwdGQAISA_fSD_Li256ELb0ELb1EEENS1_25SingleTileBwdLPTSchedulerILb0ELi128ELb1EEEEEEEEEvNT_6ParamsE)
        .other          _ZN7cutlass13device_kernelIN5flash19enable_sm80_to_sm89INS1_16FlashAttnBwdSm80INS1_25CollectiveMainloopBwdSm80ILi2ELi2EN4cute5tupleIJNS5_1CILi64EEENS7_ILi128EEES9_EEENS_10bfloat16_tEfNS_4arch4Sm80ELb1ELb0ELb0ELb0ELb1ELb0ELb0ELb0ELi2ELi2ELi2ELi2ELb0EEENS1_24CollectiveEpilogueBwdGQAISA_fSD_Li256ELb0ELb1EEENS1_25SingleTileBwdLPTSchedulerILb0ELi128ELb1EEEEEEEEEvNT_6ParamsE,@"STO_CUDA_ENTRY STV_DEFAULT"
_ZN7cutlass13device_kernelIN5flash19enable_sm80_to_sm89INS1_16FlashAttnBwdSm80INS1_25CollectiveMainloopBwdSm80ILi2ELi2EN4cute5tupleIJNS5_1CILi64EEENS7_ILi128EEES9_EEENS_10bfloat16_tEfNS_4arch4Sm80ELb1ELb0ELb0ELb0ELb1ELb0ELb0ELb0ELi2ELi2ELi2ELi2ELb0EEENS1_24CollectiveEpilogueBwdGQAISA_fSD_Li256ELb0ELb1EEENS1_25SingleTileBwdLPTSchedulerILb0ELi128ELb1EEEEEEEEEvNT_6ParamsE:
        /* <DEDUP_REMOVED lines=28> */
.L_x_2000:
[----:B------:R-:W-:Y:S02]  /*01c0*/  ULDC UR9, c[0x0][0x3b4] ;  /* 0x0000ed0000097ab9 */ /* 0x000fe40000000800 */
[----:B------:R-:W-:Y:S02]  /*01d0*/  UISETP.NE.AND UP0, UPT, UR9, 0x1, UPT ;  /* 0x000000010900788c */ /* 0x000fe4000bf05270 */
[----:B------:R-:W-:Y:S02]  /*01e0*/  ULDC.64 UR4, c[0x0][0x3b8] ;  /* 0x0000ee0000047ab9 */ /* 0x000fe40000000a00 */
[----:B------:R-:W-:Y:S02]  /*01f0*/  UIMAD.WIDE.U32 UR10, UR8, UR4, URZ ;  /* 0x00000004080a72a5 */ /* 0x000fe4000f8e003f */
[----:B------:R-:W-:-:S05]  /*0200*/  UMOV UR6, UR8 ;  /* 0x0000000800067c82 */ /* 0x000fca0008000000 */
[----:B------:R-:W-:-:S04]  /*0210*/  @UP0 USHF.R.U32.HI UR6, URZ, UR5, UR11 ;  /* 0x000000053f060299 */ /* 0x000fc8000801160b */
[----:B------:R-:W-:Y:S02]  /*0220*/  UIMAD UR9, UR6, UR9, URZ ;  /* 0x00000009060972a4 */ /* 0x000fe4000f8e023f */
.L_x_2001:
        /* <DEDUP_REMOVED lines=14> */
.L_x_1999:
        /* <DEDUP_REMOVED lines=20> */
.L_x_2003:
[----:B------:R-:W-:Y:S02]  /*0450*/  ULDC UR9, c[0x0][0x3b4] ;  /* 0x0000ed0000097ab9 */ /* 0x000fe40000000800 */
[----:B------:R-:W-:Y:S02]  /*0460*/  UISETP.NE.AND UP0, UPT, UR9, 0x1, UPT ;  /* 0x000000010900788c */ /* 0x000fe4000bf05270 */
[----:B------:R-:W-:Y:S02]  /*0470*/  ULDC.64 UR4, c[0x0][0x3b8] ;  /* 0x0000ee0000047ab9 */ /* 0x000fe40000000a00 */
[----:B------:R-:W-:Y:S02]  /*0480*/  UIMAD.WIDE.U32 UR10, UR8, UR4, URZ ;  /* 0x00000004080a72a5 */ /* 0x000fe4000f8e003f */
[----:B------:R-:W-:-:S05]  /*0490*/  UMOV UR6, UR8 ;  /* 0x0000000800067c82 */ /* 0x000fca0008000000 */
[----:B------:R-:W-:-:S04]  /*04a0*/  @UP0 USHF.R.U32.HI UR6, URZ, UR5, UR11 ;  /* 0x000000053f060299 */ /* 0x000fc8000801160b */
[----:B------:R-:W-:Y:S02]  /*04b0*/  UIMAD UR9, UR6, UR9, URZ ;  /* 0x00000009060972a4 */ /* 0x000fe4000f8e023f */
.L_x_2004:
        /* <DEDUP_REMOVED lines=13> */
.L_x_2002:
        /* <DEDUP_REMOVED lines=141> */
[----:B------:R-:W-:Y:S01]  /*0e60*/  IMAD.U32 R14, RZ, RZ, UR20 ;  /* 0x00000014ff0e7e24 */ /* 0x000fe2000f8e00ff */
[----:B------:R-:W-:Y:S01]  /*0e70*/  ISETP.GE.AND P2, PT, R30, c[0x0][0x1cc], PT ;  /* 0x000073001e007a0c */ /* 0x000fe20003f46270 */
[----:B------:R-:W-:Y:S01]  /*0e80*/  IMAD.WIDE R10, R10, 0x80, R246 ;  /* 0x000000800a0a7825 */ /* 0x000fe200078e02f6 */
[----:B------:R-:W-:-:S03]  /*0e90*/  UMOV UR14, 0x6 ;  /* 0x00000006000e7882 */ /* 0x000fc60000000000 */
[----:B-1----:R-:W-:Y:S02]  /*0ea0*/  IMAD.U32 R8, RZ, RZ, UR10 ;  /* 0x0000000aff087e24 */ /* 0x002fe4000f8e00ff */
[----:B------:R-:W-:Y:S02]  /*0eb0*/  IMAD.MOV.U32 R222, RZ, RZ, 0x10 ;  /* 0x00000010ffde7424 */ /* 0x000fe400078e00ff */
[----:B------:R-:W-:-:S04]  /*0ec0*/  IMAD.WIDE.U32 R2, R8, c[0x0][0x1e0], R18 ;  /* 0x0000780008027a25 */ /* 0x000fc800078e0012 */
[----:B------:R-:W-:Y:S01]  /*0ed0*/  IMAD.WIDE.U32 R4, R8, c[0x0][0x1b0], R18 ;  /* 0x00006c0008047a25 */ /* 0x000fe200078e0012 */
[----:B------:R-:W-:Y:S01]  /*0ee0*/  IADD3 R3, R3, UR6, RZ ;  /* 0x0000000603037c10 */ /* 0x000fe2000fffe0ff */
[----:B------:R-:W-:Y:S02]  /*0ef0*/  UIMAD UR6, UR21, UR5, UR4 ;  /* 0x00000005150672a4 */ /* 0x000fe4000f8e0204 */
[----:B------:R-:W-:Y:S01]  /*0f00*/  IMAD.U32 R8, RZ, RZ, UR21 ;  /* 0x00000015ff087e24 */ /* 0x000fe2000f8e00ff */
[----:B------:R-:W-:Y:S01]  /*0f10*/  ULDC.64 UR4, c[0x0][0x1b8] ;  /* 0x00006e0000047ab9 */ /* 0x000fe20000000a00 */
[----:B------:R-:W-:Y:S01]  /*0f20*/  IMAD.WIDE.U32 R2, R0, c[0x0][0x1e8], R2 ;  /* 0x00007a0000027a25 */ /* 0x000fe200078e0002 */
[----:B------:R-:W-:Y:S01]  /*0f30*/  UIMAD UR4, UR9, UR4, URZ ;  /* 0x00000004090472a4 */ /* 0x000fe2000f8e023f */
[----:B------:R-:W-:Y:S02]  /*0f40*/  IADD3 R5, R5, UR11, RZ ;  /* 0x0000000b05057c10 */ /* 0x000fe4000fffe0ff */
[----:B------:R-:W-:Y:S01]  /*0f50*/  IMAD.WIDE.U32 R22, R8, c[0x0][0x278], R6 ;  /* 0x00009e0008167a25 */ /* 0x000fe200078e0006 */
[----:B------:R-:W-:Y:S01]  /*0f60*/  UIMAD UR5, UR21, UR5, UR4 ;  /* 0x00000005150572a4 */ /* 0x000fe2000f8e0204 */
[----:B------:R-:W-:-:S02]  /*0f70*/  IADD3 R3, R3, UR6, RZ ;  /* 0x0000000603037c10 */ /* 0x000fc4000fffe0ff */
[----:B------:R-:W-:Y:S01]  /*0f80*/  IMAD.U32 R6, RZ, RZ, UR21 ;  /* 0x00000015ff067e24 */ /* 0x000fe2000f8e00ff */
[----:B------:R-:W-:Y:S01]  /*0f90*/  ULDC UR4, c[0x0][0x198] ;  /* 0x0000660000047ab9 */ /* 0x000fe20000000800 */
[----:B------:R-:W-:Y:S01]  /*0fa0*/  IMAD R0, R11, c[0x0][0x1d8], RZ ;  /* 0x000076000b007a24 */ /* 0x000fe200078e02ff */
[----:B------:R-:W-:Y:S01]  /*0fb0*/  UIADD3 UR8, -UR8, UR4, URZ ;  /* 0x0000000408087290 */ /* 0x000fe2000fffe13f */
[----:B------:R-:W-:Y:S01]  /*0fc0*/  IMAD.WIDE.U32 R6, R6, c[0x0][0x1b8], R4 ;  /* 0x00006e0006067a25 */ /* 0x000fe200078e0004 */
[----:B------:R-:W-:Y:S03]  /*0fd0*/  STL.64 [R1+0x30], R22 ;  /* 0x0000301601007387 */ /* 0x000fe60000100a00 */
[----:B------:R-:W-:Y:S01]  /*0fe0*/  IMAD R4, R247, c[0x0][0x178], RZ ;  /* 0x00005e00f7047a24 */ /* 0x000fe200078e02ff */
[----:B------:R-:W-:Y:S01]  /*0ff0*/  IADD3 R13, -R246, UR8, RZ ;  /* 0x00000008f60d7c10 */ /* 0x000fe2000fffe1ff */
[C---:B------:R-:W-:Y:S01]  /*1000*/  IMAD R0, R10.reuse, c[0x0][0x1dc], R0 ;  /* 0x000077000a007a24 */ /* 0x040fe200078e0200 */
[----:B------:R-:W-:Y:S01]  /*1010*/  IADD3 R7, R7, UR5, RZ ;  /* 0x0000000507077c10 */ /* 0x000fe2000fffe0ff */
[----:B------:R-:W-:Y:S01]  /*1020*/  IMAD.WIDE.U32 R8, R10, c[0x0][0x1d8], R2 ;  /* 0x000076000a087a25 */ /* 0x000fe200078e0002 */
[----:B------:R-:W-:Y:S01]  /*1030*/  ULDC.64 UR4, c[0x0][0x1d8] ;  /* 0x0000760000047ab9 */ /* 0x000fe20000000a00 */
[C---:B------:R-:W-:Y:S01]  /*1040*/  ISETP.LT.OR P1, PT, R13.reuse, 0x1, P4 ;  /* 0x000000010d00780c */ /* 0x040fe20002721670 */
[----:B------:R-:W-:Y:S01]  /*1050*/  USHF.L.U32 UR6, UR4, 0x6, URZ ;  /* 0x0000000604067899 */ /* 0x000fe2000800063f */
[----:B------:R-:W-:Y:S01]  /*1060*/  IMAD R12, R246, c[0x0][0x17c], R4 ;  /* 0x00005f00f60c7a24 */ /* 0x000fe200078e0204 */
[----:B------:R-:W-:Y:S01]  /*1070*/  LEA R2, P0, R8, c[0x0][0x1c0], 0x1 ;  /* 0x0000700008027a11 */ /* 0x000fe200078008ff */
[----:B------:R-:W-:Y:S01]  /*1080*/  IMAD.WIDE.U32 R4, R246, c[0x0][0x178], R18 ;  /* 0x00005e00f6047a25 */ /* 0x000fe200078e0012 */
[C---:B------:R-:W-:Y:S01]  /*1090*/  ISETP.LT.OR P5, PT, R13.reuse, 0x1, P2 ;  /* 0x000000010d00780c */ /* 0x040fe200017a1670 */
[----:B------:R-:W-:Y:S01]  /*10a0*/  USHF.L.U64.HI UR7, UR4, UR14, UR5 ;  /* 0x0000000e04077299 */ /* 0x000fe20008010205 */
[----:B------:R-:W-:Y:S01]  /*10b0*/  ISETP.LT.OR P3, PT, R13, 0x21, P4 ;  /* 0x000000210d00780c */ /* 0x000fe20002761670 */
[----:B------:R-:W-:Y:S01]  /*10c0*/  IMAD.IADD R0, R9, 0x1, R0 ;  /* 0x0000000109007824 */ /* 0x000fe200078e0200 */
[----:B------:R-:W-:Y:S01]  /*10d0*/  ISETP.LT.OR P6, PT, R13, 0x21, P2 ;  /* 0x000000210d00780c */ /* 0x000fe200017c1670 */
[----:B------:R-:W-:Y:S01]  /*10e0*/  IMAD.IADD R5, R5, 0x1, R12 ;  /* 0x0000000105057824 */ /* 0x000fe200078e020c */
[----:B------:R-:W-:Y:S01]  /*10f0*/  UIADD3 UR11, UP0, UR6, 0x80, URZ ;  /* 0x00000080060b7890 */ /* 0x000fe2000ff1e03f */
        /* <DEDUP_REMOVED lines=10> */
[----:B------:R-:W-:Y:S01]  /*11a0*/  ULDC.64 UR4, c[0x0][0x180] ;  /* 0x0000600000047ab9 */ /* 0x000fe20000000a00 */
[C---:B------:R-:W-:Y:S01]  /*11b0*/  IMAD R0, R10.reuse, c[0x0][0x1ac], R0 ;  /* 0x00006b000a007a24 */ /* 0x040fe200078e0200 */
[----:B------:R-:W-:Y:S01]  /*11c0*/  IADD3.X R5, R3, UR7, RZ, P0, !PT ;  /* 0x0000000703057c10 */ /* 0x000fe200087fe4ff */
[----:B------:R-:W-:Y:S01]  /*11d0*/  IMAD.WIDE.U32 R10, R10, c[0x0][0x1a8], R6 ;  /* 0x00006a000a0a7a25 */ /* 0x000fe200078e0006 */
[----:B------:R1:W-:Y:S01]  /*11e0*/  LDGSTS.E.BYPASS.LTC128B.128 [R12+0xc080], [R2.64+0x80], !P5 ;  /* 0x0c080080020c7fae */ /* 0x0003e2000e901d56 */
[C---:B------:R-:W-:Y:S01]  /*11f0*/  ISETP.LT.OR P5, PT, R13.reuse, 0x41, P4 ;  /* 0x000000410d00780c */ /* 0x040fe200027a1670 */
[----:B------:R-:W-:Y:S01]  /*1200*/  UIMAD UR4, UR12, UR4, URZ ;  /* 0x000000040c0472a4 */ /* 0x000fe2000f8e023f */
[----:B------:R-:W-:Y:S01]  /*1210*/  IMAD.U32 R6, RZ, RZ, UR6 ;  /* 0x00000006ff067e24 */ /* 0x000fe2000f8e00ff */
[----:B------:R2:W-:Y:S01]  /*1220*/  LDGSTS.E.BYPASS.LTC128B.128 [R12+0x9080], [R4.64], !P3 ;  /* 0x09080000040c7fae */ /* 0x0005e2000d901d56 */
[----:B------:R-:W-:Y:S01]  /*1230*/  ISETP.LT.OR P3, PT, R13, 0x41, P2 ;  /* 0x000000410d00780c */ /* 0x000fe20001761670 */
[----:B------:R-:W-:Y:S01]  /*1240*/  IMAD.IADD R0, R11, 0x1, R0 ;  /* 0x000000010b007824 */ /* 0x000fe200078e0200 */
[C---:B------:R-:W-:Y:S01]  /*1250*/  ISETP.LT.OR P4, PT, R13.reuse, 0x61, P4 ;  /* 0x000000610d00780c */ /* 0x040fe20002781670 */
[----:B------:R-:W-:Y:S01]  /*1260*/  UIMAD UR13, UR20, UR5, UR4 ;  /* 0x00000005140d72a4 */ /* 0x000fe2000f8e0204 */
[----:B------:R-:W-:Y:S01]  /*1270*/  IADD3 R6, P1, P0, R6, 0x80, R2 ;  /* 0x0000008006067810 */ /* 0x000fe2000783e002 */
[----:B------:R-:W-:Y:S01]  /*1280*/  IMAD.MOV.U32 R8, RZ, RZ, R14 ;  /* 0x000000ffff087224 */ /* 0x000fe200078e000e */
[----:B------:R-:W-:Y:S01]  /*1290*/  ISETP.LT.OR P2, PT, R13, 0x61, P2 ;  /* 0x000000610d00780c */ /* 0x000fe20001741670 */
[----:B------:R-:W-:Y:S01]  /*12a0*/  ULDC.64 UR4, c[0x0][0x1a8] ;  /* 0x00006a0000047ab9 */ /* 0x000fe20000000a00 */
[----:B------:R-:W-:Y:S01]  /*12b0*/  IADD3.X R7, RZ, UR7, R3, P1, P0 ;  /* 0x00000007ff077c10 */ /* 0x000fe20008fe0403 */
[----:B------:R-:W-:Y:S01]  /*12c0*/  USHF.L.U32 UR16, UR4, 0x6, URZ ;  /* 0x0000000604107899 */ /* 0x000fe2000800063f */
[----:B------:R-:W-:Y:S01]  /*12d0*/  IADD3 R9, R15, UR13, RZ ;  /* 0x0000000d0f097c10 */ /* 0x000fe2000fffe0ff */
[----:B------:R-:W-:Y:S01]  /*12e0*/  USHF.L.U64.HI UR13, UR4, UR14, UR5 ;  /* 0x0000000e040d7299 */ /* 0x000fe20008010205 */
[----:B------:R-:W-:Y:S01]  /*12f0*/  IMAD.MOV.U32 R223, RZ, RZ, 0x20 ;  /* 0x00000020ffdf7424 */ /* 0x000fe200078e00ff */
[----:B------:R3:W-:Y:S01]  /*1300*/  LDGSTS.E.BYPASS.LTC128B.128 [R12+0xd080], [R6.64], !P6 ;  /* 0x0d080000060c7fae */ /* 0x0007e2000f101d56 */
[----:B------:R-:W-:Y:S01]  /*1310*/  ISETP.GE.AND P6, PT, R18, c[0x0][0x19c], PT ;  /* 0x0000670012007a0c */ /* 0x000fe20003fc6270 */
[----:B------:R-:W-:-:S02]  /*1320*/  ULDC.64 UR4, c[0x0][0x178] ;  /* 0x00005e0000047ab9 */ /* 0x000fc40000000a00 */
[----:B------:R-:W-:Y:S02]  /*1330*/  UIMAD.WIDE.U32 UR26, UR24, UR4, URZ ;  /* 0x00000004181a72a5 */ /* 0x000fe4000f8e003f */
[----:B------:R-:W-:Y:S01]  /*1340*/  UIADD3 UR17, UP0, UR16, 0x80, URZ ;  /* 0x0000008010117890 */ /* 0x000fe2000ff1e03f */
[----:B-1----:R-:W-:-:S03]  /*1350*/  IADD3 R2, P1, R4, UR6, RZ ;  /* 0x0000000604027c10 */ /* 0x002fc6000ff3e0ff */
[----:B------:R-:W-:Y:S01]  /*1360*/  UIADD3.X UR25, URZ, UR13, URZ, UP0, !UPT ;  /* 0x0000000d3f197290 */ /* 0x000fe200087fe43f */
[----:B--2---:R-:W-:Y:S02]  /*1370*/  IADD3 R4, P0, R4, UR11, RZ ;  /* 0x0000000b04047c10 */ /* 0x004fe4000ff1e0ff */
[C---:B------:R-:W-:Y:S02]  /*1380*/  IADD3.X R3, R5.reuse, UR7, RZ, P1, !PT ;  /* 0x0000000705037c10 */ /* 0x040fe40008ffe4ff */
        /* <DEDUP_REMOVED lines=150> */
[----:B------:R-:W-:-:S03]  /*1cf0*/  IMAD.WIDE.U32 R32, R4, c[0x0][0x290], R20 ;  /* 0x0000a40004207a25 */ /* 0x000fc600078e0014 */
[----:B------:R-:W-:Y:S02]  /*1d00*/  LOP3.LUT R0, R0, 0xfffffffe, RZ, 0xc0, !PT ;  /* 0xfffffffe00007812 */ /* 0x000fe400078ec0ff */
[----:B------:R-:W-:Y:S01]  /*1d10*/  IADD3 R31, R33, UR6, RZ ;  /* 0x00000006211f7c10 */ /* 0x000fe2000fffe0ff */
[----:B------:R-:W-:Y:S01]  /*1d20*/  UIADD3 UR6, UR24, 0x1, URZ ;  /* 0x0000000118067890 */ /* 0x000fe2000fffe03f */
[----:B------:R2:W-:Y:S01]  /*1d30*/  STL.64 [R1+0x20], R32 ;  /* 0x0000202001007387 */ /* 0x0005e20000100a00 */
[----:B------:R-:W-:Y:S02]  /*1d40*/  IMAD.IADD R22, R5, 0x1, -R0 ;  /* 0x0000000105167824 */ /* 0x000fe400078e0a00 */
[----:B------:R-:W-:Y:S01]  /*1d50*/  @!P3 IMAD.SHL.U32 R0, R250, 0x10, RZ ;  /* 0x00000010fa00b824 */ /* 0x000fe200078e00ff */
[----:B------:R2:W-:Y:S01]  /*1d60*/  STL [R1+0x1c], R31 ;  /* 0x00001c1f01007387 */ /* 0x0005e20000100800 */
[----:B------:R-:W-:Y:S01]  /*1d70*/  UISETP.GE.AND UP0, UPT, UR6, UR18, UPT ;  /* 0x000000120600728c */ /* 0x000fe2000bf06270 */
[----:B-1----:R-:W-:-:S02]  /*1d80*/  LEA.HI R14, R29, R250, RZ, 0x2 ;  /* 0x000000fa1d0e7211 */ /* 0x002fc400078f10ff */
[----:B------:R1:W-:Y:S02]  /*1d90*/  @!P3 LDGSTS.E.BYPASS.LTC128B.128 [R0+0x20080], [R16.64] ;  /* 0x200800001000bfae */ /* 0x0003e4000b901d56 */
[--C-:B---3--:R-:W-:Y:S02]  /*1da0*/  SHF.R.S32.HI R10, RZ, 0x1f, R14.reuse ;  /* 0x0000001fff0a7819 */ /* 0x108fe4000001140e */
        /* <DEDUP_REMOVED lines=78> */
[----:B-1----:R-:W-:-:S02]  /*2290*/  LEA.HI R10, R2, R6, RZ, 0x2 ;  /* 0x00000006020a7211 */ /* 0x002fc400078f10ff */
        /* <DEDUP_REMOVED lines=34> */
.L_x_2007:
[----:B--2---:R-:W-:Y:S05]  /*24c0*/  BSYNC B0 ;  /* 0x0000000000007941 */ /* 0x004fea0003800000 */
.L_x_2006:
[----:B-12---:R-:W-:Y:S01]  /*24d0*/  SHF.R.S32.HI R2, RZ, 0x1f, R25 ;  /* 0x0000001fff027819 */ /* 0x006fe20000011419 */
        /* <DEDUP_REMOVED lines=104> */
.L_x_2010:
        /* <DEDUP_REMOVED lines=194> */
.L_x_2008:
        /* <DEDUP_REMOVED lines=532> */
.L_x_2009:
        /* <DEDUP_REMOVED lines=310> */
.L_x_2005:
[----:B------:R-:W-:Y:S05]  /*6c20*/  @P0 EXIT ;  /* 0x000000000000094d */ /* 0x000fea0003800000 */
[----:B------:R-:W-:Y:S01]  /*6c30*/  ULDC.64 UR10, c[0x0][0x338] ;  /* 0x0000ce00000a7ab9 */ /* 0x000fe20000000a00 */
[----:B------:R-:W-:Y:S01]  /*6c40*/  BAR.SYNC.DEFER_BLOCKING 0x1, 0x100 ;  /* 0x0044000000007b1d */ /* 0x000fe20000010000 */
[----:B------:R-:W-:Y:S01]  /*6c50*/  UISETP.NE.AND UP0, UPT, UR10, 0x1, UPT ;  /* 0x000000010a00788c */ /* 0x000fe2000bf05270 */
[----:B------:R-:W-:Y:S01]  /*6c60*/  ISETP.NE.AND P1, PT, R250, RZ, PT ;  /* 0x000000fffa00720c */ /* 0x000fe20003f25270 */
[----:B------:R-:W-:-:S03]  /*6c70*/  UIMAD.WIDE.U32 UR12, UR20, UR11, URZ ;  /* 0x0000000b140c72a5 */ /* 0x000fc6000f8e003f */
[----:B------:R-:W-:Y:S01]  /*6c80*/  ULDC UR6, c[0x0][0x358] ;  /* 0x0000d60000067ab9 */ /* 0x000fe20000000800 */
[----:B------:R-:W-:Y:S01]  /*6c90*/  BSSY B0, `(.L_x_2011) ;  /* 0x000001d000007945 */ /* 0x000fe20003800000 */
[----:B------:R-:W-:Y:S02]  /*6ca0*/  UIMAD UR6, UR19, UR6, URZ ;  /* 0x00000006130672a4 */ /* 0x000fe4000f8e023f */
[----:B------:R-:W-:Y:S02]  /*6cb0*/  ULDC UR11, c[0x0][0x2f4] ;  /* 0x0000bd00000b7ab9 */ /* 0x000fe40000000800 */
[----:B------:R-:W-:Y:S02]  /*6cc0*/  ULDC UR4, c[0x0][0x340] ;  /* 0x0000d00000047ab9 */ /* 0x000fe40000000800 */
[----:B------:R-:W-:Y:S02]  /*6cd0*/  UIMAD UR5, UR21, UR11, URZ ;  /* 0x0000000b150572a4 */ /* 0x000fe4000f8e023f */
[----:B------:R-:W-:-:S02]  /*6ce0*/  UMOV UR9, UR20 ;  /* 0x0000001400097c82 */ /* 0x000fc40008000000 */
[----:B------:R-:W-:Y:S02]  /*6cf0*/  UIMAD UR11, UR6, UR11, URZ ;  /* 0x0000000b060b72a4 */ /* 0x000fe4000f8e023f */
[----:B------:R-:W-:Y:S02]  /*6d00*/  @UP0 USHF.R.U32.HI UR9, URZ, UR4, UR13 ;  /* 0x000000043f090299 */ /* 0x000fe4000801160d */
[----:B------:R-:W-:Y:S02]  /*6d10*/  USHF.R.S32.HI UR4, URZ, 0x1f, UR5 ;  /* 0x0000001f3f047899 */ /* 0x000fe40008011405 */
        /* <DEDUP_REMOVED lines=11> */
[----:B------:R-:W-:Y:S01]  /*6dd0*/  IMAD.U32 R4, RZ, RZ, UR4 ;  /* 0x00000004ff047e24 */ /* 0x000fe2000f8e00ff */
[----:B------:R-:W-:Y:S02]  /*6de0*/  USHF.R.S32.HI UR10, URZ, 0x1f, UR21 ;  /* 0x0000001f3f0a7899 */ /* 0x000fe40008011415 */
[----:B------:R-:W-:Y:S01]  /*6df0*/  MOV R5, UR5 ;  /* 0x0000000500057c02 */ /* 0x000fe20008000f00 */
[----:B------:R-:W-:Y:S05]  /*6e00*/  @P1 BRA `(.L_x_2012) ;  /* 0x0000005000001947 */ /* 0x000fea0003800000 */
.L_x_2013:
[----:B------:R-:W2:Y:S01]  /*6e10*/  LDG.E.STRONG.GPU R0, [R4.64] ;  /* 0x0000001604007981 */ /* 0x000ea2000c1ef900 */
[----:B------:R-:W-:Y:S01]  /*6e20*/  YIELD ;  /* 0x0000000000007946 */ /* 0x000fe20003800000 */
[----:B--2---:R-:W-:Y:S01]  /*6e30*/  ISETP.NE.AND P0, PT, R0, UR11, PT ;  /* 0x0000000b00007c0c */ /* 0x004fe2000bf05270 */
[----:B------:R-:W-:-:S12]  /*6e40*/  CCTL.IVALL ;  /* 0x00000000ff00798f */ /* 0x000fd80002000000 */
[----:B------:R-:W-:Y:S05]  /*6e50*/  @P0 BRA `(.L_x_2013) ;  /* 0xffffffb000000947 */ /* 0x000fea000383ffff */
.L_x_2012:
[----:B------:R-:W-:Y:S05]  /*6e60*/  BSYNC B0 ;  /* 0x0000000000007941 */ /* 0x000fea0003800000 */
.L_x_2011:
[----:B------:R-:W-:Y:S01]  /*6e70*/  MOV R10, 0xffffffff ;  /* 0xffffffff000a7802 */ /* 0x000fe20000000f00 */
[----:B------:R-:W-:Y:S05]  /*6e80*/  BRA.CONV ~URZ, `(.L_x_2014) ;  /* 0x000000237f007947 */ /* 0x000fea000b800000 */
[----:B------:R-:W-:Y:S02]  /*6e90*/  MOV R2, 0x6eb0 ;  /* 0x00006eb000027802 */ /* 0x000fe40000000f00 */
[----:B------:R-:W-:Y:S05]  /*6ea0*/  CALL.REL.NOINC `($__internal_10_$__cuda_sm70_warpsync) ;  /* 0x00000d3000007944 */ /* 0x000fea0003c00000 */
.L_x_2014:
[----:B------:R-:W-:Y:S01]  /*6eb0*/  USHF.L.U32 UR4, UR19, 0xe, URZ ;  /* 0x0000000e13047899 */ /* 0x000fe2000800063f */
[----:B------:R-:W-:Y:S01]  /*6ec0*/  IMAD.U32 R2, RZ, RZ, UR9 ;  /* 0x00000009ff027e24 */ /* 0x000fe2000f8e00ff */
[----:B------:R-:W-:-:S06]  /*6ed0*/  NOP ;  /* 0x0000000000007918 */ /* 0x000fcc0000000000 */
[----:B------:R-:W-:Y:S01]  /*6ee0*/  USHF.R.S32.HI UR12, URZ, 0x1f, UR4 ;  /* 0x0000001f3f0c7899 */ /* 0x000fe20008011404 */
[C---:B------:R-:W-:Y:S01]  /*6ef0*/  IADD3 R8, P0, R250.reuse, UR4, RZ ;  /* 0x00000004fa087c10 */ /* 0x040fe2000ff1e0ff */
[----:B------:R-:W-:Y:S01]  /*6f00*/  IMAD.U32 R6, RZ, RZ, UR21 ;  /* 0x00000015ff067e24 */ /* 0x000fe2000f8e00ff */
[----:B------:R-:W-:Y:S02]  /*6f10*/  ULDC.64 UR4, c[0x0][0x328] ;  /* 0x0000ca0000047ab9 */ /* 0x000fe40000000a00 */
[----:B------:R-:W-:Y:S01]  /*6f20*/  UIMAD UR4, UR8, UR4, URZ ;  /* 0x00000004080472a4 */ /* 0x000fe2000f8e023f */
[----:B------:R-:W-:-:S03]  /*6f30*/  LEA.HI.X.SX32 R9, R250, UR12, 0x1, P0 ;  /* 0x0000000cfa097c11 */ /* 0x000fc600080f0eff */
[----:B------:R-:W-:Y:S02]  /*6f40*/  UIMAD UR12, UR9, UR5, UR4 ;  /* 0x00000005090c72a4 */ /* 0x000fe4000f8e0204 */
        /* <DEDUP_REMOVED lines=75> */
[----:B------:R-:W-:Y:S05]  /*7400*/  CALL.REL.NOINC `($__internal_10_$__cuda_sm70_warpsync) ;  /* 0x000007d000007944 */ /* 0x000fea0003c00000 */
.L_x_2015:
        /* <DEDUP_REMOVED lines=12> */
.L_x_2017:
[----:B------:R-:W-:Y:S05]  /*74d0*/  BSYNC B0 ;  /* 0x0000000000007941 */ /* 0x000fea0003800000 */
.L_x_2016:
[----:B------:R-:W-:Y:S01]  /*74e0*/  ULDC.64 UR4, c[0x0][0x348] ;  /* 0x0000d20000047ab9 */ /* 0x000fe20000000a00 */
[----:B------:R-:W-:Y:S01]  /*74f0*/  BSSY B0, `(.L_x_2018) ;  /* 0x000000b000007945 */ /* 0x000fe20003800000 */
[----:B------:R-:W-:-:S04]  /*7500*/  UIADD3 UR4, UP0, UR6, UR4, URZ ;  /* 0x0000000406047290 */ /* 0x000fc8000ff1e03f */
[----:B------:R-:W-:Y:S02]  /*7510*/  UIADD3.X UR5, UR7, UR5, URZ, UP0, !UPT ;  /* 0x0000000507057290 */ /* 0x000fe400087fe43f */
[----:B--2---:R-:W-:-:S04]  /*7520*/  MOV R4, UR4 ;  /* 0x0000000400047c02 */ /* 0x004fc80008000f00 */
[----:B------:R-:W-:Y:S01]  /*7530*/  MOV R5, UR5 ;  /* 0x0000000500057c02 */ /* 0x000fe20008000f00 */
[----:B------:R-:W-:Y:S05]  /*7540*/  @P1 BRA `(.L_x_2019) ;  /* 0x0000005000001947 */ /* 0x000fea0003800000 */
.L_x_2020:
[----:B------:R-:W2:Y:S01]  /*7550*/  LDG.E.STRONG.GPU R0, [R4.64] ;  /* 0x0000001604007981 */ /* 0x000ea2000c1ef900 */
[----:B------:R-:W-:Y:S01]  /*7560*/  YIELD ;  /* 0x0000000000007946 */ /* 0x000fe20003800000 */
[----:B--2---:R-:W-:Y:S01]  /*7570*/  ISETP.NE.AND P0, PT, R0, UR11, PT ;  /* 0x0000000b00007c0c */ /* 0x004fe2000bf05270 */
[----:B------:R-:W-:-:S12]  /*7580*/  CCTL.IVALL ;  /* 0x00000000ff00798f */ /* 0x000fd80002000000 */
[----:B------:R-:W-:Y:S05]  /*7590*/  @P0 BRA `(.L_x_2020) ;  /* 0xffffffb000000947 */ /* 0x000fea000383ffff */
.L_x_2019:
[----:B------:R-:W-:Y:S05]  /*75a0*/  BSYNC B0 ;  /* 0x0000000000007941 */ /* 0x000fea0003800000 */
.L_x_2018:
[----:B------:R-:W-:Y:S05]  /*75b0*/  BRA.CONV ~URZ, `(.L_x_2021) ;  /* 0x000000237f007947 */ /* 0x000fea000b800000 */
[----:B-1----:R-:W-:Y:S02]  /*75c0*/  MOV R2, 0x75e0 ;  /* 0x000075e000027802 */ /* 0x002fe40000000f00 */
[----:B------:R-:W-:Y:S05]  /*75d0*/  CALL.REL.NOINC `($__internal_10_$__cuda_sm70_warpsync) ;  /* 0x0000060000007944 */ /* 0x000fea0003c00000 */
.L_x_2021:
        /* <DEDUP_REMOVED lines=8> */
[----:B------:R-:W-:Y:S01]  /*7660*/  UIMAD UR4, UR10, UR4, URZ ;  /* 0x000000040a0472a4 */ /* 0x000fe2000f8e023f */
[----:B------:R-:W-:Y:S01]  /*7670*/  IMAD.U32 R0, RZ, RZ, UR21 ;  /* 0x00000015ff007e24 */ /* 0x000fe2000f8e00ff */
        /* <DEDUP_REMOVED lines=73> */
[----:B-1----:R-:W-:Y:S05]  /*7b10*/  CALL.REL.NOINC `($__internal_10_$__cuda_sm70_warpsync) ;  /* 0x000000c000007944 */ /* 0x002fea0003c00000 */
.L_x_2022:
        /* <DEDUP_REMOVED lines=12> */
        .weak           $__internal_10_$__cuda_sm70_warpsync
        .type           $__internal_10_$__cuda_sm70_warpsync,@function
        .size           $__internal_10_$__cuda_sm70_warpsync,(.L_x_2339 - $__internal_10_$__cuda_sm70_warpsync)
$__internal_10_$__cuda_sm70_warpsync:
[----:B------:R-:W-:Y:S01]  /*7be0*/  MOV R3, 0x0 ;  /* 0x0000000000037802 */ /* 0x000fe20000000f00 */
[----:B------:R-:W-:Y:S04]  /*7bf0*/  WARPSYNC R10 ;  /* 0x0000000a00007348 */ /* 0x000fe80003800000 */
[----:B------:R-:W-:Y:S05]  /*7c00*/  RET.REL.NODEC R2 `(_ZN7cutlass13device_kernelIN5flash19enable_sm80_to_sm89INS1_16FlashAttnBwdSm80INS1_25CollectiveMainloopBwdSm80ILi2ELi2EN4cute5tupleIJNS5_1CILi64EEENS7_ILi128EEES9_EEENS_10bfloat16_tEfNS_4arch4Sm80ELb1ELb0ELb0ELb0ELb1ELb0ELb0ELb0ELi2ELi2ELi2ELi2ELb0EEENS1_24CollectiveEpilogueBwdGQAISA_fSD_Li256ELb0ELb1EEENS1_25SingleTileBwdLPTSchedulerILb0ELi128ELb1EEEEEEEEEvNT_6ParamsE) ;  /* 0xffff83f002007950 */ /* 0x000fea0003c3ffff */
.L_x_2023:
        /* <DEDUP_REMOVED lines=15> */
.L_x_2339:


//--------------------- .text._ZN7cutlass13device_kernelIN5flash22FlashAttnBwdPreprocessIN4cute5tupleIJNS3_1CILi64EEENS5_ILi128EEEEEENS_10bfloat16_tEfNS_4arch4Sm80ELb1ELb0EEEEEvNT_6ParamsE --------------------------
	.section	.text._ZN7cutlass13device_kernelIN5flash22FlashAttnBwdPreprocessIN4cute5tupleIJNS3_1CILi64EEENS5_ILi128EEEEEENS_10bfloat16_tEfNS_4arch4Sm80ELb1ELb0EEEEEvNT_6ParamsE,"ax",@progbits
	.sectioninfo	@"SHI_REGISTERS=62"
	.align	128
.text._ZN7cutlass13device_kernelIN5flash22FlashAttnBwdPreprocessIN4cute5tupleIJNS3_1CILi64EEENS5_ILi128EEEEEENS_10bfloat16_tEfNS_4arch4Sm80ELb1ELb0EEEEEvNT_6ParamsE:
        .type           _ZN7cutlass13device_kernelIN5flash22FlashAttnBwdPreprocessIN4cute5tupleIJNS3_1CILi64EEENS5_ILi128EEEEEENS_10bfloat16_tEfNS_4arch4Sm80ELb1ELb0EEEEEvNT_6ParamsE,@function
        .size           _ZN7cutlass13device_kernelIN5flash22FlashAttnBwdPreprocessIN4cute5tupleIJNS3_1CILi64EEENS5_ILi128EEEEEENS_10bfloat16_tEfNS_4arch4Sm80ELb1ELb0EEEEEvNT_6ParamsE,(.L_x_2341 - _ZN7cutlass13device_kernelIN5flash22FlashAttnBwdPreprocessIN4cute5tupleIJNS3_1CILi64EEENS5_ILi128EEEEEENS_10bfloat16_tEfNS_4arch4Sm80ELb1ELb0EEEEEvNT_6ParamsE)
        .other          _ZN7cutlass13device_kernelIN5flash22FlashAttnBwdPreprocessIN4cute5tupleIJNS3_1CILi64EEENS5_ILi128EEEEEENS_10bfloat16_tEfNS_4arch4Sm80ELb1ELb0EEEEEvNT_6ParamsE,@"STO_CUDA_ENTRY STV_DEFAULT"
_ZN7cutlass13device_kernelIN5flash22FlashAttnBwdPreprocessIN4cute5tupleIJNS3_1CILi64EEENS5_ILi128EEEEEENS_10bfloat16_tEfNS_4arch4Sm80ELb1ELb0EEEEEvNT_6ParamsE:
[----:B------:R-:W-:Y:S02]  /*0000*/  MOV R1, c[0x0][0x28] ;  /* 0x00000a0000017a02 */ /* 0x000fe40000000f00 */
[----:B------:R-:W0:Y:S01]  /*0010*/  S2R R43, SR_TID.X ;  /* 0x00000000002b7919 */ /* 0x000e220000002100 */
[----:B------:R-:W-:-:S03]  /*0020*/  ULDC.64 UR6, c[0x0][0x118] ;  /* 0x0000460000067ab9 */ /* 0x000fc60000000a00 */
[----:B------:R-:W1:Y:S04]  /*0030*/  S2R R45, SR_CTAID.Y ;  /* 0x00000000002d7919 */ /* 0x000e680000002600 */
[----:B------:R-:W2:Y:S01]  /*0040*/  S2R R47, SR_CTAID.X ;  /* 0x00000000002f7919 */ /* 0x000ea20000002500 */
[----:B0-----:R-:W-:-:S04]  /*0050*/  SHF.R.S32.HI R0, RZ, 0x1f, R43 ;  /* 0x0000001fff007819 */ /* 0x001fc8000001142b */
[----:B------:R-:W-:Y:S02]  /*0060*/  LEA.HI R2, R0, R43, RZ, 0x4 ;  /* 0x0000002b00027211 */ /* 0x000fe400078f20ff */
[----:B-1----:R-:W-:Y:S02]  /*0070*/  SHF.R.S32.HI R42, RZ, 0x1f, R45 ;  /* 0x0000001fff2a7819 */ /* 0x002fe4000001142d */
[----:B------:R-:W-:Y:S01]  /*0080*/  LOP3.LUT R0, R2, 0xfffffff0, RZ, 0xc0, !PT ;  /* 0xfffffff002007812 */ /* 0x000fe200078ec0ff */
[----:B--2---:R-:W-:Y:S01]  /*0090*/  IMAD.SHL.U32 R36, R47, 0x40, RZ ;  /* 0x000000402f247824 */ /* 0x004fe200078e00ff */
[----:B------:R-:W-:Y:S01]  /*00a0*/  SHF.R.S32.HI R2, RZ, 0x4, R2 ;  /* 0x00000004ff027819 */ /* 0x000fe20000011402 */
[----:B------:R-:W-:Y:S02]  /*00b0*/  IMAD R4, R42, c[0x0][0x180], RZ ;  /* 0x000060002a047a24 */ /* 0x000fe400078e02ff */
[----:B------:R-:W-:Y:S01]  /*00c0*/  IMAD.IADD R37, R43, 0x1, -R0 ;  /* 0x000000012b257824 */ /* 0x000fe200078e0a00 */
[----:B------:R-:W-:Y:S01]  /*00d0*/  IADD3 R44, -R36, c[0x0][0x168], RZ ;  /* 0x00005a00242c7a10 */ /* 0x000fe20007ffe1ff */
[----:B------:R-:W0:Y:S01]  /*00e0*/  S2R R0, SR_CTAID.Z ;  /* 0x0000000000007919 */ /* 0x000e220000002700 */
[----:B------:R-:W-:Y:S01]  /*00f0*/  IMAD R3, R45, c[0x0][0x184], R4 ;  /* 0x000061002d037a24 */ /* 0x000fe200078e0204 */
[----:B------:R-:W-:Y:S01]  /*0100*/  IADD3 R49, R2, 0x10, RZ ;  /* 0x0000001002317810 */ /* 0x000fe20007ffe0ff */
[----:B------:R-:W-:Y:S01]  /*0110*/  IMAD R8, R42, c[0x0][0x1a0], RZ ;  /* 0x000068002a087a24 */ /* 0x000fe200078e02ff */
[----:B------:R-:W-:-:S02]  /*0120*/  SHF.L.U32 R6, R37, 0x3, RZ ;  /* 0x0000000325067819 */ /* 0x000fc400000006ff */
[-C--:B------:R-:W-:Y:S01]  /*0130*/  ISETP.GE.AND P1, PT, R2, R44.reuse, PT ;  /* 0x0000002c0200720c */ /* 0x080fe20003f26270 */
[C---:B------:R-:W-:Y:S01]  /*0140*/  IMAD R9, R45.reuse, c[0x0][0x1a4], R8 ;  /* 0x000069002d097a24 */ /* 0x040fe200078e0208 */
[--C-:B------:R-:W-:Y:S02]  /*0150*/  SHF.R.S32.HI R7, RZ, 0x1f, R6.reuse ;  /* 0x0000001fff077819 */ /* 0x100fe40000011406 */
[C---:B------:R-:W-:Y:S02]  /*0160*/  ISETP.GE.AND P0, PT, R6.reuse, c[0x0][0x16c], PT ;  /* 0x00005b0006007a0c */ /* 0x040fe40003f06270 */
[----:B------:R-:W-:Y:S01]  /*0170*/  ISETP.LT.AND P4, PT, R6, c[0x0][0x16c], !P1 ;  /* 0x00005b0006007a0c */ /* 0x000fe20004f81270 */
[--C-:B------:R-:W-:Y:S01]  /*0180*/  IMAD.WIDE.U32 R4, R45, c[0x0][0x180], R6.reuse ;  /* 0x000060002d047a25 */ /* 0x100fe200078e0006 */
[----:B------:R-:W-:Y:S02]  /*0190*/  ISETP.LT.AND P3, PT, R49, R44, !P0 ;  /* 0x0000002c3100720c */ /* 0x000fe40004761270 */
[----:B------:R-:W-:Y:S01]  /*01a0*/  IADD3 R51, R2, 0x20, RZ ;  /* 0x0000002002337810 */ /* 0x000fe20007ffe0ff */
[----:B------:R-:W-:Y:S01]  /*01b0*/  IMAD.WIDE.U32 R26, R45, c[0x0][0x1a0], R6 ;  /* 0x000068002d1a7a25 */ /* 0x000fe200078e0006 */
[----:B------:R-:W-:-:S02]  /*01c0*/  IADD3 R5, R5, R3, RZ ;  /* 0x0000000305057210 */ /* 0x000fc40007ffe0ff */
[----:B------:R-:W-:Y:S01]  /*01d0*/  SHF.R.S32.HI R3, RZ, 0x1f, R2 ;  /* 0x0000001fff037819 */ /* 0x000fe20000011402 */
[----:B------:R-:W-:Y:S01]  /*01e0*/  IMAD.IADD R27, R27, 0x1, R9 ;  /* 0x000000011b1b7824 */ /* 0x000fe200078e0209 */
[----:B------:R-:W-:Y:S02]  /*01f0*/  ISETP.LT.AND P2, PT, R51, R44, !P0 ;  /* 0x0000002c3300720c */ /* 0x000fe40004741270 */
[----:B0-----:R-:W-:Y:S01]  /*0200*/  SHF.R.S32.HI R46, RZ, 0x1f, R0 ;  /* 0x0000001fff2e7819 */ /* 0x001fe20000011400 */
[----:B------:R-:W-:Y:S01]  /*0210*/  IMAD.WIDE R6, R47, 0x40, R2 ;  /* 0x000000402f067825 */ /* 0x000fe200078e0202 */
[----:B------:R-:W-:-:S03]  /*0220*/  IADD3 R53, R2, 0x30, RZ ;  /* 0x0000003002357810 */ /* 0x000fc60007ffe0ff */
[C---:B------:R-:W-:Y:S01]  /*0230*/  IMAD R11, R46.reuse, c[0x0][0x1a8], RZ ;  /* 0x00006a002e0b7a24 */ /* 0x040fe200078e02ff */
[----:B------:R-:W-:Y:S01]  /*0240*/  ISETP.LT.AND P0, PT, R53, R44, !P0 ;  /* 0x0000002c3500720c */ /* 0x000fe20004701270 */
[----:B------:R-:W-:Y:S01]  /*0250*/  IMAD R9, R46, c[0x0][0x188], RZ ;  /* 0x000062002e097a24 */ /* 0x000fe200078e02ff */
[----:B------:R-:W-:Y:S01]  /*0260*/  @P3 IADD3 R12, P6, R6, 0x10, RZ ;  /* 0x00000010060c3810 */ /* 0x000fe20007fde0ff */
[----:B------:R-:W-:Y:S01]  /*0270*/  IMAD R17, R0, c[0x0][0x1ac], R11 ;  /* 0x00006b0000117a24 */ /* 0x000fe200078e020b */
[----:B------:R-:W-:Y:S01]  /*0280*/  @P3 IADD3 R13, P5, R6, 0x10, RZ ;  /* 0x00000010060d3810 */ /* 0x000fe20007fbe0ff */
[----:B------:R-:W-:Y:S02]  /*0290*/  @P4 IMAD R11, R7, c[0x0][0x178], RZ ;  /* 0x00005e00070b4a24 */ /* 0x000fe400078e02ff */
[C---:B------:R-:W-:Y:S01]  /*02a0*/  IMAD R9, R0.reuse, c[0x0][0x18c], R9 ;  /* 0x0000630000097a24 */ /* 0x040fe200078e0209 */
[----:B------:R-:W-:Y:S01]  /*02b0*/  @P3 IADD3.X R14, RZ, R7, RZ, P5, !PT ;  /* 0x00000007ff0e3210 */ /* 0x000fe20002ffe4ff */
[----:B------:R-:W-:-:S04]  /*02c0*/  IMAD.WIDE.U32 R24, R0, c[0x0][0x188], R4 ;  /* 0x0000620000187a25 */ /* 0x000fc800078e0004 */
[----:B------:R-:W-:Y:S01]  /*02d0*/  @P3 IMAD.X R16, RZ, RZ, R7, P6 ;  /* 0x000000ffff103224 */ /* 0x000fe200030e0607 */
[C---:B------:R-:W-:Y:S01]  /*02e0*/  @P2 IADD3 R40, P6, R6.reuse, 0x20, RZ ;  /* 0x0000002006282810 */ /* 0x040fe20007fde0ff */
[C---:B------:R-:W-:Y:S01]  /*02f0*/  @P4 IMAD R15, R6.reuse, c[0x0][0x17c], R11 ;  /* 0x00005f00060f4a24 */ /* 0x040fe200078e020b */
[----:B------:R-:W-:Y:S01]  /*0300*/  @P2 IADD3 R11, P5, R6, 0x20, RZ ;  /* 0x00000020060b2810 */ /* 0x000fe20007fbe0ff */
[----:B------:R-:W-:Y:S01]  /*0310*/  IMAD.IADD R25, R25, 0x1, R9 ;  /* 0x0000000119197824 */ /* 0x000fe200078e0209 */
[-C--:B------:R-:W-:Y:S01]  /*0320*/  @P2 IADD3.X R41, RZ, R7.reuse, RZ, P6, !PT ;  /* 0x00000007ff292210 */ /* 0x080fe200037fe4ff */
[----:B------:R-:W-:Y:S01]  /*0330*/  IMAD.WIDE.U32 R26, R0, c[0x0][0x1a8], R26 ;  /* 0x00006a00001a7a25 */ /* 0x000fe200078e001a */
[----:B------:R-:W-:Y:S02]  /*0340*/  @P2 IADD3.X R10, RZ, R7, RZ, P5, !PT ;  /* 0x00000007ff0a2210 */ /* 0x000fe40002ffe4ff */
[C---:B------:R-:W-:Y:S01]  /*0350*/  @P0 IADD3 R32, P6, R6.reuse, 0x30, RZ ;  /* 0x0000003006200810 */ /* 0x040fe20007fde0ff */
[----:B------:R-:W-:Y:S01]  /*0360*/  @P4 IMAD R19, R7, c[0x0][0x198], RZ ;  /* 0x0000660007134a24 */ /* 0x000fe200078e02ff */
[C---:B------:R-:W-:Y:S01]  /*0370*/  @P0 IADD3 R39, P5, R6.reuse, 0x30, RZ ;  /* 0x0000003006270810 */ /* 0x040fe20007fbe0ff */
[----:B------:R-:W-:Y:S01]  /*0380*/  @P4 IMAD.WIDE.U32 R4, R6, c[0x0][0x178], R24 ;  /* 0x00005e0006044a25 */ /* 0x000fe200078e0018 */
[----:B------:R-:W-:-:S02]  /*0390*/  @P3 MOV R9, R25 ;  /* 0x0000001900093202 */ /* 0x000fc40000000f00 */
[----:B------:R-:W-:Y:S01]  /*03a0*/  @P0 IADD3.X R48, RZ, R7, RZ, P5, !PT ;  /* 0x00000007ff300210 */ /* 0x000fe20002ffe4ff */
[----:B------:R-:W-:Y:S01]  /*03b0*/  IMAD.IADD R27, R27, 0x1, R17 ;  /* 0x000000011b1b7824 */ /* 0x000fe200078e0211 */
[----:B------:R-:W-:Y:S01]  /*03c0*/  @P4 IADD3 R5, R5, R15, RZ ;  /* 0x0000000f05054210 */ /* 0x000fe20007ffe0ff */
[----:B------:R-:W-:Y:S01]  /*03d0*/  @P4 IMAD R19, R6, c[0x0][0x19c], R19 ;  /* 0x0000670006134a24 */ /* 0x000fe200078e0213 */
[----:B------:R-:W-:Y:S01]  /*03e0*/  @P4 LEA R22, P5, R4, c[0x0][0x160], 0x1 ;  /* 0x0000580004164a11 */ /* 0x000fe200078a08ff */
[----:B------:R-:W-:Y:S01]  /*03f0*/  @P0 IMAD.X R38, RZ, RZ, R7, P6 ;  /* 0x000000ffff260224 */ /* 0x000fe200030e0607 */
[----:B------:R-:W-:Y:S01]  /*0400*/  @P2 MOV R21, R25 ;  /* 0x0000001900152202 */ /* 0x000fe20000000f00 */
[----:B------:R-:W-:Y:S01]  /*0410*/  @P4 IMAD.WIDE.U32 R6, R6, c[0x0][0x198], R26 ;  /* 0x0000660006064a25 */ /* 0x000fe200078e001a */
[----:B------:R-:W-:-:S03]  /*0420*/  @P4 LEA.HI.X R23, R4, c[0x0][0x164], R5, 0x1, P5 ;  /* 0x0000590004174a11 */ /* 0x000fc600028f0c05 */
[----:B------:R-:W-:Y:S01]  /*0430*/  @P4 IMAD.IADD R7, R7, 0x1, R19 ;  /* 0x0000000107074824 */ /* 0x000fe200078e0213 */
[----:B------:R-:W-:Y:S01]  /*0440*/  @P4 LEA R34, P5, R6, c[0x0][0x190], 0x1 ;  /* 0x0000640006224a11 */ /* 0x000fe200078a08ff */
[----:B------:R-:W-:Y:S02]  /*0450*/  @P3 IMAD.MOV.U32 R8, RZ, RZ, R24 ;  /* 0x000000ffff083224 */ /* 0x000fe400078e0018 */
[----:B------:R-:W-:Y:S01]  /*0460*/  @P3 IMAD R14, R14, c[0x0][0x178], RZ ;  /* 0x00005e000e0e3a24 */ /* 0x000fe200078e02ff */
[----:B------:R-:W-:Y:S01]  /*0470*/  @P4 LEA.HI.X R35, R6, c[0x0][0x194], R7, 0x1, P5 ;  /* 0x0000650006234a11 */ /* 0x000fe200028f0c07 */
[C---:B------:R-:W-:Y:S01]  /*0480*/  @P3 IMAD.WIDE.U32 R4, R13.reuse, c[0x0][0x178], R8 ;  /* 0x00005e000d043a25 */ /* 0x040fe200078e0008 */
[----:B------:R-:W-:Y:S01]  /*0490*/  @P3 MOV R6, R26 ;  /* 0x0000001a00063202 */ /* 0x000fe20000000f00 */
[----:B------:R-:W-:Y:S02]  /*04a0*/  CS2R R8, SRZ ;  /* 0x0000000000087805 */ /* 0x000fe4000001ff00 */
[----:B------:R-:W-:Y:S01]  /*04b0*/  @P3 IMAD R15, R13, c[0x0][0x17c], R14 ;  /* 0x00005f000d0f3a24 */ /* 0x000fe200078e020e */
[----:B------:R-:W-:Y:S01]  /*04c0*/  @P3 LEA R28, P5, R4, c[0x0][0x160], 0x1 ;  /* 0x00005800041c3a11 */ /* 0x000fe200078a08ff */
[----:B------:R-:W-:-:S02]  /*04d0*/  @P3 IMAD R17, R16, c[0x0][0x198], RZ ;  /* 0x0000660010113a24 */ /* 0x000fc400078e02ff */
[----:B------:R-:W-:Y:S01]  /*04e0*/  @P3 IMAD.MOV.U32 R7, RZ, RZ, R27 ;  /* 0x000000ffff073224 */ /* 0x000fe200078e001b */
[----:B------:R-:W-:Y:S01]  /*04f0*/  @P3 IADD3 R5, R5, R15, RZ ;  /* 0x0000000f05053210 */ /* 0x000fe20007ffe0ff */
[----:B------:R-:W-:Y:S02]  /*0500*/  @P2 IMAD.MOV.U32 R20, RZ, RZ, R24 ;  /* 0x000000ffff142224 */ /* 0x000fe400078e0018 */
[----:B------:R-:W-:Y:S01]  /*0510*/  @P2 IMAD R10, R10, c[0x0][0x178], RZ ;  /* 0x00005e000a0a2a24 */ /* 0x000fe200078e02ff */
[----:B------:R-:W-:Y:S01]  /*0520*/  @P3 LEA.HI.X R29, R4, c[0x0][0x164], R5, 0x1, P5 ;  /* 0x00005900041d3a11 */ /* 0x000fe200028f0c05 */
[C---:B------:R-:W-:Y:S01]  /*0530*/  @P3 IMAD R17, R12.reuse, c[0x0][0x19c], R17 ;  /* 0x000067000c113a24 */ /* 0x040fe200078e0211 */
[----:B------:R-:W-:Y:S01]  /*0540*/  CS2R R4, SRZ ;  /* 0x0000000000047805 */ /* 0x000fe2000001ff00 */
[----:B------:R-:W-:Y:S02]  /*0550*/  @P3 IMAD.WIDE.U32 R12, R12, c[0x0][0x198], R6 ;  /* 0x000066000c0c3a25 */ /* 0x000fe400078e0006 */
[----:B------:R-:W-:-:S02]  /*0560*/  CS2R R6, SRZ ;  /* 0x0000000000067805 */ /* 0x000fc4000001ff00 */
[C---:B------:R-:W-:Y:S01]  /*0570*/  @P2 IMAD R33, R11.reuse, c[0x0][0x17c], R10 ;  /* 0x00005f000b212a24 */ /* 0x040fe200078e020a */
[C---:B------:R-:W-:Y:S01]  /*0580*/  @P3 LEA R30, P5, R12.reuse, c[0x0][0x190], 0x1 ;  /* 0x000064000c1e3a11 */ /* 0x040fe200078a08ff */
[----:B------:R-:W-:Y:S02]  /*0590*/  @P2 IMAD.WIDE.U32 R20, R11, c[0x0][0x178], R20 ;  /* 0x00005e000b142a25 */ /* 0x000fe400078e0014 */
[----:B------:R-:W-:Y:S01]  /*05a0*/  CS2R R10, SRZ ;  /* 0x00000000000a7805 */ /* 0x000fe2000001ff00 */
[----:B------:R0:W2:Y:S01]  /*05b0*/  @P4 LDG.E.128 R4, [R22.64] ;  /* 0x0000000616044981 */ /* 0x0000a2000c1e1d00 */
[----:B------:R-:W-:Y:S01]  /*05c0*/  @P3 IMAD.IADD R13, R13, 0x1, R17 ;  /* 0x000000010d0d3824 */ /* 0x000fe200078e0211 */
[----:B------:R-:W-:Y:S01]  /*05d0*/  CS2R R14, SRZ ;  /* 0x00000000000e7805 */ /* 0x000fe2000001ff00 */
[----:B------:R-:W-:Y:S01]  /*05e0*/  CS2R R16, SRZ ;  /* 0x0000000000107805 */ /* 0x000fe2000001ff00 */
[----:B------:R-:W-:Y:S01]  /*05f0*/  CS2R R18, SRZ ;  /* 0x0000000000127805 */ /* 0x000fe2000001ff00 */
[----:B------:R1:W3:Y:S01]  /*0600*/  @P4 LDG.E.128 R8, [R34.64] ;  /* 0x0000000622084981 */ /* 0x0002e2000c1e1d00 */
[----:B------:R-:W-:-:S02]  /*0610*/  @P3 LEA.HI.X R31, R12, c[0x0][0x194], R13, 0x1, P5 ;  /* 0x000065000c1f3a11 */ /* 0x000fc400028f0c0d */
[----:B------:R-:W-:-:S03]  /*0620*/  CS2R R12, SRZ ;  /* 0x00000000000c7805 */ /* 0x000fc6000001ff00 */
[----:B------:R4:W3:Y:S04]  /*0630*/  @P3 LDG.E.128 R16, [R30.64] ;  /* 0x000000061e103981 */ /* 0x0008e8000c1e1d00 */
[----:B------:R4:W3:Y:S01]  /*0640*/  @P3 LDG.E.128 R12, [R28.64] ;  /* 0x000000061c0c3981 */ /* 0x0008e2000c1e1d00 */
[----:B------:R-:W-:Y:S01]  /*0650*/  @P2 IMAD R41, R41, c[0x0][0x198], RZ ;  /* 0x0000660029292a24 */ /* 0x000fe200078e02ff */
[----:B0-----:R-:W-:Y:S01]  /*0660*/  @P2 MOV R22, R26 ;  /* 0x0000001a00162202 */ /* 0x001fe20000000f00 */
[----:B------:R-:W-:Y:S02]  /*0670*/  @P0 IMAD R48, R48, c[0x0][0x178], RZ ;  /* 0x00005e0030300a24 */ /* 0x000fe400078e02ff */
[----:B------:R-:W-:Y:S02]  /*0680*/  @P2 IMAD.MOV.U32 R23, RZ, RZ, R27 ;  /* 0x000000ffff172224 */ /* 0x000fe400078e001b */
[----:B------:R-:W-:-:S02]  /*0690*/  @P2 IMAD R55, R40, c[0x0][0x19c], R41 ;  /* 0x0000670028372a24 */ /* 0x000fc400078e0229 */
[----:B-1----:R-:W-:Y:S02]  /*06a0*/  @P0 IMAD R35, R38, c[0x0][0x198], RZ ;  /* 0x0000660026230a24 */ /* 0x002fe400078e02ff */
[----:B------:R-:W-:Y:S01]  /*06b0*/  @P2 IMAD.WIDE.U32 R22, R40, c[0x0][0x198], R22 ;  /* 0x0000660028162a25 */ /* 0x000fe200078e0016 */
[----:B------:R-:W-:-:S03]  /*06c0*/  @P2 IADD3 R33, R21, R33, RZ ;  /* 0x0000002115212210 */ /* 0x000fc60007ffe0ff */
[C---:B------:R-:W-:Y:S02]  /*06d0*/  @P0 IMAD R41, R39.reuse, c[0x0][0x17c], R48 ;  /* 0x00005f0027290a24 */ /* 0x040fe400078e0230 */
[----:B------:R-:W-:Y:S01]  /*06e0*/  @P0 IMAD.WIDE.U32 R24, R39, c[0x0][0x178], R24 ;  /* 0x00005e0027180a25 */ /* 0x000fe200078e0018 */
[----:B------:R-:W-:-:S03]  /*06f0*/  @P2 LEA R54, P3, R20, c[0x0][0x160], 0x1 ;  /* 0x0000580014362a11 */ /* 0x000fc600078608ff */
[C---:B------:R-:W-:Y:S02]  /*0700*/  @P0 IMAD R35, R32.reuse, c[0x0][0x19c], R35 ;  /* 0x0000670020230a24 */ /* 0x040fe400078e0223 */
[----:B----4-:R-:W-:Y:S01]  /*0710*/  @P0 IMAD.WIDE.U32 R28, R32, c[0x0][0x198], R26 ;  /* 0x00006600201c0a25 */ /* 0x010fe200078e001a */
[----:B------:R-:W-:Y:S02]  /*0720*/  @P2 LEA R56, P5, R22, c[0x0][0x190], 0x1 ;  /* 0x0000640016382a11 */ /* 0x000fe400078a08ff */
[----:B------:R-:W-:Y:S01]  /*0730*/  @P0 LEA R38, P4, R24, c[0x0][0x160], 0x1 ;  /* 0x0000580018260a11 */ /* 0x000fe200078808ff */
[----:B------:R-:W-:Y:S01]  /*0740*/  @P2 IMAD.IADD R21, R23, 0x1, R55 ;  /* 0x0000000117152824 */ /* 0x000fe200078e0237 */
[----:B------:R-:W-:Y:S01]  /*0750*/  @P0 IADD3 R23, R25, R41, RZ ;  /* 0x0000002919170210 */ /* 0x000fe20007ffe0ff */
[----:B------:R-:W-:Y:S01]  /*0760*/  @P0 IMAD.IADD R35, R29, 0x1, R35 ;  /* 0x000000011d230824 */ /* 0x000fe200078e0223 */
[----:B------:R-:W-:Y:S02]  /*0770*/  @P2 LEA.HI.X R55, R20, c[0x0][0x164], R33, 0x1, P3 ;  /* 0x0000590014372a11 */ /* 0x000fe400018f0c21 */
[----:B------:R-:W-:-:S02]  /*0780*/  @P0 LEA R40, P3, R28, c[0x0][0x190], 0x1 ;  /* 0x000064001c280a11 */ /* 0x000fc400078608ff */
[----:B------:R-:W-:Y:S02]  /*0790*/  @P2 LEA.HI.X R57, R22, c[0x0][0x194], R21, 0x1, P5 ;  /* 0x0000650016392a11 */ /* 0x000fe400028f0c15 */
[----:B------:R-:W-:Y:S01]  /*07a0*/  @P0 LEA.HI.X R39, R24, c[0x0][0x164], R23, 0x1, P4 ;  /* 0x0000590018270a11 */ /* 0x000fe200020f0c17 */
[----:B------:R-:W-:Y:S01]  /*07b0*/  CS2R R20, SRZ ;  /* 0x0000000000147805 */ /* 0x000fe2000001ff00 */
[----:B------:R-:W-:Y:S01]  /*07c0*/  CS2R R22, SRZ ;  /* 0x0000000000167805 */ /* 0x000fe2000001ff00 */
[----:B------:R-:W-:Y:S01]  /*07d0*/  CS2R R24, SRZ ;  /* 0x0000000000187805 */ /* 0x000fe2000001ff00 */
[----:B------:R-:W-:Y:S01]  /*07e0*/  CS2R R26, SRZ ;  /* 0x00000000001a7805 */ /* 0x000fe2000001ff00 */
[----:B------:R-:W-:Y:S01]  /*07f0*/  @P0 LEA.HI.X R41, R28, c[0x0][0x194], R35, 0x1, P3 ;  /* 0x000065001c290a11 */ /* 0x000fe200018f0c23 */
[----:B------:R-:W-:Y:S01]  /*0800*/  CS2R R30, SRZ ;  /* 0x00000000001e7805 */ /* 0x000fe2000001ff00 */
[----:B------:R-:W-:Y:S01]  /*0810*/  CS2R R28, SRZ ;  /* 0x00000000001c7805 */ /* 0x000fe2000001ff00 */
[----:B------:R-:W-:Y:S01]  /*0820*/  CS2R R32, SRZ ;  /* 0x0000000000207805 */ /* 0x000fe2000001ff00 */
[----:B------:R-:W-:Y:S01]  /*0830*/  CS2R R34, SRZ ;  /* 0x0000000000227805 */ /* 0x000fe2000001ff00 */
[----:B------:R0:W4:Y:S04]  /*0840*/  @P2 LDG.E.128 R20, [R54.64] ;  /* 0x0000000636142981 */ /* 0x000128000c1e1d00 */
[----:B------:R1:W4:Y:S04]  /*0850*/  @P2 LDG.E.128 R24, [R56.64] ;  /* 0x0000000638182981 */ /* 0x000328000c1e1d00 */
[----:B------:R0:W4:Y:S04]  /*0860*/  @P0 LDG.E.128 R28, [R38.64] ;  /* 0x00000006261c0981 */ /* 0x000128000c1e1d00 */
[----:B------:R0:W4:Y:S01]  /*0870*/  @P0 LDG.E.128 R32, [R40.64] ;  /* 0x0000000628200981 */ /* 0x000122000c1e1d00 */
[----:B------:R-:W-:-:S04]  /*0880*/  ISETP.GT.AND P0, PT, R43, 0x3f, PT ;  /* 0x0000003f2b00780c */ /* 0x000fc80003f04270 */
[----:B------:R-:W-:-:S13]  /*0890*/  ISETP.GE.OR P2, PT, R43, R44, P0 ;  /* 0x0000002c2b00720c */ /* 0x000fda0000746670 */
[----:B0-----:R-:W-:Y:S02]  /*08a0*/  @!P2 SHF.R.S32.HI R55, RZ, 0x1f, R43 ;  /* 0x0000001fff37a819 */ /* 0x001fe4000001142b */
[----:B------:R-:W-:Y:S01]  /*08b0*/  @!P2 IADD3 R54, P3, R36, R43, RZ ;  /* 0x0000002b2436a210 */ /* 0x000fe20007f7e0ff */
[----:B------:R-:W-:-:S03]  /*08c0*/  @!P2 IMAD R48, R42, c[0x0][0x1e0], RZ ;  /* 0x000078002a30aa24 */ /* 0x000fc600078e02ff */
[----:B------:R-:W-:Y:S01]  /*08d0*/  @!P2 LEA.HI.X.SX32 R55, R36, R55, 0x1, P3 ;  /* 0x000000372437a211 */ /* 0x000fe200018f0eff */
[----:B-1----:R-:W-:-:S04]  /*08e0*/  @!P2 IMAD R57, R45, c[0x0][0x1e4], R48 ;  /* 0x000079002d39aa24 */ /* 0x002fc800078e0230 */
[----:B------:R-:W-:-:S04]  /*08f0*/  @!P2 IMAD.WIDE.U32 R54, R45, c[0x0][0x1e0], R54 ;  /* 0x000078002d36aa25 */ /* 0x000fc800078e0036 */
[----:B------:R-:W-:Y:S01]  /*0900*/  @!P2 IMAD R39, R46, c[0x0][0x1e8], RZ ;  /* 0x00007a002e27aa24 */ /* 0x000fe200078e02ff */
[----:B------:R-:W-:-:S03]  /*0910*/  @!P2 IADD3 R55, R55, R57, RZ ;  /* 0x000000393737a210 */ /* 0x000fc60007ffe0ff */
[C---:B------:R-:W-:Y:S02]  /*0920*/  @!P2 IMAD R41, R0.reuse, c[0x0][0x1ec], R39 ;  /* 0x00007b000029aa24 */ /* 0x040fe400078e0227 */
[----:B------:R-:W-:-:S04]  /*0930*/  @!P2 IMAD.WIDE.U32 R38, R0, c[0x0][0x1e8], R54 ;  /* 0x00007a000026aa25 */ /* 0x000fc800078e0036 */
[----:B------:R-:W-:Y:S01]  /*0940*/  @!P2 IMAD.IADD R39, R39, 0x1, R41 ;  /* 0x000000012727a824 */ /* 0x000fe200078e0229 */
[C---:B------:R-:W-:Y:S02]  /*0950*/  @!P2 LEA R40, P3, R38.reuse, c[0x0][0x1d8], 0x2 ;  /* 0x000076002628aa11 */ /* 0x040fe400078610ff */
[----:B------:R-:W-:Y:S02]  /*0960*/  MOV R50, 0x7f800000 ;  /* 0x7f80000000327802 */ /* 0x000fe40000000f00 */
[----:B------:R-:W-:-:S05]  /*0970*/  @!P2 LEA.HI.X R41, R38, c[0x0][0x1dc], R39, 0x2, P3 ;  /* 0x000077002629aa11 */ /* 0x000fca00018f1427 */
[----:B------:R0:W5:Y:S01]  /*0980*/  @!P2 LDG.E R50, [R40.64] ;  /* 0x000000062832a981 */ /* 0x000162000c1e1900 */
[----:B------:R-:W-:Y:S02]  /*0990*/  ISETP.NE.AND P2, PT, R37, RZ, PT ;  /* 0x000000ff2500720c */ /* 0x000fe40003f45270 */
[----:B--2---:R-:W-:Y:S02]  /*09a0*/  LOP3.LUT R52, R4, 0xffff0000, RZ, 0xc0, !PT ;  /* 0xffff000004347812 */ /* 0x004fe400078ec0ff */
[----:B---3--:R-:W-:Y:S01]  /*09b0*/  LOP3.LUT R55, R8, 0xffff0000, RZ, 0xc0, !PT ;  /* 0xffff000008377812 */ /* 0x008fe200078ec0ff */
[----:B------:R-:W-:Y:S01]  /*09c0*/  IMAD.U32 R38, R4, 0x10000, RZ ;  /* 0x0001000004267824 */ /* 0x000fe200078e00ff */
[----:B0-----:R-:W-:Y:S01]  /*09d0*/  LOP3.LUT R41, R10, 0xffff0000, RZ, 0xc0, !PT ;  /* 0xffff00000a297812 */ /* 0x001fe200078ec0ff */
[----:B------:R-:W-:Y:S02]  /*09e0*/  IMAD.U32 R57, R8, 0x10000, RZ ;  /* 0x0001000008397824 */ /* 0x000fe400078e00ff */
[----:B------:R-:W-:Y:S01]  /*09f0*/  FMUL.FTZ R54, R52, R55 ;  /* 0x0000003734367220 */ /* 0x000fe20000410000 */
[----:B------:R-:W-:Y:S01]  /*0a00*/  LOP3.LUT R59, R16, 0xffff0000, RZ, 0xc0, !PT ;  /* 0xffff0000103b7812 */ /* 0x000fe200078ec0ff */
[----:B------:R-:W-:Y:S01]  /*0a10*/  IMAD.U32 R40, R10, 0x10000, RZ ;  /* 0x000100000a287824 */ /* 0x000fe200078e00ff */
[----:B------:R-:W-:-:S02]  /*0a20*/  SHF.L.U32 R4, R5, 0x10, RZ ;  /* 0x0000001005047819 */ /* 0x000fc400000006ff */
[----:B------:R-:W-:Y:S01]  /*0a30*/  LOP3.LUT R10, R12, 0xffff0000, RZ, 0xc0, !PT ;  /* 0xffff00000c0a7812 */ /* 0x000fe200078ec0ff */
[----:B------:R-:W-:Y:S01]  /*0a40*/  FFMA.FTZ R38, R38, R57, R54 ;  /* 0x0000003926267223 */ /* 0x000fe20000010036 */
[C---:B------:R-:W-:Y:S02]  /*0a50*/  SHF.L.U32 R55, R9.reuse, 0x10, RZ ;  /* 0x0000001009377819 */ /* 0x040fe400000006ff */
[----:B------:R-:W-:Y:S02]  /*0a60*/  LOP3.LUT R52, R9, 0xffff0000, RZ, 0xc0, !PT ;  /* 0xffff000009347812 */ /* 0x000fe400078ec0ff */
[C---:B------:R-:W-:Y:S02]  /*0a70*/  SHF.L.U32 R9, R11.reuse, 0x10, RZ ;  /* 0x000000100b097819 */ /* 0x040fe400000006ff */
[----:B------:R-:W-:Y:S01]  /*0a80*/  LOP3.LUT R8, R11, 0xffff0000, RZ, 0xc0, !PT ;  /* 0xffff00000b087812 */ /* 0x000fe200078ec0ff */
[----:B------:R-:W-:Y:S01]  /*0a90*/  IMAD.U32 R12, R12, 0x10000, RZ ;  /* 0x000100000c0c7824 */ /* 0x000fe200078e00ff */
[----:B------:R-:W-:Y:S01]  /*0aa0*/  SHF.L.U32 R11, R16, 0x10, RZ ;  /* 0x00000010100b7819 */ /* 0x000fe200000006ff */
[----:B------:R-:W-:Y:S01]  /*0ab0*/  FMUL.FTZ R10, R10, R59 ;  /* 0x0000003b0a0a7220 */ /* 0x000fe20000410000 */
[----:B------:R-:W-:Y:S01]  /*0ac0*/  LOP3.LUT R39, R5, 0xffff0000, RZ, 0xc0, !PT ;  /* 0xffff000005277812 */ /* 0x000fe200078ec0ff */
[----:B------:R-:W-:Y:S01]  /*0ad0*/  FFMA.FTZ R38, R4, R55, R38 ;  /* 0x0000003704267223 */ /* 0x000fe20000010026 */
[----:B------:R-:W-:Y:S01]  /*0ae0*/  SHF.L.U32 R55, R17, 0x10, RZ ;  /* 0x0000001011377819 */ /* 0x000fe200000006ff */
[----:B------:R-:W-:-:S02]  /*0af0*/  IMAD.U32 R4, R13, 0x10000, RZ ;  /* 0x000100000d047824 */ /* 0x000fc400078e00ff */
[----:B------:R-:W-:Y:S01]  /*0b00*/  FFMA.FTZ R11, R12, R11, R10 ;  /* 0x0000000b0c0b7223 */ /* 0x000fe2000001000a */
[----:B------:R-:W-:Y:S01]  /*0b10*/  LOP3.LUT R13, R13, 0xffff0000, RZ, 0xc0, !PT ;  /* 0xffff00000d0d7812 */ /* 0x000fe200078ec0ff */
[----:B------:R-:W-:Y:S01]  /*0b20*/  IMAD.U32 R5, R6, 0x10000, RZ ;  /* 0x0001000006057824 */ /* 0x000fe200078e00ff */
[----:B------:R-:W-:Y:S01]  /*0b30*/  LOP3.LUT R10, R17, 0xffff0000, RZ, 0xc0, !PT ;  /* 0xffff0000110a7812 */ /* 0x000fe200078ec0ff */
[----:B------:R-:W-:Y:S02]  /*0b40*/  FFMA.FTZ R38, R39, R52, R38 ;  /* 0x0000003427267223 */ /* 0x000fe40000010026 */
[----:B------:R-:W-:Y:S01]  /*0b50*/  FFMA.FTZ R11, R4, R55, R11 ;  /* 0x00000037040b7223 */ /* 0x000fe2000001000b */
[----:B------:R-:W-:Y:S01]  /*0b60*/  LOP3.LUT R48, R6, 0xffff0000, RZ, 0xc0, !PT ;  /* 0xffff000006307812 */ /* 0x000fe200078ec0ff */
[----:B------:R-:W-:Y:S01]  /*0b70*/  FFMA.FTZ R38, R5, R40, R38 ;  /* 0x0000002805267223 */ /* 0x000fe20000010026 */
[----:B------:R-:W-:Y:S01]  /*0b80*/  SHF.L.U32 R5, R18, 0x10, RZ ;  /* 0x0000001012057819 */ /* 0x000fe200000006ff */
[----:B------:R-:W-:-:S02]  /*0b90*/  IMAD.U32 R4, R14, 0x10000, RZ ;  /* 0x000100000e047824 */ /* 0x000fc400078e00ff */
[----:B------:R-:W-:Y:S01]  /*0ba0*/  FFMA.FTZ R10, R13, R10, R11 ;  /* 0x0000000a0d0a7223 */ /* 0x000fe2000001000b */
[----:B------:R-:W-:Y:S01]  /*0bb0*/  SHF.L.U32 R6, R7, 0x10, RZ ;  /* 0x0000001007067819 */ /* 0x000fe200000006ff */
[----:B------:R-:W-:Y:S01]  /*0bc0*/  FFMA.FTZ R38, R48, R41, R38 ;  /* 0x0000002930267223 */ /* 0x000fe20000010026 */
[----:B------:R-:W-:Y:S01]  /*0bd0*/  LOP3.LUT R14, R14, 0xffff0000, RZ, 0xc0, !PT ;  /* 0xffff00000e0e7812 */ /* 0x000fe200078ec0ff */
[----:B------:R-:W-:Y:S01]  /*0be0*/  FFMA.FTZ R4, R4, R5, R10 ;  /* 0x0000000504047223 */ /* 0x000fe2000001000a */
[----:B------:R-:W-:Y:S01]  /*0bf0*/  LOP3.LUT R11, R18, 0xffff0000, RZ, 0xc0, !PT ;  /* 0xffff0000120b7812 */ /* 0x000fe200078ec0ff */
[----:B------:R-:W-:Y:S01]  /*0c00*/  FFMA.FTZ R9, R6, R9, R38 ;  /* 0x0000000906097223 */ /* 0x000fe20000010026 */
[----:B------:R-:W-:-:S03]  /*0c10*/  SHF.L.U32 R6, R19, 0x10, RZ ;  /* 0x0000001013067819 */ /* 0x000fc600000006ff */
[----:B------:R-:W-:Y:S01]  /*0c20*/  FFMA.FTZ R11, R14, R11, R4 ;  /* 0x0000000b0e0b7223 */ /* 0x000fe20000010004 */
[----:B------:R-:W-:Y:S01]  /*0c30*/  LOP3.LUT R4, R19, 0xffff0000, RZ, 0xc0, !PT ;  /* 0xffff000013047812 */ /* 0x000fe200078ec0ff */
[C---:B----4-:R-:W-:Y:S01]  /*0c40*/  IMAD.U32 R12, R20.reuse, 0x10000, RZ ;  /* 0x00010000140c7824 */ /* 0x050fe200078e00ff */
[----:B------:R-:W-:Y:S02]  /*0c50*/  LOP3.LUT R20, R20, 0xffff0000, RZ, 0xc0, !PT ;  /* 0xffff000014147812 */ /* 0x000fe400078ec0ff */
[----:B------:R-:W-:Y:S02]  /*0c60*/  LOP3.LUT R19, R24, 0xffff0000, RZ, 0xc0, !PT ;  /* 0xffff000018137812 */ /* 0x000fe400078ec0ff */
[C---:B------:R-:W-:Y:S02]  /*0c70*/  SHF.L.U32 R39, R25.reuse, 0x10, RZ ;  /* 0x0000001019277819 */ /* 0x040fe400000006ff */
[----:B------:R-:W-:Y:S02]  /*0c80*/  LOP3.LUT R18, R25, 0xffff0000, RZ, 0xc0, !PT ;  /* 0xffff000019127812 */ /* 0x000fe400078ec0ff */
[----:B------:R-:W-:-:S02]  /*0c90*/  LOP3.LUT R14, R28, 0xffff0000, RZ, 0xc0, !PT ;  /* 0xffff00001c0e7812 */ /* 0x000fc400078ec0ff */
[----:B------:R-:W-:Y:S01]  /*0ca0*/  LOP3.LUT R25, R32, 0xffff0000, RZ, 0xc0, !PT ;  /* 0xffff000020197812 */ /* 0x000fe200078ec0ff */
[----:B------:R-:W-:Y:S02]  /*0cb0*/  IMAD.U32 R17, R24, 0x10000, RZ ;  /* 0x0001000018117824 */ /* 0x000fe400078e00ff */
[----:B------:R-:W-:Y:S01]  /*0cc0*/  FMUL.FTZ R20, R20, R19 ;  /* 0x0000001314147220 */ /* 0x000fe20000410000 */
[----:B------:R-:W-:Y:S01]  /*0cd0*/  SHF.L.U32 R19, R32, 0x10, RZ ;  /* 0x0000001020137819 */ /* 0x000fe200000006ff */
[----:B------:R-:W-:Y:S01]  /*0ce0*/  IMAD.U32 R28, R28, 0x10000, RZ ;  /* 0x000100001c1c7824 */ /* 0x000fe200078e00ff */
[----:B------:R-:W-:Y:S01]  /*0cf0*/  SHF.L.U32 R16, R21, 0x10, RZ ;  /* 0x0000001015107819 */ /* 0x000fe200000006ff */
[----:B------:R-:W-:Y:S02]  /*0d00*/  FMUL.FTZ R14, R14, R25 ;  /* 0x000000190e0e7220 */ /* 0x000fe40000410000 */
[----:B------:R-:W-:Y:S01]  /*0d10*/  FFMA.FTZ R20, R12, R17, R20 ;  /* 0x000000110c147223 */ /* 0x000fe20000010014 */
[----:B------:R-:W-:Y:S01]  /*0d20*/  SHF.L.U32 R17, R33, 0x10, RZ ;  /* 0x0000001021117819 */ /* 0x000fe200000006ff */
[----:B------:R-:W-:Y:S01]  /*0d30*/  IMAD.U32 R12, R29, 0x10000, RZ ;  /* 0x000100001d0c7824 */ /* 0x000fe200078e00ff */
[----:B------:R-:W-:Y:S01]  /*0d40*/  LOP3.LUT R7, R7, 0xffff0000, RZ, 0xc0, !PT ;  /* 0xffff000007077812 */ /* 0x000fe200078ec0ff */
[----:B------:R-:W-:Y:S01]  /*0d50*/  FFMA.FTZ R19, R28, R19, R14 ;  /* 0x000000131c137223 */ /* 0x000fe2000001000e */
[----:B------:R-:W-:Y:S01]  /*0d60*/  LOP3.LUT R21, R21, 0xffff0000, RZ, 0xc0, !PT ;  /* 0xffff000015157812 */ /* 0x000fe200078ec0ff */
[----:B------:R-:W-:Y:S01]  /*0d70*/  FFMA.FTZ R16, R16, R39, R20 ;  /* 0x0000002710107223 */ /* 0x000fe20000010014 */
[----:B------:R-:W-:Y:S01]  /*0d80*/  LOP3.LUT R29, R29, 0xffff0000, RZ, 0xc0, !PT ;  /* 0xffff00001d1d7812 */ /* 0x000fe200078ec0ff */
[----:B------:R-:W-:Y:S01]  /*0d90*/  FFMA.FTZ R19, R12, R17, R19 ;  /* 0x000000110c137223 */ /* 0x000fe20000010013 */
[----:B------:R-:W-:Y:S01]  /*0da0*/  LOP3.LUT R14, R33, 0xffff0000, RZ, 0xc0, !PT ;  /* 0xffff0000210e7812 */ /* 0x000fe200078ec0ff */
[----:B------:R-:W-:Y:S01]  /*0db0*/  FFMA.FTZ R7, R7, R8, R9 ;  /* 0x0000000807077223 */ /* 0x000fe20000010009 */
[----:B------:R-:W-:Y:S01]  /*0dc0*/  SHF.L.U32 R17, R34, 0x10, RZ ;  /* 0x0000001022117819 */ /* 0x000fe200000006ff */
[----:B------:R-:W-:-:S02]  /*0dd0*/  IMAD.U32 R9, R22, 0x10000, RZ ;  /* 0x0001000016097824 */ /* 0x000fc400078e00ff */
[----:B------:R-:W-:Y:S02]  /*0de0*/  IMAD.U32 R10, R26, 0x10000, RZ ;  /* 0x000100001a0a7824 */ /* 0x000fe400078e00ff */
[----:B------:R-:W-:Y:S01]  /*0df0*/  FFMA.FTZ R16, R21, R18, R16 ;  /* 0x0000001215107223 */ /* 0x000fe20000010010 */
[----:B------:R-:W-:Y:S01]  /*0e00*/  LOP3.LUT R22, R22, 0xffff0000, RZ, 0xc0, !PT ;  /* 0xffff000016167812 */ /* 0x000fe200078ec0ff */
[----:B------:R-:W-:Y:S01]  /*0e10*/  IMAD.U32 R5, R15, 0x10000, RZ ;  /* 0x000100000f057824 */ /* 0x000fe200078e00ff */
[----:B------:R-:W-:Y:S01]  /*0e20*/  LOP3.LUT R13, R26, 0xffff0000, RZ, 0xc0, !PT ;  /* 0xffff00001a0d7812 */ /* 0x000fe200078ec0ff */
[C---:B------:R-:W-:Y:S02]  /*0e30*/  IMAD.U32 R12, R30.reuse, 0x10000, RZ ;  /* 0x000100001e0c7824 */ /* 0x040fe400078e00ff */
[----:B------:R-:W-:Y:S01]  /*0e40*/  FFMA.FTZ R14, R29, R14, R19 ;  /* 0x0000000e1d0e7223 */ /* 0x000fe20000010013 */
[----:B------:R-:W-:Y:S01]  /*0e50*/  LOP3.LUT R30, R30, 0xffff0000, RZ, 0xc0, !PT ;  /* 0xffff00001e1e7812 */ /* 0x000fe200078ec0ff */
[----:B------:R-:W-:Y:S01]  /*0e60*/  FFMA.FTZ R9, R9, R10, R16 ;  /* 0x0000000a09097223 */ /* 0x000fe20000010010 */
[----:B------:R-:W-:Y:S01]  /*0e70*/  LOP3.LUT R19, R34, 0xffff0000, RZ, 0xc0, !PT ;  /* 0xffff000022137812 */ /* 0x000fe200078ec0ff */
[----:B------:R-:W-:Y:S01]  /*0e80*/  FFMA.FTZ R5, R5, R6, R11 ;  /* 0x0000000605057223 */ /* 0x000fe2000001000b */
[----:B------:R-:W-:Y:S01]  /*0e90*/  SHF.L.U32 R6, R23, 0x10, RZ ;  /* 0x0000001017067819 */ /* 0x000fe200000006ff */
[----:B------:R-:W-:Y:S01]  /*0ea0*/  FFMA.FTZ R12, R12, R17, R14 ;  /* 0x000000110c0c7223 */ /* 0x000fe2000001000e */
[----:B------:R-:W-:Y:S01]  /*0eb0*/  SHF.L.U32 R11, R27, 0x10, RZ ;  /* 0x000000101b0b7819 */ /* 0x000fe200000006ff */
[----:B------:R-:W-:Y:S01]  /*0ec0*/  FFMA.FTZ R13, R22, R13, R9 ;  /* 0x0000000d160d7223 */ /* 0x000fe20000010009 */
[----:B------:R-:W-:Y:S01]  /*0ed0*/  SHF.L.U32 R9, R31, 0x10, RZ ;  /* 0x000000101f097819 */ /* 0x000fe200000006ff */
[----:B------:R-:W-:-:S02]  /*0ee0*/  IMAD.U32 R10, R35, 0x10000, RZ ;  /* 0x00010000230a7824 */ /* 0x000fc400078e00ff */
[----:B------:R-:W-:Y:S01]  /*0ef0*/  FFMA.FTZ R12, R30, R19, R12 ;  /* 0x000000131e0c7223 */ /* 0x000fe2000001000c */
[----:B------:R-:W-:Y:S01]  /*0f00*/  LOP3.LUT R23, R23, 0xffff0000, RZ, 0xc0, !PT ;  /* 0xffff000017177812 */ /* 0x000fe200078ec0ff */
[----:B------:R-:W-:Y:S01]  /*0f10*/  FFMA.FTZ R11, R6, R11, R13 ;  /* 0x0000000b060b7223 */ /* 0x000fe2000001000d */
[----:B------:R-:W-:Y:S01]  /*0f20*/  LOP3.LUT R8, R27, 0xffff0000, RZ, 0xc0, !PT ;  /* 0xffff00001b087812 */ /* 0x000fe200078ec0ff */
[----:B------:R-:W-:Y:S01]  /*0f30*/  FFMA.FTZ R9, R9, R10, R12 ;  /* 0x0000000a09097223 */ /* 0x000fe2000001000c */
[----:B------:R-:W-:Y:S02]  /*0f40*/  LOP3.LUT R15, R15, 0xffff0000, RZ, 0xc0, !PT ;  /* 0xffff00000f0f7812 */ /* 0x000fe400078ec0ff */
[----:B------:R-:W-:Y:S02]  /*0f50*/  LOP3.LUT R31, R31, 0xffff0000, RZ, 0xc0, !PT ;  /* 0xffff00001f1f7812 */ /* 0x000fe400078ec0ff */
[----:B------:R-:W-:Y:S01]  /*0f60*/  LOP3.LUT R6, R35, 0xffff0000, RZ, 0xc0, !PT ;  /* 0xffff000023067812 */ /* 0x000fe200078ec0ff */
[----:B------:R-:W-:-:S02]  /*0f70*/  FFMA.FTZ R11, R23, R8, R11 ;  /* 0x00000008170b7223 */ /* 0x000fc4000001000b */
[----:B------:R-:W-:Y:S02]  /*0f80*/  FFMA.FTZ R15, R15, R4, R5 ;  /* 0x000000040f0f7223 */ /* 0x000fe40000010005 */
[----:B------:R-:W-:Y:S01]  /*0f90*/  FFMA.FTZ R31, R31, R6, R9 ;  /* 0x000000061f1f7223 */ /* 0x000fe20000010009 */
[----:B------:R-:W0:Y:S04]  /*0fa0*/  SHFL.BFLY PT, R10, R11, 0x8, 0x1f ;  /* 0x0d001f000b0a7f89 */ /* 0x000e2800000e0000 */
[----:B------:R-:W1:Y:S04]  /*0fb0*/  SHFL.BFLY PT, R4, R7, 0x8, 0x1f ;  /* 0x0d001f0007047f89 */ /* 0x000e6800000e0000 */
[----:B------:R-:W2:Y:S04]  /*0fc0*/  SHFL.BFLY PT, R6, R15, 0x8, 0x1f ;  /* 0x0d001f000f067f89 */ /* 0x000ea800000e0000 */
[----:B------:R-:W3:Y:S01]  /*0fd0*/  SHFL.BFLY PT, R14, R31, 0x8, 0x1f ;  /* 0x0d001f001f0e7f89 */ /* 0x000ee200000e0000 */
[----:B0-----:R-:W-:-:S02]  /*0fe0*/  FADD.FTZ R12, R11, R10 ;  /* 0x0000000a0b0c7221 */ /* 0x001fc40000010000 */
[----:B-1----:R-:W-:Y:S02]  /*0ff0*/  FADD.FTZ R4, R7, R4 ;  /* 0x0000000407047221 */ /* 0x002fe40000010000 */
[----:B--2---:R-:W-:Y:S02]  /*1000*/  FADD.FTZ R8, R15, R6 ;  /* 0x000000060f087221 */ /* 0x004fe40000010000 */
[----:B---3--:R-:W-:Y:S01]  /*1010*/  FADD.FTZ R16, R31, R14 ;  /* 0x0000000e1f107221 */ /* 0x008fe20000010000 */
        /* <DEDUP_REMOVED lines=20> */
[----:B------:R-:W-:-:S02]  /*1160*/  SHF.L.U32 R4, R43, 0x2, RZ ;  /* 0x000000022b047819 */ /* 0x000fc400000006ff */
[----:B------:R-:W-:Y:S02]  /*1170*/  SHF.L.U32 R5, R47, 0xd, RZ ;  /* 0x0000000d2f057819 */ /* 0x000fe400000006ff */
[----:B------:R-:W-:Y:S02]  /*1180*/  SHF.R.S32.HI R12, RZ, 0x1f, R4 ;  /* 0x0000001fff0c7819 */ /* 0x000fe40000011404 */
[C---:B------:R-:W-:Y:S01]  /*1190*/  IADD3 R4, P3, R5.reuse, R4, RZ ;  /* 0x0000000405047210 */ /* 0x040fe20007f7e0ff */
[----:B------:R-:W-:Y:S03]  /*11a0*/  BSSY B0, `(.L_x_2024) ;  /* 0x0000020000007945 */ /* 0x000fe60003800000 */
[----:B------:R-:W-:Y:S01]  /*11b0*/  LEA.HI.X.SX32 R5, R5, R12, 0x1, P3 ;  /* 0x0000000c05057211 */ /* 0x000fe200018f0eff */
[----:B------:R-:W-:Y:S02]  /*11c0*/  IMAD R12, R42, c[0x0][0x220], RZ ;  /* 0x000088002a0c7a24 */ /* 0x000fe400078e02ff */
[----:B0-----:R-:W-:-:S02]  /*11d0*/  FADD.FTZ R14, R14, R15 ;  /* 0x0000000f0e0e7221 */ /* 0x001fc40000010000 */
[----:B-1----:R-:W-:Y:S02]  /*11e0*/  FADD.FTZ R13, R6, R7 ;  /* 0x00000007060d7221 */ /* 0x002fe40000010000 */
[----:B------:R-:W-:Y:S02]  /*11f0*/  IMAD R15, R45, c[0x0][0x224], R12 ;  /* 0x000089002d0f7a24 */ /* 0x000fe400078e020c */
[----:B--2---:R-:W-:Y:S02]  /*1200*/  FADD.FTZ R11, R10, R11 ;  /* 0x0000000b0a0b7221 */ /* 0x004fe40000010000 */
[----:B---3--:R-:W-:Y:S01]  /*1210*/  FADD.FTZ R19, R8, R19 ;  /* 0x0000001308137221 */ /* 0x008fe20000010000 */
[----:B------:R-:W-:Y:S05]  /*1220*/  @P2 BRA `(.L_x_2025) ;  /* 0x0000017000002947 */ /* 0x000fea0003800000 */
[----:B------:R-:W-:Y:S01]  /*1230*/  SHF.R.S32.HI R37, RZ, 0x1f, R36 ;  /* 0x0000001fff257819 */ /* 0x000fe20000011424 */
[----:B------:R-:W-:Y:S01]  /*1240*/  IMAD R6, R42, c[0x0][0x1c8], RZ ;  /* 0x000072002a067a24 */ /* 0x000fe200078e02ff */
[-C--:B------:R-:W-:Y:S02]  /*1250*/  ISETP.GE.AND P4, PT, R49, R44.reuse, PT ;  /* 0x0000002c3100720c */ /* 0x080fe40003f86270 */
[----:B------:R-:W-:Y:S01]  /*1260*/  ISETP.GE.AND P3, PT, R51, R44, PT ;  /* 0x0000002c3300720c */ /* 0x000fe20003f66270 */
[----:B------:R-:W-:-:S02]  /*1270*/  IMAD R9, R45, c[0x0][0x1cc], R6 ;  /* 0x000073002d097a24 */ /* 0x000fc400078e0206 */
[----:B------:R-:W-:-:S04]  /*1280*/  IMAD.WIDE.U32 R6, R45, c[0x0][0x1c8], R36 ;  /* 0x000072002d067a25 */ /* 0x000fc800078e0024 */
[----:B------:R-:W-:Y:S02]  /*1290*/  IMAD.IADD R7, R7, 0x1, R9 ;  /* 0x0000000107077824 */ /* 0x000fe400078e0209 */
[----:B------:R-:W-:Y:S02]  /*12a0*/  IMAD R9, R46, c[0x0][0x1d0], RZ ;  /* 0x000074002e097a24 */ /* 0x000fe400078e02ff */
[----:B------:R-:W-:-:S04]  /*12b0*/  IMAD.WIDE.U32 R6, R0, c[0x0][0x1d0], R6 ;  /* 0x0000740000067a25 */ /* 0x000fc800078e0006 */
[----:B------:R-:W-:Y:S01]  /*12c0*/  IMAD R9, R0, c[0x0][0x1d4], R9 ;  /* 0x0000750000097a24 */ /* 0x000fe200078e0209 */
[----:B------:R-:W-:-:S04]  /*12d0*/  IADD3 R6, P2, R2, R6, RZ ;  /* 0x0000000602067210 */ /* 0x000fc80007f5e0ff */
[----:B------:R-:W-:Y:S02]  /*12e0*/  IADD3.X R3, R3, R7, R9, P2, !PT ;  /* 0x0000000703037210 */ /* 0x000fe400017fe409 */
[C---:B------:R-:W-:Y:S02]  /*12f0*/  LEA R2, P5, R6.reuse, c[0x0][0x1b0], 0x2 ;  /* 0x00006c0006027a11 */ /* 0x040fe400078a10ff */
[----:B------:R-:W-:Y:S02]  /*1300*/  ISETP.GE.AND P2, PT, R53, R44, PT ;  /* 0x0000002c3500720c */ /* 0x000fe40003f46270 */
[----:B------:R-:W-:Y:S02]  /*1310*/  FSEL R7, R13, RZ, !P1 ;  /* 0x000000ff0d077208 */ /* 0x000fe40004800000 */
[----:B------:R-:W-:Y:S02]  /*1320*/  FSEL R9, R11, RZ, !P4 ;  /* 0x000000ff0b097208 */ /* 0x000fe40006000000 */
[----:B------:R-:W-:-:S02]  /*1330*/  LEA.HI.X R3, R6, c[0x0][0x1b4], R3, 0x2, P5 ;  /* 0x00006d0006037a11 */ /* 0x000fc400028f1403 */
[----:B------:R-:W-:Y:S02]  /*1340*/  FSEL R11, R14, RZ, !P3 ;  /* 0x000000ff0e0b7208 */ /* 0x000fe40005800000 */
[----:B------:R-:W-:Y:S01]  /*1350*/  FSEL R13, R19, RZ, !P2 ;  /* 0x000000ff130d7208 */ /* 0x000fe20005000000 */
[----:B------:R0:W-:Y:S04]  /*1360*/  STG.E [R2.64], R7 ;  /* 0x0000000702007986 */ /* 0x0001e8000c101906 */
[----:B------:R0:W-:Y:S04]  /*1370*/  STG.E [R2.64+0x40], R9 ;  /* 0x0000400902007986 */ /* 0x0001e8000c101906 */
[----:B------:R0:W-:Y:S04]  /*1380*/  STG.E [R2.64+0x80], R11 ;  /* 0x0000800b02007986 */ /* 0x0001e8000c101906 */
[----:B------:R0:W-:Y:S02]  /*1390*/  STG.E [R2.64+0xc0], R13 ;  /* 0x0000c00d02007986 */ /* 0x0001e4000c101906 */
.L_x_2025:
[----:B------:R-:W-:Y:S05]  /*13a0*/  BSYNC B0 ;  /* 0x0000000000007941 */ /* 0x000fea0003800000 */
.L_x_2024:
[----:B------:R-:W-:Y:S01]  /*13b0*/  ULDC UR4, c[0x0][0x168] ;  /* 0x00005a0000047ab9 */ /* 0x000fe20000000800 */
[----:B------:R-:W-:Y:S01]  /*13c0*/  IMAD.WIDE.U32 R4, R45, c[0x0][0x220], R4 ;  /* 0x000088002d047a25 */ /* 0x000fe200078e0004 */
[----:B------:R-:W-:Y:S01]  /*13d0*/  UIADD3 UR4, UR4, 0x3f, URZ ;  /* 0x0000003f04047890 */ /* 0x000fe2000fffe03f */
[----:B------:R-:W-:Y:S01]  /*13e0*/  ISETP.NE.U32.AND P1, PT, RZ, c[0x0][0x238], PT ;  /* 0x00008e00ff007a0c */ /* 0x000fe20003f25070 */
[----:B------:R-:W-:Y:S01]  /*13f0*/  BSSY B0, `(.L_x_2026) ;  /* 0x0000021000007945 */ /* 0x000fe20003800000 */
[----:B0-----:R-:W-:Y:S01]  /*1400*/  IMAD R3, R46, c[0x0][0x228], RZ ;  /* 0x00008a002e037a24 */ /* 0x001fe200078e02ff */
[----:B------:R-:W-:Y:S01]  /*1410*/  USHF.R.S32.HI UR5, URZ, 0x1f, UR4 ;  /* 0x0000001f3f057899 */ /* 0x000fe20008011404 */
[----:B------:R-:W-:-:S02]  /*1420*/  IADD3 R5, R5, R15, RZ ;  /* 0x0000000f05057210 */ /* 0x000fc40007ffe0ff */
[C---:B------:R-:W-:Y:S01]  /*1430*/  IMAD R7, R0.reuse, c[0x0][0x22c], R3 ;  /* 0x00008b0000077a24 */ /* 0x040fe200078e0203 */
[----:B------:R-:W-:Y:S01]  /*1440*/  ULEA.HI UR5, UR5, UR4, URZ, 0x6 ;  /* 0x0000000405057291 */ /* 0x000fe2000f8f303f */
[----:B------:R-:W-:Y:S01]  /*1450*/  ISETP.NE.AND.EX P1, PT, RZ, c[0x0][0x23c], PT, P1 ;  /* 0x00008f00ff007a0c */ /* 0x000fe20003f25310 */
[----:B------:R-:W-:Y:S02]  /*1460*/  IMAD.WIDE.U32 R2, R0, c[0x0][0x228], R4 ;  /* 0x00008a0000027a25 */ /* 0x000fe400078e0004 */
[----:B------:R-:W-:Y:S01]  /*1470*/  ULOP3.LUT UR5, UR5, 0xffffffc0, URZ, 0xc0, !UPT ;  /* 0xffffffc005057892 */ /* 0x000fe2000f8ec03f */
[----:B------:R-:W-:Y:S02]  /*1480*/  ISETP.NE.OR P1, PT, R43, RZ, !P1 ;  /* 0x000000ff2b00720c */ /* 0x000fe40004f25670 */
[----:B------:R-:W-:Y:S02]  /*1490*/  IADD3 R3, R3, R7, RZ ;  /* 0x0000000703037210 */ /* 0x000fe40007ffe0ff */
[----:B------:R-:W-:-:S02]  /*14a0*/  LEA R8, P2, R2, c[0x0][0x208], 0x2 ;  /* 0x0000820002087a11 */ /* 0x000fc400078410ff */
[----:B------:R-:W-:Y:S02]  /*14b0*/  IADD3 R4, -R36, UR5, RZ ;  /* 0x0000000524047c10 */ /* 0x000fe4000fffe1ff */
[----:B------:R-:W-:Y:S02]  /*14c0*/  LEA.HI.X R9, R2, c[0x0][0x20c], R3, 0x2, P2 ;  /* 0x0000830002097a11 */ /* 0x000fe400010f1403 */
[----:B------:R-:W-:-:S13]  /*14d0*/  ISETP.GE.OR P0, PT, R43, R4, P0 ;  /* 0x000000042b00720c */ /* 0x000fda0000706670 */
[----:B------:R-:W-:Y:S05]  /*14e0*/  @P0 BRA `(.L_x_2027) ;  /* 0x0000011000000947 */ /* 0x000fea0003800000 */
[----:B------:R-:W-:Y:S01]  /*14f0*/  SHF.R.S32.HI R3, RZ, 0x1f, R43 ;  /* 0x0000001fff037819 */ /* 0x000fe2000001142b */
[----:B------:R-:W-:Y:S01]  /*1500*/  IMAD R42, R42, c[0x0][0x1f8], RZ ;  /* 0x00007e002a2a7a24 */ /* 0x000fe200078e02ff */
[----:B------:R-:W-:Y:S01]  /*1510*/  IADD3 R2, P0, R36, R43, RZ ;  /* 0x0000002b24027210 */ /* 0x000fe20007f1e0ff */
[----:B------:R-:W-:Y:S02]  /*1520*/  IMAD R7, R46, c[0x0][0x200], RZ ;  /* 0x000080002e077a24 */ /* 0x000fe400078e02ff */
[C---:B------:R-:W-:Y:S01]  /*1530*/  IMAD R5, R45.reuse, c[0x0][0x1fc], R42 ;  /* 0x00007f002d057a24 */ /* 0x040fe200078e022a */
[----:B------:R-:W-:Y:S01]  /*1540*/  LEA.HI.X.SX32 R3, R36, R3, 0x1, P0 ;  /* 0x0000000324037211 */ /* 0x000fe200000f0eff */
[----:B------:R-:W-:Y:S01]  /*1550*/  IMAD R7, R0, c[0x0][0x204], R7 ;  /* 0x0000810000077a24 */ /* 0x000fe200078e0207 */
[C---:B-----5:R-:W-:Y:S01]  /*1560*/  FSETP.NEU.FTZ.AND P0, PT, R50.reuse, -INF , PT ;  /* 0xff8000003200780b */ /* 0x060fe20003f1d000 */
[----:B------:R-:W-:Y:S02]  /*1570*/  FMUL.FTZ R6, R50, 1.4426950216293334961 ;  /* 0x3fb8aa3b32067820 */ /* 0x000fe40000410000 */
[----:B------:R-:W-:-:S04]  /*1580*/  IMAD.WIDE.U32 R2, R45, c[0x0][0x1f8], R2 ;  /* 0x00007e002d027a25 */ /* 0x000fc800078e0002 */
[----:B------:R-:W-:-:S04]  /*1590*/  IMAD.IADD R3, R3, 0x1, R5 ;  /* 0x0000000103037824 */ /* 0x000fc800078e0205 */
[----:B------:R-:W-:-:S05]  /*15a0*/  IMAD.WIDE.U32 R2, R0, c[0x0][0x200], R2 ;  /* 0x0000800000027a25 */ /* 0x000fca00078e0002 */
[----:B------:R-:W-:Y:S02]  /*15b0*/  IADD3 R3, R3, R7, RZ ;  /* 0x0000000703037210 */ /* 0x000fe40007ffe0ff */
[----:B------:R-:W-:-:S04]  /*15c0*/  LEA R4, P2, R2, c[0x0][0x1f0], 0x2 ;  /* 0x00007c0002047a11 */ /* 0x000fc800078410ff */
[----:B------:R-:W-:Y:S02]  /*15d0*/  LEA.HI.X R5, R2, c[0x0][0x1f4], R3, 0x2, P2 ;  /* 0x00007d0002057a11 */ /* 0x000fe400010f1403 */
[----:B------:R-:W-:-:S05]  /*15e0*/  FSEL R3, R6, RZ, P0 ;  /* 0x000000ff06037208 */ /* 0x000fca0000000000 */
[----:B------:R0:W-:Y:S02]  /*15f0*/  STG.E [R4.64], R3 ;  /* 0x0000000304007986 */ /* 0x0001e4000c101906 */
.L_x_2027:
[----:B------:R-:W-:Y:S05]  /*1600*/  BSYNC B0 ;  /* 0x0000000000007941 */ /* 0x000fea0003800000 */
.L_x_2026:
[----:B------:R1:W-:Y:S04]  /*1610*/  STG.E.128 [R8.64], RZ ;  /* 0x000000ff08007986 */ /* 0x0003e8000c101d06 */
[----:B------:R1:W-:Y:S04]  /*1620*/  STG.E.128 [R8.64+0x1000], RZ ;  /* 0x001000ff08007986 */ /* 0x0003e8000c101d06 */
[----:B------:R1:W-:Y:S04]  /*1630*/  STG.E.128 [R8.64+0x2000], RZ ;  /* 0x002000ff08007986 */ /* 0x0003e8000c101d06 */
[----:B------:R1:W-:Y:S04]  /*1640*/  STG.E.128 [R8.64+0x3000], RZ ;  /* 0x003000ff08007986 */ /* 0x0003e8000c101d06 */
[----:B------:R1:W-:Y:S04]  /*1650*/  STG.E.128 [R8.64+0x4000], RZ ;  /* 0x004000ff08007986 */ /* 0x0003e8000c101d06 */
[----:B------:R1:W-:Y:S04]  /*1660*/  STG.E.128 [R8.64+0x5000], RZ ;  /* 0x005000ff08007986 */ /* 0x0003e8000c101d06 */
[----:B------:R1:W-:Y:S04]  /*1670*/  STG.E.128 [R8.64+0x6000], RZ ;  /* 0x006000ff08007986 */ /* 0x0003e8000c101d06 */
[----:B------:R1:W-:Y:S01]  /*1680*/  STG.E.128 [R8.64+0x7000], RZ ;  /* 0x007000ff08007986 */ /* 0x0003e2000c101d06 */
[----:B------:R-:W-:Y:S05]  /*1690*/  @P1 EXIT ;  /* 0x000000000000194d */ /* 0x000fea0003800000 */
[----:B0-----:R-:W-:Y:S01]  /*16a0*/  HFMA2.MMA R3, -RZ, RZ, 0, 2.384185791015625e-07 ;  /* 0x00000004ff037435 */ /* 0x001fe200000001ff */
[----:B------:R-:W-:-:S04]  /*16b0*/  IMAD R0, R47, c[0x0][0x230], R0 ;  /* 0x00008c002f007a24 */ /* 0x000fc800078e0200 */
[----:B------:R-:W-:-:S05]  /*16c0*/  IMAD R0, R0, c[0x0][0x170], R45 ;  /* 0x00005c0000007a24 */ /* 0x000fca00078e022d */
[----:B------:R-:W-:-:S05]  /*16d0*/  IMAD.WIDE R2, R0, R3, c[0x0][0x238] ;  /* 0x00008e0000027625 */ /* 0x000fca00078e0203 */
[----:B------:R-:W-:Y:S01]  /*16e0*/  STG.E [R2.64], RZ ;  /* 0x000000ff02007986 */ /* 0x000fe2000c101906 */
[----:B------:R-:W-:Y:S05]  /*16f0*/  EXIT ;  /* 0x000000000000794d */ /* 0x000fea0003800000 */
.L_x_2028:
        /* <DEDUP_REMOVED lines=16> */
.L_x_2341:


//--------------------- .text._ZN7cutlass13device_kernelIN5flash19enable_sm80_to_sm89INS1_16FlashAttnBwdSm80INS1_25CollectiveMainloopBwdSm80ILi2ELi2EN4cute5tupleIJNS5_1CILi64EEENS7_ILi128EEES9_EEENS_10bfloat16_tEfNS_4arch4Sm80ELb1ELb0ELb0ELb1ELb0ELb0ELb0ELb0ELi2ELi2ELi2ELi2ELb0EEENS1_21CollectiveEpilogueBwdISA_SB_SD_Li256ELb1ELb0ELi4EEENS1_25SingleTileBwdLPTSchedulerILb1ELi128ELb0EEEEEEEEEvNT_6ParamsE --------------------------
	.section	.text._ZN7cutlass13device_kernelIN5flash19enable_sm80_to_sm89INS1_16FlashAttnBwdSm80INS1_25CollectiveMainloopBwdSm80ILi2ELi2EN4cute5tupleIJNS5_1CILi64EEENS7_ILi128EEES9_EEENS_10bfloat16_tEfNS_4arch4Sm80ELb1ELb0ELb0ELb1ELb0ELb0ELb0ELb0ELi2ELi2ELi2ELi2ELb0EEENS1_21CollectiveEpilogueBwdISA_SB_SD_Li256ELb1ELb0ELi4EEENS1_25SingleTileBwdLPTSchedulerILb1ELi128ELb0EEEEEEEEEvNT_6ParamsE,"ax",@progbits
	.sectioninfo	@"SHI_REGISTERS=255"
	.align	128
.text._ZN7cutlass13device_kernelIN5flash19enable_sm80_to_sm89INS1_16FlashAttnBwdSm80INS1_25CollectiveMainloopBwdSm80ILi2ELi2EN4cute5tupleIJNS5_1CILi64EEENS7_ILi128EEES9_EEENS_10bfloat16_tEfNS_4arch4Sm80ELb1ELb0ELb0ELb1ELb0ELb0ELb0ELb0ELi2ELi2ELi2ELi2ELb0EEENS1_21CollectiveEpilogueBwdISA_SB_SD_Li256ELb1ELb0ELi4EEENS1_25SingleTileBwdLPTSchedulerILb1ELi128ELb0EEEEEEEEEvNT_6ParamsE:
        .type           _ZN7cutlass13device_kernelIN5flash19enable_sm80_to_sm89INS1_16FlashAttnBwdSm80INS1_25CollectiveMainloopBwdSm80ILi2ELi2EN4cute5tupleIJNS5_1CILi64EEENS7_ILi128EEES9_EEENS_10bfloat16_tEfNS_4arch4Sm80ELb1ELb0ELb0ELb1ELb0ELb0ELb0ELb0ELi2ELi2ELi2ELi2ELb0EEENS1_21CollectiveEpilogueBwdISA_SB_SD_Li256ELb1ELb0ELi4EEENS1_25SingleTileBwdLPTSchedulerILb1ELi128ELb0EEEEEEEEEvNT_6ParamsE,@function
        .size           _ZN7cutlass13device_kernelIN5flash19enable_sm80_to_sm89INS1_16FlashAttnBwdSm80INS1_25CollectiveMainloopBwdSm80ILi2ELi2EN4cute5tupleIJNS5_1CILi64EEENS7_ILi128EEES9_EEENS_10bfloat16_tEfNS_4arch4Sm80ELb1ELb0ELb0ELb1ELb0ELb0ELb0ELb0ELi2ELi2ELi2ELi2ELb0EEENS1_21CollectiveEpilogueBwdISA_SB_SD_Li256ELb1ELb0ELi4EEENS1_25SingleTileBwdLPTSchedulerILb1ELi128ELb0EEEEEEEEEvNT_6ParamsE,(.L_x_2342 - _ZN7cutlass13device_kernelIN5flash19enable_sm80_to_sm89INS1_16FlashAttnBwdSm80INS1_25CollectiveMainloopBwdSm80ILi2ELi2EN4cute5tupleIJNS5_1CILi64EEENS7_ILi128EEES9_EEENS_10bfloat16_tEfNS_4arch4Sm80ELb1ELb0ELb0ELb1ELb0ELb0ELb0ELb0ELi2ELi2ELi2ELi2ELb0EEENS1_21CollectiveEpilogueBwdISA_SB_SD_Li256ELb1ELb0ELi4EEENS1_25SingleTileBwdLPTSchedulerILb1ELi128ELb0EEEEEEEEEvNT_6ParamsE)
        .other          _ZN7cutlass13device_kernelIN5flash19enable_sm80_to_sm89INS1_16FlashAttnBwdSm80INS1_25CollectiveMainloopBwdSm80ILi2ELi2EN4cute5tupleIJNS5_1CILi64EEENS7_ILi128EEES9_EEENS_10bfloat16_tEfNS_4arch4Sm80ELb1ELb0ELb0ELb1ELb0ELb0ELb0ELb0ELi2ELi2ELi2ELi2ELb0EEENS1_21CollectiveEpilogueBwdISA_SB_SD_Li256ELb1ELb0ELi4EEENS1_25SingleTileBwdLPTSchedulerILb1ELi128ELb0EEEEEEEEEvNT_6ParamsE,@"STO_CUDA_ENTRY STV_DEFAULT"
_ZN7cutlass13device_kernelIN5flash19enable_sm80_to_sm89INS1_16FlashAttnBwdSm80INS1_25CollectiveMainloopBwdSm80ILi2ELi2EN4cute5tupleIJNS5_1CILi64EEENS7_ILi128EEES9_EEENS_10bfloat16_tEfNS_4arch4Sm80ELb1ELb0ELb0ELb1ELb0ELb0ELb0ELb0ELi2ELi2ELi2ELi2ELb0EEENS1_21CollectiveEpilogueBwdISA_SB_SD_Li256ELb1ELb0ELi4EEENS1_25SingleTileBwdLPTSchedulerILb1ELi128ELb0EEEEEEEEEvNT_6ParamsE:
[----:B------:R-:W-:Y:S02]  /*0000*/  MOV R1, c[0x0][0x28] ;  /* 0x00000a0000017a02 */ /* 0x000fe40000000f00 */
[----:B------:R-:W1:Y:S01]  /*0010*/  S2R R35, SR_TID.X ;  /* 0x0000000000237919 */ /* 0x000e620000002100 */
[----:B------:R-:W2:Y:S01]  /*0020*/  S2UR UR4, SR_CTAID.X ;  /* 0x00000000000479c3 */ /* 0x000ea20000002500 */
[----:B------:R-:W-:Y:S01]  /*0030*/  ULDC.64 UR18, c[0x0][0x118] ;  /* 0x0000460000127ab9 */ /* 0x000fe20000000a00 */
        /* <DEDUP_REMOVED lines=10> */
[----:B------:R-:W-:Y:S02]  /*00e0*/  @UP0 UMOV UR7, UR11 ;  /* 0x0000000b00070c82 */ /* 0x000fe40008000000 */
        /* <DEDUP_REMOVED lines=12> */
[----:B------:R-:W-:Y:S02]  /*01b0*/  @UP0 UMOV UR9, UR11 ;  /* 0x0000000b00090c82 */ /* 0x000fe40008000000 */
[----:B------:R-:W-:-:S04]  /*01c0*/  @UP0 USHF.R.U32.HI UR16, URZ, UR5, UR9 ;  /* 0x000000053f100299 */ /* 0x000fc80008011609 */
[----:B------:R-:W-:Y:S01]  /*01d0*/  UIMAD UR7, UR16, UR7, URZ ;  /* 0x00000007100772a4 */ /* 0x000fe2000f8e023f */
[----:B------:R-:W-:Y:S05]  /*01e0*/  BRA `(.L_x_2031) ;  /* 0x0000008000007947 */ /* 0x000fea0003800000 */
.L_x_2030:
[----:B------:R-:W-:Y:S02]  /*01f0*/  ULDC UR7, c[0x0][0x3ac] ;  /* 0x0000eb0000077ab9 */ /* 0x000fe40000000800 */
[----:B------:R-:W-:Y:S02]  /*0200*/  UISETP.NE.AND UP0, UPT, UR7, 0x1, UPT ;  /* 0x000000010700788c */ /* 0x000fe4000bf05270 */
[----:B------:R-:W-:Y:S02]  /*0210*/  ULDC.64 UR4, c[0x0][0x3b0] ;  /* 0x0000ec0000047ab9 */ /* 0x000fe40000000a00 */
[----:B------:R-:W-:Y:S02]  /*0220*/  UIMAD.WIDE.U32 UR10, UR6, UR4, URZ ;  /* 0x00000004060a72a5 */ /* 0x000fe4000f8e003f */
[----:B------:R-:W-:-:S05]  /*0230*/  UMOV UR16, UR6 ;  /* 0x0000000600107c82 */ /* 0x000fca0008000000 */
[----:B------:R-:W-:Y:S02]  /*0240*/  @UP0 UMOV UR9, UR11 ;  /* 0x0000000b00090c82 */ /* 0x000fe40008000000 */
[----:B------:R-:W-:-:S04]  /*0250*/  @UP0 USHF.R.U32.HI UR16, URZ, UR5, UR9 ;  /* 0x000000053f100299 */ /* 0x000fc80008011609 */
[----:B------:R-:W-:-:S04]  /*0260*/  UIMAD UR7, UR16, UR7, URZ ;  /* 0x00000007100772a4 */ /* 0x000fc8000f8e023f */
.L_x_2031:
[----:B------:R-:W-:Y:S01]  /*0270*/  UIADD3 UR9, UR6, -UR7, URZ ;  /* 0x8000000706097290 */ /* 0x000fe2000fffe03f */
[----:B------:R-:W-:Y:S01]  /*0280*/  ISETP.NE.U32.AND P0, PT, RZ, c[0x0][0x3e0], PT ;  /* 0x0000f800ff007a0c */ /* 0x000fe20003f05070 */
[----:B------:R-:W-:Y:S02]  /*0290*/  ULDC.64 UR4, c[0x0][0x3a8] ;  /* 0x0000ea0000047ab9 */ /* 0x000fe40000000a00 */
[----:B------:R-:W-:Y:S01]  /*02a0*/  ULDC.64 UR6, c[0x0][0x3a0] ;  /* 0x0000e80000067ab9 */ /* 0x000fe20000000a00 */
[----:B------:R-:W-:Y:S01]  /*02b0*/  ISETP.NE.AND.EX P0, PT, RZ, c[0x0][0x3e4], PT, P0 ;  /* 0x0000f900ff007a0c */ /* 0x000fe20003f05300 */
[----:B------:R-:W-:Y:S02]  /*02c0*/  UISETP.NE.AND UP0, UPT, UR6, 0x1, UPT ;  /* 0x000000010600788c */ /* 0x000fe4000bf05270 */
[----:B------:R-:W-:-:S04]  /*02d0*/  UIMAD UR5, UR8, UR5, UR9 ;  /* 0x00000005080572a4 */ /* 0x000fc8000f8e0209 */
[----:B------:R-:W-:-:S03]  /*02e0*/  UIMAD.WIDE.U32 UR8, UR5, UR7, URZ ;  /* 0x00000007050872a5 */ /* 0x000fc6000f8e003f */
[----:B------:R-:W-:-:S04]  /*02f0*/  UMOV UR14, UR5 ;  /* 0x00000005000e7c82 */ /* 0x000fc80008000000 */
[----:B------:R-:W-:Y:S02]  /*0300*/  @UP0 UMOV UR7, UR9 ;  /* 0x0000000900070c82 */ /* 0x000fe40008000000 */
[----:B------:R-:W-:-:S04]  /*0310*/  @UP0 USHF.R.U32.HI UR14, URZ, UR4, UR7 ;  /* 0x000000043f0e0299 */ /* 0x000fc80008011607 */
[----:B------:R-:W-:-:S04]  /*0320*/  UIADD3 UR15, -UR14, URZ, URZ ;  /* 0x0000003f0e0f7290 */ /* 0x000fc8000fffe13f */
[----:B------:R-:W-:Y:S01]  /*0330*/  UIMAD UR15, UR15, UR6, UR5 ;  /* 0x000000060f0f72a4 */ /* 0x000fe2000f8e0205 */
[----:B------:R-:W-:Y:S05]  /*0340*/  @!P0 BRA `(.L_x_2032) ;  /* 0x0000008000008947 */ /* 0x000fea0003800000 */
[----:B------:R-:W-:Y:S02]  /*0350*/  UMOV UR4, 0x4 ;  /* 0x0000000400047882 */ /* 0x000fe40000000000 */
[----:B------:R-:W-:Y:S02]  /*0360*/  ULDC.64 UR6, c[0x0][0x3e0] ;  /* 0x0000f80000067ab9 */ /* 0x000fe40000000a00 */
[----:B------:R-:W-:-:S06]  /*0370*/  UIMAD.WIDE UR4, UR14, UR4, UR6 ;  /* 0x000000040e0472a5 */ /* 0x000fcc000f8e0206 */
[----:B------:R-:W-:Y:S02]  /*0380*/  MOV R2, UR4 ;  /* 0x0000000400027c02 */ /* 0x000fe40008000f00 */
[----:B------:R-:W-:-:S05]  /*0390*/  MOV R3, UR5 ;  /* 0x0000000500037c02 */ /* 0x000fca0008000f00 */
[----:B------:R-:W2:Y:S02]  /*03a0*/  LDG.E R0, [R2.64] ;  /* 0x0000001202007981 */ /* 0x000ea4000c1e1900 */
[----:B--2---:R1:W2:Y:S02]  /*03b0*/  R2UR UR5, R0 ;  /* 0x00000000000573c2 */ /* 0x0042a400000e0000 */
[----:B-12---:R-:W-:Y:S05]  /*03c0*/  BRA `(.L_x_2033) ;  /* 0x000000f000007947 */ /* 0x006fea0003800000 */
.L_x_2032:
[----:B------:R-:W-:-:S04]  /*03d0*/  ISETP.NE.U32.AND P0, PT, RZ, c[0x0][0x3d8], PT ;  /* 0x0000f600ff007a0c */ /* 0x000fc80003f05070 */
[----:B------:R-:W-:-:S13]  /*03e0*/  ISETP.NE.AND.EX P0, PT, RZ, c[0x0][0x3dc], PT, P0 ;  /* 0x0000f700ff007a0c */ /* 0x000fda0003f05300 */
[----:B------:R-:W-:Y:S05]  /*03f0*/  @!P0 BRA `(.L_x_2034) ;  /* 0x000000b000008947 */ /* 0x000fea0003800000 */
[----:B------:R-:W-:Y:S02]  /*0400*/  UMOV UR4, 0x4 ;  /* 0x0000000400047882 */ /* 0x000fe40000000000 */
[----:B------:R-:W-:Y:S02]  /*0410*/  ULDC.64 UR6, c[0x0][0x3d8] ;  /* 0x0000f60000067ab9 */ /* 0x000fe40000000a00 */
[----:B------:R-:W-:-:S06]  /*0420*/  UIMAD.WIDE UR4, UR14, UR4, UR6 ;  /* 0x000000040e0472a5 */ /* 0x000fcc000f8e0206 */
[----:B------:R-:W-:Y:S02]  /*0430*/  MOV R2, UR4 ;  /* 0x0000000400027c02 */ /* 0x000fe40008000f00 */
[----:B------:R-:W-:-:S05]  /*0440*/  MOV R3, UR5 ;  /* 0x0000000500037c02 */ /* 0x000fca0008000f00 */
[----:B------:R-:W2:Y:S04]  /*0450*/  LDG.E R4, [R2.64] ;  /* 0x0000001202047981 */ /* 0x000ea8000c1e1900 */
[----:B------:R-:W3:Y:S01]  /*0460*/  LDG.E R0, [R2.64+0x4] ;  /* 0x0000041202007981 */ /* 0x000ee2000c1e1900 */
[----:B--2---:R-:W1:Y:S08]  /*0470*/  R2UR UR5, R4 ;  /* 0x00000000040573c2 */ /* 0x004e7000000e0000 */
[----:B---3--:R-:W1:Y:S02]  /*0480*/  R2UR UR4, R0 ;  /* 0x00000000000473c2 */ /* 0x008e6400000e0000 */
[----:B-1----:R-:W-:Y:S01]  /*0490*/  UIADD3 UR5, -UR5, UR4, URZ ;  /* 0x0000000405057290 */ /* 0x002fe2000fffe13f */
[----:B------:R-:W-:Y:S05]  /*04a0*/  BRA `(.L_x_2033) ;  /* 0x0000001000007947 */ /* 0x000fea0003800000 */
.L_x_2034:
[----:B------:R-:W-:Y:S02]  /*04b0*/  ULDC UR5, c[0x0][0x3d4] ;  /* 0x0000f50000057ab9 */ /* 0x000fe40000000800 */
.L_x_2033:
[----:B------:R-:W-:-:S04]  /*04c0*/  UIADD3 UR5, UR5, 0x7f, URZ ;  /* 0x0000007f05057890 */ /* 0x000fc8000fffe03f */
[----:B------:R-:W-:-:S04]  /*04d0*/  USHF.R.S32.HI UR4, URZ, 0x1f, UR5 ;  /* 0x0000001f3f047899 */ /* 0x000fc80008011405 */
[----:B------:R-:W-:-:S04]  /*04e0*/  ULEA.HI UR4, UR4, UR5, URZ, 0x7 ;  /* 0x0000000504047291 */ /* 0x000fc8000f8f383f */
[----:B------:R-:W-:-:S04]  /*04f0*/  USHF.R.S32.HI UR4, URZ, 0x7, UR4 ;  /* 0x000000073f047899 */ /* 0x000fc80008011404 */
[----:B------:R-:W-:-:S04]  /*0500*/  UISETP.GE.AND UP0, UPT, UR16, UR4, UPT ;  /* 0x000000041000728c */ /* 0x000fc8000bf06270 */
[----:B------:R-:W-:Y:S01]  /*0510*/  USEL UR14, UR14, 0xffffffff, !UP0 ;  /* 0xffffffff0e0e7887 */ /* 0x000fe2000c000000 */
[----:B------:R-:W-:Y:S05]  /*0520*/  BRA `(.L_x_2035) ;  /* 0x0000049000007947 */ /* 0x000fea0003800000 */
.L_x_2029:
        /* <DEDUP_REMOVED lines=22> */
.L_x_2036:
        /* <DEDUP_REMOVED lines=8> */
.L_x_2037:
        /* <DEDUP_REMOVED lines=22> */
.L_x_2038:
        /* <DEDUP_REMOVED lines=14> */
.L_x_2040:
[----:B------:R-:W-:Y:S02]  /*0950*/  ULDC UR5, c[0x0][0x3d4] ;  /* 0x0000f50000057ab9 */ /* 0x000fe40000000800 */
.L_x_2039:
[----:B------:R-:W-:-:S04]  /*0960*/  UIADD3 UR5, UR5, 0x7f, URZ ;  /* 0x0000007f05057890 */ /* 0x000fc8000fffe03f */
[----:B------:R-:W-:-:S04]  /*0970*/  USHF.R.S32.HI UR4, URZ, 0x1f, UR5 ;  /* 0x0000001f3f047899 */ /* 0x000fc80008011405 */
[----:B------:R-:W-:-:S04]  /*0980*/  ULEA.HI UR4, UR4, UR5, URZ, 0x7 ;  /* 0x0000000504047291 */ /* 0x000fc8000f8f383f */
[----:B------:R-:W-:-:S04]  /*0990*/  USHF.R.S32.HI UR4, URZ, 0x7, UR4 ;  /* 0x000000073f047899 */ /* 0x000fc80008011404 */
[----:B------:R-:W-:-:S04]  /*09a0*/  UISETP.GE.AND UP0, UPT, UR16, UR4, UPT ;  /* 0x000000041000728c */ /* 0x000fc8000bf06270 */
[----:B------:R-:W-:-:S06]  /*09b0*/  USEL UR14, UR14, 0xffffffff, !UP0 ;  /* 0xffffffff0e0e7887 */ /* 0x000fcc000c000000 */
.L_x_2035:
[----:B------:R-:W-:-:S13]  /*09c0*/  ISETP.LE.AND P0, PT, RZ, UR14, PT ;  /* 0x0000000eff007c0c */ /* 0x000fda000bf03270 */
[----:B------:R-:W-:Y:S05]  /*09d0*/  @!P0 EXIT ;  /* 0x000000000000894d */ /* 0x000fea0003800000 */
[----:B------:R-:W-:Y:S02]  /*09e0*/  ULDC.64 UR4, c[0x0][0x2c8] ;  /* 0x0000b20000047ab9 */ /* 0x000fe40000000a00 */
[----:B------:R-:W-:Y:S02]  /*09f0*/  UISETP.NE.U32.AND UP2, UPT, URZ, UR4, UPT ;  /* 0x000000043f00728c */ /* 0x000fe4000bf45070 */
[----:B------:R-:W-:Y:S02]  /*0a00*/  UMOV UR7, 0x4 ;  /* 0x0000000400077882 */ /* 0x000fe40000000000 */
[----:B------:R-:W-:Y:S02]  /*0a10*/  UISETP.NE.AND.EX UP2, UPT, URZ, UR5, UPT, UP2 ;  /* 0x000000053f00728c */ /* 0x000fe4000bf45320 */
[----:B------:R-:W-:Y:S02]  /*0a20*/  ULDC.64 UR8, c[0x0][0x2c8] ;  /* 0x0000b20000087ab9 */ /* 0x000fe40000000a00 */
[----:B------:R-:W-:-:S02]  /*0a30*/  UIMAD.WIDE UR8, UR14, UR7, UR8 ;  /* 0x000000070e0872a5 */ /* 0x000fc4000f8e0208 */
[----:B------:R-:W-:Y:S01]  /*0a40*/  PLOP3.LUT P0, PT, PT, PT, UP2, 0x80, 0x0 ;  /* 0x000000000000781c */ /* 0x000fe20003f0f028 */
[----:B------:R-:W-:Y:S02]  /*0a50*/  ULDC.64 UR4, c[0x0][0x2d8] ;  /* 0x0000b60000047ab9 */ /* 0x000fe40000000a00 */
[----:B------:R-:W-:Y:S01]  /*0a60*/  UISETP.NE.U32.AND UP0, UPT, URZ, UR4, UPT ;  /* 0x000000043f00728c */ /* 0x000fe2000bf05070 */
[----:B------:R-:W-:Y:S02]  /*0a70*/  IMAD.U32 R6, RZ, RZ, UR8 ;  /* 0x00000008ff067e24 */ /* 0x000fe4000f8e00ff */
[----:B------:R-:W-:Y:S01]  /*0a80*/  IMAD.U32 R7, RZ, RZ, UR9 ;  /* 0x00000009ff077e24 */ /* 0x000fe2000f8e00ff */
[----:B------:R-:W-:-:S06]  /*0a90*/  UISETP.NE.AND.EX UP0, UPT, URZ, UR5, UPT, UP0 ;  /* 0x000000053f00728c */ /* 0x000fcc000bf05300 */
[----:B------:R-:W2:Y:S01]  /*0aa0*/  @P0 LDG.E R4, [R6.64] ;  /* 0x0000001206040981 */ /* 0x000ea2000c1e1900 */
[----:B------:R-:W-:Y:S01]  /*0ab0*/  ULDC.64 UR4, c[0x0][0x2d8] ;  /* 0x0000b60000047ab9 */ /* 0x000fe20000000a00 */
[----:B------:R-:W-:-:S03]  /*0ac0*/  PLOP3.LUT P1, PT, PT, PT, UP0, 0x80, 0x0 ;  /* 0x000000000000781c */ /* 0x000fc60003f2f008 */
        /* <DEDUP_REMOVED lines=32> */
.L_x_2041:
        /* <DEDUP_REMOVED lines=8> */
[----:B--2---:R2:W3:Y:S01]  /*0d50*/  R2UR UR12, R0 ;  /* 0x00000000000c73c2 */ /* 0x0044e200000e0000 */
[----:B------:R-:W-:Y:S05]  /*0d60*/  BRA `(.L_x_2043) ;  /* 0x0000006000007947 */ /* 0x000fea0003800000 */
.L_x_2042:
[----:B------:R-:W-:Y:S05]  /*0d70*/  @!P2 BRA `(.L_x_2043) ;  /* 0x000000500000a947 */ /* 0x000fea0003800000 */
[----:B----4-:R2:W3:Y:S04]  /*0d80*/  LDG.E R0, [R2.64] ;  /* 0x0000001202007981 */ /* 0x0104e8000c1e1900 */
[----:B--2---:R-:W2:Y:S01]  /*0d90*/  LDG.E R2, [R2.64+0x4] ;  /* 0x0000041202027981 */ /* 0x004ea2000c1e1900 */
[----:B---3--:R-:W3:Y:S08]  /*0da0*/  R2UR UR12, R0 ;  /* 0x00000000000c73c2 */ /* 0x008ef000000e0000 */
[----:B--2---:R-:W3:Y:S02]  /*0db0*/  R2UR UR4, R2 ;  /* 0x00000000020473c2 */ /* 0x004ee400000e0000 */
[----:B---3--:R-:W-:-:S06]  /*0dc0*/  UIADD3 UR12, -UR12, UR4, URZ ;  /* 0x000000040c0c7290 */ /* 0x008fcc000fffe13f */
.L_x_2043:
[----:B------:R-:W-:Y:S01]  /*0dd0*/  USHF.L.U32 UR10, UR16, 0x7, URZ ;  /* 0x00000007100a7899 */ /* 0x000fe2000800063f */
[----:B------:R-:W-:Y:S01]  /*0de0*/  PLOP3.LUT P0, PT, PT, PT, PT, 0x80, 0x0 ;  /* 0x000000000000781c */ /* 0x000fe20003f0f070 */
[----:B------:R-:W-:Y:S01]  /*0df0*/  ULDC UR4, c[0x0][0x2a4] ;  /* 0x0000a90000047ab9 */ /* 0x000fe20000000800 */
[----:B------:R-:W-:Y:S01]  /*0e00*/  CS2R R150, SRZ ;  /* 0x0000000000967805 */ /* 0x000fe2000001ff00 */
[----:B-1-3--:R-:W-:Y:S01]  /*0e10*/  UIADD3 UR7, UR10, UR13, -UR12 ;  /* 0x0000000d0a077290 */ /* 0x00afe2000fffe80c */
[----:B------:R-:W-:Y:S01]  /*0e20*/  CS2R R148, SRZ ;  /* 0x0000000000947805 */ /* 0x000fe2000001ff00 */
[----:B------:R-:W-:Y:S01]  /*0e30*/  UIADD3 UR5, UR13, 0x3f, URZ ;  /* 0x0000003f0d057890 */ /* 0x000fe2000fffe03f */
[----:B------:R-:W-:Y:S01]  /*0e40*/  CS2R R154, SRZ ;  /* 0x00000000009a7805 */ /* 0x000fe2000001ff00 */
[----:B------:R-:W-:Y:S01]  /*0e50*/  UIADD3 UR4, UR7, -UR4, URZ ;  /* 0x8000000407047290 */ /* 0x000fe2000fffe03f */
[----:B------:R-:W-:Y:S01]  /*0e60*/  CS2R R152, SRZ ;  /* 0x0000000000987805 */ /* 0x000fe2000001ff00 */
[----:B------:R-:W-:Y:S01]  /*0e70*/  CS2R R158, SRZ ;  /* 0x00000000009e7805 */ /* 0x000fe2000001ff00 */
[----:B------:R-:W-:Y:S01]  /*0e80*/  CS2R R8, SRZ ;  /* 0x0000000000087805 */ /* 0x000fe2000001ff00 */
[----:B------:R-:W-:Y:S01]  /*0e90*/  USHF.R.S32.HI UR23, URZ, 0x1f, UR4 ;  /* 0x0000001f3f177899 */ /* 0x000fe20008011404 */
[----:B------:R-:W-:Y:S01]  /*0ea0*/  IMAD.MOV.U32 R156, RZ, RZ, RZ ;  /* 0x000000ffff9c7224 */ /* 0x000fe200078e00ff */
[----:B------:R-:W-:Y:S01]  /*0eb0*/  CS2R R10, SRZ ;  /* 0x00000000000a7805 */ /* 0x000fe2000001ff00 */
[----:B------:R-:W-:Y:S01]  /*0ec0*/  IMAD.MOV.U32 R162, RZ, RZ, RZ ;  /* 0x000000ffffa27224 */ /* 0x000fe200078e00ff */
[----:B------:R-:W-:Y:S01]  /*0ed0*/  ULEA.HI UR23, UR23, UR4, URZ, 0x6 ;  /* 0x0000000417177291 */ /* 0x000fe2000f8f303f */
[----:B------:R-:W-:Y:S01]  /*0ee0*/  MOV R160, RZ ;  /* 0x000000ff00a07202 */ /* 0x000fe20000000f00 */
[----:B------:R-:W-:Y:S01]  /*0ef0*/  USHF.R.S32.HI UR4, URZ, 0x1f, UR5 ;  /* 0x0000001f3f047899 */ /* 0x000fe20008011405 */
[----:B------:R-:W-:Y:S01]  /*0f00*/  IMAD.MOV.U32 R146, RZ, RZ, RZ ;  /* 0x000000ffff927224 */ /* 0x000fe200078e00ff */
[----:B------:R-:W-:Y:S01]  /*0f10*/  USHF.R.S32.HI UR23, URZ, 0x6, UR23 ;  /* 0x000000063f177899 */ /* 0x000fe20008011417 */
[----:B------:R-:W-:Y:S01]  /*0f20*/  CS2R R12, SRZ ;  /* 0x00000000000c7805 */ /* 0x000fe2000001ff00 */
[----:B------:R-:W-:Y:S01]  /*0f30*/  ULEA.HI UR4, UR4, UR5, URZ, 0x6 ;  /* 0x0000000504047291 */ /* 0x000fe2000f8f303f */
[----:B------:R-:W-:Y:S01]  /*0f40*/  MOV R144, RZ ;  /* 0x000000ff00907202 */ /* 0x000fe20000000f00 */
[----:B------:R-:W-:Y:S01]  /*0f50*/  UISETP.LT.AND UP0, UPT, URZ, UR23, UPT ;  /* 0x000000173f00728c */ /* 0x000fe2000bf01270 */
[----:B------:R-:W-:Y:S01]  /*0f60*/  IMAD.MOV.U32 R142, RZ, RZ, RZ ;  /* 0x000000ffff8e7224 */ /* 0x000fe200078e00ff */
[----:B------:R-:W-:Y:S01]  /*0f70*/  USHF.R.S32.HI UR11, URZ, 0x6, UR4 ;  /* 0x000000063f0b7899 */ /* 0x000fe20008011404 */
        /* <DEDUP_REMOVED lines=68> */
[----:B------:R-:W3:Y:S01]  /*13c0*/  LDL.LU R20, [R1+0x2c] ;  /* 0x00002c0001147983 */ /* 0x000ee20000300800 */
[----:B------:R-:W-:Y:S01]  /*13d0*/  ULDC.64 UR4, c[0x0][0x248] ;  /* 0x0000920000047ab9 */ /* 0x000fe20000000a00 */
[----:B------:R-:W-:Y:S01]  /*13e0*/  IMAD.SHL.U32 R4, R35, 0x4, RZ ;  /* 0x0000000423047824 */ /* 0x000fe200078e00ff */
[----:B------:R-:W-:Y:S01]  /*13f0*/  USHF.R.S32.HI UR22, URZ, 0x1f, UR15 ;  /* 0x0000001f3f167899 */ /* 0x000fe2000801140f */
[--C-:B----4-:R-:W-:Y:S01]  /*1400*/  SHF.R.S32.HI R3, RZ, 0x1f, R35.reuse ;  /* 0x0000001fff037819 */ /* 0x110fe20000011423 */
[----:B------:R-:W-:Y:S01]  /*1410*/  UISETP.NE.AND UP0, UPT, UR4, 0x1, UPT ;  /* 0x000000010400788c */ /* 0x000fe2000bf05270 */
[----:B------:R-:W-:Y:S01]  /*1420*/  SHF.R.S32.HI R32, RZ, 0x1f, R35 ;  /* 0x0000001fff207819 */ /* 0x000fe20000011423 */
[----:B------:R-:W-:Y:S01]  /*1430*/  UIMAD.WIDE.U32 UR8, UR15, UR5, URZ ;  /* 0x000000050f0872a5 */ /* 0x000fe2000f8e003f */
[----:B------:R-:W-:Y:S01]  /*1440*/  IADD3 R2, P1, R4, UR6, RZ ;  /* 0x0000000604027c10 */ /* 0x000fe2000ff3e0ff */
[----:B------:R-:W-:-:S02]  /*1450*/  USHF.L.U32 UR7, UR6, 0x7, URZ ;  /* 0x0000000706077899 */ /* 0x000fc4000800063f */
[----:B------:R-:W-:Y:S02]  /*1460*/  ULDC.64 UR4, c[0x0][0x270] ;  /* 0x00009c0000047ab9 */ /* 0x000fe40000000a00 */
[----:B------:R-:W-:Y:S02]  /*1470*/  UIMAD UR4, UR22, UR4, URZ ;  /* 0x00000004160472a4 */ /* 0x000fe4000f8e023f */
[----:B--2---:R-:W-:Y:S01]  /*1480*/  IMAD.U32 R0, RZ, RZ, UR7 ;  /* 0x00000007ff007e24 */ /* 0x004fe2000f8e00ff */
[----:B------:R-:W-:Y:S01]  /*1490*/  IADD3 R24, P0, R35, UR7, RZ ;  /* 0x0000000723187c10 */ /* 0x000fe2000ff1e0ff */
[----:B------:R-:W-:Y:S02]  /*14a0*/  UIMAD UR20, UR15, UR5, UR4 ;  /* 0x000000050f1472a4 */ /* 0x000fe4000f8e0204 */
[----:B------:R-:W-:Y:S01]  /*14b0*/  USHF.R.S32.HI UR4, URZ, 0x1f, UR6 ;  /* 0x0000001f3f047899 */ /* 0x000fe20008011406 */
[----:B------:R-:W-:Y:S01]  /*14c0*/  LEA.HI.X.SX32 R25, R0, R3, 0x1, P0 ;  /* 0x0000000300197211 */ /* 0x000fe200000f0eff */
[----:B------:R-:W-:Y:S01]  /*14d0*/  IMAD.U32 R0, RZ, RZ, UR15 ;  /* 0x0000000fff007e24 */ /* 0x000fe2000f8e00ff */
[----:B------:R-:W-:Y:S01]  /*14e0*/  LEA.HI R29, R32, R35, RZ, 0x3 ;  /* 0x00000023201d7211 */ /* 0x000fe200078f18ff */
[----:B------:R-:W-:-:S02]  /*14f0*/  ULDC UR17, c[0x0][0x250] ;  /* 0x0000940000117ab9 */ /* 0x000fc40000000800 */
[----:B------:R-:W-:Y:S01]  /*1500*/  LEA.HI.X.SX32 R3, R4, UR4, 0x1, P1 ;  /* 0x0000000404037c11 */ /* 0x000fe200088f0eff */
[----:B------:R-:W-:Y:S01]  /*1510*/  UMOV UR21, UR15 ;  /* 0x0000000f00157c82 */ /* 0x000fe20008000000 */
[----:B------:R-:W-:Y:S01]  /*1520*/  IMAD.U32 R4, RZ, RZ, UR15 ;  /* 0x0000000fff047e24 */ /* 0x000fe2000f8e00ff */
[----:B------:R-:W-:Y:S01]  /*1530*/  SHF.R.S32.HI R34, RZ, 0x3, R29 ;  /* 0x00000003ff227819 */ /* 0x000fe2000001141d */
[----:B------:R-:W-:Y:S01]  /*1540*/  ULDC.64 UR6, c[0x0][0x1e0] ;  /* 0x0000780000067ab9 */ /* 0x000fe20000000a00 */
[----:B------:R-:W-:Y:S01]  /*1550*/  IMAD.WIDE.U32 R6, R0, c[0x0][0x270], R2 ;  /* 0x00009c0000067a25 */ /* 0x000fe200078e0002 */
[----:B------:R-:W-:Y:S01]  /*1560*/  LOP3.LUT R0, R29, 0xfffffff8, RZ, 0xc0, !PT ;  /* 0xfffffff81d007812 */ /* 0x000fe200078ec0ff */
[----:B------:R-:W-:Y:S02]  /*1570*/  @UP0 USHF.R.U32.HI UR21, URZ, UR17, UR9 ;  /* 0x000000113f150299 */ /* 0x000fe40008011609 */
[----:B------:R-:W-:Y:S02]  /*1580*/  ULDC.64 UR4, c[0x0][0x1b0] ;  /* 0x00006c0000047ab9 */ /* 0x000fe40000000a00 */
[----:B------:R-:W-:Y:S01]  /*1590*/  IMAD.IADD R26, R35, 0x1, -R0 ;  /* 0x00000001231a7824 */ /* 0x000fe200078e0a00 */
[----:B------:R-:W-:-:S03]  /*15a0*/  USHF.R.S32.HI UR8, URZ, 0x1f, UR21 ;  /* 0x0000001f3f087899 */ /* 0x000fc60008011415 */
[----:B------:R-:W-:Y:S01]  /*15b0*/  IMAD.SHL.U32 R16, R26, 0x8, RZ ;  /* 0x000000081a107824 */ /* 0x000fe200078e00ff */
[----:B-----5:R-:W-:Y:S01]  /*15c0*/  IADD3 R8, P0, R34, R5, RZ ;  /* 0x0000000522087210 */ /* 0x020fe20007f1e0ff */
[----:B------:R-:W-:Y:S01]  /*15d0*/  IMAD.WIDE.U32 R22, R4, c[0x0][0x288], R2 ;  /* 0x0000a20004167a25 */ /* 0x000fe200078e0002 */
[----:B------:R-:W-:Y:S01]  /*15e0*/  SHF.R.S32.HI R2, RZ, 0x1f, R34 ;  /* 0x0000001fff027819 */ /* 0x000fe20000011422 */
[----:B------:R-:W-:Y:S01]  /*15f0*/  UIMAD UR6, UR8, UR6, URZ ;  /* 0x00000006080672a4 */ /* 0x000fe2000f8e023f */
[--C-:B------:R-:W-:Y:S01]  /*1600*/  SHF.R.S32.HI R17, RZ, 0x1f, R16.reuse ;  /* 0x0000001fff117819 */ /* 0x100fe20000011410 */
[----:B------:R-:W-:Y:S01]  /*1610*/  IMAD.U32 R0, RZ, RZ, UR21 ;  /* 0x00000015ff007e24 */ /* 0x000fe2000f8e00ff */
[----:B------:R-:W-:Y:S01]  /*1620*/  IADD3 R11, P1, R34, R14, RZ ;  /* 0x0000000e220b7210 */ /* 0x000fe20007f3e0ff */
[----:B------:R-:W-:Y:S01]  /*1630*/  UIMAD UR4, UR8, UR4, URZ ;  /* 0x00000004080472a4 */ /* 0x000fe2000f8e023f */
[-C--:B------:R-:W-:Y:S01]  /*1640*/  LEA.HI.X.SX32 R9, R5, R2.reuse, 0x1, P0 ;  /* 0x0000000205097211 */ /* 0x080fe200000f0eff */
[----:B------:R-:W-:Y:S01]  /*1650*/  UIMAD UR6, UR21, UR7, UR6 ;  /* 0x00000007150672a4 */ /* 0x000fe2000f8e0206 */
[----:B------:R-:W-:Y:S01]  /*1660*/  LEA.HI.X.SX32 R14, R14, R2, 0x1, P1 ;  /* 0x000000020e0e7211 */ /* 0x000fe200008f0eff */
[----:B------:R-:W-:Y:S01]  /*1670*/  IMAD.WIDE.U32 R4, R0, c[0x0][0x1e0], R16 ;  /* 0x0000780000047a25 */ /* 0x000fe200078e0010 */
[----:B------:R-:W-:-:S02]  /*1680*/  UIMAD UR4, UR21, UR5, UR4 ;  /* 0x00000005150472a4 */ /* 0x000fc4000f8e0204 */
[----:B------:R-:W-:Y:S01]  /*1690*/  USEL UR9, UR14, URZ, !UP1 ;  /* 0x0000003f0e097287 */ /* 0x000fe2000c800000 */
[----:B------:R-:W-:Y:S01]  /*16a0*/  IMAD.WIDE.U32 R2, R0, c[0x0][0x1b0], R16 ;  /* 0x00006c0000027a25 */ /* 0x000fe200078e0010 */
[----:B------:R-:W-:Y:S01]  /*16b0*/  IADD3 R19, R7, UR20, RZ ;  /* 0x0000001407137c10 */ /* 0x000fe2000fffe0ff */
[----:B------:R-:W-:Y:S01]  /*16c0*/  USHF.R.S32.HI UR20, URZ, 0x1f, UR14 ;  /* 0x0000001f3f147899 */ /* 0x000fe2000801140e */
[----:B------:R-:W-:Y:S01]  /*16d0*/  IADD3 R5, R5, UR6, RZ ;  /* 0x0000000605057c10 */ /* 0x000fe2000fffe0ff */
[----:B------:R-:W-:Y:S01]  /*16e0*/  IMAD.SHL.U32 R12, R34, 0x40, RZ ;  /* 0x00000040220c7824 */ /* 0x000fe200078e00ff */
[----:B------:R-:W-:Y:S01]  /*16f0*/  IADD3 R3, R3, UR4, RZ ;  /* 0x0000000403037c10 */ /* 0x000fe2000fffe0ff */
[----:B------:R-:W-:Y:S01]  /*1700*/  IMAD.U32 R0, RZ, RZ, UR9 ;  /* 0x00000009ff007e24 */ /* 0x000fe2000f8e00ff */
[----:B------:R-:W-:Y:S01]  /*1710*/  USEL UR8, UR20, URZ, !UP1 ;  /* 0x0000003f14087287 */ /* 0x000fe2000c800000 */
[----:B------:R-:W-:Y:S01]  /*1720*/  LEA.HI R10, R32, R35, RZ, 0x6 ;  /* 0x00000023200a7211 */ /* 0x000fe200078f30ff */
[----:B------:R-:W-:Y:S01]  /*1730*/  IMAD.MOV.U32 R18, RZ, RZ, R6 ;  /* 0x000000ffff127224 */ /* 0x000fe200078e0006 */
[----:B------:R-:W-:Y:S01]  /*1740*/  ULDC.64 UR6, c[0x0][0x1e8] ;  /* 0x00007a0000067ab9 */ /* 0x000fe20000000a00 */
[C---:B------:R-:W-:Y:S01]  /*1750*/  IMAD.WIDE.U32 R6, R0.reuse, c[0x0][0x1e8], R4 ;  /* 0x00007a0000067a25 */ /* 0x040fe200078e0004 */
[----:B------:R-:W-:Y:S01]  /*1760*/  UIMAD UR6, UR8, UR6, URZ ;  /* 0x00000006080672a4 */ /* 0x000fe2000f8e023f */
[----:B------:R-:W-:Y:S01]  /*1770*/  SHF.R.S32.HI R21, RZ, 0x6, R10 ;  /* 0x00000006ff157819 */ /* 0x000fe2000001140a */
[----:B------:R-:W-:Y:S01]  /*1780*/  ULDC.64 UR4, c[0x0][0x1b8] ;  /* 0x00006e0000047ab9 */ /* 0x000fe20000000a00 */
[----:B------:R-:W-:Y:S01]  /*1790*/  IMAD.WIDE.U32 R4, R0, c[0x0][0x1b8], R2 ;  /* 0x00006e0000047a25 */ /* 0x000fe200078e0002 */
[----:B------:R-:W-:Y:S01]  /*17a0*/  LOP3.LUT R0, R12, 0x1c0, RZ, 0xc0, !PT ;  /* 0x000001c00c007812 */ /* 0x000fe200078ec0ff */
[----:B------:R-:W-:-:S02]  /*17b0*/  UIMAD UR4, UR8, UR4, URZ ;  /* 0x00000004080472a4 */ /* 0x000fc4000f8e023f */
[----:B------:R-:W-:Y:S01]  /*17c0*/  IMAD.U32 R2, RZ, RZ, UR16 ;  /* 0x00000010ff027e24 */ /* 0x000fe2000f8e00ff */
[----:B------:R-:W-:Y:S01]  /*17d0*/  UIMAD UR6, UR9, UR7, UR6 ;  /* 0x00000007090672a4 */ /* 0x000fe2000f8e0206 */
[----:B------:R-:W-:Y:S01]  /*17e0*/  IMAD.SHL.U32 R30, R21, 0x200, RZ ;  /* 0x00000200151e7824 */ /* 0x000fe200078e00ff */
[----:B------:R-:W-:Y:S01]  /*17f0*/  LOP3.LUT R10, R0, 0x38, R16, 0xf8, !PT ;  /* 0x00000038000a7812 */ /* 0x000fe200078ef810 */
[----:B------:R-:W-:Y:S01]  /*1800*/  IMAD.WIDE R2, R2, 0x80, R8 ;  /* 0x0000008002027825 */ /* 0x000fe200078e0208 */
[----:B------:R-:W-:Y:S01]  /*1810*/  SHF.R.U32.HI R0, RZ, 0x3, R0 ;  /* 0x00000003ff007819 */ /* 0x000fe20000011600 */
[----:B------:R-:W-:Y:S01]  /*1820*/  UIMAD UR4, UR9, UR5, UR4 ;  /* 0x00000005090472a4 */ /* 0x000fe2000f8e0204 */
[----:B------:R-:W-:Y:S01]  /*1830*/  IADD3 R7, R7, UR6, RZ ;  /* 0x0000000607077c10 */ /* 0x000fe2000fffe0ff */
[----:B------:R-:W-:Y:S01]  /*1840*/  UIADD3 UR17, -UR10, UR12, URZ ;  /* 0x0000000c0a117290 */ /* 0x000fe2000fffe13f */
[----:B------:R-:W-:Y:S01]  /*1850*/  LOP3.LUT R12, R30, R10, R0, 0xf6, !PT ;  /* 0x0000000a1e0c7212 */ /* 0x000fe200078ef600 */
[----:B------:R-:W-:-:S02]  /*1860*/  IMAD R0, R3, c[0x0][0x1d8], RZ ;  /* 0x0000760003007a24 */ /* 0x000fc400078e02ff */
[----:B------:R-:W-:Y:S01]  /*1870*/  IADD3 R5, R5, UR4, RZ ;  /* 0x0000000405057c10 */ /* 0x000fe2000fffe0ff */
[----:B------:R-:W-:Y:S01]  /*1880*/  IMAD R3, R3, c[0x0][0x1a8], RZ ;  /* 0x00006a0003037a24 */ /* 0x000fe200078e02ff */
[----:B------:R-:W-:Y:S01]  /*1890*/  IADD3 R13, -R34, UR17, RZ ;  /* 0x00000011220d7c10 */ /* 0x000fe2000fffe1ff */
[----:B------:R-:W-:Y:S01]  /*18a0*/  IMAD R0, R2, c[0x0][0x1dc], R0 ;  /* 0x0000770002007a24 */ /* 0x000fe200078e0200 */
[----:B------:R-:W-:Y:S01]  /*18b0*/  ISETP.GE.AND P5, PT, R16, c[0x0][0x1cc], PT ;  /* 0x0000730010007a0c */ /* 0x000fe20003fa6270 */
[----:B------:R-:W-:Y:S01]  /*18c0*/  IMAD.WIDE.U32 R6, R2, c[0x0][0x1d8], R6 ;  /* 0x0000760002067a25 */ /* 0x000fe200078e0006 */
[----:B------:R-:W-:Y:S01]  /*18d0*/  IADD3 R31, R16, 0x40, RZ ;  /* 0x00000040101f7810 */ /* 0x000fe20007ffe0ff */
[----:B------:R-:W-:Y:S01]  /*18e0*/  ULDC.64 UR4, c[0x0][0x1d8] ;  /* 0x0000760000047ab9 */ /* 0x000fe20000000a00 */
[----:B------:R-:W-:Y:S01]  /*18f0*/  ISETP.LT.OR P4, PT, R13, 0x1, P5 ;  /* 0x000000010d00780c */ /* 0x000fe20002f81670 */
[C---:B------:R-:W-:Y:S02]  /*1900*/  IMAD R10, R2.reuse, c[0x0][0x1ac], R3 ;  /* 0x00006b00020a7a24 */ /* 0x040fe400078e0203 */
[----:B------:R-:W-:Y:S01]  /*1910*/  IMAD.WIDE.U32 R8, R2, c[0x0][0x1a8], R4 ;  /* 0x00006a0002087a25 */ /* 0x000fe200078e0004 */
[----:B------:R-:W-:-:S03]  /*1920*/  LEA R2, P0, R6, c[0x0][0x1c0], 0x1 ;  /* 0x0000700006027a11 */ /* 0x000fc600078008ff */
[----:B------:R-:W-:Y:S01]  /*1930*/  IMAD.IADD R0, R7, 0x1, R0 ;  /* 0x0000000107007824 */ /* 0x000fe200078e0200 */
[----:B------:R-:W-:Y:S01]  /*1940*/  ISETP.GE.AND P3, PT, R31, c[0x0][0x1cc], PT ;  /* 0x000073001f007a0c */ /* 0x000fe20003f66270 */
[----:B------:R-:W-:Y:S01]  /*1950*/  USHF.L.U32 UR6, UR4, 0x6, URZ ;  /* 0x0000000604067899 */ /* 0x000fe2000800063f */
[----:B------:R-:W-:Y:S02]  /*1960*/  ISETP.LT.OR P6, PT, R13, 0x21, P5 ;  /* 0x000000210d00780c */ /* 0x000fe40002fc1670 */
[----:B------:R-:W-:Y:S01]  /*1970*/  LEA.HI.X R3, R6, c[0x0][0x1c4], R0, 0x1, P0 ;  /* 0x0000710006037a11 */ /* 0x000fe200000f0c00 */
[----:B------:R-:W-:Y:S01]  /*1980*/  IMAD.IADD R0, R9, 0x1, R10 ;  /* 0x0000000109007824 */ /* 0x000fe200078e020a */
[----:B------:R-:W-:Y:S01]  /*1990*/  ISETP.LT.OR P2, PT, R13, 0x1, P3 ;  /* 0x000000010d00780c */ /* 0x000fe20001f41670 */
[----:B------:R-:W-:Y:S01]  /*19a0*/  UMOV UR24, 0x6 ;  /* 0x0000000600187882 */ /* 0x000fe20000000000 */
[----:B------:R-:W-:Y:S01]  /*19b0*/  LEA R6, P0, R8, c[0x0][0x190], 0x1 ;  /* 0x0000640008067a11 */ /* 0x000fe200078008ff */
[----:B------:R-:W-:Y:S01]  /*19c0*/  USHF.L.U64.HI UR5, UR4, UR24, UR5 ;  /* 0x0000001804057299 */ /* 0x000fe20008010205 */
[----:B------:R-:W-:Y:S01]  /*19d0*/  IMAD.SHL.U32 R12, R12, 0x2, RZ ;  /* 0x000000020c0c7824 */ /* 0x000fe200078e00ff */
[----:B------:R-:W-:-:S02]  /*19e0*/  IADD3 R4, P1, R2, UR6, RZ ;  /* 0x0000000602047c10 */ /* 0x000fc4000ff3e0ff */
[----:B------:R-:W-:Y:S01]  /*19f0*/  LEA.HI.X R7, R8, c[0x0][0x194], R0, 0x1, P0 ;  /* 0x0000650008077a11 */ /* 0x000fe200000f0c00 */
[----:B------:R-:W-:Y:S01]  /*1a00*/  IMAD.U32 R8, RZ, RZ, UR6 ;  /* 0x00000006ff087e24 */ /* 0x000fe2000f8e00ff */
[----:B------:R-:W-:Y:S01]  /*1a10*/  @!PT LDS RZ, [RZ] ;  /* 0x00000000fffff984 */ /* 0x000fe20000000800 */
[----:B------:R-:W-:Y:S01]  /*1a20*/  @!PT LDS RZ, [RZ] ;  /* 0x00000000fffff984 */ /* 0x000fe20000000800 */
[----:B------:R-:W-:Y:S01]  /*1a30*/  @!PT LDS RZ, [RZ] ;  /* 0x00000000fffff984 */ /* 0x000fe20000000800 */
[----:B------:R1:W-:Y:S01]  /*1a40*/  LDGSTS.E.BYPASS.LTC128B.128 [R12+0x8080], [R2.64], !P4 ;  /* 0x08080000020c7fae */ /* 0x0003e2000e101d52 */
[----:B------:R-:W-:Y:S02]  /*1a50*/  IADD3.X R5, R3, UR5, RZ, P1, !PT ;  /* 0x0000000503057c10 */ /* 0x000fe40008ffe4ff */
[----:B------:R-:W-:Y:S01]  /*1a60*/  ISETP.LT.OR P4, PT, R13, 0x21, P3 ;  /* 0x000000210d00780c */ /* 0x000fe20001f81670 */
[----:B------:R1:W-:Y:S01]  /*1a70*/  LDGSTS.E.BYPASS.LTC128B.128 [R12+0xc080], [R2.64+0x80], !P2 ;  /* 0x0c080080020c7fae */ /* 0x0003e2000d101d52 */
[----:B------:R-:W-:-:S03]  /*1a80*/  IADD3 R8, P1, P0, R8, 0x80, R2 ;  /* 0x0000008008087810 */ /* 0x000fc6000783e002 */
[----:B------:R2:W-:Y:S01]  /*1a90*/  LDGSTS.E.BYPASS.LTC128B.128 [R12+0x9080], [R4.64], !P6 ;  /* 0x09080000040c7fae */ /* 0x0005e2000f101d52 */
[----:B------:R-:W-:Y:S02]  /*1aa0*/  IADD3.X R9, RZ, UR5, R3, P1, P0 ;  /* 0x00000005ff097c10 */ /* 0x000fe40008fe0403 */
[C---:B------:R-:W-:Y:S02]  /*1ab0*/  ISETP.LT.OR P6, PT, R13.reuse, 0x41, P5 ;  /* 0x000000410d00780c */ /* 0x040fe40002fc1670 */
[C---:B------:R-:W-:Y:S01]  /*1ac0*/  ISETP.LT.OR P0, PT, R13.reuse, 0x41, P3 ;  /* 0x000000410d00780c */ /* 0x040fe20001f01670 */
[----:B------:R-:W-:Y:S02]  /*1ad0*/  UIADD3 UR7, UP0, UR6, 0x80, URZ ;  /* 0x0000008006077890 */ /* 0x000fe4000ff1e03f */
[----:B------:R4:W-:Y:S01]  /*1ae0*/  LDGSTS.E.BYPASS.LTC128B.128 [R12+0xd080], [R8.64], !P4 ;  /* 0x0d080000080c7fae */ /* 0x0009e2000e101d52 */
[----:B------:R-:W-:Y:S01]  /*1af0*/  P2R R0, PR, RZ, 0x1 ;  /* 0x00000001ff007803 */ /* 0x000fe20000000000 */
[----:B------:R-:W-:Y:S01]  /*1b00*/  UIADD3.X UR4, URZ, UR5, URZ, UP0, !UPT ;  /* 0x000000053f047290 */ /* 0x000fe200087fe43f */
[----:B------:R-:W-:-:S02]  /*1b10*/  ISETP.LT.OR P4, PT, R13, 0x61, P5 ;  /* 0x000000610d00780c */ /* 0x000fc40002f81670 */
[----:B------:R-:W-:Y:S02]  /*1b20*/  ISETP.NE.AND P5, PT, R0, RZ, PT ;  /* 0x000000ff0000720c */ /* 0x000fe40003fa5270 */
[----:B-1----:R-:W-:-:S04]  /*1b30*/  IADD3 R2, P1, R4, UR6, RZ ;  /* 0x0000000604027c10 */ /* 0x002fc8000ff3e0ff */
[----:B------:R-:W-:-:S05]  /*1b40*/  IADD3.X R3, R5, UR5, RZ, P1, !PT ;  /* 0x0000000505037c10 */ /* 0x000fca0008ffe4ff */
[----:B------:R1:W-:Y:S01]  /*1b50*/  LDGSTS.E.BYPASS.LTC128B.128 [R12+0xa080], [R2.64], !P6 ;  /* 0x0a080000020c7fae */ /* 0x0003e2000f101d52 */
[----:B----4-:R-:W-:Y:S02]  /*1b60*/  IADD3 R8, P0, R4, UR7, RZ ;  /* 0x0000000704087c10 */ /* 0x010fe4000ff1e0ff */
[----:B--2---:R-:W-:Y:S02]  /*1b70*/  IADD3 R4, P1, R2, UR6, RZ ;  /* 0x0000000602047c10 */ /* 0x004fe4000ff3e0ff */
[----:B------:R-:W-:Y:S02]  /*1b80*/  IADD3.X R9, R5, UR4, RZ, P0, !PT ;  /* 0x0000000405097c10 */ /* 0x000fe400087fe4ff */
[----:B------:R-:W-:Y:S02]  /*1b90*/  IADD3.X R5, R3, UR5, RZ, P1, !PT ;  /* 0x0000000503057c10 */ /* 0x000fe40008ffe4ff */
[----:B------:R-:W-:Y:S01]  /*1ba0*/  ISETP.GE.AND P1, PT, R16, c[0x0][0x19c], PT ;  /* 0x0000670010007a0c */ /* 0x000fe20003f26270 */
[----:B------:R2:W-:Y:S01]  /*1bb0*/  LDGSTS.E.BYPASS.LTC128B.128 [R12+0xe080], [R8.64], !P5 ;  /* 0x0e080000080c7fae */ /* 0x0005e2000e901d52 */
[----:B------:R-:W-:-:S02]  /*1bc0*/  ISETP.LT.OR P2, PT, R13, 0x61, P3 ;  /* 0x000000610d00780c */ /* 0x000fc40001f41670 */
[C---:B------:R-:W-:Y:S01]  /*1bd0*/  ISETP.LT.OR P3, PT, R13.reuse, 0x1, P1 ;  /* 0x000000010d00780c */ /* 0x040fe20000f61670 */
[----:B------:R4:W-:Y:S01]  /*1be0*/  LDGSTS.E.BYPASS.LTC128B.128 [R12+0xb080], [R4.64], !P4 ;  /* 0x0b080000040c7fae */ /* 0x0009e2000e101d52 */
[----:B-1----:R-:W-:Y:S01]  /*1bf0*/  IADD3 R2, P0, R2, UR7, RZ ;  /* 0x0000000702027c10 */ /* 0x002fe2000ff1e0ff */
[----:B------:R-:W-:Y:S01]  /*1c00*/  IMAD R0, R14, c[0x0][0x208], RZ ;  /* 0x000082000e007a24 */ /* 0x000fe200078e02ff */
[----:B------:R-:W-:Y:S01]  /*1c10*/  ISETP.LT.OR P4, PT, R13, 0x21, P1 ;  /* 0x000000210d00780c */ /* 0x000fe20000f81670 */
[----:B------:R-:W-:Y:S01]  /*1c20*/  ULDC.64 UR6, c[0x0][0x210] ;  /* 0x0000840000067ab9 */ /* 0x000fe20000000a00 */
[----:B------:R-:W-:Y:S01]  /*1c30*/  IADD3.X R3, R3, UR4, RZ, P0, !PT ;  /* 0x0000000403037c10 */ /* 0x000fe200087fe4ff */
[----:B------:R-:W-:Y:S01]  /*1c40*/  ULDC.64 UR4, c[0x0][0x1a8] ;  /* 0x00006a0000047ab9 */ /* 0x000fe20000000a00 */
[----:B------:R-:W-:-:S03]  /*1c50*/  ISETP.GE.AND P0, PT, R31, c[0x0][0x19c], PT ;  /* 0x000067001f007a0c */ /* 0x000fc60003f06270 */
[----:B------:R1:W-:Y:S01]  /*1c60*/  LDGSTS.E.BYPASS.LTC128B.128 [R12+0xf080], [R2.64], !P2 ;  /* 0x0f080000020c7fae */ /* 0x0003e2000d101d52 */
[----:B------:R-:W-:Y:S01]  /*1c70*/  ISETP.LT.OR P5, PT, R13, 0x1, P0 ;  /* 0x000000010d00780c */ /* 0x000fe200007a1670 */
[----:B------:R-:W-:Y:S02]  /*1c80*/  USHF.L.U32 UR27, UR4, 0x6, URZ ;  /* 0x00000006041b7899 */ /* 0x000fe4000800063f */
[----:B------:R-:W-:Y:S01]  /*1c90*/  USHF.L.U64.HI UR8, UR4, UR24, UR5 ;  /* 0x0000001804087299 */ /* 0x000fe20008010205 */
[----:B------:R2:W-:Y:S01]  /*1ca0*/  LDGSTS.E.BYPASS.LTC128B.128 [R12+0x80], [R6.64], !P3 ;  /* 0x00080000060c7fae */ /* 0x0005e2000d901d52 */
[----:B------:R-:W-:Y:S02]  /*1cb0*/  UIADD3 UR25, UP0, UR27, 0x80, URZ ;  /* 0x000000801b197890 */ /* 0x000fe4000ff1e03f */
[----:B----4-:R-:W-:Y:S01]  /*1cc0*/  IADD3 R4, P2, R6, UR27, RZ ;  /* 0x0000001b06047c10 */ /* 0x010fe2000ff5e0ff */
[----:B------:R-:W-:-:S05]  /*1cd0*/  ULDC.64 UR4, c[0x0][0x180] ;  /* 0x0000600000047ab9 */ /* 0x000fca0000000a00 */
[----:B------:R4:W-:Y:S01]  /*1ce0*/  LDGSTS.E.BYPASS.LTC128B.128 [R12+0x4080], [R6.64+0x80], !P5 ;  /* 0x04080080060c7fae */ /* 0x0009e2000e901d52 */
[----:B------:R-:W-:Y:S02]  /*1cf0*/  ISETP.GE.AND P5, PT, R31, c[0x0][0x16c], PT ;  /* 0x00005b001f007a0c */ /* 0x000fe40003fa6270 */
[----:B------:R-:W-:-:S05]  /*1d00*/  IADD3.X R5, R7, UR8, RZ, P2, !PT ;  /* 0x0000000807057c10 */ /* 0x000fca00097fe4ff */
[----:B------:R2:W-:Y:S01]  /*1d10*/  LDGSTS.E.BYPASS.LTC128B.128 [R12+0x1080], [R4.64], !P4 ;  /* 0x01080000040c7fae */ /* 0x0005e2000e101d52 */
[----:B-1----:R-:W-:Y:S01]  /*1d20*/  IMAD R2, R14, c[0x0][0x178], RZ ;  /* 0x00005e000e027a24 */ /* 0x002fe200078e02ff */
[----:B------:R-:W-:-:S03]  /*1d30*/  ISETP.LT.OR P4, PT, R13, 0x21, P0 ;  /* 0x000000210d00780c */ /* 0x000fc60000781670 */
[----:B------:R-:W-:Y:S02]  /*1d40*/  IMAD R14, R11, c[0x0][0x17c], R2 ;  /* 0x00005f000b0e7a24 */ /* 0x000fe400078e0202 */
[----:B------:R-:W-:-:S05]  /*1d50*/  IMAD.U32 R2, RZ, RZ, UR27 ;  /* 0x0000001bff027e24 */ /* 0x000fca000f8e00ff */
[----:B------:R-:W-:-:S04]  /*1d60*/  IADD3 R2, P3, P2, R2, 0x80, R6 ;  /* 0x0000008002027810 */ /* 0x000fc80007a7e006 */
[----:B------:R-:W-:Y:S02]  /*1d70*/  IADD3.X R3, RZ, UR8, R7, P3, P2 ;  /* 0x00000008ff037c10 */ /* 0x000fe40009fe4407 */
[----:B------:R-:W-:-:S03]  /*1d80*/  ISETP.LT.OR P2, PT, R13, 0x41, P1 ;  /* 0x000000410d00780c */ /* 0x000fc60000f41670 */
[----:B------:R1:W-:Y:S01]  /*1d90*/  LDGSTS.E.BYPASS.LTC128B.128 [R12+0x5080], [R2.64], !P4 ;  /* 0x05080000020c7fae */ /* 0x0003e2000e101d52 */
[----:B------:R-:W-:Y:S02]  /*1da0*/  UIMAD UR4, UR22, UR4, URZ ;  /* 0x00000004160472a4 */ /* 0x000fe4000f8e023f */
[----:B------:R-:W-:Y:S02]  /*1db0*/  UIMAD UR26, UR22, UR6, URZ ;  /* 0x00000006161a72a4 */ /* 0x000fe4000f8e023f */
[----:B------:R-:W-:Y:S01]  /*1dc0*/  UIADD3.X UR6, URZ, UR8, URZ, UP0, !UPT ;  /* 0x000000083f067290 */ /* 0x000fe200087fe43f */
[----:B------:R-:W-:Y:S01]  /*1dd0*/  ISETP.GE.AND P6, PT, R16, c[0x0][0x16c], PT ;  /* 0x00005b0010007a0c */ /* 0x000fe20003fc6270 */
[----:B------:R-:W-:Y:S01]  /*1de0*/  USEL UR20, UR20, URZ, !UP2 ;  /* 0x0000003f14147287 */ /* 0x000fe2000d000000 */
[C---:B------:R-:W-:Y:S01]  /*1df0*/  IMAD R15, R11.reuse, c[0x0][0x20c], R0 ;  /* 0x000083000b0f7a24 */ /* 0x040fe200078e0200 */
[----:B------:R-:W-:Y:S01]  /*1e00*/  UIMAD UR9, UR15, UR5, UR4 ;  /* 0x000000050f0972a4 */ /* 0x000fe2000f8e0204 */
[----:B--2---:R-:W-:Y:S01]  /*1e10*/  IMAD.WIDE.U32 R8, R11, c[0x0][0x178], R16 ;  /* 0x00005e000b087a25 */ /* 0x004fe200078e0010 */
[----:B------:R-:W-:Y:S01]  /*1e20*/  SEL R0, RZ, 0x1, P6 ;  /* 0x00000001ff007807 */ /* 0x000fe20003000000 */
[----:B------:R-:W-:-:S02]  /*1e30*/  ULDC.64 UR4, c[0x0][0x188] ;  /* 0x0000620000047ab9 */ /* 0x000fc40000000a00 */
[----:B------:R-:W-:Y:S01]  /*1e40*/  UIMAD UR4, UR20, UR4, URZ ;  /* 0x00000004140472a4 */ /* 0x000fe2000f8e023f */
[----:B------:R-:W-:Y:S01]  /*1e50*/  IMAD.WIDE.U32 R10, R11, c[0x0][0x208], R16 ;  /* 0x000082000b0a7a25 */ /* 0x000fe200078e0010 */
[----:B------:R-:W-:-:S03]  /*1e60*/  USEL UR21, UR14, URZ, !UP2 ;  /* 0x0000003f0e157287 */ /* 0x000fc6000d000000 */
[----:B----4-:R-:W-:Y:S01]  /*1e70*/  IMAD.IADD R7, R9, 0x1, R14 ;  /* 0x0000000109077824 */ /* 0x010fe200078e020e */
[----:B------:R-:W-:Y:S01]  /*1e80*/  UIMAD UR28, UR21, UR5, UR4 ;  /* 0x00000005151c72a4 */ /* 0x000fe2000f8e0204 */
[----:B------:R-:W-:Y:S02]  /*1e90*/  IMAD.IADD R9, R11, 0x1, R15 ;  /* 0x000000010b097824 */ /* 0x000fe400078e020f */
[----:B------:R-:W-:Y:S01]  /*1ea0*/  ULDC.64 UR4, c[0x0][0x178] ;  /* 0x00005e0000047ab9 */ /* 0x000fe20000000a00 */
[----:B---3--:R-:W-:-:S04]  /*1eb0*/  LOP3.LUT R20, R20, 0xfffffffe, RZ, 0xc0, !PT ;  /* 0xfffffffe14147812 */ /* 0x008fc800078ec0ff */
[----:B------:R-:W-:-:S04]  /*1ec0*/  @P5 LOP3.LUT R20, R20, 0x1, RZ, 0xfc, !PT ;  /* 0x0000000114145812 */ /* 0x000fc800078efcff */
[----:B------:R-:W-:Y:S02]  /*1ed0*/  LOP3.LUT P3, RZ, R20, 0x1, RZ, 0xc0, !PT ;  /* 0x0000000114ff7812 */ /* 0x000fe4000786c0ff */
[C---:B------:R-:W-:Y:S02]  /*1ee0*/  ISETP.LT.OR P5, PT, R13.reuse, 0x61, P1 ;  /* 0x000000610d00780c */ /* 0x040fe40000fa1670 */
[----:B------:R-:W-:Y:S02]  /*1ef0*/  SEL R6, RZ, 0x2, P3 ;  /* 0x00000002ff067807 */ /* 0x000fe40001800000 */
[C---:B------:R-:W-:Y:S02]  /*1f00*/  ISETP.LT.OR P1, PT, R13.reuse, 0x41, P0 ;  /* 0x000000410d00780c */ /* 0x040fe40000721670 */
[----:B------:R-:W-:Y:S02]  /*1f10*/  ISETP.LT.OR P3, PT, R13, 0x61, P0 ;  /* 0x000000610d00780c */ /* 0x000fe40000761670 */
[----:B-1----:R-:W-:-:S04]  /*1f20*/  IADD3 R2, P0, R4, UR27, RZ ;  /* 0x0000001b04027c10 */ /* 0x002fc8000ff1e0ff */
[C---:B------:R-:W-:Y:S02]  /*1f30*/  IADD3.X R3, R5.reuse, UR8, RZ, P0, !PT ;  /* 0x0000000805037c10 */ /* 0x040fe400087fe4ff */
[----:B------:R-:W-:Y:S01]  /*1f40*/  IADD3 R4, P0, R4, UR25, RZ ;  /* 0x0000001904047c10 */ /* 0x000fe2000ff1e0ff */
[----:B------:R-:W-:Y:S02]  /*1f50*/  IMAD.IADD R0, R6, 0x1, R0 ;  /* 0x0000000106007824 */ /* 0x000fe400078e0200 */
[----:B------:R1:W-:Y:S01]  /*1f60*/  LDGSTS.E.BYPASS.LTC128B.128 [R12+0x2080], [R2.64], !P2 ;  /* 0x02080000020c7fae */ /* 0x0003e2000d101d52 */
[----:B------:R-:W-:Y:S01]  /*1f70*/  IADD3.X R5, R5, UR6, RZ, P0, !PT ;  /* 0x0000000605057c10 */ /* 0x000fe200087fe4ff */
[----:B------:R-:W-:Y:S01]  /*1f80*/  IMAD.MOV.U32 R6, RZ, RZ, R8 ;  /* 0x000000ffff067224 */ /* 0x000fe200078e0008 */
[C---:B------:R-:W-:Y:S01]  /*1f90*/  IADD3 R14, P0, R2.reuse, UR27, RZ ;  /* 0x0000001b020e7c10 */ /* 0x040fe2000ff1e0ff */
[----:B------:R-:W-:Y:S02]  /*1fa0*/  USHF.R.S32.HI UR27, URZ, 0x1f, UR23 ;  /* 0x0000001f3f1b7899 */ /* 0x000fe40008011417 */
[----:B------:R2:W-:Y:S01]  /*1fb0*/  LDGSTS.E.BYPASS.LTC128B.128 [R12+0x6080], [R4.64], !P1 ;  /* 0x06080000040c7fae */ /* 0x0005e2000c901d52 */
[----:B------:R-:W-:Y:S01]  /*1fc0*/  IMAD.MOV.U32 R8, RZ, RZ, R10 ;  /* 0x000000ffff087224 */ /* 0x000fe200078e000a */
[----:B------:R-:W-:Y:S01]  /*1fd0*/  IADD3.X R15, R3, UR8, RZ, P0, !PT ;  /* 0x00000008030f7c10 */ /* 0x000fe200087fe4ff */
[----:B------:R-:W-:Y:S01]  /*1fe0*/  UIMAD UR8, UR27, UR4, URZ ;  /* 0x000000041b0872a4 */ /* 0x000fe2000f8e023f */
[----:B------:R-:W-:Y:S01]  /*1ff0*/  IADD3 R10, P0, R2, UR25, RZ ;  /* 0x00000019020a7c10 */ /* 0x000fe2000ff1e0ff */
[----:B------:R-:W-:Y:S01]  /*2000*/  STL [R1+0x28], R34 ;  /* 0x0000282201007387 */ /* 0x000fe20000100800 */
[----:B------:R-:W-:-:S02]  /*2010*/  UIMAD.WIDE.U32 UR30, UR23, UR4, URZ ;  /* 0x00000004171e72a5 */ /* 0x000fc4000f8e003f */
[----:B------:R-:W-:Y:S01]  /*2020*/  IADD3.X R11, R3, UR6, RZ, P0, !PT ;  /* 0x00000006030b7c10 */ /* 0x000fe200087fe4ff */
[----:B------:R3:W-:Y:S01]  /*2030*/  STL [R1+0x2c], R20 ;  /* 0x00002c1401007387 */ /* 0x0007e20000100800 */
[----:B------:R-:W-:Y:S01]  /*2040*/  UIMAD UR8, UR23, UR5, UR8 ;  /* 0x00000005170872a4 */ /* 0x000fe2000f8e0208 */
[----:B------:R-:W-:Y:S02]  /*2050*/  ISETP.GE.AND P0, PT, R16, c[0x0][0x1fc], PT ;  /* 0x00007f0010007a0c */ /* 0x000fe40003f06270 */
[C---:B------:R-:W-:Y:S01]  /*2060*/  LOP3.LUT P2, RZ, R0.reuse, 0x1, RZ, 0xc0, !PT ;  /* 0x0000000100ff7812 */ /* 0x040fe2000784c0ff */
[----:B------:R-:W-:Y:S01]  /*2070*/  UIADD3 UR8, UR31, UR8, URZ ;  /* 0x000000081f087290 */ /* 0x000fe2000fffe03f */
[----:B------:R-:W-:Y:S01]  /*2080*/  LOP3.LUT P4, RZ, R0, 0x2, RZ, 0xc0, !PT ;  /* 0x0000000200ff7812 */ /* 0x000fe2000788c0ff */
[----:B--2---:R-:W-:Y:S01]  /*2090*/  IMAD.U32 R4, RZ, RZ, UR15 ;  /* 0x0000000fff047e24 */ /* 0x004fe2000f8e00ff */
[----:B------:R2:W-:Y:S03]  /*20a0*/  LDGSTS.E.BYPASS.LTC128B.128 [R12+0x3080], [R14.64], !P5 ;  /* 0x030800000e0c7fae */ /* 0x0005e6000e901d52 */
[----:B------:R-:W-:Y:S01]  /*20b0*/  IMAD.WIDE.U32 R4, R4, c[0x0][0x180], R6 ;  /* 0x0000600004047a25 */ /* 0x000fe200078e0006 */
[----:B------:R-:W-:Y:S01]  /*20c0*/  USHF.L.U32 UR25, UR23, 0x6, URZ ;  /* 0x0000000617197899 */ /* 0x000fe2000800063f */
[----:B------:R4:W-:Y:S02]  /*20d0*/  LDGSTS.E.BYPASS.LTC128B.128 [R12+0x7080], [R10.64], !P3 ;  /* 0x070800000a0c7fae */ /* 0x0009e4000d901d52 */
[----:B---3--:R-:W-:Y:S01]  /*20e0*/  IMAD.U32 R20, RZ, RZ, UR21 ;  /* 0x00000015ff147e24 */ /* 0x008fe2000f8e00ff */
[----:B-1----:R-:W-:Y:S01]  /*20f0*/  IADD3 R3, R5, UR9, RZ ;  /* 0x0000000905037c10 */ /* 0x002fe2000fffe0ff */
[----:B------:R-:W-:Y:S01]  /*2100*/  IMAD.MOV.U32 R2, RZ, RZ, R4 ;  /* 0x000000ffff027224 */ /* 0x000fe200078e0004 */
[----:B------:R-:W-:Y:S01]  /*2110*/  SEL R5, RZ, 0x1, P0 ;  /* 0x00000001ff057807 */ /* 0x000fe20000000000 */
[----:B------:R-:W-:Y:S01]  /*2120*/  UIMAD UR26, UR15, UR7, UR26 ;  /* 0x000000070f1a72a4 */ /* 0x000fe2000f8e021a */
[----:B------:R-:W-:Y:S01]  /*2130*/  ISETP.GE.AND P0, PT, R31, c[0x0][0x1fc], PT ;  /* 0x00007f001f007a0c */ /* 0x000fe20003f06270 */
[----:B------:R-:W-:Y:S01]  /*2140*/  IMAD.WIDE.U32 R36, R20, c[0x0][0x188], R2 ;  /* 0x0000620014247a25 */ /* 0x000fe200078e0002 */
[----:B------:R-:W0:Y:S01]  /*2150*/  LDGDEPBAR ;  /* 0x00000000000079af */ /* 0x000e220000000000 */
[----:B------:R-:W-:-:S02]  /*2160*/  ULDC.64 UR6, c[0x0][0x218] ;  /* 0x0000860000067ab9 */ /* 0x000fc40000000a00 */
[----:B------:R-:W-:Y:S01]  /*2170*/  IMAD.U32 R2, RZ, RZ, UR30 ;  /* 0x0000001eff027e24 */ /* 0x000fe2000f8e00ff */
[----:B------:R-:W-:Y:S01]  /*2180*/  SEL R4, RZ, 0xffffffff, P0 ;  /* 0xffffffffff047807 */ /* 0x000fe20000000000 */
[----:B------:R-:W-:Y:S01]  /*2190*/  IMAD.U32 R3, RZ, RZ, UR31 ;  /* 0x0000001fff037e24 */ /* 0x000fe2000f8e00ff */
[----:B------:R-:W-:Y:S01]  /*21a0*/  IADD3 R27, R37, UR28, RZ ;  /* 0x0000001c251b7c10 */ /* 0x000fe2000fffe0ff */
[----:B------:R-:W-:Y:S01]  /*21b0*/  IMAD.U32 R3, RZ, RZ, UR8 ;  /* 0x00000008ff037e24 */ /* 0x000fe2000f8e00ff */
[----:B------:R-:W-:Y:S01]  /*21c0*/  LEA R0, P0, R2, R36, 0x6 ;  /* 0x0000002402007211 */ /* 0x000fe200078030ff */
[----:B------:R-:W-:Y:S01]  /*21d0*/  IMAD.SHL.U32 R4, R4, 0x2, RZ ;  /* 0x0000000204047824 */ /* 0x000fe200078e00ff */
[----:B------:R-:W-:Y:S02]  /*21e0*/  UIMAD UR6, UR20, UR6, URZ ;  /* 0x00000006140672a4 */ /* 0x000fe4000f8e023f */
[----:B------:R-:W-:Y:S01]  /*21f0*/  LEA.HI.X R3, R2, R27, R3, 0x6, P0 ;  /* 0x0000001b02037211 */ /* 0x000fe200000f3403 */
[----:B------:R-:W-:Y:S01]  /*2200*/  IMAD.U32 R7, RZ, RZ, UR4 ;  /* 0x00000004ff077e24 */ /* 0x000fe2000f8e00ff */
[----:B------:R-:W-:Y:S01]  /*2210*/  LEA R2, P0, R0, c[0x0][0x160], 0x1 ;  /* 0x0000580000027a11 */ /* 0x000fe200078008ff */
[----:B------:R-:W-:-:S03]  /*2220*/  ULDC.64 UR8, c[0x0][0x208] ;  /* 0x0000820000087ab9 */ /* 0x000fc60000000a00 */
[----:B------:R-:W-:Y:S01]  /*2230*/  LEA.HI.X R3, R0, c[0x0][0x164], R3, 0x1, P0 ;  /* 0x0000590000037a11 */ /* 0x000fe200000f0c03 */
[----:B------:R-:W-:-:S05]  /*2240*/  IMAD.U32 R0, RZ, RZ, UR25 ;  /* 0x00000019ff007e24 */ /* 0x000fca000f8e00ff */
[----:B------:R-:W-:-:S04]  /*2250*/  IADD3 R0, -R34, UR13, -R0 ;  /* 0x0000000d22007c10 */ /* 0x000fc8000fffe900 */
[----:B------:R-:W-:Y:S02]  /*2260*/  ISETP.LT.OR P1, PT, R0, 0x1, !P2 ;  /* 0x000000010000780c */ /* 0x000fe40005721670 */
[----:B------:R-:W-:Y:S01]  /*2270*/  LOP3.LUT R13, R4, 0x2, R5, 0xe2, !PT ;  /* 0x00000002040d7812 */ /* 0x000fe200078ee205 */
[----:B------:R-:W-:Y:S01]  /*2280*/  IMAD.U32 R4, RZ, RZ, UR15 ;  /* 0x0000000fff047e24 */ /* 0x000fe2000f8e00ff */
[----:B------:R-:W-:Y:S01]  /*2290*/  UIMAD UR28, UR21, UR7, UR6 ;  /* 0x00000007151c72a4 */ /* 0x000fe2000f8e0206 */
[----:B------:R-:W-:Y:S02]  /*22a0*/  ISETP.GT.AND P3, PT, R35, 0xf, PT ;  /* 0x0000000f2300780c */ /* 0x000fe40003f64270 */
[----:B------:R-:W-:Y:S01]  /*22b0*/  IMAD.WIDE.U32 R4, R4, c[0x0][0x210], R8 ;  /* 0x0000840004047a25 */ /* 0x000fe200078e0008 */
[----:B------:R-:W-:-:S05]  /*22c0*/  ULDC.64 UR6, c[0x0][0x278] ;  /* 0x00009e0000067ab9 */ /* 0x000fca0000000a00 */
[----:B------:R1:W-:Y:S01]  /*22d0*/  LDGSTS.E.BYPASS.LTC128B.128 [R12+0x10080], [R2.64], !P1 ;  /* 0x10080000020c7fae */ /* 0x0003e2000c901d52 */
[C---:B------:R-:W-:Y:S01]  /*22e0*/  ISETP.LT.OR P1, PT, R0.reuse, 0x1, !P4 ;  /* 0x000000010000780c */ /* 0x040fe20006721670 */
[----:B------:R-:W-:Y:S01]  /*22f0*/  UIMAD UR6, UR20, UR6, URZ ;  /* 0x00000006140672a4 */ /* 0x000fe2000f8e023f */
[----:B------:R-:W-:Y:S02]  /*2300*/  IADD3 R5, R5, UR26, RZ ;  /* 0x0000001a05057c10 */ /* 0x000fe4000fffe0ff */
[----:B------:R-:W-:Y:S01]  /*2310*/  ISETP.LT.OR P4, PT, R0, 0x21, !P4 ;  /* 0x000000210000780c */ /* 0x000fe20006781670 */
[----:B------:R3:W-:Y:S01]  /*2320*/  STL.64 [R1+0x18], R36 ;  /* 0x0000182401007387 */ /* 0x0007e20000100a00 */
[----:B------:R-:W-:Y:S01]  /*2330*/  LEA R6, P0, R7, R2, 0x6 ;  /* 0x0000000207067211 */ /* 0x000fe200078030ff */
[----:B------:R-:W-:Y:S01]  /*2340*/  UIMAD UR30, UR21, UR7, UR6 ;  /* 0x00000007151e72a4 */ /* 0x000fe2000f8e0206 */
[----:B------:R-:W-:Y:S01]  /*2350*/  IMAD.U32 R8, RZ, RZ, UR5 ;  /* 0x00000005ff087e24 */ /* 0x000fe2000f8e00ff */
[----:B------:R-:W-:Y:S01]  /*2360*/  USHF.L.U32 UR26, UR8, 0x6, URZ ;  /* 0x00000006081a7899 */ /* 0x000fe2000800063f */
[----:B------:R-:W-:-:S03]  /*2370*/  IMAD.WIDE.U32 R18, R20, c[0x0][0x278], R18 ;  /* 0x00009e0014127a25 */ /* 0x000fc600078e0012 */
[----:B------:R1:W-:Y:S01]  /*2380*/  LDGSTS.E.BYPASS.LTC128B.128 [R12+0x12080], [R2.64+0x80], !P1 ;  /* 0x12080080020c7fae */ /* 0x0003e2000c901d52 */
[----:B------:R-:W-:Y:S01]  /*2390*/  USHF.L.U64.HI UR24, UR8, UR24, UR9 ;  /* 0x0000001808187299 */ /* 0x000fe20008010209 */
[----:B------:R-:W-:Y:S01]  /*23a0*/  ISETP.LT.OR P2, PT, R0, 0x21, !P2 ;  /* 0x000000210000780c */ /* 0x000fe20005741670 */
[----:B------:R-:W-:Y:S01]  /*23b0*/  USHF.R.S32.HI UR29, URZ, 0x1f, UR25 ;  /* 0x0000001f3f1d7899 */ /* 0x000fe20008011419 */
[----:B------:R2:W-:Y:S01]  /*23c0*/  STL [R1+0x24], R27 ;  /* 0x0000241b01007387 */ /* 0x0005e20000100800 */
[----:B------:R-:W-:Y:S01]  /*23d0*/  LEA.HI.X R7, R7, R3, R8, 0x6, P0 ;  /* 0x0000000307077211 */ /* 0x000fe200000f3408 */
[----:B------:R-:W-:Y:S01]  /*23e0*/  UIMAD UR9, UR24, UR23, URZ ;  /* 0x00000017180972a4 */ /* 0x000fe2000f8e023f */
[----:B------:R-:W-:Y:S01]  /*23f0*/  @!P3 IADD3 R9, P0, R18, UR25, RZ ;  /* 0x000000191209bc10 */ /* 0x000fe2000ff1e0ff */
[----:B------:R-:W-:Y:S01]  /*2400*/  IMAD.U32 R28, RZ, RZ, UR26 ;  /* 0x0000001aff1c7e24 */ /* 0x000fe2000f8e00ff */
[----:B------:R-:W-:Y:S01]  /*2410*/  ULDC.64 UR6, c[0x0][0x288] ;  /* 0x0000a20000067ab9 */ /* 0x000fe20000000a00 */
[----:B---3--:R-:W-:Y:S01]  /*2420*/  IMAD.WIDE.U32 R36, R20, c[0x0][0x218], R4 ;  /* 0x0000860014247a25 */ /* 0x008fe200078e0004 */
[----:B-1----:R-:W-:-:S03]  /*2430*/  P2R R2, PR, RZ, 0x10 ;  /* 0x00000010ff027803 */ /* 0x002fc60000000000 */
[----:B------:R-:W-:Y:S01]  /*2440*/  IMAD.MOV.U32 R38, RZ, RZ, R36 ;  /* 0x000000ffff267224 */ /* 0x000fe200078e0024 */
[----:B--2---:R-:W-:Y:S01]  /*2450*/  IADD3 R27, R19, UR30, RZ ;  /* 0x0000001e131b7c10 */ /* 0x004fe2000fffe0ff */
[----:B------:R1:W-:Y:S01]  /*2460*/  LDGSTS.E.BYPASS.LTC128B.128 [R12+0x11080], [R6.64], !P2 ;  /* 0x11080000060c7fae */ /* 0x0003e2000d101d52 */
[----:B------:R-:W-:Y:S02]  /*2470*/  ISETP.NE.AND P1, PT, R2, RZ, PT ;  /* 0x000000ff0200720c */ /* 0x000fe40003f25270 */
[----:B------:R-:W-:Y:S01]  /*2480*/  IADD3 R39, R37, UR28, RZ ;  /* 0x0000001c25277c10 */ /* 0x000fe2000fffe0ff */
[----:B------:R-:W-:Y:S01]  /*2490*/  UIMAD UR9, UR27, UR26, UR9 ;  /* 0x0000001a1b0972a4 */ /* 0x000fe2000f8e0209 */
[----:B----4-:R-:W-:Y:S02]  /*24a0*/  @!P3 IADD3.X R10, R27, UR29, RZ, P0, !PT ;  /* 0x0000001d1b0abc10 */ /* 0x010fe400087fe4ff */
[----:B------:R-:W-:Y:S01]  /*24b0*/  @!P3 LEA R8, P0, R9, c[0x0][0x258], 0x2 ;  /* 0x000096000908ba11 */ /* 0x000fe200078010ff */
[----:B------:R-:W-:Y:S01]  /*24c0*/  IMAD.WIDE.U32 R4, R28, UR23, R38 ;  /* 0x000000171c047c25 */ /* 0x000fe2000f8e0026 */
[----:B------:R-:W-:-:S02]  /*24d0*/  LOP3.LUT P4, RZ, R13, 0x1, RZ, 0xc0, !PT ;  /* 0x000000010dff7812 */ /* 0x000fc4000788c0ff */
[----:B------:R-:W-:Y:S01]  /*24e0*/  @!P3 LEA.HI.X R9, R9, c[0x0][0x25c], R10, 0x2, P0 ;  /* 0x000097000909ba11 */ /* 0x000fe200000f140a */
[----:B------:R-:W-:Y:S01]  /*24f0*/  UIMAD UR6, UR22, UR6, URZ ;  /* 0x00000006160672a4 */ /* 0x000fe2000f8e023f */
[----:B------:R-:W-:Y:S01]  /*2500*/  IADD3 R3, R5, UR9, RZ ;  /* 0x0000000905037c10 */ /* 0x000fe2000fffe0ff */
[----:B------:R1:W-:Y:S01]  /*2510*/  LDGSTS.E.BYPASS.LTC128B.128 [R12+0x13080], [R6.64+0x80], !P1 ;  /* 0x13080080060c7fae */ /* 0x0003e2000c901d52 */
[----:B------:R-:W-:Y:S02]  /*2520*/  LEA R2, P0, R4, c[0x0][0x1f0], 0x1 ;  /* 0x00007c0004027a11 */ /* 0x000fe400078008ff */
[----:B------:R-:W-:Y:S02]  /*2530*/  LOP3.LUT P5, RZ, R13, 0x2, RZ, 0xc0, !PT ;  /* 0x000000020dff7812 */ /* 0x000fe400078ac0ff */
[----:B------:R-:W-:Y:S01]  /*2540*/  ISETP.LT.OR P1, PT, R0, 0x1, !P4 ;  /* 0x000000010000780c */ /* 0x000fe20006721670 */
[----:B------:R-:W-:Y:S01]  /*2550*/  UIMAD UR6, UR15, UR7, UR6 ;  /* 0x000000070f0672a4 */ /* 0x000fe2000f8e0206 */
[----:B------:R-:W-:Y:S01]  /*2560*/  LEA.HI.X R3, R4, c[0x0][0x1f4], R3, 0x1, P0 ;  /* 0x00007d0004037a11 */ /* 0x000fe200000f0c03 */
[----:B------:R-:W-:Y:S01]  /*2570*/  ULDC UR9, c[0x0][0x20c] ;  /* 0x0000830000097ab9 */ /* 0x000fe20000000800 */
[----:B------:R-:W-:Y:S01]  /*2580*/  ISETP.LT.OR P0, PT, R0, 0x1, !P5 ;  /* 0x000000010000780c */ /* 0x000fe20006f01670 */
[----:B------:R-:W-:-:S02]  /*2590*/  UMOV UR7, 0x5 ;  /* 0x0000000500077882 */ /* 0x000fc40000000000 */
[----:B------:R-:W-:Y:S02]  /*25a0*/  USHF.L.U64.HI UR9, UR8, UR7, UR9 ;  /* 0x0000000708097299 */ /* 0x000fe40008010209 */
[----:B------:R-:W-:Y:S01]  /*25b0*/  USHF.L.U32 UR8, UR8, 0x5, URZ ;  /* 0x0000000508087899 */ /* 0x000fe2000800063f */
[----:B------:R-:W-:Y:S01]  /*25c0*/  IADD3 R5, R23, UR6, RZ ;  /* 0x0000000617057c10 */ /* 0x000fe2000fffe0ff */
[----:B------:R-:W-:Y:S02]  /*25d0*/  ULDC.64 UR6, c[0x0][0x290] ;  /* 0x0000a40000067ab9 */ /* 0x000fe40000000a00 */
[----:B------:R-:W-:Y:S01]  /*25e0*/  USHF.L.U32 UR28, UR8, 0x1, URZ ;  /* 0x00000001081c7899 */ /* 0x000fe2000800063f */
[----:B------:R-:W-:Y:S01]  /*25f0*/  IMAD.MOV.U32 R4, RZ, RZ, R22 ;  /* 0x000000ffff047224 */ /* 0x000fe200078e0016 */
[----:B------:R-:W-:Y:S01]  /*2600*/  UIMAD UR6, UR20, UR6, URZ ;  /* 0x00000006140672a4 */ /* 0x000fe2000f8e023f */
[----:B-1----:R-:W-:Y:S01]  /*2610*/  @!P3 IMAD.SHL.U32 R6, R35, 0x10, RZ ;  /* 0x000000102306b824 */ /* 0x002fe200078e00ff */
[----:B------:R-:W-:-:S04]  /*2620*/  ISETP.LT.OR P2, PT, R0, 0x21, !P4 ;  /* 0x000000210000780c */ /* 0x000fc80006741670 */
[----:B------:R1:W-:Y:S01]  /*2630*/  @!P3 LDGSTS.E.BYPASS.LTC128B.128 [R6+0x20080], [R8.64] ;  /* 0x200800000806bfae */ /* 0x0003e2000b901d52 */
[----:B------:R-:W-:-:S03]  /*2640*/  USHF.L.U64.HI UR27, UR8, 0x1, UR9 ;  /* 0x00000001081b7899 */ /* 0x000fc60008010209 */
[----:B------:R-:W0:Y:S01]  /*2650*/  LDGDEPBAR ;  /* 0x00000000000079af */ /* 0x000e220000000000 */
[----:B------:R-:W-:-:S03]  /*2660*/  UIMAD UR6, UR21, UR7, UR6 ;  /* 0x00000007150672a4 */ /* 0x000fc6000f8e0206 */
[----:B------:R2:W-:Y:S01]  /*2670*/  LDGSTS.E.BYPASS.LTC128B.128 [R12+0x18080], [R2.64], !P1 ;  /* 0x18080000020c7fae */ /* 0x0005e2000c901d52 */
[----:B------:R-:W-:-:S03]  /*2680*/  ISETP.LT.OR P1, PT, R0, 0x21, !P5 ;  /* 0x000000210000780c */ /* 0x000fc60006f21670 */
[----:B------:R-:W-:Y:S04]  /*2690*/  STL.64 [R1+0x38], R18 ;  /* 0x0000381201007387 */ /* 0x000fe80000100a00 */
[----:B------:R3:W-:Y:S04]  /*26a0*/  STL.64 [R1+0x10], R36 ;  /* 0x0000102401007387 */ /* 0x0007e80000100a00 */
[----:B------:R2:W-:Y:S01]  /*26b0*/  LDGSTS.E.BYPASS.LTC128B.128 [R12+0x1a080], [R2.64+0x80], !P0 ;  /* 0x1a080080020c7fae */ /* 0x0005e2000c101d52 */
[----:B------:R-:W-:-:S03]  /*26c0*/  LEA.HI R11, R32, R35, RZ, 0x2 ;  /* 0x00000023200b7211 */ /* 0x000fc600078f10ff */
[----:B------:R4:W-:Y:S01]  /*26d0*/  STL [R1+0x50], R27 ;  /* 0x0000501b01007387 */ /* 0x0009e20000100800 */
[----:B---3--:R-:W-:Y:S01]  /*26e0*/  IMAD.WIDE.U32 R36, R20, c[0x0][0x290], R4 ;  /* 0x0000a40014247a25 */ /* 0x008fe200078e0004 */
[----:B--2---:R-:W-:-:S04]  /*26f0*/  IADD3 R2, P0, R2, UR28, RZ ;  /* 0x0000001c02027c10 */ /* 0x004fc8000ff1e0ff */
[----:B------:R-:W-:Y:S01]  /*2700*/  IADD3 R33, R37, UR6, RZ ;  /* 0x0000000625217c10 */ /* 0x000fe2000fffe0ff */
[----:B------:R-:W-:Y:S01]  /*2710*/  IMAD.U32 R4, RZ, RZ, UR15 ;  /* 0x0000000fff047e24 */ /* 0x000fe2000f8e00ff */
[----:B------:R-:W-:Y:S01]  /*2720*/  IADD3.X R3, R3, UR27, RZ, P0, !PT ;  /* 0x0000001b03037c10 */ /* 0x000fe200087fe4ff */
[----:B------:R-:W-:Y:S01]  /*2730*/  ULDC.64 UR6, c[0x0][0x238] ;  /* 0x00008e0000067ab9 */ /* 0x000fe20000000a00 */
[----:B------:R-:W-:Y:S02]  /*2740*/  IADD3 R0, P0, R36, UR25, RZ ;  /* 0x0000001924007c10 */ /* 0x000fe4000ff1e0ff */
[----:B----4-:R-:W-:Y:S01]  /*2750*/  LEA.HI R27, R32, R35, RZ, 0x5 ;  /* 0x00000023201b7211 */ /* 0x010fe200078f28ff */
[----:B------:R2:W-:Y:S01]  /*2760*/  LDGSTS.E.BYPASS.LTC128B.128 [R12+0x19080], [R2.64], !P2 ;  /* 0x19080000020c7fae */ /* 0x0005e2000d101d52 */
[----:B------:R-:W-:Y:S02]  /*2770*/  IADD3.X R5, R33, UR29, RZ, P0, !PT ;  /* 0x0000001d21057c10 */ /* 0x000fe400087fe4ff */
[----:B------:R-:W-:Y:S01]  /*2780*/  LEA R22, P0, R0, c[0x0][0x280], 0x2 ;  /* 0x0000a00000167a11 */ /* 0x000fe200078010ff */
[----:B------:R2:W-:Y:S01]  /*2790*/  LDGSTS.E.BYPASS.LTC128B.128 [R12+0x1b080], [R2.64+0x80], !P1 ;  /* 0x1b080080020c7fae */ /* 0x0005e2000c901d52 */
[----:B------:R-:W-:Y:S01]  /*27a0*/  SHF.R.S32.HI R7, RZ, 0x5, R27 ;  /* 0x00000005ff077819 */ /* 0x000fe2000001141b */
[----:B-1----:R-:W-:Y:S01]  /*27b0*/  IMAD.WIDE.U32 R8, R4, c[0x0][0x238], R24 ;  /* 0x00008e0004087a25 */ /* 0x002fe200078e0018 */
[----:B------:R-:W-:-:S02]  /*27c0*/  LEA.HI.X R23, R0, c[0x0][0x284], R5, 0x2, P0 ;  /* 0x0000a10000177a11 */ /* 0x000fc400000f1405 */
[--C-:B------:R-:W-:Y:S02]  /*27d0*/  SHF.R.S32.HI R19, RZ, 0x2, R11.reuse ;  /* 0x00000002ff137819 */ /* 0x100fe4000001140b */
[----:B------:R-:W-:Y:S01]  /*27e0*/  SHF.R.S32.HI R4, RZ, 0x1f, R11 ;  /* 0x0000001fff047819 */ /* 0x000fe2000001140b */
[----:B------:R-:W-:Y:S01]  /*27f0*/  UIMAD UR6, UR22, UR6, URZ ;  /* 0x00000006160672a4 */ /* 0x000fe2000f8e023f */
[----:B------:R-:W-:-:S03]  /*2800*/  LEA.HI R6, R27, R7, RZ, 0x1 ;  /* 0x000000071b067211 */ /* 0x000fc600078f08ff */
[----:B------:R-:W-:Y:S01]  /*2810*/  UIMAD UR6, UR15, UR7, UR6 ;  /* 0x000000070f0672a4 */ /* 0x000fe2000f8e0206 */
[----:B------:R-:W-:Y:S02]  /*2820*/  LOP3.LUT R6, R6, 0xfffffffe, RZ, 0xc0, !PT ;  /* 0xfffffffe06067812 */ /* 0x000fe400078ec0ff */
[----:B--2---:R-:W-:-:S04]  /*2830*/  LEA.HI R2, R32, R35, RZ, 0x4 ;  /* 0x0000002320027211 */ /* 0x004fc800078f20ff */
[----:B------:R-:W-:Y:S02]  /*2840*/  SHF.R.S32.HI R5, RZ, 0x4, R2 ;  /* 0x00000004ff057819 */ /* 0x000fe40000011402 */
[C---:B------:R-:W-:Y:S02]  /*2850*/  LOP3.LUT R0, R2.reuse, 0xfffffff0, RZ, 0xc0, !PT ;  /* 0xfffffff002007812 */ /* 0x040fe400078ec0ff */
[----:B------:R-:W-:Y:S02]  /*2860*/  LEA.HI R3, R2, R5, RZ, 0x1 ;  /* 0x0000000502037211 */ /* 0x000fe400078f08ff */
[----:B------:R-:W-:Y:S01]  /*2870*/  LEA.HI R2, R4, R19, RZ, 0x3 ;  /* 0x0000001304027211 */ /* 0x000fe200078f18ff */
[----:B------:R-:W-:-:S03]  /*2880*/  IMAD.IADD R0, R35, 0x1, -R0 ;  /* 0x0000000123007824 */ /* 0x000fc600078e0a00 */
[----:B------:R-:W-:Y:S02]  /*2890*/  LOP3.LUT R2, R2, 0xfffffff8, RZ, 0xc0, !PT ;  /* 0xfffffff802027812 */ /* 0x000fe400078ec0ff */
[----:B------:R-:W-:Y:S01]  /*28a0*/  SHF.R.S32.HI R10, RZ, 0x1f, R0 ;  /* 0x0000001fff0a7819 */ /* 0x000fe20000011400 */
[----:B------:R-:W-:Y:S01]  /*28b0*/  IMAD.IADD R15, R7, 0x1, -R6 ;  /* 0x00000001070f7824 */ /* 0x000fe200078e0a06 */
[----:B------:R-:W-:Y:S01]  /*28c0*/  LOP3.LUT R6, R3, 0xfffffffe, RZ, 0xc0, !PT ;  /* 0xfffffffe03067812 */ /* 0x000fe200078ec0ff */
[----:B------:R-:W-:Y:S01]  /*28d0*/  IMAD.SHL.U32 R4, R26, 0x40, RZ ;  /* 0x000000401a047824 */ /* 0x000fe200078e00ff */
[----:B------:R-:W-:Y:S01]  /*28e0*/  LEA.HI R10, R10, R0, RZ, 0x3 ;  /* 0x000000000a0a7211 */ /* 0x000fe200078f18ff */
[----:B------:R-:W-:Y:S01]  /*28f0*/  IMAD.IADD R19, R19, 0x1, -R2 ;  /* 0x0000000113137824 */ /* 0x000fe200078e0a02 */
[----:B------:R-:W-:Y:S01]  /*2900*/  IADD3 R3, R9, UR6, RZ ;  /* 0x0000000609037c10 */ /* 0x000fe2000fffe0ff */
[----:B------:R-:W-:Y:S01]  /*2910*/  IMAD.MOV.U32 R2, RZ, RZ, R8 ;  /* 0x000000ffff027224 */ /* 0x000fe200078e0008 */
[----:B------:R-:W-:Y:S01]  /*2920*/  LOP3.LUT R4, R4, 0x1c0, RZ, 0xc0, !PT ;  /* 0x000001c004047812 */ /* 0x000fe200078ec0ff */
[----:B------:R-:W-:Y:S01]  /*2930*/  IMAD.SHL.U32 R18, R15, 0x10, RZ ;  /* 0x000000100f127824 */ /* 0x000fe200078e00ff */
[----:B------:R-:W-:Y:S01]  /*2940*/  LOP3.LUT R7, R10, 0xfffffff8, RZ, 0xc0, !PT ;  /* 0xfffffff80a077812 */ /* 0x000fe200078ec0ff */
[----:B------:R-:W-:Y:S01]  /*2950*/  IMAD.WIDE.U32 R40, R20, c[0x0][0x240], R2 ;  /* 0x0000900014287a25 */ /* 0x000fe200078e0002 */
[----:B------:R-:W-:Y:S01]  /*2960*/  LOP3.LUT R3, R4, 0x8, R29, 0xf8, !PT ;  /* 0x0000000804037812 */ /* 0x000fe200078ef81d */
[----:B------:R-:W-:-:S02]  /*2970*/  ULDC.64 UR6, c[0x0][0x240] ;  /* 0x0000900000067ab9 */ /* 0x000fc40000000a00 */
[----:B------:R-:W-:Y:S01]  /*2980*/  IMAD.IADD R9, R5, 0x1, -R6 ;  /* 0x0000000105097824 */ /* 0x000fe200078e0a06 */
[----:B------:R-:W-:Y:S01]  /*2990*/  LOP3.LUT R5, R4, 0x10, R18, 0xf8, !PT ;  /* 0x0000001004057812 */ /* 0x000fe200078ef812 */
[----:B------:R-:W-:Y:S01]  /*29a0*/  IMAD.SHL.U32 R2, R19, 0x40, RZ ;  /* 0x0000004013027824 */ /* 0x000fe200078e00ff */
[----:B------:R-:W-:Y:S01]  /*29b0*/  SHF.R.U32.HI R8, RZ, 0x3, R4 ;  /* 0x00000003ff087819 */ /* 0x000fe20000011604 */
[----:B------:R-:W-:Y:S01]  /*29c0*/  IMAD.IADD R7, R0, 0x1, -R7 ;  /* 0x0000000100077824 */ /* 0x000fe200078e0a07 */
[----:B------:R-:W-:Y:S01]  /*29d0*/  LOP3.LUT R13, R5, 0x8, R29, 0xf8, !PT ;  /* 0x00000008050d7812 */ /* 0x000fe200078ef81d */
[----:B------:R-:W-:Y:S01]  /*29e0*/  IMAD.SHL.U32 R0, R21, 0x8, RZ ;  /* 0x0000000815007824 */ /* 0x000fe200078e00ff */
[----:B------:R-:W-:Y:S01]  /*29f0*/  LOP3.LUT R2, R2, 0x1c0, RZ, 0xc0, !PT ;  /* 0x000001c002027812 */ /* 0x000fe200078ec0ff */
[----:B------:R-:W-:Y:S01]  /*2a00*/  IMAD R6, R9, 0x800, R30 ;  /* 0x0000080009067824 */ /* 0x000fe200078e021e */
[----:B------:R-:W-:Y:S02]  /*2a10*/  LOP3.LUT R5, R3, R8, RZ, 0x3c, !PT ;  /* 0x0000000803057212 */ /* 0x000fe400078e3cff */
[----:B------:R-:W-:-:S02]  /*2a20*/  LOP3.LUT R0, R0, 0x18, RZ, 0xc0, !PT ;  /* 0x0000001800007812 */ /* 0x000fc400078ec0ff */
[----:B------:R-:W-:Y:S01]  /*2a30*/  SHF.R.U32.HI R4, RZ, 0x3, R2 ;  /* 0x00000003ff047819 */ /* 0x000fe20000011602 */
[----:B------:R-:W-:Y:S02]  /*2a40*/  IMAD.SHL.U32 R3, R9, 0x20, RZ ;  /* 0x0000002009037824 */ /* 0x000fe400078e00ff */
[----:B------:R-:W-:Y:S01]  /*2a50*/  IMAD.IADD R5, R6, 0x1, R5 ;  /* 0x0000000106057824 */ /* 0x000fe200078e0205 */
[----:B------:R-:W-:Y:S02]  /*2a60*/  LOP3.LUT R6, R11, 0x3ffffffc, RZ, 0xc0, !PT ;  /* 0x3ffffffc0b067812 */ /* 0x000fe400078ec0ff */
[----:B------:R-:W-:Y:S01]  /*2a70*/  LOP3.LUT R11, R4, R2, R0, 0x1e, !PT ;  /* 0x00000002040b7212 */ /* 0x000fe200078e1e00 */
[----:B------:R-:W-:Y:S01]  /*2a80*/  IMAD.SHL.U32 R4, R7, 0x40, RZ ;  /* 0x0000004007047824 */ /* 0x000fe200078e00ff */
[----:B------:R-:W-:Y:S01]  /*2a90*/  LOP3.LUT R14, R0, 0x20, R3, 0xf8, !PT ;  /* 0x00000020000e7812 */ /* 0x000fe200078ef803 */
[----:B------:R-:W-:Y:S02]  /*2aa0*/  IMAD.IADD R3, R35, 0x1, -R6 ;  /* 0x0000000123037824 */ /* 0x000fe400078e0a06 */
[----:B------:R-:W-:Y:S01]  /*2ab0*/  IMAD.SHL.U32 R2, R15, 0x400, RZ ;  /* 0x000004000f027824 */ /* 0x000fe200078e00ff */
[----:B------:R-:W-:Y:S01]  /*2ac0*/  LOP3.LUT R4, R4, 0x1c0, RZ, 0xc0, !PT ;  /* 0x000001c004047812 */ /* 0x000fe200078ec0ff */
[----:B------:R-:W-:Y:S01]  /*2ad0*/  IMAD.SHL.U32 R6, R9, 0x8, RZ ;  /* 0x0000000809067824 */ /* 0x000fe200078e00ff */
[----:B------:R-:W-:Y:S01]  /*2ae0*/  LOP3.LUT R0, R13, R8, RZ, 0x3c, !PT ;  /* 0x000000080d007212 */ /* 0x000fe200078e3cff */
[----:B------:R-:W-:Y:S01]  /*2af0*/  IMAD.SHL.U32 R10, R10, 0x40, RZ ;  /* 0x000000400a0a7824 */ /* 0x000fe200078e00ff */
[----:B------:R-:W-:Y:S01]  /*2b00*/  SHF.R.U32.HI R8, RZ, 0x3, R4 ;  /* 0x00000003ff087819 */ /* 0x000fe20000011604 */
[----:B------:R-:W-:Y:S01]  /*2b10*/  IMAD R3, R3, 0x2, R2 ;  /* 0x0000000203037824 */ /* 0x000fe200078e0202 */
[----:B------:R-:W-:-:S03]  /*2b20*/  LOP3.LUT R6, R4, 0x8, R6, 0xf8, !PT ;  /* 0x0000000804067812 */ /* 0x000fc600078ef806 */
[----:B------:R-:W-:Y:S01]  /*2b30*/  IMAD.IADD R11, R3, 0x1, R11 ;  /* 0x00000001030b7824 */ /* 0x000fe200078e020b */
[----:B------:R-:W-:Y:S02]  /*2b40*/  LOP3.LUT R3, R10, 0xfffffe00, RZ, 0xc0, !PT ;  /* 0xfffffe000a037812 */ /* 0x000fe400078ec0ff */
[----:B------:R-:W-:-:S04]  /*2b50*/  LOP3.LUT R6, R6, R8, RZ, 0x3c, !PT ;  /* 0x0000000806067212 */ /* 0x000fc800078e3cff */
[----:B------:R-:W-:Y:S02]  /*2b60*/  IADD3 R214, R6, R3, R2 ;  /* 0x0000000306d67210 */ /* 0x000fe40007ffe002 */
[----:B------:R-:W-:-:S05]  /*2b70*/  LOP3.LUT R2, R27, 0xffffffe0, RZ, 0xc0, !PT ;  /* 0xffffffe01b027812 */ /* 0x000fca00078ec0ff */
[----:B------:R-:W-:Y:S01]  /*2b80*/  IMAD.IADD R6, R35, 0x1, -R2 ;  /* 0x0000000123067824 */ /* 0x000fe200078e0a02 */
[----:B------:R-:W-:-:S04]  /*2b90*/  UIMAD UR6, UR20, UR6, URZ ;  /* 0x00000006140672a4 */ /* 0x000fc8000f8e023f */
[----:B------:R-:W-:Y:S01]  /*2ba0*/  SHF.R.S32.HI R10, RZ, 0x1f, R6 ;  /* 0x0000001fff0a7819 */ /* 0x000fe20000011406 */
[----:B------:R-:W-:-:S03]  /*2bb0*/  UIMAD UR6, UR21, UR7, UR6 ;  /* 0x00000007150672a4 */ /* 0x000fc6000f8e0206 */
[----:B------:R-:W-:Y:S02]  /*2bc0*/  LEA.HI R10, R10, R6, RZ, 0x2 ;  /* 0x000000060a0a7211 */ /* 0x000fe400078f10ff */
[----:B------:R-:W-:Y:S01]  /*2bd0*/  LOP3.LUT R4, R8, R14, R4, 0x1e, !PT ;  /* 0x0000000e08047212 */ /* 0x000fe200078e1e04 */
[----:B------:R-:W-:Y:S01]  /*2be0*/  STL.64 [R1+0x8], R38 ;  /* 0x0000082601007387 */ /* 0x000fe20000100a00 */
[----:B------:R-:W-:Y:S02]  /*2bf0*/  LEA.HI.SX32 R2, R10, R18, 0x1e ;  /* 0x000000120a027211 */ /* 0x000fe400078ff2ff */
[----:B------:R-:W-:Y:S01]  /*2c00*/  LOP3.LUT R220, R4, R3, RZ, 0xfc, !PT ;  /* 0x0000000304dc7212 */ /* 0x000fe200078efcff */
[----:B------:R-:W-:Y:S01]  /*2c10*/  STL.64 [R1+0x30], R36 ;  /* 0x0000302401007387 */ /* 0x000fe20000100a00 */
[----:B------:R-:W-:-:S03]  /*2c20*/  IADD3 R4, R41, UR6, RZ ;  /* 0x0000000629047c10 */ /* 0x000fc6000fffe0ff */
[----:B------:R-:W-:Y:S01]  /*2c30*/  STL [R1+0x40], R33 ;  /* 0x0000402101007387 */ /* 0x000fe20000100800 */
[----:B------:R-:W-:Y:S01]  /*2c40*/  IADD3 R3, R12, 0x10080, RZ ;  /* 0x000100800c037810 */ /* 0x000fe20007ffe0ff */
[----:B------:R-:W-:Y:S02]  /*2c50*/  UIADD3 UR22, UR23, 0x1, URZ ;  /* 0x0000000117167890 */ /* 0x000fe4000fffe03f */
        /* <DEDUP_REMOVED lines=13> */
[----:B------:R-:W-:-:S03]  /*2d30*/  IMAD.SHL.U32 R231, R11, 0x2, RZ ;  /* 0x000000020be77824 */ /* 0x000fc600078e00ff */
[----:B------:R-:W0:Y:S01]  /*2d40*/  LDGDEPBAR ;  /* 0x00000000000079af */ /* 0x000e220000000000 */
[----:B------:R-:W-:-:S03]  /*2d50*/  IMAD R0, R9, 0x200, R0 ;  /* 0x0000020009007824 */ /* 0x000fc600078e0200 */
[----:B------:R-:W0:Y:S01]  /*2d60*/  LDGDEPBAR ;  /* 0x00000000000079af */ /* 0x000e220000000000 */
[----:B------:R-:W-:Y:S02]  /*2d70*/  SEL R215, R215, 0xfffffff0, !P1 ;  /* 0xfffffff0d7d77807 */ /* 0x000fe40004800000 */
        /* <DEDUP_REMOVED lines=33> */
.L_x_2046:
[----:B--2---:R-:W-:Y:S05]  /*2f90*/  BSYNC B0 ;  /* 0x0000000000007941 */ /* 0x004fea0003800000 */
.L_x_2045:
        /* <DEDUP_REMOVED lines=10> */
[----:B------:R-:W-:Y:S01]  /*3040*/  LOP3.LUT P0, RZ, R19, 0x4, RZ, 0xc0, !PT ;  /* 0x0000000413ff7812 */ /* 0x000fe2000780c0ff */
[----:B------:R-:W-:Y:S01]  /*3050*/  IMAD.SHL.U32 R213, R5, 0x2, RZ ;  /* 0x0000000205d57824 */ /* 0x000fe200078e00ff */
[----:B------:R-:W-:Y:S01]  /*3060*/  LOP3.LUT P1, RZ, R7, 0x4, RZ, 0xc0, !PT ;  /* 0x0000000407ff7812 */ /* 0x000fe2000782c0ff */
[----:B------:R-:W-:Y:S01]  /*3070*/  IMAD.IADD R2, R21, 0x1, -R2 ;  /* 0x0000000115027824 */ /* 0x000fe200078e0a02 */
[----:B------:R-:W-:Y:S01]  /*3080*/  IADD3 R230, R231, 0x204c0, RZ ;  /* 0x000204c0e7e67810 */ /* 0x000fe20007ffe0ff */
[----:B------:R-:W-:Y:S01]  /*3090*/  IMAD R215, R215, 0x2, R213 ;  /* 0x00000002d7d77824 */ /* 0x000fe200078e02d5 */
[----:B------:R-:W-:Y:S01]  /*30a0*/  SEL R218, R225, 0xffffffe0, !P1 ;  /* 0xffffffe0e1da7807 */ /* 0x000fe20004800000 */
[----:B------:R-:W-:Y:S01]  /*30b0*/  IMAD R2, R2, 0x4, R3 ;  /* 0x0000000402027824 */ /* 0x000fe200078e0203 */
[----:B------:R-:W-:Y:S01]  /*30c0*/  CS2R R162, SRZ ;  /* 0x0000000000a27805 */ /* 0x000fe2000001ff00 */
[----:B------:R-:W-:Y:S01]  /*30d0*/  IMAD.MOV.U32 R219, RZ, RZ, 0x40 ;  /* 0x00000040ffdb7424 */ /* 0x000fe200078e00ff */
[----:B------:R-:W-:Y:S01]  /*30e0*/  IADD3 R222, R214, R218, RZ ;  /* 0x000000dad6de7210 */ /* 0x000fe20007ffe0ff */
[----:B------:R-:W-:Y:S01]  /*30f0*/  IMAD.SHL.U32 R4, R2, 0x2, RZ ;  /* 0x0000000202047824 */ /* 0x000fe200078e00ff */
[----:B------:R-:W-:Y:S01]  /*3100*/  CS2R R160, SRZ ;  /* 0x0000000000a07805 */ /* 0x000fe2000001ff00 */
[----:B------:R-:W-:Y:S01]  /*3110*/  @P0 IADD3 R230, R13, -0x40, RZ ;  /* 0xffffffc00de60810 */ /* 0x000fe20007ffe0ff */
[----:B------:R-:W-:Y:S01]  /*3120*/  IMAD R217, R216, 0x2, R213 ;  /* 0x00000002d8d97824 */ /* 0x000fe200078e02d5 */
[----:B------:R-:W-:Y:S01]  /*3130*/  LOP3.LUT P0, RZ, R7, 0x2, RZ, 0xc0, !PT ;  /* 0x0000000207ff7812 */ /* 0x000fe2000780c0ff */
[----:B------:R1:W-:Y:S01]  /*3140*/  STL [R1+0x44], R4 ;  /* 0x0000440401007387 */ /* 0x0003e20000100800 */
[----:B------:R-:W-:Y:S01]  /*3150*/  IADD3 R0, -R4, UR17, RZ ;  /* 0x0000001104007c10 */ /* 0x000fe2000fffe1ff */
[----:B------:R-:W-:Y:S01]  /*3160*/  CS2R R158, SRZ ;  /* 0x00000000009e7805 */ /* 0x000fe2000001ff00 */
[----:B------:R-:W-:Y:S01]  /*3170*/  SEL R221, R221, 0xfffffff0, !P0 ;  /* 0xfffffff0dddd7807 */ /* 0x000fe20004000000 */
[----:B------:R-:W-:Y:S01]  /*3180*/  CS2R R156, SRZ ;  /* 0x00000000009c7805 */ /* 0x000fe2000001ff00 */
[----:B------:R-:W-:Y:S01]  /*3190*/  CS2R R154, SRZ ;  /* 0x00000000009a7805 */ /* 0x000fe2000001ff00 */
[----:B------:R1:W-:Y:S01]  /*31a0*/  STL [R1], R0 ;  /* 0x0000000001007387 */ /* 0x0003e20000100800 */
        /* <DEDUP_REMOVED lines=62> */
[----:B------:R-:W-:Y:S01]  /*3590*/  SEL R219, R219, 0xffffffc0, !P1 ;  /* 0xffffffc0dbdb7807 */ /* 0x000fe20004800000 */
[----:B------:R-:W-:Y:S01]  /*35a0*/  IMAD.IADD R224, R221, 0x1, R222 ;  /* 0x00000001dde07824 */ /* 0x000fe200078e02de */
[----:B------:R-:W-:-:S02]  /*35b0*/  USHF.L.U64.HI UR20, UR4, 0x5, UR5 ;  /* 0x0000000504147899 */ /* 0x000fc40008010205 */
[----:B------:R-:W-:Y:S02]  /*35c0*/  USHF.L.U32 UR21, UR4, 0x5, URZ ;  /* 0x0000000504157899 */ /* 0x000fe4000800063f */
[----:B------:R-:W-:Y:S02]  /*35d0*/  UMOV UR5, URZ ;  /* 0x0000003f00057c82 */ /* 0x000fe40008000000 */
[----:B------:R-:W-:Y:S02]  /*35e0*/  UMOV UR22, 0x1 ;  /* 0x0000000100167882 */ /* 0x000fe40000000000 */
[----:B-1----:R-:W-:Y:S02]  /*35f0*/  UMOV UR24, URZ ;  /* 0x0000003f00187c82 */ /* 0x002fe40008000000 */
.L_x_2049:
        /* <DEDUP_REMOVED lines=153> */
[----:B------:R-:W-:Y:S02]  /*3f90*/  UIMAD UR4, UR17, UR7, UR4 ;  /* 0x00000007110472a4 */ /* 0x000fe4000f8e0204 */
[----:B------:R-:W3:Y:S01]  /*3fa0*/  LDL R232, [R1+0x5c] ;  /* 0x00005c0001e87983 */ /* 0x000ee20000100800 */
[----:B------:R-:W-:Y:S02]  /*3fb0*/  USHF.L.U32 UR6, UR26, 0x6, URZ ;  /* 0x000000061a067899 */ /* 0x000fe4000800063f */
[----:B------:R-:W-:Y:S01]  /*3fc0*/  UIADD3 UR4, UR27, UR4, URZ ;  /* 0x000000041b047290 */ /* 0x000fe2000fffe03f */
[----:B------:R-:W3:Y:S03]  /*3fd0*/  LDL R240, [R1+0x2c] ;  /* 0x00002c0001f07983 */ /* 0x000ee60000100800 */
[----:B------:R-:W-:Y:S01]  /*3fe0*/  USHF.L.U64.HI UR4, UR26, 0x6, UR4 ;  /* 0x000000061a047899 */ /* 0x000fe20008010204 */
[----:B--2---:R-:W-:Y:S05]  /*3ff0*/  IADD3 R169, P2, P1, R236, UR6, R169 ;  /* 0x00000006eca97c10 */ /* 0x004fea000f95e0a9 */
[----:B-----5:R-:W-:Y:S02]  /*4000*/  IADD3.X R174, R234, UR4, R174, P2, P1 ;  /* 0x00000004eaae7c10 */ /* 0x020fe400097e24ae */
[C---:B----4-:R-:W-:Y:S04]  /*4010*/  @!P3 IADD3 R0, P1, R2.reuse, R238, RZ ;  /* 0x000000ee0200b210 */ /* 0x050fe80007f3e0ff */
[----:B---3--:R-:W-:Y:S02]  /*4020*/  @!P3 LEA.HI.X.SX32 R2, R2, R235, 0x1, P1 ;  /* 0x000000eb0202b211 */ /* 0x008fe400008f0eff */
[C---:B------:R-:W-:Y:S01]  /*4030*/  @!P3 LEA R172, P1, R0.reuse, c[0x0][0x258], 0x2 ;  /* 0x0000960000acba11 */ /* 0x040fe200078210ff */
[----:B------:R-:W1:Y:S03]  /*4040*/  S2R R235, SR_TID.X ;  /* 0x0000000000eb7919 */ /* 0x000e660000002100 */
[----:B------:R-:W-:Y:S02]  /*4050*/  @!P3 LEA.HI.X R173, R0, c[0x0][0x25c], R2, 0x2, P1 ;  /* 0x0000970000adba11 */ /* 0x000fe400008f1402 */
[----:B------:R-:W-:Y:S01]  /*4060*/  IADD3 R0, P1, R236, UR6, RZ ;  /* 0x00000006ec007c10 */ /* 0x000fe2000ff3e0ff */
[----:B------:R-:W-:Y:S01]  /*4070*/  UIMAD UR6, UR17, -0x40, UR13 ;  /* 0xffffffc0110678a4 */ /* 0x000fe2000f8e020d */
[----:B------:R-:W-:Y:S02]  /*4080*/  LOP3.LUT P2, RZ, R240, 0x1, RZ, 0xc0, !PT ;  /* 0x00000001f0ff7812 */ /* 0x000fe4000784c0ff */
[----:B------:R-:W-:Y:S02]  /*4090*/  IADD3.X R2, R234, UR4, RZ, P1, !PT ;  /* 0x00000004ea027c10 */ /* 0x000fe40008ffe4ff */
[----:B------:R-:W2:Y:S01]  /*40a0*/  S2R R234, SR_TID.X ;  /* 0x0000000000ea7919 */ /* 0x000ea20000002100 */
[C---:B------:R-:W-:Y:S04]  /*40b0*/  LEA R170, P1, R0.reuse, c[0x0][0x160], 0x1 ;  /* 0x0000580000aa7a11 */ /* 0x040fe800078208ff */
[----:B------:R-:W-:Y:S01]  /*40c0*/  LEA.HI.X R171, R0, c[0x0][0x164], R2, 0x1, P1 ;  /* 0x0000590000ab7a11 */ /* 0x000fe200008f0c02 */
[----:B------:R-:W-:Y:S01]  /*40d0*/  IMAD.U32 R0, RZ, RZ, UR22 ;  /* 0x00000016ff007e24 */ /* 0x000fe2000f8e00ff */
[C---:B------:R-:W-:Y:S03]  /*40e0*/  LEA R168, P1, R169.reuse, c[0x0][0x160], 0x1 ;  /* 0x00005800a9a87a11 */ /* 0x040fe600078208ff */
[----:B------:R-:W-:Y:S01]  /*40f0*/  IMAD R0, R0, 0x4000, R232 ;  /* 0x0000400000007824 */ /* 0x000fe200078e02e8 */
[----:B------:R-:W-:Y:S01]  /*4100*/  LEA.HI.X R169, R169, c[0x0][0x164], R174, 0x1, P1 ;  /* 0x00005900a9a97a11 */ /* 0x000fe200008f0cae */
[----:B------:R-:W3:Y:S01]  /*4110*/  S2R R232, SR_TID.X ;  /* 0x0000000000e87919 */ /* 0x000ee20000002100 */
[----:B--2---:R-:W-:Y:S04]  /*4120*/  SHF.R.S32.HI R234, RZ, 0x1f, R234 ;  /* 0x0000001fffea7819 */ /* 0x004fe800000114ea */
[----:B-1----:R-:W-:Y:S04]  /*4130*/  LEA.HI R234, R234, R235, RZ, 0x3 ;  /* 0x000000ebeaea7211 */ /* 0x002fe800078f18ff */
[----:B------:R-:W-:Y:S04]  /*4140*/  SHF.R.S32.HI R234, RZ, 0x3, R234 ;  /* 0x00000003ffea7819 */ /* 0x000fe800000114ea */
[----:B------:R-:W-:Y:S01]  /*4150*/  IADD3 R2, -R234, UR6, RZ ;  /* 0x00000006ea027c10 */ /* 0x000fe2000fffe1ff */
[----:B---3--:R-:W-:Y:S03]  /*4160*/  IMAD.SHL.U32 R232, R232, 0x4, RZ ;  /* 0x00000004e8e87824 */ /* 0x008fe600078e00ff */
        /* <DEDUP_REMOVED lines=18> */
.L_x_2047:
[----:B-12-4-:R-:W2:Y:S01]  /*4290*/  LDL R2, [R1+0x44] ;  /* 0x0000440001027983 */ /* 0x016ea20000100800 */
[----:B------:R-:W-:Y:S01]  /*42a0*/  ULEA UR6, UR23, 0x1, 0x6 ;  /* 0x0000000117067891 */ /* 0x000fe2000f8e303f */
[----:B------:R-:W-:Y:S01]  /*42b0*/  IMAD.U32 R0, RZ, RZ, UR13 ;  /* 0x0000000dff007e24 */ /* 0x000fe2000f8e00ff */
[----:B------:R-:W-:Y:S01]  /*42c0*/  USHF.L.U32 UR4, UR5, 0xd, URZ ;  /* 0x0000000d05047899 */ /* 0x000fe2000800063f */
[----:B------:R-:W4:Y:S01]  /*42d0*/  LDL R232, [R1] ;  /* 0x0000000001e87983 */ /* 0x000f220000100800 */
[----:B------:R-:W-:Y:S02]  /*42e0*/  UIADD3 UR6, UR12, UR6, -UR10 ;  /* 0x000000060c067290 */ /* 0x000fe4000fffe80a */
[----:B------:R-:W-:Y:S01]  /*42f0*/  UIADD3 UR25, UR23, 0x2, URZ ;  /* 0x0000000217197890 */ /* 0x000fe2000fffe03f */
[----:B------:R-:W0:Y:S03]  /*4300*/  LDGDEPBAR ;  /* 0x00000000000079af */ /* 0x000e260000000000 */
[----:B------:R-:W-:Y:S01]  /*4310*/  IADD3 R0, R233, UR6, -R0 ;  /* 0x00000006e9007c10 */ /* 0x000fe2000fffe800 */
[----:B------:R-:W-:Y:S02]  /*4320*/  UIADD3 UR6, UR4, 0x10, URZ ;  /* 0x0000001004067890 */ /* 0x000fe4000fffe03f */
[----:B------:R-:W-:Y:S02]  /*4330*/  UISETP.GE.AND UP0, UPT, UR25, UR11, UPT ;  /* 0x0000000b1900728c */ /* 0x000fe4000bf06270 */
[----:B--2---:R-:W-:Y:S05]  /*4340*/  IMAD.IADD R168, R0, 0x1, -R2 ;  /* 0x0000000100a87824 */ /* 0x004fea00078e0a02 */
[----:B----4-:R-:W-:Y:S02]  /*4350*/  IMNMX R2, R232, R168, PT ;  /* 0x000000a8e8027217 */ /* 0x010fe40003800200 */
[----:B------:R-:W-:Y:S02]  /*4360*/  IADD3 R0, R168, 0x8, RZ ;  /* 0x00000008a8007810 */ /* 0x000fe40007ffe0ff */
[----:B------:R-:W-:Y:S02]  /*4370*/  ISETP.GT.AND P1, PT, R2, RZ, PT ;  /* 0x000000ff0200720c */ /* 0x000fe40003f24270 */
[----:B------:R-:W-:Y:S02]  /*4380*/  IMNMX R0, R232, R0, PT ;  /* 0x00000000e8007217 */ /* 0x000fe40003800200 */
[----:B------:R-:W-:Y:S02]  /*4390*/  FSEL R186, R4, -INF , P1 ;  /* 0xff80000004ba7808 */ /* 0x000fe40000800000 */
[----:B------:R-:W-:Y:S03]  /*43a0*/  ISETP.GT.AND P1, PT, R2, 0x1, PT ;  /* 0x000000010200780c */ /* 0x000fe60003f24270 */
[--C-:B------:R-:W-:Y:S01]  /*43b0*/  FFMA.FTZ R234, R186, c[0x0][0x29c], -R3.reuse ;  /* 0x0000a700baea7a23 */ /* 0x100fe20000010803 */
[----:B------:R-:W-:Y:S02]  /*43c0*/  FSEL R185, R5, -INF , P1 ;  /* 0xff80000005b97808 */ /* 0x000fe40000800000 */
[----:B------:R-:W-:Y:S03]  /*43d0*/  ISETP.GT.AND P1, PT, R0, RZ, PT ;  /* 0x000000ff0000720c */ /* 0x000fe60003f24270 */
[--C-:B------:R-:W-:Y:S01]  /*43e0*/  FFMA.FTZ R233, R185, c[0x0][0x29c], -R3.reuse ;  /* 0x0000a700b9e97a23 */ /* 0x100fe20000010803 */
[----:B------:R-:W-:Y:S02]  /*43f0*/  FSEL R208, R6, -INF , P1 ;  /* 0xff80000006d07808 */ /* 0x000fe40000800000 */
[----:B------:R-:W-:Y:S03]  /*4400*/  ISETP.GT.AND P1, PT, R0, 0x1, PT ;  /* 0x000000010000780c */ /* 0x000fe60003f24270 */
[--C-:B------:R-:W-:Y:S01]  /*4410*/  FFMA.FTZ R208, R208, c[0x0][0x29c], -R226.reuse ;  /* 0x0000a700d0d07a23 */ /* 0x100fe200000108e2 */
[----:B------:R-:W-:Y:S02]  /*4420*/  FSEL R187, R7, -INF , P1 ;  /* 0xff80000007bb7808 */ /* 0x000fe40000800000 */
[-C--:B------:R-:W-:Y:S03]  /*4430*/  HMMA.16816.F32.BF16 R4, R164, R176.reuse, RZ ;  /* 0x000000b0a404723c */ /* 0x080fe600000418ff */
[----:B------:R-:W-:Y:S01]  /*4440*/  ISETP.GT.AND P1, PT, R2, 0x20, PT ;  /* 0x000000200200780c */ /* 0x000fe20003f24270 */
[--C-:B------:R-:W-:Y:S02]  /*4450*/  FFMA.FTZ R237, R187, c[0x0][0x29c], -R226.reuse ;  /* 0x0000a700bbed7a23 */ /* 0x100fe400000108e2 */
[----:B------:R-:W-:Y:S01]  /*4460*/  MUFU.EX2 R187, R208 ;  /* 0x000000d000bb7308 */ /* 0x000fe20000000800 */
        /* <DEDUP_REMOVED lines=25> */
[----:B------:R-:W-:Y:S01]  /*4600*/  IADD3 R2, R168, 0x20, RZ ;  /* 0x00000020a8027810 */ /* 0x000fe20007ffe0ff */
[--C-:B------:R-:W-:Y:S01]  /*4610*/  FFMA.FTZ R236, R32, c[0x0][0x29c], -R3.reuse ;  /* 0x0000a70020ec7a23 */ /* 0x100fe20000010803 */
[----:B------:R-:W-:Y:S01]  /*4620*/  FSEL R33, R33, -INF , P1 ;  /* 0xff80000021217808 */ /* 0x000fe20000800000 */
[----:B------:R-:W-:Y:S01]  /*4630*/  MUFU.EX2 R184, R184 ;  /* 0x000000b800b87308 */ /* 0x000fe20000000800 */
[----:B------:R-:W-:Y:S02]  /*4640*/  ISETP.GT.AND P1, PT, R0, 0x60, PT ;  /* 0x000000600000780c */ /* 0x000fe40003f24270 */
        /* <DEDUP_REMOVED lines=9> */
[----:B------:R-:W-:Y:S01]  /*46e0*/  FSEL R19, R8, -INF , P1 ;  /* 0xff80000008137808 */ /* 0x000fe20000800000 */
[----:B------:R-:W-:Y:S01]  /*46f0*/  FFMA.FTZ R3, R33, c[0x0][0x29c], -R3 ;  /* 0x0000a70021037a23 */ /* 0x000fe20000010803 */
[----:B------:R-:W-:Y:S01]  /*4700*/  ISETP.GT.AND P1, PT, R2, 0x1, PT ;  /* 0x000000010200780c */ /* 0x000fe20003f24270 */
[----:B------:R-:W-:Y:S01]  /*4710*/  FFMA.FTZ R226, R35, c[0x0][0x29c], -R226 ;  /* 0x0000a70023e27a23 */ /* 0x000fe200000108e2 */
[----:B------:R-:W-:Y:S01]  /*4720*/  LDSM.16.M88.4 R172, [R211+0x19080] ;  /* 0x01908000d3ac783b */ /* 0x000fe20000000200 */
[--C-:B------:R-:W-:Y:S01]  /*4730*/  FFMA.FTZ R242, R19, c[0x0][0x29c], -R227.reuse ;  /* 0x0000a70013f27a23 */ /* 0x100fe200000108e3 */
[----:B------:R-:W-:Y:S02]  /*4740*/  FSEL R18, R9, -INF , P1 ;  /* 0xff80000009127808 */ /* 0x000fe40000800000 */
[----:B------:R-:W-:Y:S01]  /*4750*/  ISETP.GT.AND P1, PT, R0, RZ, PT ;  /* 0x000000ff0000720c */ /* 0x000fe20003f24270 */
[----:B------:R-:W-:Y:S02]  /*4760*/  MUFU.EX2 R226, R226 ;  /* 0x000000e200e27308 */ /* 0x000fe40000000800 */
[--C-:B------:R-:W-:Y:S01]  /*4770*/  FFMA.FTZ R241, R18, c[0x0][0x29c], -R227.reuse ;  /* 0x0000a70012f17a23 */ /* 0x100fe200000108e3 */
[----:B------:R-:W-:Y:S02]  /*4780*/  FSEL R23, R10, -INF , P1 ;  /* 0xff8000000a177808 */ /* 0x000fe40000800000 */
[----:B------:R-:W-:Y:S03]  /*4790*/  ISETP.GT.AND P1, PT, R0, 0x1, PT ;  /* 0x000000010000780c */ /* 0x000fe60003f24270 */
[--C-:B------:R-:W-:Y:S01]  /*47a0*/  FFMA.FTZ R249, R23, c[0x0][0x29c], -R228.reuse ;  /* 0x0000a70017f97a23 */ /* 0x100fe200000108e4 */
[----:B------:R-:W-:Y:S02]  /*47b0*/  FSEL R22, R11, -INF , P1 ;  /* 0xff8000000b167808 */ /* 0x000fe40000800000 */
[C---:B---3--:R-:W-:Y:S02]  /*47c0*/  HMMA.16816.F32.BF16 R8, R180.reuse, R176, RZ ;  /* 0x000000b0b408723c */ /* 0x048fe400000418ff */
[----:B------:R-:W-:Y:S01]  /*47d0*/  ISETP.GT.AND P1, PT, R2, 0x20, PT ;  /* 0x000000200200780c */ /* 0x000fe20003f24270 */
[--C-:B------:R-:W-:Y:S03]  /*47e0*/  FFMA.FTZ R250, R22, c[0x0][0x29c], -R228.reuse ;  /* 0x0000a70016fa7a23 */ /* 0x100fe600000108e4 */
[----:B------:R-:W-:Y:S02]  /*47f0*/  FSEL R17, R12, -INF , P1 ;  /* 0xff8000000c117808 */ /* 0x000fe40000800000 */
[----:B------:R-:W-:Y:S04]  /*4800*/  ISETP.GT.AND P1, PT, R2, 0x21, PT ;  /* 0x000000210200780c */ /* 0x000fe80003f24270 */
[----:B------:R-:W-:Y:S01]  /*4810*/  FSEL R16, R13, -INF , P1 ;  /* 0xff8000000d107808 */ /* 0x000fe20000800000 */
[--C-:B------:R-:W-:Y:S01]  /*4820*/  FFMA.FTZ R240, R17, c[0x0][0x29c], -R227.reuse ;  /* 0x0000a70011f07a23 */ /* 0x100fe200000108e3 */
[----:B------:R-:W-:Y:S03]  /*4830*/  ISETP.GT.AND P1, PT, R0, 0x20, PT ;  /* 0x000000200000780c */ /* 0x000fe60003f24270 */
[--C-:B------:R-:W-:Y:S01]  /*4840*/  FFMA.FTZ R239, R16, c[0x0][0x29c], -R227.reuse ;  /* 0x0000a70010ef7a23 */ /* 0x100fe200000108e3 */
[----:B------:R-:W-:Y:S02]  /*4850*/  FSEL R21, R14, -INF , P1 ;  /* 0xff8000000e157808 */ /* 0x000fe40000800000 */
[----:B------:R-:W-:Y:S03]  /*4860*/  ISETP.GT.AND P1, PT, R0, 0x21, PT ;  /* 0x000000210000780c */ /* 0x000fe60003f24270 */
[--C-:B------:R-:W-:Y:S01]  /*4870*/  FFMA.FTZ R251, R21, c[0x0][0x29c], -R228.reuse ;  /* 0x0000a70015fb7a23 */ /* 0x100fe200000108e4 */
[----:B------:R-:W-:Y:S02]  /*4880*/  FSEL R20, R15, -INF , P1 ;  /* 0xff8000000f147808 */ /* 0x000fe40000800000 */
[-C--:B------:R-:W-:Y:S01]  /*4890*/  HMMA.16816.F32.BF16 R12, R180, R178.reuse, RZ ;  /* 0x000000b2b40c723c */ /* 0x080fe200000418ff */
[----:B------:R-:W-:Y:S02]  /*48a0*/  ISETP.GT.AND P1, PT, R2, 0x40, PT ;  /* 0x000000400200780c */ /* 0x000fe40003f24270 */
[--C-:B------:R-:W-:Y:S02]  /*48b0*/  FFMA.FTZ R252, R20, c[0x0][0x29c], -R228.reuse ;  /* 0x0000a70014fc7a23 */ /* 0x100fe400000108e4 */
[----:B------:R-:W-:Y:S02]  /*48c0*/  FSEL R24, R24, -INF , P1 ;  /* 0xff80000018187808 */ /* 0x000fe40000800000 */
[----:B------:R-:W-:Y:S01]  /*48d0*/  ISETP.GT.AND P1, PT, R2, 0x41, PT ;  /* 0x000000410200780c */ /* 0x000fe20003f24270 */
[C---:B------:R-:W-:Y:S01]  /*48e0*/  HMMA.16816.F32.BF16 R16, R164.reuse, R178, RZ ;  /* 0x000000b2a410723c */ /* 0x040fe200000418ff */
[----:B------:R-:W-:Y:S03]  /*48f0*/  LDSM.16.M88.4 R176, [R217+0xa080] ;  /* 0x00a08000d9b0783b */ /* 0x000fe60000000200 */
[----:B------:R-:W-:Y:S01]  /*4900*/  FSEL R25, R25, -INF , P1 ;  /* 0xff80000019197808 */ /* 0x000fe20000800000 */
[--C-:B------:R-:W-:Y:S01]  /*4910*/  FFMA.FTZ R238, R24, c[0x0][0x29c], -R227.reuse ;  /* 0x0000a70018ee7a23 */ /* 0x100fe200000108e3 */
[----:B------:R-:W-:Y:S02]  /*4920*/  ISETP.GT.AND P1, PT, R0, 0x40, PT ;  /* 0x000000400000780c */ /* 0x000fe40003f24270 */
[-C--:B------:R-:W-:Y:S01]  /*4930*/  HMMA.16816.F32.BF16 R20, R164, R188.reuse, RZ ;  /* 0x000000bca414723c */ /* 0x080fe200000418ff */
[--C-:B------:R-:W-:Y:S03]  /*4940*/  FFMA.FTZ R247, R25, c[0x0][0x29c], -R227.reuse ;  /* 0x0000a70019f77a23 */ /* 0x100fe600000108e3 */
[----:B------:R-:W-:Y:S02]  /*4950*/  FSEL R26, R26, -INF , P1 ;  /* 0xff8000001a1a7808 */ /* 0x000fe40000800000 */
[----:B------:R-:W-:Y:S03]  /*4960*/  ISETP.GT.AND P1, PT, R0, 0x41, PT ;  /* 0x000000410000780c */ /* 0x000fe60003f24270 */
[--C-:B------:R-:W-:Y:S03]  /*4970*/  FFMA.FTZ R168, R26, c[0x0][0x29c], -R228.reuse ;  /* 0x0000a7001aa87a23 */ /* 0x100fe600000108e4 */
[----:B------:R-:W-:Y:S02]  /*4980*/  FSEL R27, R27, -INF , P1 ;  /* 0xff8000001b1b7808 */ /* 0x000fe40000800000 */
[----:B------:R-:W-:Y:S04]  /*4990*/  ISETP.GT.AND P1, PT, R2, 0x60, PT ;  /* 0x000000600200780c */ /* 0x000fe80003f24270 */
[----:B------:R-:W-:Y:S02]  /*49a0*/  FSEL R28, R28, -INF , P1 ;  /* 0xff8000001c1c7808 */ /* 0x000fe40000800000 */
[----:B------:R-:W-:Y:S01]  /*49b0*/  ISETP.GT.AND P1, PT, R2, 0x61, PT ;  /* 0x000000610200780c */ /* 0x000fe20003f24270 */
[--C-:B------:R-:W-:Y:S02]  /*49c0*/  FFMA.FTZ R2, R27, c[0x0][0x29c], -R228.reuse ;  /* 0x0000a7001b027a23 */ /* 0x100fe400000108e4 */
[C---:B------:R-:W-:Y:S01]  /*49d0*/  HMMA.16816.F32.BF16 R24, R180.reuse, R188, RZ ;  /* 0x000000bcb418723c */ /* 0x040fe200000418ff */
[----:B------:R-:W-:Y:S01]  /*49e0*/  MUFU.EX2 R188, R242 ;  /* 0x000000f200bc7308 */ /* 0x000fe20000000800 */
[----:B------:R-:W-:Y:S01]  /*49f0*/  FSEL R29, R29, -INF , P1 ;  /* 0xff8000001d1d7808 */ /* 0x000fe20000800000 */
[--C-:B------:R-:W-:Y:S01]  /*4a00*/  FFMA.FTZ R248, R28, c[0x0][0x29c], -R227.reuse ;  /* 0x0000a7001cf87a23 */ /* 0x100fe200000108e3 */
[----:B------:R-:W-:Y:S03]  /*4a10*/  ISETP.GT.AND P1, PT, R0, 0x60, PT ;  /* 0x000000600000780c */ /* 0x000fe60003f24270 */
[----:B------:R-:W-:Y:S01]  /*4a20*/  FFMA.FTZ R227, R29, c[0x0][0x29c], -R227 ;  /* 0x0000a7001de37a23 */ /* 0x000fe200000108e3 */
[----:B------:R-:W-:Y:S02]  /*4a30*/  FSEL R30, R30, -INF , P1 ;  /* 0xff8000001e1e7808 */ /* 0x000fe40000800000 */
[----:B------:R-:W-:Y:S01]  /*4a40*/  ISETP.GT.AND P1, PT, R0, 0x61, PT ;  /* 0x000000610000780c */ /* 0x000fe20003f24270 */
[----:B------:R-:W-:Y:S02]  /*4a50*/  MUFU.EX2 R189, R240 ;  /* 0x000000f000bd7308 */ /* 0x000fe40000000800 */
[--C-:B------:R-:W-:Y:S01]  /*4a60*/  FFMA.FTZ R0, R30, c[0x0][0x29c], -R228.reuse ;  /* 0x0000a7001e007a23 */ /* 0x100fe200000108e4 */
[----:B------:R-:W-:Y:S02]  /*4a70*/  FSEL R31, R31, -INF , P1 ;  /* 0xff8000001f1f7808 */ /* 0x000fe40000800000 */
[----:B------:R-:W-:Y:S03]  /*4a80*/  PLOP3.LUT P1, PT, PT, PT, UP0, 0x80, 0x0 ;  /* 0x000000000000781c */ /* 0x000fe60003f2f008 */
[----:B------:R-:W-:Y:S02]  /*4a90*/  FFMA.FTZ R228, R31, c[0x0][0x29c], -R228 ;  /* 0x0000a7001fe47a23 */ /* 0x000fe400000108e4 */
[-C--:B------:R-:W-:Y:S01]  /*4aa0*/  HMMA.16816.F32.BF16 R28, R180, R190.reuse, RZ ;  /* 0x000000beb41c723c */ /* 0x080fe200000418ff */
[----:B------:R-:W-:Y:S07]  /*4ab0*/  MUFU.EX2 R180, R237 ;  /* 0x000000ed00b47308 */ /* 0x000fee0000000800 */
[----:B------:R-:W-:Y:S01]  /*4ac0*/  HMMA.16816.F32.BF16 R32, R164, R190, RZ ;  /* 0x000000bea420723c */ /* 0x000fe200000418ff */
[----:B------:R-:W-:Y:S02]  /*4ad0*/  LDSM.16.M88.4 R164, [R211+0x18080] ;  /* 0x01808000d3a4783b */ /* 0x000fe40000000200 */
[----:B------:R-:W-:Y:S05]  /*4ae0*/  MUFU.EX2 R182, R243 ;  /* 0x000000f300b67308 */ /* 0x000fea0000000800 */
[-C--:B------:R-:W-:Y:S05]  /*4af0*/  HMMA.16816.F32.BF16 R4, R192, R196.reuse, R4 ;  /* 0x000000c4c004723c */ /* 0x080fea0000041804 */
[----:B------:R-:W-:Y:S03]  /*4b00*/  MUFU.EX2 R181, R245 ;  /* 0x000000f500b57308 */ /* 0x000fe60000000800 */
[C---:B------:R-:W-:Y:S07]  /*4b10*/  HMMA.16816.F32.BF16 R8, R200.reuse, R196, R8 ;  /* 0x000000c4c808723c */ /* 0x040fee0000041808 */
[----:B------:R-:W-:Y:S01]  /*4b20*/  MUFU.EX2 R197, R232 ;  /* 0x000000e800c57308 */ /* 0x000fe20000000800 */
[-C--:B------:R-:W-:Y:S08]  /*4b30*/  HMMA.16816.F32.BF16 R12, R200, R198.reuse, R12 ;  /* 0x000000c6c80c723c */ /* 0x080ff0000004180c */
[C---:B------:R-:W-:Y:S01]  /*4b40*/  HMMA.16816.F32.BF16 R16, R192.reuse, R198, R16 ;  /* 0x000000c6c010723c */ /* 0x040fe20000041810 */
[----:B------:R-:W-:Y:S07]  /*4b50*/  MUFU.EX2 R198, R185 ;  /* 0x000000b900c67308 */ /* 0x000fee0000000800 */
[-C--:B------:R-:W-:Y:S03]  /*4b60*/  HMMA.16816.F32.BF16 R20, R192, R204.reuse, R20 ;  /* 0x000000ccc014723c */ /* 0x080fe60000041814 */
[----:B------:R-:W-:Y:S05]  /*4b70*/  MUFU.EX2 R185, R246 ;  /* 0x000000f600b97308 */ /* 0x000fea0000000800 */
[C---:B------:R-:W-:Y:S05]  /*4b80*/  HMMA.16816.F32.BF16 R24, R200.reuse, R204, R24 ;  /* 0x000000ccc818723c */ /* 0x040fea0000041818 */
[----:B------:R-:W-:Y:S02]  /*4b90*/  MUFU.EX2 R196, R186 ;  /* 0x000000ba00c47308 */ /* 0x000fe40000000800 */
[----:B------:R-:W-:Y:S01]  /*4ba0*/  IMAD.MOV.U32 R204, RZ, RZ, R2 ;  /* 0x000000ffffcc7224 */ /* 0x000fe200078e0002 */
[-C--:B------:R-:W-:Y:S01]  /*4bb0*/  HMMA.16816.F32.BF16 R28, R200, R206.reuse, R28 ;  /* 0x000000cec81c723c */ /* 0x080fe2000004181c */
[----:B------:R-:W-:Y:S03]  /*4bc0*/  IMAD.U32 R2, RZ, RZ, UR4 ;  /* 0x00000004ff027e24 */ /* 0x000fe6000f8e00ff */
[----:B------:R-:W-:Y:S01]  /*4bd0*/  IMAD.MOV.U32 R205, RZ, RZ, R0 ;  /* 0x000000ffffcd7224 */ /* 0x000fe200078e0000 */
[----:B------:R-:W-:Y:S02]  /*4be0*/  MOV R0, UR6 ;  /* 0x0000000600007c02 */ /* 0x000fe40008000f00 */
[----:B------:R-:W-:Y:S01]  /*4bf0*/  IMAD.MOV.U32 R203, RZ, RZ, R168 ;  /* 0x000000ffffcb7224 */ /* 0x000fe200078e00a8 */
[----:B------:R-:W-:Y:S01]  /*4c00*/  HMMA.16816.F32.BF16 R32, R192, R206, R32 ;  /* 0x000000cec020723c */ /* 0x000fe20000041820 */
[----:B------:R-:W1:Y:S01]  /*4c10*/  LDSM.16.M88.4 R168, [R217+0x8080] ;  /* 0x00808000d9a8783b */ /* 0x000e620000000200 */
[----:B------:R2:W-:Y:S02]  /*4c20*/  MUFU.EX2 R192, R3 ;  /* 0x0000000300c07308 */ /* 0x0005e40000000800 */
[----:B------:R-:W-:Y:S03]  /*4c30*/  @P0 IADD3 R0, R2, -0x10, RZ ;  /* 0xfffffff002000810 */ /* 0x000fe60007ffe0ff */
[----:B------:R-:W-:Y:S02]  /*4c40*/  SEL R206, R225, 0xffffffe0, !P0 ;  /* 0xffffffe0e1ce7807 */ /* 0x000fe40004000000 */
[C---:B------:R-:W-:Y:S03]  /*4c50*/  IMAD.IADD R0, R214.reuse, 0x1, R0 ;  /* 0x00000001d6007824 */ /* 0x040fe600078e0200 */
[----:B------:R-:W3:Y:S10]  /*4c60*/  MUFU.EX2 R2, R234 ;  /* 0x000000ea00027308 */ /* 0x000ef40000000800 */
[----:B------:R-:W4:Y:S01]  /*4c70*/  MUFU.EX2 R195, R233 ;  /* 0x000000e900c37308 */ /* 0x000f220000000800 */
[----:B--2---:R-:W-:Y:S09]  /*4c80*/  LDS R3, [R229+0x20280] ;  /* 0x02028000e5037984 */ /* 0x004ff20000000800 */
[----:B------:R-:W2:Y:S01]  /*4c90*/  MUFU.EX2 R193, R236 ;  /* 0x000000ec00c17308 */ /* 0x000ea20000000800 */
[-C--:B-1----:R-:W-:Y:S09]  /*4ca0*/  HMMA.16816.F32.BF16 R4, R164, R168.reuse, R4 ;  /* 0x000000a8a404723c */ /* 0x082ff20000041804 */
[----:B------:R-:W1:Y:S01]  /*4cb0*/  MUFU.EX2 R183, R244 ;  /* 0x000000f400b77308 */ /* 0x000e620000000800 */
[C---:B------:R-:W-:Y:S09]  /*4cc0*/  HMMA.16816.F32.BF16 R8, R172.reuse, R168, R8 ;  /* 0x000000a8ac08723c */ /* 0x040ff20000041808 */
[----:B------:R-:W-:Y:S01]  /*4cd0*/  MUFU.EX2 R190, R241 ;  /* 0x000000f100be7308 */ /* 0x000fe20000000800 */
[-C--:B------:R-:W-:Y:S09]  /*4ce0*/  HMMA.16816.F32.BF16 R12, R172, R170.reuse, R12 ;  /* 0x000000aaac0c723c */ /* 0x080ff2000004180c */
[----:B------:R-:W5:Y:S01]  /*4cf0*/  MUFU.EX2 R194, R235 ;  /* 0x000000eb00c27308 */ /* 0x000f620000000800 */
        /* <DEDUP_REMOVED lines=12> */
[----:B------:R-:W2:Y:S06]  /*4dc0*/  LDSM.16.M88.4 R176, [R216+0xa080] ;  /* 0x00a08000d8b0783b */ /* 0x000eac0000000200 */
[----:B------:R-:W-:Y:S01]  /*4dd0*/  MUFU.EX2 R228, R228 ;  /* 0x000000e400e47308 */ /* 0x000fe20000000800 */
[-C--:B-1----:R-:W-:Y:S08]  /*4de0*/  HMMA.16816.F32.BF16 R4, R164, R168.reuse, R4 ;  /* 0x000000a8a404723c */ /* 0x082ff00000041804 */
[C---:B------:R-:W-:Y:S08]  /*4df0*/  HMMA.16816.F32.BF16 R8, R172.reuse, R168, R8 ;  /* 0x000000a8ac08723c */ /* 0x040ff00000041808 */
[-C--:B------:R-:W-:Y:S08]  /*4e00*/  HMMA.16816.F32.BF16 R12, R172, R170.reuse, R12 ;  /* 0x000000aaac0c723c */ /* 0x080ff0000004180c */
[C---:B------:R-:W-:Y:S01]  /*4e10*/  HMMA.16816.F32.BF16 R16, R164.reuse, R170, R16 ;  /* 0x000000aaa410723c */ /* 0x040fe20000041810 */
[----:B------:R-:W-:Y:S07]  /*4e20*/  LDSM.16.M88.4 R168, [R213+0xc080] ;  /* 0x00c08000d5a8783b */ /* 0x000fee0000000200 */
[-C--:B--2---:R-:W-:Y:S08]  /*4e30*/  HMMA.16816.F32.BF16 R20, R164, R176.reuse, R20 ;  /* 0x000000b0a414723c */ /* 0x084ff00000041814 */
[C---:B------:R-:W-:Y:S08]  /*4e40*/  HMMA.16816.F32.BF16 R24, R172.reuse, R176, R24 ;  /* 0x000000b0ac18723c */ /* 0x040ff00000041818 */
[-C--:B------:R-:W-:Y:S07]  /*4e50*/  HMMA.16816.F32.BF16 R28, R172, R178.reuse, R28 ;  /* 0x000000b2ac1c723c */ /* 0x080fee000004181c */
[----:B------:R-:W-:Y:S01]  /*4e60*/  IADD3 R172, R214, UR4, RZ ;  /* 0x00000004d6ac7c10 */ /* 0x000fe2000fffe0ff */
[----:B------:R-:W-:Y:S01]  /*4e70*/  HMMA.16816.F32.BF16 R32, R164, R178, R32 ;  /* 0x000000b2a420723c */ /* 0x000fe20000041820 */
[----:B------:R-:W-:Y:S03]  /*4e80*/  LDSM.16.M88.4 R176, [R213+0xe080] ;  /* 0x00e08000d5b0783b */ /* 0x000fe60000000200 */
[----:B------:R-:W-:Y:S05]  /*4e90*/  IMAD.SHL.U32 R172, R172, 0x2, RZ ;  /* 0x00000002acac7824 */ /* 0x000fea00078e00ff */
[----:B------:R-:W1:Y:S08]  /*4ea0*/  LDSM.16.M88.4 R164, [R172+0x1a080] ;  /* 0x01a08000aca4783b */ /* 0x000e700000000200 */
[----:B------:R-:W2:Y:S01]  /*4eb0*/  LDSM.16.M88.4 R172, [R172+0x1b080] ;  /* 0x01b08000acac783b */ /* 0x000ea20000000200 */
[-C--:B-1----:R-:W-:Y:S08]  /*4ec0*/  HMMA.16816.F32.BF16 R4, R164, R168.reuse, R4 ;  /* 0x000000a8a404723c */ /* 0x082ff00000041804 */
[C---:B--2---:R-:W-:Y:S08]  /*4ed0*/  HMMA.16816.F32.BF16 R8, R172.reuse, R168, R8 ;  /* 0x000000a8ac08723c */ /* 0x044ff00000041808 */
[-C--:B------:R-:W-:Y:S08]  /*4ee0*/  HMMA.16816.F32.BF16 R12, R172, R170.reuse, R12 ;  /* 0x000000aaac0c723c */ /* 0x080ff0000004180c */
[C---:B------:R-:W-:Y:S01]  /*4ef0*/  HMMA.16816.F32.BF16 R16, R164.reuse, R170, R16 ;  /* 0x000000aaa410723c */ /* 0x040fe20000041810 */
[----:B------:R-:W-:Y:S07]  /*4f00*/  LDSM.16.M88.4 R168, [R215+0xc080] ;  /* 0x00c08000d7a8783b */ /* 0x000fee0000000200 */
[-C--:B------:R-:W-:Y:S08]  /*4f10*/  HMMA.16816.F32.BF16 R20, R164, R176.reuse, R20 ;  /* 0x000000b0a414723c */ /* 0x080ff00000041814 */
[C---:B------:R-:W-:Y:S08]  /*4f20*/  HMMA.16816.F32.BF16 R24, R172.reuse, R176, R24 ;  /* 0x000000b0ac18723c */ /* 0x040ff00000041818 */
[-C--:B------:R-:W-:Y:S07]  /*4f30*/  HMMA.16816.F32.BF16 R28, R172, R178.reuse, R28 ;  /* 0x000000b2ac1c723c */ /* 0x080fee000004181c */
[----:B------:R-:W-:Y:S01]  /*4f40*/  IMAD.SHL.U32 R172, R0, 0x2, RZ ;  /* 0x0000000200ac7824 */ /* 0x000fe200078e00ff */
[----:B------:R-:W-:Y:S01]  /*4f50*/  HMMA.16816.F32.BF16 R32, R164, R178, R32 ;  /* 0x000000b2a420723c */ /* 0x000fe20000041820 */
[----:B------:R-:W-:Y:S08]  /*4f60*/  LDSM.16.M88.4 R176, [R215+0xe080] ;  /* 0x00e08000d7b0783b */ /* 0x000ff00000000200 */
[----:B------:R-:W1:Y:S08]  /*4f70*/  LDSM.16.M88.4 R164, [R172+0x1a080] ;  /* 0x01a08000aca4783b */ /* 0x000e700000000200 */
[----:B------:R-:W2:Y:S08]  /*4f80*/  LDSM.16.M88.4 R172, [R172+0x1b080] ;  /* 0x01b08000acac783b */ /* 0x000eb00000000200 */
[----:B------:R-:W-:Y:S01]  /*4f90*/  LDS R0, [R229+0x202a0] ;  /* 0x0202a000e5007984 */ /* 0x000fe20000000800 */
        /* <DEDUP_REMOVED lines=20> */
[----:B------:R-:W1:Y:S07]  /*50e0*/  LDSM.16.M88.4 R172, [R216+0xc080] ;  /* 0x00c08000d8ac783b */ /* 0x000e6e0000000200 */
[----:B------:R-:W-:Y:S01]  /*50f0*/  HMMA.16816.F32.BF16 R32, R164, R178, R32 ;  /* 0x000000b2a420723c */ /* 0x000fe20000041820 */
[----:B------:R-:W2:Y:S08]  /*5100*/  LDSM.16.M88.4 R164, [R212+0x1b080] ;  /* 0x01b08000d4a4783b */ /* 0x000eb00000000200 */
[----:B------:R-:W3:Y:S01]  /*5110*/  LDSM.16.M88.4 R176, [R216+0xe080] ;  /* 0x00e08000d8b0783b */ /* 0x000ee20000000200 */
        /* <DEDUP_REMOVED lines=11> */
[----:B----4-:R-:W-:Y:S02]  /*51d0*/  FMUL.FTZ R5, R195, R5 ;  /* 0x00000005c3057220 */ /* 0x010fe40000410000 */
[C---:B------:R-:W-:Y:S04]  /*51e0*/  HMMA.16816.F32.BF16 R24, R164.reuse, R176, R24 ;  /* 0x000000b0a418723c */ /* 0x040fe80000041818 */
[--C-:B------:R-:W-:Y:S02]  /*51f0*/  FADD.FTZ R6, R6, -R0.reuse ;  /* 0x8000000006067221 */ /* 0x100fe40000010000 */
[--C-:B------:R-:W-:Y:S02]  /*5200*/  FADD.FTZ R7, R7, -R0.reuse ;  /* 0x8000000007077221 */ /* 0x100fe40000010000 */
[-C--:B------:R-:W-:Y:S01]  /*5210*/  HMMA.16816.F32.BF16 R28, R164, R178.reuse, R28 ;  /* 0x000000b2a41c723c */ /* 0x080fe2000004181c */
[----:B------:R-:W-:Y:S03]  /*5220*/  MUFU.EX2 R165, R252 ;  /* 0x000000fc00a57308 */ /* 0x000fe60000000800 */
[----:B------:R-:W-:Y:S02]  /*5230*/  FMUL.FTZ R6, R187, R6 ;  /* 0x00000006bb067220 */ /* 0x000fe40000410000 */
[----:B------:R-:W-:Y:S01]  /*5240*/  FMUL.FTZ R7, R180, R7 ;  /* 0x00000007b4077220 */ /* 0x000fe20000410000 */
[----:B------:R-:W-:Y:S01]  /*5250*/  F2FP.BF16.PACK_AB R164, R192, R193 ;  /* 0x000000c1c0a4723e */ /* 0x000fe200000010ff */
        /* <DEDUP_REMOVED lines=12> */
[----:B-----5:R-:W-:Y:S01]  /*5320*/  F2FP.BF16.PACK_AB R168, R194, R198 ;  /* 0x000000c6c2a8723e */ /* 0x020fe200000010ff */
        /* <DEDUP_REMOVED lines=45> */
[----:B------:R1:W2:Y:S01]  /*5600*/  MUFU.EX2 R20, R204 ;  /* 0x000000cc00147308 */ /* 0x0002a20000000800 */
        /* <DEDUP_REMOVED lines=9> */
[----:B------:R-:W5:Y:S01]  /*56a0*/  MUFU.EX2 R16, R205 ;  /* 0x000000cd00107308 */ /* 0x000f620000000800 */
        /* <DEDUP_REMOVED lines=12> */
[----:B------:R-:W-:Y:S01]  /*5770*/  FMUL.FTZ R167, R167, R14 ;  /* 0x0000000ea7a77220 */ /* 0x000fe20000410000 */
[----:B-1----:R-:W-:Y:S01]  /*5780*/  SHF.L.U32 R204, R214, 0x1, RZ ;  /* 0x00000001d6cc7819 */ /* 0x002fe200000006ff */
[--C-:B------:R-:W-:Y:S01]  /*5790*/  FADD.FTZ R26, R26, -R0.reuse ;  /* 0x800000001a1a7221 */ /* 0x100fe20000010000 */
[----:B------:R-:W-:Y:S01]  /*57a0*/  STS [R230+0x2400], R17 ;  /* 0x00240011e6007388 */ /* 0x000fe20000000800 */
[----:B------:R-:W-:Y:S01]  /*57b0*/  F2FP.BF16.PACK_AB R8, R8, R35 ;  /* 0x000000230808723e */ /* 0x000fe200000010ff */
[--C-:B----4-:R-:W-:Y:S02]  /*57c0*/  FADD.FTZ R3, R27, -R0.reuse ;  /* 0x800000001b037221 */ /* 0x110fe40000010000 */
[----:B------:R1:W-:Y:S01]  /*57d0*/  STS [R231+0x23480], R4 ;  /* 0x02348004e7007388 */ /* 0x0003e20000000800 */
[----:B--2---:R-:W-:Y:S01]  /*57e0*/  F2FP.BF16.PACK_AB R2, R20, R23 ;  /* 0x000000171402723e */ /* 0x004fe200000010ff */
        /* <DEDUP_REMOVED lines=12> */
[--C-:B-1----:R-:W-:Y:S02]  /*58b0*/  FADD.FTZ R4, R15, -R0.reuse ;  /* 0x800000000f047221 */ /* 0x102fe40000010000 */
[----:B------:R-:W-:Y:S02]  /*58c0*/  FADD.FTZ R0, R31, -R0 ;  /* 0x800000001f007221 */ /* 0x000fe40000010000 */
[----:B------:R-:W-:Y:S01]  /*58d0*/  FMUL.FTZ R4, R165, R4 ;  /* 0x00000004a5047220 */ /* 0x000fe20000410000 */
[----:B-----5:R-:W-:Y:S01]  /*58e0*/  F2FP.BF16.PACK_AB R2, R228, R16 ;  /* 0x00000010e402723e */ /* 0x020fe200000010ff */
        /* <DEDUP_REMOVED lines=27> */
[----:B-1----:R-:W-:Y:S07]  /*5aa0*/  IMAD.SHL.U32 R3, R214, 0x2, RZ ;  /* 0x00000002d6037824 */ /* 0x002fee00078e00ff */
[----:B------:R-:W1:Y:S01]  /*5ab0*/  LDSM.16.MT88.4 R12, [R209+0x20480] ;  /* 0x02048000d10c783b */ /* 0x000e620000004200 */
[----:B------:R-:W-:Y:S02]  /*5ac0*/  IMAD.IADD R205, R3, 0x1, R206 ;  /* 0x0000000103cd7824 */ /* 0x000fe400078e02ce */
[----:B--2---:R-:W-:Y:S05]  /*5ad0*/  IMAD.SHL.U32 R0, R220, 0x2, RZ ;  /* 0x00000002dc007824 */ /* 0x004fea00078e00ff */
        /* <DEDUP_REMOVED lines=111> */
[----:B------:R-:W-:Y:S02]  /*61d0*/  IMAD.U32 R4, RZ, RZ, UR25 ;  /* 0x00000019ff047e24 */ /* 0x000fe4000f8e00ff */
        /* <DEDUP_REMOVED lines=14> */
[----:B------:R-:W-:Y:S02]  /*62c0*/  LEA R6, P1, R5, c[0x0][0x1f0], 0x1 ;  /* 0x00007c0005067a11 */ /* 0x000fe400078208ff */
[----:B------:R-:W-:Y:S02]  /*62d0*/  IADD3 R4, -R211, UR13, -R12 ;  /* 0x0000000dd3047c10 */ /* 0x000fe4000fffe90c */
[----:B------:R-:W-:Y:S02]  /*62e0*/  LEA.HI.X R7, R5, c[0x0][0x1f4], R7, 0x1, P1 ;  /* 0x00007d0005077a11 */ /* 0x000fe400008f0c07 */
        /* <DEDUP_REMOVED lines=10> */
[C---:B------:R-:W-:Y:S01]  /*6390*/  ISETP.LT.OR P1, PT, R4.reuse, 0x21, !P4 ;  /* 0x000000210400780c */ /* 0x040fe20006721670 */
[----:B-1----:R-:W-:Y:S11]  /*63a0*/  IMAD.SHL.U32 R207, R207, 0x4, RZ ;  /* 0x00000004cfcf7824 */ /* 0x002ff600078e00ff */
[----:B------:R-:W-:Y:S01]  /*63b0*/  @!UPT UIADD3 URZ, URZ, URZ, URZ ;  /* 0x0000003f3f3ff290 */ /* 0x000fe2000fffe03f */
[----:B------:R2:W-:Y:S01]  /*63c0*/  LDGSTS.E.BYPASS.LTC128B.128 [R3+0x1000], [R6.64], !P1 ;  /* 0x0100000006037fae */ /* 0x0005e2000c901d52 */
[----:B------:R-:W-:Y:S01]  /*63d0*/  ISETP.LT.OR P1, PT, R4, 0x21, !P5 ;  /* 0x000000210400780c */ /* 0x000fe20006f21670 */
[----:B------:R-:W-:Y:S04]  /*63e0*/  IMAD.U32 R4, RZ, RZ, UR24 ;  /* 0x00000018ff047e24 */ /* 0x000fe8000f8e00ff */
[----:B------:R-:W-:Y:S04]  /*63f0*/  @!P3 IMAD R4, R4, 0x40, R207 ;  /* 0x000000400404b824 */ /* 0x000fe800078e02cf */
[----:B------:R-:W-:Y:S04]  /*6400*/  @!P3 IMAD.SHL.U32 R4, R4, 0x4, RZ ;  /* 0x000000040404b824 */ /* 0x000fe800078e00ff */
[----:B------:R2:W-:Y:S04]  /*6410*/  LDGSTS.E.BYPASS.LTC128B.128 [R3+0x3000], [R6.64+0x80], !P1 ;  /* 0x0300008006037fae */ /* 0x0005e8000c901d52 */
[----:B------:R2:W-:Y:S02]  /*6420*/  @!P3 LDGSTS.E.BYPASS.LTC128B.128 [R4+0x20280], [R10.64] ;  /* 0x202800000a04bfae */ /* 0x0005e4000b901d52 */
.L_x_2048:
[-C--:B-12-4-:R-:W-:Y:S01]  /*6430*/  HMMA.16816.F32.BF16 R4, R164, R16.reuse, RZ ;  /* 0x00000010a404723c */ /* 0x096fe200000418ff */
[----:B------:R-:W-:Y:S01]  /*6440*/  LDSM.16.MT88.4 R184, [R0+0x1080] ;  /* 0x0010800000b8783b */ /* 0x000fe20000004200 */
[----:B------:R-:W-:Y:S02]  /*6450*/  USHF.L.U32 UR23, UR23, 0xd, URZ ;  /* 0x0000000d17177899 */ /* 0x000fe4000800063f */
[----:B------:R-:W-:Y:S01]  /*6460*/  IMAD.IADD R3, R204, 0x1, R219 ;  /* 0x00000001cc037824 */ /* 0x000fe200078e02db */
[----:B------:R-:W-:Y:S01]  /*6470*/  UISETP.GE.AND UP0, UPT, UR17, UR11, UPT ;  /* 0x0000000b1100728c */ /* 0x000fe2000bf06270 */
[----:B------:R-:W-:Y:S01]  /*6480*/  LDSM.16.MT88.4 R192, [R0+0x5080] ;  /* 0x0050800000c0783b */ /* 0x000fe20000004200 */
[----:B------:R-:W-:Y:S01]  /*6490*/  UIADD3 UR7, UR5, 0x1, URZ ;  /* 0x0000000105077890 */ /* 0x000fe2000fffe03f */
[C---:B------:R-:W-:Y:S01]  /*64a0*/  HMMA.16816.F32.BF16 R8, R28.reuse, R16, RZ ;  /* 0x000000101c08723c */ /* 0x040fe200000418ff */
[----:B------:R-:W-:Y:S02]  /*64b0*/  UISETP.GE.AND UP3, UPT, UR5, 0x1, UPT ;  /* 0x000000010500788c */ /* 0x000fe4000bf66270 */
[----:B------:R-:W1:Y:S01]  /*64c0*/  LDSM.16.M88.4 R180, [R3+0x24480] ;  /* 0x0244800003b4783b */ /* 0x000e620000000200 */
[----:B------:R-:W-:Y:S02]  /*64d0*/  UIADD3 UR6, UR22, 0x1, URZ ;  /* 0x0000000116067890 */ /* 0x000fe4000fffe03f */
[----:B------:R-:W-:Y:S02]  /*64e0*/  UISETP.GE.AND UP2, UPT, UR22, 0x1, UPT ;  /* 0x000000011600788c */ /* 0x000fe4000bf46270 */
[-C--:B------:R-:W-:Y:S01]  /*64f0*/  HMMA.16816.F32.BF16 R12, R28, R18.reuse, RZ ;  /* 0x000000121c0c723c */ /* 0x080fe200000418ff */
[----:B------:R-:W2:Y:S01]  /*6500*/  LDSM.16.M88.4 R188, [R3+0x25480] ;  /* 0x0254800003bc783b */ /* 0x000ea20000000200 */
[----:B------:R-:W-:Y:S02]  /*6510*/  UIADD3 UR4, UR24, 0x1, URZ ;  /* 0x0000000118047890 */ /* 0x000fe4000fffe03f */
[----:B------:R-:W-:Y:S02]  /*6520*/  UISETP.GE.AND UP1, UPT, UR24, 0x1, UPT ;  /* 0x000000011800788c */ /* 0x000fe4000bf26270 */
[----:B------:R-:W3:Y:S01]  /*6530*/  LDL.64 R226, [R1+0x48] ;  /* 0x0000480001e27983 */ /* 0x000ee20000100a00 */
[----:B------:R-:W-:Y:S01]  /*6540*/  USEL UR5, UR7, URZ, !UP3 ;  /* 0x0000003f07057287 */ /* 0x000fe2000d800000 */
[C---:B------:R-:W-:Y:S01]  /*6550*/  HMMA.16816.F32.BF16 R16, R164.reuse, R18, RZ ;  /* 0x00000012a410723c */ /* 0x040fe200000418ff */
[----:B------:R-:W-:Y:S02]  /*6560*/  USEL UR22, UR6, URZ, !UP2 ;  /* 0x0000003f06167287 */ /* 0x000fe4000d000000 */
[----:B------:R-:W4:Y:S01]  /*6570*/  LDL R207, [R1+0x54] ;  /* 0x0000540001cf7983 */ /* 0x000f220000100800 */
[----:B------:R-:W-:Y:S04]  /*6580*/  USEL UR24, UR4, URZ, !UP1 ;  /* 0x0000003f04187287 */ /* 0x000fe8000c800000 */
        /* <DEDUP_REMOVED lines=72> */
[----:B------:R-:W-:Y:S03]  /*6a10*/  UMOV UR23, UR17 ;  /* 0x0000001100177c82 */ /* 0x000fe60008000000 */
[C---:B------:R-:W-:Y:S04]  /*6a20*/  HMMA.16816.F32.BF16 R16, R184.reuse, R198, R16 ;  /* 0x000000c6b810723c */ /* 0x040fe80000041810 */
        /* <DEDUP_REMOVED lines=202> */
.L_x_2044:
[----:B------:R-:W-:Y:S05]  /*76d0*/  @P0 BRA `(.L_x_2050) ;  /* 0x00001fe000000947 */ /* 0x000fea0003800000 */
[----:B------:R-:W-:Y:S01]  /*76e0*/  F2FP.BF16.PACK_AB R36, R37, R36 ;  /* 0x000000242524723e */ /* 0x000fe200000010ff */
[----:B------:R-:W-:Y:S01]  /*76f0*/  BAR.SYNC.DEFER_BLOCKING 0x1, 0x100 ;  /* 0x0044000000007b1d */ /* 0x000fe20000010000 */
[----:B------:R-:W-:Y:S02]  /*7700*/  F2FP.BF16.PACK_AB R38, R39, R38 ;  /* 0x000000262726723e */ /* 0x000fe400000010ff */
[----:B------:R-:W-:Y:S02]  /*7710*/  F2FP.BF16.PACK_AB R64, R65, R64 ;  /* 0x000000404140723e */ /* 0x000fe400000010ff */
[----:B------:R-:W-:Y:S01]  /*7720*/  F2FP.BF16.PACK_AB R66, R67, R66 ;  /* 0x000000424342723e */ /* 0x000fe200000010ff */
        /* <DEDUP_REMOVED lines=21> */
[CC--:B-----5:R-:W-:Y:S02]  /*7880*/  LEA.HI R5, R35.reuse, R37.reuse, RZ, 0x2 ;  /* 0x0000002523057211 */ /* 0x0e0fe400078f10ff */
[----:B----4-:R-:W-:Y:S02]  /*7890*/  LEA.HI R2, R35, R37, RZ, 0x5 ;  /* 0x0000002523027211 */ /* 0x010fe400078f28ff */
[----:B------:R-:W-:-:S02]  /*78a0*/  SHF.R.S32.HI R7, RZ, 0x2, R5 ;  /* 0x00000002ff077819 */ /* 0x000fc40000011405 */
[----:B--2---:R-:W-:Y:S02]  /*78b0*/  SHF.R.S32.HI R0, RZ, 0x1f, R5 ;  /* 0x0000001fff007819 */ /* 0x004fe40000011405 */
[----:B------:R-:W-:Y:S02]  /*78c0*/  SHF.R.S32.HI R3, RZ, 0x5, R2 ;  /* 0x00000005ff037819 */ /* 0x000fe40000011402 */
[----:B------:R-:W-:Y:S02]  /*78d0*/  LEA.HI R0, R0, R7, RZ, 0x3 ;  /* 0x0000000700007211 */ /* 0x000fe400078f18ff */
[----:B------:R-:W-:Y:S02]  /*78e0*/  LEA.HI R6, R35, R37, RZ, 0x6 ;  /* 0x0000002523067211 */ /* 0x000fe400078f30ff */
[----:B------:R-:W-:Y:S02]  /*78f0*/  LOP3.LUT R0, R0, 0xfffffff8, RZ, 0xc0, !PT ;  /* 0xfffffff800007812 */ /* 0x000fe400078ec0ff */
[----:B------:R-:W-:-:S02]  /*7900*/  SHF.R.U32.HI R6, RZ, 0x3, R6 ;  /* 0x00000003ff067819 */ /* 0x000fc40000011606 */
[----:B------:R-:W-:Y:S01]  /*7910*/  LOP3.LUT R5, R5, 0x3ffffffc, RZ, 0xc0, !PT ;  /* 0x3ffffffc05057812 */ /* 0x000fe200078ec0ff */
[----:B------:R-:W-:Y:S01]  /*7920*/  IMAD.IADD R7, R7, 0x1, -R0 ;  /* 0x0000000107077824 */ /* 0x000fe200078e0a00 */
[----:B------:R-:W-:Y:S02]  /*7930*/  LEA.HI R0, R2, R3, RZ, 0x1 ;  /* 0x0000000302007211 */ /* 0x000fe400078f08ff */
[----:B------:R-:W-:Y:S01]  /*7940*/  F2FP.BF16.PACK_AB R70, R71, R70 ;  /* 0x000000464746723e */ /* 0x000fe200000010ff */
[C---:B------:R-:W-:Y:S01]  /*7950*/  IMAD.SHL.U32 R2, R7.reuse, 0x40, RZ ;  /* 0x0000004007027824 */ /* 0x040fe200078e00ff */
        /* <DEDUP_REMOVED lines=17> */
[----:B------:R-:W-:Y:S02]  /*7a70*/  F2FP.BF16.PACK_AB R76, R77, R76 ;  /* 0x0000004c4d4c723e */ /* 0x000fe400000010ff */
[----:B------:R-:W-:Y:S02]  /*7a80*/  F2FP.BF16.PACK_AB R78, R79, R78 ;  /* 0x0000004e4f4e723e */ /* 0x000fe400000010ff */
[C---:B------:R-:W-:Y:S01]  /*7a90*/  IADD3 R2, R0.reuse, 0x40, RZ ;  /* 0x0000004000027810 */ /* 0x040fe20007ffe0ff */
[----:B------:R-:W-:Y:S01]  /*7aa0*/  STS [R0+0x8080], R36 ;  /* 0x0080802400007388 */ /* 0x000fe20000000800 */
[----:B------:R-:W-:Y:S02]  /*7ab0*/  @P0 IADD3 R2, R0, -0x40, RZ ;  /* 0xffffffc000020810 */ /* 0x000fe40007ffe0ff */
        /* <DEDUP_REMOVED lines=57> */
[----:B------:R-:W-:Y:S01]  /*7e50*/  PLOP3.LUT P0, PT, PT, PT, UP1, 0x80, 0x0 ;  /* 0x000000000000781c */ /* 0x000fe20003f0f018 */
        /* <DEDUP_REMOVED lines=69> */
.L_x_2051:
[CC--:B-1----:R-:W-:Y:S01]  /*82b0*/  LEA.HI R2, R35.reuse, R37.reuse, RZ, 0x4 ;  /* 0x0000002523027211 */ /* 0x0c2fe200078f20ff */
[----:B------:R-:W-:Y:S01]  /*82c0*/  USHF.R.S32.HI UR6, URZ, 0x1f, UR15 ;  /* 0x0000001f3f067899 */ /* 0x000fe2000801140f */
[----:B------:R-:W-:Y:S01]  /*82d0*/  LEA.HI R4, R35, R37, RZ, 0x7 ;  /* 0x0000002523047211 */ /* 0x000fe200078f38ff */
[----:B------:R-:W-:Y:S01]  /*82e0*/  ULDC.64 UR4, c[0x0][0x338] ;  /* 0x0000ce0000047ab9 */ /* 0x000fe20000000a00 */
[----:B------:R-:W-:Y:S01]  /*82f0*/  LOP3.LUT R0, R2, 0xfffffff0, RZ, 0xc0, !PT ;  /* 0xfffffff002007812 */ /* 0x000fe200078ec0ff */
[----:B------:R-:W-:Y:S01]  /*8300*/  UIMAD UR4, UR6, UR4, URZ ;  /* 0x00000004060472a4 */ /* 0x000fe2000f8e023f */
[----:B------:R-:W-:Y:S01]  /*8310*/  SHF.R.S32.HI R14, RZ, 0x4, R2 ;  /* 0x00000004ff0e7819 */ /* 0x000fe20000011402 */
[----:B------:R-:W-:Y:S01]  /*8320*/  IMAD.SHL.U32 R4, R4, 0x4, RZ ;  /* 0x0000000404047824 */ /* 0x000fe200078e00ff */
[----:B------:R-:W-:Y:S01]  /*8330*/  USHF.R.S32.HI UR7, URZ, 0x1f, UR14 ;  /* 0x0000001f3f077899 */ /* 0x000fe2000801140e */
[----:B------:R-:W-:Y:S01]  /*8340*/  IMAD.IADD R0, R37, 0x1, -R0 ;  /* 0x0000000125007824 */ /* 0x000fe200078e0a00 */
[----:B------:R-:W-:Y:S01]  /*8350*/  UIMAD UR5, UR15, UR5, UR4 ;  /* 0x000000050f0572a4 */ /* 0x000fe2000f8e0204 */
[----:B------:R-:W-:Y:S01]  /*8360*/  IMAD.SHL.U32 R2, R14, 0x40, RZ ;  /* 0x000000400e027824 */ /* 0x000fe200078e00ff */
[----:B------:R-:W-:Y:S01]  /*8370*/  USEL UR14, UR14, URZ, !UP1 ;  /* 0x0000003f0e0e7287 */ /* 0x000fe2000c800000 */
[----:B------:R-:W-:Y:S01]  /*8380*/  IMAD.SHL.U32 R12, R0, 0x8, RZ ;  /* 0x00000008000c7824 */ /* 0x000fe200078e00ff */
[----:B------:R-:W-:Y:S01]  /*8390*/  SHF.R.S32.HI R3, RZ, 0x1f, R0 ;  /* 0x0000001fff037819 */ /* 0x000fe20000011400 */
[----:B------:R-:W-:Y:S01]  /*83a0*/  USEL UR7, UR7, URZ, !UP1 ;  /* 0x0000003f07077287 */ /* 0x000fe2000c800000 */
[----:B------:R-:W-:Y:S01]  /*83b0*/  LOP3.LUT R2, R2, 0x1c0, RZ, 0xc0, !PT ;  /* 0x000001c002027812 */ /* 0x000fe200078ec0ff */
[----:B------:R-:W-:Y:S01]  /*83c0*/  IMAD.U32 R6, RZ, RZ, UR16 ;  /* 0x00000010ff067e24 */ /* 0x000fe2000f8e00ff */
[----:B------:R-:W-:Y:S01]  /*83d0*/  LEA.HI R3, R3, R0, RZ, 0x3 ;  /* 0x0000000003037211 */ /* 0x000fe200078f18ff */
[----:B------:R-:W-:Y:S01]  /*83e0*/  IMAD.U32 R44, RZ, RZ, UR14 ;  /* 0x0000000eff2c7e24 */ /* 0x000fe2000f8e00ff */
[----:B------:R-:W-:Y:S01]  /*83f0*/  LOP3.LUT R5, R2, 0x38, R12, 0xf8, !PT ;  /* 0x0000003802057812 */ /* 0x000fe200078ef80c */
[----:B------:R-:W-:Y:S01]  /*8400*/  BSSY B0, `(.L_x_2052) ;  /* 0x0000032000007945 */ /* 0x000fe20003800000 */
[----:B------:R-:W-:Y:S01]  /*8410*/  SHF.R.U32.HI R0, RZ, 0x3, R2 ;  /* 0x00000003ff007819 */ /* 0x000fe20000011602 */
[----:B------:R-:W-:Y:S01]  /*8420*/  IMAD.SHL.U32 R2, R3, 0x400, RZ ;  /* 0x0000040003027824 */ /* 0x000fe200078e00ff */
[----:B------:R-:W-:-:S02]  /*8430*/  LOP3.LUT R3, R4, 0x7ffffe00, RZ, 0xc0, !PT ;  /* 0x7ffffe0004037812 */ /* 0x000fc400078ec0ff */
[----:B------:R-:W-:Y:S02]  /*8440*/  LOP3.LUT R0, R5, R0, RZ, 0x3c, !PT ;  /* 0x0000000005007212 */ /* 0x000fe400078e3cff */
[----:B------:R-:W-:Y:S02]  /*8450*/  LOP3.LUT R2, R2, 0x7fffe000, RZ, 0xc0, !PT ;  /* 0x7fffe00002027812 */ /* 0x000fe400078ec0ff */
[----:B-----5:R-:W-:Y:S02]  /*8460*/  IADD3 R4, R8, -UR10, RZ ;  /* 0x8000000a08047c10 */ /* 0x020fe4000fffe0ff */
[----:B------:R-:W-:Y:S01]  /*8470*/  IADD3 R0, R0, R2, R3 ;  /* 0x0000000200007210 */ /* 0x000fe20007ffe003 */
[----:B------:R-:W-:Y:S01]  /*8480*/  IMAD.U32 R2, RZ, RZ, UR15 ;  /* 0x0000000fff027e24 */ /* 0x000fe2000f8e00ff */
[--C-:B------:R-:W-:Y:S02]  /*8490*/  SHF.R.S32.HI R13, RZ, 0x1f, R12.reuse ;  /* 0x0000001fff0d7819 */ /* 0x100fe4000001140c */
[----:B------:R-:W-:Y:S01]  /*84a0*/  IMNMX R15, R4, 0x80, PT ;  /* 0x00000080040f7817 */ /* 0x000fe20003800200 */
[----:B------:R-:W-:Y:S01]  /*84b0*/  IMAD.SHL.U32 R0, R0, 0x2, RZ ;  /* 0x0000000200007824 */ /* 0x000fe200078e00ff */
[----:B------:R-:W-:Y:S01]  /*84c0*/  IADD3 R4, P0, R14, UR8, RZ ;  /* 0x000000080e047c10 */ /* 0x000fe2000ff1e0ff */
[----:B------:R-:W-:Y:S01]  /*84d0*/  IMAD.WIDE.U32 R2, R2, c[0x0][0x338], R12 ;  /* 0x0000ce0002027a25 */ /* 0x000fe200078e000c */
[----:B------:R-:W-:-:S02]  /*84e0*/  ISETP.GE.AND P1, PT, R14, R15, PT ;  /* 0x0000000f0e00720c */ /* 0x000fc40003f26270 */
[----:B------:R1:W2:Y:S01]  /*84f0*/  LDS.128 R20, [R0+0x8880] ;  /* 0x0088800000147984 */ /* 0x0002a20000000c00 */
[----:B------:R-:W-:Y:S02]  /*8500*/  LEA.HI.X.SX32 R5, R14, UR9, 0x1, P0 ;  /* 0x000000090e057c11 */ /* 0x000fe400080f0eff */
[----:B------:R-:W-:Y:S01]  /*8510*/  IADD3 R3, R3, UR5, RZ ;  /* 0x0000000503037c10 */ /* 0x000fe2000fffe0ff */
[----:B------:R1:W3:Y:S01]  /*8520*/  LDS.128 R24, [R0+0x9080] ;  /* 0x0090800000187984 */ /* 0x0002e20000000c00 */
[----:B------:R-:W-:Y:S01]  /*8530*/  ULDC.64 UR4, c[0x0][0x340] ;  /* 0x0000d00000047ab9 */ /* 0x000fe20000000a00 */
[----:B------:R-:W-:Y:S01]  /*8540*/  ISETP.GE.OR P0, PT, R12, c[0x0][0x324], P1 ;  /* 0x0000c9000c007a0c */ /* 0x000fe20000f06670 */
[----:B------:R-:W-:Y:S01]  /*8550*/  UIMAD UR4, UR7, UR4, URZ ;  /* 0x00000004070472a4 */ /* 0x000fe2000f8e023f */
[----:B------:R1:W4:Y:S01]  /*8560*/  LDS.128 R28, [R0+0x9880] ;  /* 0x00988000001c7984 */ /* 0x0003220000000c00 */
[----:B------:R-:W-:Y:S01]  /*8570*/  IMAD.WIDE.U32 R10, R44, c[0x0][0x340], R2 ;  /* 0x0000d0002c0a7a25 */ /* 0x000fe200078e0002 */
[----:B------:R-:W-:Y:S01]  /*8580*/  P2R R45, PR, RZ, 0x2 ;  /* 0x00000002ff2d7803 */ /* 0x000fe20000000000 */
[----:B------:R-:W-:Y:S01]  /*8590*/  UIMAD UR4, UR14, UR5, UR4 ;  /* 0x000000050e0472a4 */ /* 0x000fe2000f8e0204 */
[----:B------:R1:W1:Y:S01]  /*85a0*/  LDS.128 R32, [R0+0xa080] ;  /* 0x00a0800000207984 */ /* 0x0002620000000c00 */
[----:B------:R-:W-:-:S03]  /*85b0*/  IMAD.WIDE R6, R6, 0x80, R4 ;  /* 0x0000008006067825 */ /* 0x000fc600078e0204 */
        /* <DEDUP_REMOVED lines=22> */
.L_x_2053:
[----:B--234-:R-:W-:Y:S05]  /*8720*/  BSYNC B0 ;  /* 0x0000000000007941 */ /* 0x01cfea0003800000 */
.L_x_2052:
        /* <DEDUP_REMOVED lines=17> */
.L_x_2055:
[----:B------:R-:W-:Y:S05]  /*8840*/  BSYNC B0 ;  /* 0x0000000000007941 */ /* 0x000fea0003800000 */
.L_x_2054:
        /* <DEDUP_REMOVED lines=16> */
.L_x_2057:
[----:B------:R-:W-:Y:S05]  /*8950*/  BSYNC B0 ;  /* 0x0000000000007941 */ /* 0x000fea0003800000 */
.L_x_2056:
        /* <DEDUP_REMOVED lines=16> */
.L_x_2059:
[----:B------:R-:W-:Y:S05]  /*8a60*/  BSYNC B0 ;  /* 0x0000000000007941 */ /* 0x000fea0003800000 */
.L_x_2058:
        /* <DEDUP_REMOVED lines=16> */
.L_x_2061:
[----:B------:R-:W-:Y:S05]  /*8b70*/  BSYNC B0 ;  /* 0x0000000000007941 */ /* 0x000fea0003800000 */
.L_x_2060:
        /* <DEDUP_REMOVED lines=16> */
.L_x_2063:
[----:B------:R-:W-:Y:S05]  /*8c80*/  BSYNC B0 ;  /* 0x0000000000007941 */ /* 0x000fea0003800000 */
.L_x_2062:
        /* <DEDUP_REMOVED lines=16> */
.L_x_2065:
[----:B------:R-:W-:Y:S05]  /*8d90*/  BSYNC B0 ;  /* 0x0000000000007941 */ /* 0x000fea0003800000 */
.L_x_2064:
        /* <DEDUP_REMOVED lines=16> */
.L_x_2067:
[----:B------:R-:W-:Y:S05]  /*8ea0*/  BSYNC B0 ;  /* 0x0000000000007941 */ /* 0x000fea0003800000 */
.L_x_2066:
[----:B------:R-:W-:Y:S01]  /*8eb0*/  ULDC.64 UR4, c[0x0][0x308] ;  /* 0x0000c20000047ab9 */ /* 0x000fe20000000a00 */
[----:B-1----:R-:W-:Y:S01]  /*8ec0*/  IMAD.U32 R2, RZ, RZ, UR15 ;  /* 0x0000000fff027e24 */ /* 0x002fe2000f8e00ff */
[----:B------:R-:W-:Y:S01]  /*8ed0*/  UIMAD UR4, UR6, UR4, URZ ;  /* 0x00000004060472a4 */ /* 0x000fe2000f8e023f */
[----:B------:R-:W-:Y:S01]  /*8ee0*/  ISETP.NE.AND P0, PT, R45, RZ, PT ;  /* 0x000000ff2d00720c */ /* 0x000fe20003f05270 */
[----:B------:R-:W-:Y:S01]  /*8ef0*/  BSSY B0, `(.L_x_2068) ;  /* 0x0000013000007945 */ /* 0x000fe20003800000 */
[----:B------:R-:W-:Y:S01]  /*8f00*/  IMAD.WIDE.U32 R2, R2, c[0x0][0x308], R12 ;  /* 0x0000c20002027a25 */ /* 0x000fe200078e000c */
[----:B------:R-:W-:Y:S01]  /*8f10*/  UIMAD UR15, UR15, UR5, UR4 ;  /* 0x000000050f0f72a4 */ /* 0x000fe2000f8e0204 */
[----:B------:R-:W-:Y:S02]  /*8f20*/  ISETP.GE.OR P0, PT, R12, c[0x0][0x2f4], P0 ;  /* 0x0000bd000c007a0c */ /* 0x000fe40000706670 */
        /* <DEDUP_REMOVED lines=15> */
.L_x_2069:
[----:B------:R-:W-:Y:S05]  /*9020*/  BSYNC B0 ;  /* 0x0000000000007941 */ /* 0x000fea0003800000 */
.L_x_2068:
        /* <DEDUP_REMOVED lines=15> */
.L_x_2071:
[----:B------:R-:W-:Y:S05]  /*9120*/  BSYNC B0 ;  /* 0x0000000000007941 */ /* 0x000fea0003800000 */
.L_x_2070:
        /* <DEDUP_REMOVED lines=14> */
.L_x_2073:
[----:B------:R-:W-:Y:S05]  /*9210*/  BSYNC B0 ;  /* 0x0000000000007941 */ /* 0x000fea0003800000 */
.L_x_2072:
        /* <DEDUP_REMOVED lines=14> */
.L_x_2075:
[----:B------:R-:W-:Y:S05]  /*9300*/  BSYNC B0 ;  /* 0x0000000000007941 */ /* 0x000fea0003800000 */
.L_x_2074:
        /* <DEDUP_REMOVED lines=14> */
.L_x_2077:
[----:B------:R-:W-:Y:S05]  /*93f0*/  BSYNC B0 ;  /* 0x0000000000007941 */ /* 0x000fea0003800000 */
.L_x_2076:
        /* <DEDUP_REMOVED lines=14> */
.L_x_2079:
[----:B------:R-:W-:Y:S05]  /*94e0*/  BSYNC B0 ;  /* 0x0000000000007941 */ /* 0x000fea0003800000 */
.L_x_2078:
        /* <DEDUP_REMOVED lines=14> */
.L_x_2081:
[----:B------:R-:W-:Y:S05]  /*95d0*/  BSYNC B0 ;  /* 0x0000000000007941 */ /* 0x000fea0003800000 */
.L_x_2080:
        /* <DEDUP_REMOVED lines=14> */
.L_x_2050:
        /* <DEDUP_REMOVED lines=10> */
[----:B--2-4-:R-:W2:Y:S01]  /*9760*/  @P0 LDG.E R0, [R4.64] ;  /* 0x0000001204000981 */ /* 0x014ea2000c1e1900 */
        /* <DEDUP_REMOVED lines=20> */
.L_x_2082:
[----:B-1----:R-:W1:Y:S01]  /*98b0*/  S2R R2, SR_TID.X ;  /* 0x0000000000027919 */ /* 0x002e620000002100 */
[----:B------:R-:W-:Y:S01]  /*98c0*/  USHF.R.S32.HI UR6, URZ, 0x1f, UR15 ;  /* 0x0000001f3f067899 */ /* 0x000fe2000801140f */
[----:B-----5:R-:W-:Y:S01]  /*98d0*/  IADD3 R15, R6, -UR10, RZ ;  /* 0x8000000a060f7c10 */ /* 0x020fe2000fffe0ff */
[----:B------:R-:W-:Y:S01]  /*98e0*/  ULDC.64 UR4, c[0x0][0x308] ;  /* 0x0000c20000047ab9 */ /* 0x000fe20000000a00 */
[----:B------:R-:W-:Y:S01]  /*98f0*/  IMAD.U32 R6, RZ, RZ, UR16 ;  /* 0x00000010ff067e24 */ /* 0x000fe2000f8e00ff */
[----:B------:R-:W-:Y:S01]  /*9900*/  UIMAD UR4, UR6, UR4, URZ ;  /* 0x00000004060472a4 */ /* 0x000fe2000f8e023f */
[----:B------:R-:W-:Y:S01]  /*9910*/  BSSY B0, `(.L_x_2083) ;  /* 0x0000024000007945 */ /* 0x000fe20003800000 */
[----:B------:R-:W-:-:S02]  /*9920*/  USHF.R.S32.HI UR7, URZ, 0x1f, UR14 ;  /* 0x0000001f3f077899 */ /* 0x000fc4000801140e */
[----:B------:R-:W-:Y:S02]  /*9930*/  UIMAD UR5, UR15, UR5, UR4 ;  /* 0x000000050f0572a4 */ /* 0x000fe4000f8e0204 */
[----:B------:R-:W-:Y:S02]  /*9940*/  USEL UR14, UR14, URZ, !UP1 ;  /* 0x0000003f0e0e7287 */ /* 0x000fe4000c800000 */
[----:B------:R-:W-:-:S04]  /*9950*/  USEL UR7, UR7, URZ, !UP1 ;  /* 0x0000003f07077287 */ /* 0x000fc8000c800000 */
[----:B------:R-:W-:Y:S01]  /*9960*/  IMAD.U32 R16, RZ, RZ, UR14 ;  /* 0x0000000eff107e24 */ /* 0x000fe2000f8e00ff */
[----:B-1----:R-:W-:-:S04]  /*9970*/  SHF.R.S32.HI R14, RZ, 0x1f, R2 ;  /* 0x0000001fff0e7819 */ /* 0x002fc80000011402 */
[----:B------:R-:W-:-:S04]  /*9980*/  LEA.HI R14, R14, R2, RZ, 0x4 ;  /* 0x000000020e0e7211 */ /* 0x000fc800078f20ff */
[----:B------:R-:W-:Y:S02]  /*9990*/  LOP3.LUT R0, R14, 0x1ffffff0, RZ, 0xc0, !PT ;  /* 0x1ffffff00e007812 */ /* 0x000fe400078ec0ff */
[----:B------:R-:W-:-:S03]  /*99a0*/  SHF.R.S32.HI R14, RZ, 0x4, R14 ;  /* 0x00000004ff0e7819 */ /* 0x000fc6000001140e */
[----:B------:R-:W-:Y:S01]  /*99b0*/  IMAD.IADD R0, R2, 0x1, -R0 ;  /* 0x0000000102007824 */ /* 0x000fe200078e0a00 */
[C---:B------:R-:W-:Y:S01]  /*99c0*/  IADD3 R4, P0, R14.reuse, UR8, RZ ;  /* 0x000000080e047c10 */ /* 0x040fe2000ff1e0ff */
[----:B------:R-:W-:Y:S01]  /*99d0*/  IMAD.U32 R2, RZ, RZ, UR15 ;  /* 0x0000000fff027e24 */ /* 0x000fe2000f8e00ff */
[----:B------:R-:W-:Y:S01]  /*99e0*/  ISETP.GE.AND P1, PT, R14, R15, PT ;  /* 0x0000000f0e00720c */ /* 0x000fe20003f26270 */
[----:B------:R-:W-:Y:S01]  /*99f0*/  IMAD.SHL.U32 R12, R0, 0x8, RZ ;  /* 0x00000008000c7824 */ /* 0x000fe200078e00ff */
[----:B------:R-:W-:Y:S02]  /*9a00*/  LEA.HI.X.SX32 R5, R14, UR9, 0x1, P0 ;  /* 0x000000090e057c11 */ /* 0x000fe400080f0eff */
[----:B------:R-:W-:Y:S02]  /*9a10*/  P2R R17, PR, RZ, 0x2 ;  /* 0x00000002ff117803 */ /* 0x000fe40000000000 */
[----:B------:R-:W-:Y:S01]  /*9a20*/  SHF.R.S32.HI R13, RZ, 0x1f, R12 ;  /* 0x0000001fff0d7819 */ /* 0x000fe2000001140c */
[----:B------:R-:W-:Y:S01]  /*9a30*/  IMAD.WIDE R6, R6, 0x80, R4 ;  /* 0x0000008006067825 */ /* 0x000fe200078e0204 */
        /* <DEDUP_REMOVED lines=17> */
.L_x_2084:
[----:B------:R-:W-:Y:S05]  /*9b50*/  BSYNC B0 ;  /* 0x0000000000007941 */ /* 0x000fea0003800000 */
.L_x_2083:
        /* <DEDUP_REMOVED lines=17> */
.L_x_2086:
[----:B------:R-:W-:Y:S05]  /*9c70*/  BSYNC B0 ;  /* 0x0000000000007941 */ /* 0x000fea0003800000 */
.L_x_2085:
        /* <DEDUP_REMOVED lines=16> */
.L_x_2088:
[----:B------:R-:W-:Y:S05]  /*9d80*/  BSYNC B0 ;  /* 0x0000000000007941 */ /* 0x000fea0003800000 */
.L_x_2087:
        /* <DEDUP_REMOVED lines=16> */
.L_x_2090:
[----:B------:R-:W-:Y:S05]  /*9e90*/  BSYNC B0 ;  /* 0x0000000000007941 */ /* 0x000fea0003800000 */
.L_x_2089:
        /* <DEDUP_REMOVED lines=16> */
.L_x_2092:
[----:B------:R-:W-:Y:S05]  /*9fa0*/  BSYNC B0 ;  /* 0x0000000000007941 */ /* 0x000fea0003800000 */
.L_x_2091:
        /* <DEDUP_REMOVED lines=16> */
.L_x_2094:
[----:B------:R-:W-:Y:S05]  /*a0b0*/  BSYNC B0 ;  /* 0x0000000000007941 */ /* 0x000fea0003800000 */
.L_x_2093:
        /* <DEDUP_REMOVED lines=16> */
.L_x_2096:
[----:B------:R-:W-:Y:S05]  /*a1c0*/  BSYNC B0 ;  /* 0x0000000000007941 */ /* 0x000fea0003800000 */
.L_x_2095:
        /* <DEDUP_REMOVED lines=16> */
.L_x_2098:
[----:B------:R-:W-:Y:S05]  /*a2d0*/  BSYNC B0 ;  /* 0x0000000000007941 */ /* 0x000fea0003800000 */
.L_x_2097:
        /* <DEDUP_REMOVED lines=23> */
.L_x_2100:
[----:B------:R-:W-:Y:S05]  /*a450*/  BSYNC B0 ;  /* 0x0000000000007941 */ /* 0x000fea0003800000 */
.L_x_2099:
        /* <DEDUP_REMOVED lines=15> */
.L_x_2102:
[----:B------:R-:W-:Y:S05]  /*a550*/  BSYNC B0 ;  /* 0x0000000000007941 */ /* 0x000fea0003800000 */
.L_x_2101:
        /* <DEDUP_REMOVED lines=14> */
.L_x_2104:
[----:B------:R-:W-:Y:S05]  /*a640*/  BSYNC B0 ;  /* 0x0000000000007941 */ /* 0x000fea0003800000 */
.L_x_2103:
        /* <DEDUP_REMOVED lines=14> */
.L_x_2106:
[----:B------:R-:W-:Y:S05]  /*a730*/  BSYNC B0 ;  /* 0x0000000000007941 */ /* 0x000fea0003800000 */
.L_x_2105:
        /* <DEDUP_REMOVED lines=14> */
.L_x_2108:
[----:B------:R-:W-:Y:S05]  /*a820*/  BSYNC B0 ;  /* 0x0000000000007941 */ /* 0x000fea0003800000 */
.L_x_2107:
        /* <DEDUP_REMOVED lines=14> */
.L_x_2110:
[----:B------:R-:W-:Y:S05]  /*a910*/  BSYNC B0 ;  /* 0x0000000000007941 */ /* 0x000fea0003800000 */
.L_x_2109:
        /* <DEDUP_REMOVED lines=14> */
.L_x_2112:
[----:B------:R-:W-:Y:S05]  /*aa00*/  BSYNC B0 ;  /* 0x0000000000007941 */ /* 0x000fea0003800000 */
.L_x_2111:
        /* <DEDUP_REMOVED lines=14> */
.L_x_2113:
        /* <DEDUP_REMOVED lines=9> */
.L_x_2342:


//--------------------- .text._ZN7cutlass13device_kernelIN5flash19enable_sm80_to_sm89INS1_16FlashAttnBwdSm80INS1_25CollectiveMainloopBwdSm80ILi2ELi2EN4cute5tupleIJNS5_1CILi64EEENS7_ILi128EEES9_EEENS_10bfloat16_tEfNS_4arch4Sm80ELb1ELb0ELb0ELb1ELb1ELb0ELb0ELb0ELi2ELi2ELi2ELi2ELb0EEENS1_21CollectiveEpilogueBwdISA_SB_SD_Li256ELb1ELb0ELi4EEENS1_25SingleTileBwdLPTSchedulerILb1ELi128ELb1EEEEEEEEEvNT_6ParamsE --------------------------
	.section	.text._ZN7cutlass13device_kernelIN5flash19enable_sm80_to_sm89INS1_16FlashAttnBwdSm80INS1_25CollectiveMainloopBwdSm80ILi2ELi2EN4cute5tupleIJNS5_1CILi64EEENS7_ILi128EEES9_EEENS_10bfloat16_tEfNS_4arch4Sm80ELb1ELb0ELb0ELb1ELb1ELb0ELb0ELb0ELi2ELi2ELi2ELi2ELb0EEENS1_21CollectiveEpilogueBwdISA_SB_SD_Li256ELb1ELb0ELi4EEENS1_25SingleTileBwdLPTSchedulerILb1ELi128ELb1EEEEEEEEEvNT_6ParamsE,"ax",@progbits
	.sectioninfo	@"SHI_REGISTERS=255"
	.align	128
.text._ZN7cutlass13device_kernelIN5flash19enable_sm80_to_sm89INS1_16FlashAttnBwdSm80INS1_25CollectiveMainloopBwdSm80ILi2ELi2EN4cute5tupleIJNS5_1CILi64EEENS7_ILi128EEES9_EEENS_10bfloat16_tEfNS_4arch4Sm80ELb1ELb0ELb0ELb1ELb1ELb0ELb0ELb0ELi2ELi2ELi2ELi2ELb0EEENS1_21CollectiveEpilogueBwdISA_SB_SD_Li256ELb1ELb0ELi4EEENS1_25SingleTileBwdLPTSchedulerILb1ELi128ELb1EEEEEEEEEvNT_6ParamsE:
        .type           _ZN7cutlass13device_kernelIN5flash19enable_sm80_to_sm89INS1_16FlashAttnBwdSm80INS1_25CollectiveMainloopBwdSm80ILi2ELi2EN4cute5tupleIJNS5_1CILi64EEENS7_ILi128EEES9_EEENS_10bfloat16_tEfNS_4arch4Sm80ELb1ELb0ELb0ELb1ELb1ELb0ELb0ELb0ELi2ELi2ELi2ELi2ELb0EEENS1_21CollectiveEpilogueBwdISA_SB_SD_Li256ELb1ELb0ELi4EEENS1_25SingleTileBwdLPTSchedulerILb1ELi128ELb1EEEEEEEEEvNT_6ParamsE,@function
        .size           _ZN7cutlass13device_kernelIN5flash19enable_sm80_to_sm89INS1_16FlashAttnBwdSm80INS1_25CollectiveMainloopBwdSm80ILi2ELi2EN4cute5tupleIJNS5_1CILi64EEENS7_ILi128EEES9_EEENS_10bfloat16_tEfNS_4arch4Sm80ELb1ELb0ELb0ELb1ELb1ELb0ELb0ELb0ELi2ELi2ELi2ELi2ELb0EEENS1_21CollectiveEpilogueBwdISA_SB_SD_Li256ELb1ELb0ELi4EEENS1_25SingleTileBwdLPTSchedulerILb1ELi128ELb1EEEEEEEEEvNT_6ParamsE,(.L_x_2343 - _ZN7cutlass13device_kernelIN5flash19enable_sm80_to_sm89INS1_16FlashAttnBwdSm80INS1_25CollectiveMainloopBwdSm80ILi2ELi2EN4cute5tupleIJNS5_1CILi64EEENS7_ILi128EEES9_EEENS_10bfloat16_tEfNS_4arch4Sm80ELb1ELb0ELb0ELb1ELb1ELb0ELb0ELb0ELi2ELi2ELi2ELi2ELb0EEENS1_21CollectiveEpilogueBwdISA_SB_SD_Li256ELb1ELb0ELi4EEENS1_25SingleTileBwdLPTSchedulerILb1ELi128ELb1EEEEEEEEEvNT_6ParamsE)
        .other          _ZN7cutlass13device_kernelIN5flash19enable_sm80_to_sm89INS1_16FlashAttnBwdSm80INS1_25CollectiveMainloopBwdSm80ILi2ELi2EN4cute5tupleIJNS5_1CILi64EEENS7_ILi128EEES9_EEENS_10bfloat16_tEfNS_4arch4Sm80ELb1ELb0ELb0ELb1ELb1ELb0ELb0ELb0ELi2ELi2ELi2ELi2ELb0EEENS1_21CollectiveEpilogueBwdISA_SB_SD_Li256ELb1ELb0ELi4EEENS1_25SingleTileBwdLPTSchedulerILb1ELi128ELb1EEEEEEEEEvNT_6ParamsE,@"STO_CUDA_ENTRY STV_DEFAULT"
_ZN7cutlass13device_kernelIN5flash19enable_sm80_to_sm89INS1_16FlashAttnBwdSm80INS1_25CollectiveMainloopBwdSm80ILi2ELi2EN4cute5tupleIJNS5_1CILi64EEENS7_ILi128EEES9_EEENS_10bfloat16_tEfNS_4arch4Sm80ELb1ELb0ELb0ELb1ELb1ELb0ELb0ELb0ELi2ELi2ELi2ELi2ELb0EEENS1_21CollectiveEpilogueBwdISA_SB_SD_Li256ELb1ELb0ELi4EEENS1_25SingleTileBwdLPTSchedulerILb1ELi128ELb1EEEEEEEEEvNT_6ParamsE:
        /* <DEDUP_REMOVED lines=30> */
.L_x_2115:
[----:B------:R-:W-:Y:S02]  /*01e0*/  ULDC UR7, c[0x0][0x3ac] ;  /* 0x0000eb0000077ab9 */ /* 0x000fe40000000800 */
[----:B------:R-:W-:Y:S02]  /*01f0*/  UISETP.NE.AND UP0, UPT, UR7, 0x1, UPT ;  /* 0x000000010700788c */ /* 0x000fe4000bf05270 */
[----:B------:R-:W-:Y:S02]  /*0200*/  ULDC.64 UR4, c[0x0][0x3b0] ;  /* 0x0000ec0000047ab9 */ /* 0x000fe40000000a00 */
[----:B------:R-:W-:Y:S02]  /*0210*/  UIMAD.WIDE.U32 UR10, UR6, UR4, URZ ;  /* 0x00000004060a72a5 */ /* 0x000fe4000f8e003f */
[----:B------:R-:W-:-:S05]  /*0220*/  UMOV UR9, UR6 ;  /* 0x0000000600097c82 */ /* 0x000fca0008000000 */
[----:B------:R-:W-:-:S04]  /*0230*/  @UP0 USHF.R.U32.HI UR9, URZ, UR5, UR11 ;  /* 0x000000053f090299 */ /* 0x000fc8000801160b */
[----:B------:R-:W-:-:S04]  /*0240*/  UIMAD UR7, UR9, UR7, URZ ;  /* 0x00000007090772a4 */ /* 0x000fc8000f8e023f */
.L_x_2116:
        /* <DEDUP_REMOVED lines=12> */
[----:B------:R-:W-:-:S06]  /*0310*/  UIMAD UR4, UR4, UR6, UR5 ;  /* 0x00000006040472a4 */ /* 0x000fcc000f8e0205 */
[----:B------:R-:W-:-:S05]  /*0320*/  IMAD.U32 R0, RZ, RZ, UR4 ;  /* 0x00000004ff007e24 */ /* 0x000fca000f8e00ff */
[----:B------:R1:W-:Y:S01]  /*0330*/  STL [R1+0x2c], R0 ;  /* 0x00002c0001007387 */ /* 0x0003e20000100800 */
[----:B------:R-:W-:Y:S05]  /*0340*/  @!P0 BRA `(.L_x_2117) ;  /* 0x0000008000008947 */ /* 0x000fea0003800000 */
[----:B------:R-:W-:Y:S02]  /*0350*/  UMOV UR4, 0x4 ;  /* 0x0000000400047882 */ /* 0x000fe40000000000 */
[----:B------:R-:W-:Y:S02]  /*0360*/  ULDC.64 UR6, c[0x0][0x3e0] ;  /* 0x0000f80000067ab9 */ /* 0x000fe40000000a00 */
[----:B------:R-:W-:-:S06]  /*0370*/  UIMAD.WIDE UR4, UR13, UR4, UR6 ;  /* 0x000000040d0472a5 */ /* 0x000fcc000f8e0206 */
[----:B------:R-:W-:Y:S02]  /*0380*/  MOV R2, UR4 ;  /* 0x0000000400027c02 */ /* 0x000fe40008000f00 */
[----:B------:R-:W-:-:S05]  /*0390*/  MOV R3, UR5 ;  /* 0x0000000500037c02 */ /* 0x000fca0008000f00 */
[----:B-1----:R-:W2:Y:S02]  /*03a0*/  LDG.E R0, [R2.64] ;  /* 0x0000001002007981 */ /* 0x002ea4000c1e1900 */
[----:B--2---:R1:W2:Y:S02]  /*03b0*/  R2UR UR5, R0 ;  /* 0x00000000000573c2 */ /* 0x0042a400000e0000 */
[----:B-12---:R-:W-:Y:S05]  /*03c0*/  BRA `(.L_x_2118) ;  /* 0x000000f000007947 */ /* 0x006fea0003800000 */
.L_x_2117:
        /* <DEDUP_REMOVED lines=9> */
[----:B-1----:R-:W3:Y:S01]  /*0460*/  LDG.E R0, [R2.64+0x4] ;  /* 0x0000041002007981 */ /* 0x002ee2000c1e1900 */
[----:B--2---:R-:W1:Y:S08]  /*0470*/  R2UR UR5, R4 ;  /* 0x00000000040573c2 */ /* 0x004e7000000e0000 */
[----:B---3--:R-:W1:Y:S02]  /*0480*/  R2UR UR4, R0 ;  /* 0x00000000000473c2 */ /* 0x008e6400000e0000 */
[----:B-1----:R-:W-:Y:S01]  /*0490*/  UIADD3 UR5, -UR5, UR4, URZ ;  /* 0x0000000405057290 */ /* 0x002fe2000fffe13f */
[----:B------:R-:W-:Y:S05]  /*04a0*/  BRA `(.L_x_2118) ;  /* 0x0000001000007947 */ /* 0x000fea0003800000 */
.L_x_2119:
[----:B------:R-:W-:Y:S02]  /*04b0*/  ULDC UR5, c[0x0][0x3d4] ;  /* 0x0000f50000057ab9 */ /* 0x000fe40000000800 */
.L_x_2118:
[----:B------:R-:W-:Y:S02]  /*04c0*/  UIADD3 UR5, UR5, 0x7f, URZ ;  /* 0x0000007f05057890 */ /* 0x000fe4000fffe03f */
[----:B------:R-:W-:-:S02]  /*04d0*/  ULOP3.LUT UR14, URZ, UR9, URZ, 0x33, !UPT ;  /* 0x000000093f0e7292 */ /* 0x000fc4000f8e333f */
[----:B------:R-:W-:-:S04]  /*04e0*/  USHF.R.S32.HI UR4, URZ, 0x1f, UR5 ;  /* 0x0000001f3f047899 */ /* 0x000fc80008011405 */
[----:B------:R-:W-:-:S04]  /*04f0*/  ULEA.HI UR4, UR4, UR5, URZ, 0x7 ;  /* 0x0000000504047291 */ /* 0x000fc8000f8f383f */
[----:B------:R-:W-:-:S04]  /*0500*/  USHF.R.S32.HI UR4, URZ, 0x7, UR4 ;  /* 0x000000073f047899 */ /* 0x000fc80008011404 */
[----:B------:R-:W-:Y:S02]  /*0510*/  UISETP.GT.AND UP0, UPT, UR4, UR9, UPT ;  /* 0x000000090400728c */ /* 0x000fe4000bf04270 */
[----:B------:R-:W-:Y:S02]  /*0520*/  UIADD3 UR14, UR4, UR14, URZ ;  /* 0x0000000e040e7290 */ /* 0x000fe4000fffe03f */
[----:B------:R-:W-:Y:S01]  /*0530*/  USEL UR13, UR13, 0xffffffff, UP0 ;  /* 0xffffffff0d0d7887 */ /* 0x000fe20008000000 */
[----:B------:R-:W-:Y:S05]  /*0540*/  BRA `(.L_x_2120) ;  /* 0x000004b000007947 */ /* 0x000fea0003800000 */
.L_x_2114:
[----:B------:R-:W-:Y:S02]  /*0550*/  ULDC.64 UR6, c[0x0][0x3b8] ;  /* 0x0000ee0000067ab9 */ /* 0x000fe40000000a00 */
[----:B------:R-:W-:Y:S02]  /*0560*/  UISETP.NE.AND UP0, UPT, UR6, 0x1, UPT ;  /* 0x000000010600788c */ /* 0x000fe4000bf05270 */
[----:B------:R-:W-:Y:S02]  /*0570*/  UIMAD.WIDE.U32 UR10, UR4, UR7, URZ ;  /* 0x00000007040a72a5 */ /* 0x000fe4000f8e003f */
[----:B------:R-:W-:-:S02]  /*0580*/  ULDC UR5, c[0x0][0x3c0] ;  /* 0x0000f00000057ab9 */ /* 0x000fc40000000800 */
        /* <DEDUP_REMOVED lines=17> */
.L_x_2121:
[----:B------:R-:W-:Y:S02]  /*06a0*/  ULDC UR7, c[0x0][0x3ac] ;  /* 0x0000eb0000077ab9 */ /* 0x000fe40000000800 */
[----:B------:R-:W-:Y:S02]  /*06b0*/  UISETP.NE.AND UP0, UPT, UR7, 0x1, UPT ;  /* 0x000000010700788c */ /* 0x000fe4000bf05270 */
[----:B------:R-:W-:Y:S02]  /*06c0*/  ULDC.64 UR4, c[0x0][0x3b0] ;  /* 0x0000ec0000047ab9 */ /* 0x000fe40000000a00 */
[----:B------:R-:W-:Y:S02]  /*06d0*/  UIMAD.WIDE.U32 UR10, UR6, UR4, URZ ;  /* 0x00000004060a72a5 */ /* 0x000fe4000f8e003f */
[----:B------:R-:W-:-:S05]  /*06e0*/  UMOV UR9, UR6 ;  /* 0x0000000600097c82 */ /* 0x000fca0008000000 */
[----:B------:R-:W-:-:S04]  /*06f0*/  @UP0 USHF.R.U32.HI UR9, URZ, UR5, UR11 ;  /* 0x000000053f090299 */ /* 0x000fc8000801160b */
[----:B------:R-:W-:-:S04]  /*0700*/  UIMAD UR7, UR9, UR7, URZ ;  /* 0x00000007090772a4 */ /* 0x000fc8000f8e023f */
.L_x_2122:
        /* <DEDUP_REMOVED lines=24> */
.L_x_2123:
        /* <DEDUP_REMOVED lines=14> */
.L_x_2125:
[----:B------:R-:W-:Y:S02]  /*0970*/  ULDC UR5, c[0x0][0x3d4] ;  /* 0x0000f50000057ab9 */ /* 0x000fe40000000800 */
.L_x_2124:
[----:B------:R-:W-:Y:S02]  /*0980*/  UIADD3 UR5, UR5, 0x7f, URZ ;  /* 0x0000007f05057890 */ /* 0x000fe4000fffe03f */
[----:B------:R-:W-:-:S02]  /*0990*/  ULOP3.LUT UR14, URZ, UR9, URZ, 0x33, !UPT ;  /* 0x000000093f0e7292 */ /* 0x000fc4000f8e333f */
[----:B------:R-:W-:-:S04]  /*09a0*/  USHF.R.S32.HI UR4, URZ, 0x1f, UR5 ;  /* 0x0000001f3f047899 */ /* 0x000fc80008011405 */
[----:B------:R-:W-:-:S04]  /*09b0*/  ULEA.HI UR4, UR4, UR5, URZ, 0x7 ;  /* 0x0000000504047291 */ /* 0x000fc8000f8f383f */
[----:B------:R-:W-:-:S04]  /*09c0*/  USHF.R.S32.HI UR4, URZ, 0x7, UR4 ;  /* 0x000000073f047899 */ /* 0x000fc80008011404 */
[----:B------:R-:W-:Y:S02]  /*09d0*/  UISETP.GT.AND UP0, UPT, UR4, UR9, UPT ;  /* 0x000000090400728c */ /* 0x000fe4000bf04270 */
[----:B------:R-:W-:Y:S02]  /*09e0*/  UIADD3 UR14, UR4, UR14, URZ ;  /* 0x0000000e040e7290 */ /* 0x000fe4000fffe03f */
[----:B------:R-:W-:-:S06]  /*09f0*/  USEL UR13, UR13, 0xffffffff, UP0 ;  /* 0xffffffff0d0d7887 */ /* 0x000fcc0008000000 */
.L_x_2120:
        /* <DEDUP_REMOVED lines=22> */
[----:B------:R-:W-:Y:S01]  /*0b60*/  CS2R R8, SRZ ;  /* 0x0000000000087805 */ /* 0x000fe2000001ff00 */
[----:B-1----:R1:W3:Y:S02]  /*0b70*/  @P1 LDG.E R0, [R2.64] ;  /* 0x0000001002001981 */ /* 0x0022e4000c1e1900 */
        /* <DEDUP_REMOVED lines=24> */
.L_x_2126:
        /* <DEDUP_REMOVED lines=10> */
.L_x_2127:
[----:B------:R-:W-:Y:S05]  /*0da0*/  @!P2 BRA `(.L_x_2128) ;  /* 0x000000500000a947 */ /* 0x000fea0003800000 */
[----:B----4-:R2:W3:Y:S04]  /*0db0*/  LDG.E R0, [R2.64] ;  /* 0x0000001002007981 */ /* 0x0104e8000c1e1900 */
[----:B--2---:R-:W2:Y:S01]  /*0dc0*/  LDG.E R2, [R2.64+0x4] ;  /* 0x0000041002027981 */ /* 0x004ea2000c1e1900 */
[----:B---3--:R-:W3:Y:S08]  /*0dd0*/  R2UR UR11, R0 ;  /* 0x00000000000b73c2 */ /* 0x008ef000000e0000 */
[----:B--2---:R-:W3:Y:S02]  /*0de0*/  R2UR UR4, R2 ;  /* 0x00000000020473c2 */ /* 0x004ee400000e0000 */
[----:B---3--:R-:W-:-:S06]  /*0df0*/  UIADD3 UR11, -UR11, UR4, URZ ;  /* 0x000000040b0b7290 */ /* 0x008fcc000fffe13f */
.L_x_2128:
        /* <DEDUP_REMOVED lines=15> */
[----:B------:R-:W-:Y:S01]  /*0ef0*/  IMAD.MOV.U32 R160, RZ, RZ, RZ ;  /* 0x000000ffffa07224 */ /* 0x000fe200078e00ff */
[----:B------:R-:W-:Y:S01]  /*0f00*/  ULEA.HI UR10, UR10, UR4, URZ, 0x6 ;  /* 0x000000040a0a7291 */ /* 0x000fe2000f8f303f */
[----:B------:R-:W-:Y:S01]  /*0f10*/  IMAD.MOV.U32 R146, RZ, RZ, RZ ;  /* 0x000000ffff927224 */ /* 0x000fe200078e00ff */
[----:B------:R-:W-:Y:S01]  /*0f20*/  USHF.R.S32.HI UR4, URZ, 0x1f, UR5 ;  /* 0x0000001f3f047899 */ /* 0x000fe20008011405 */
[----:B------:R-:W-:Y:S01]  /*0f30*/  CS2R R12, SRZ ;  /* 0x00000000000c7805 */ /* 0x000fe2000001ff00 */
[----:B------:R-:W-:Y:S01]  /*0f40*/  USHF.R.S32.HI UR10, URZ, 0x6, UR10 ;  /* 0x000000063f0a7899 */ /* 0x000fe2000801140a */
[----:B------:R-:W-:Y:S01]  /*0f50*/  MOV R144, RZ ;  /* 0x000000ff00907202 */ /* 0x000fe20000000f00 */
[----:B------:R-:W-:Y:S01]  /*0f60*/  ULEA.HI UR4, UR4, UR5, URZ, 0x6 ;  /* 0x0000000504047291 */ /* 0x000fe2000f8f303f */
[----:B------:R-:W-:Y:S01]  /*0f70*/  IMAD.MOV.U32 R142, RZ, RZ, RZ ;  /* 0x000000ffff8e7224 */ /* 0x000fe200078e00ff */
[----:B------:R-:W-:Y:S01]  /*0f80*/  UISETP.LT.AND UP0, UPT, URZ, UR10, UPT ;  /* 0x0000000a3f00728c */ /* 0x000fe2000bf01270 */
[----:B------:R-:W-:Y:S01]  /*0f90*/  CS2R R14, SRZ ;  /* 0x00000000000e7805 */ /* 0x000fe2000001ff00 */
[----:B------:R-:W-:Y:S01]  /*0fa0*/  USHF.R.S32.HI UR9, URZ, 0x6, UR4 ;  /* 0x000000063f097899 */ /* 0x000fe20008011404 */
        /* <DEDUP_REMOVED lines=67> */
[----:B------:R-:W3:Y:S01]  /*13e0*/  LDL R101, [R1+0x2c] ;  /* 0x00002c0001657983 */ /* 0x000ee20000100800 */
[----:B--2-4-:R-:W-:Y:S01]  /*13f0*/  IMAD.MOV.U32 R0, RZ, RZ, c[0x0][0x248] ;  /* 0x00009200ff007624 */ /* 0x014fe200078e00ff */
[----:B------:R-:W-:Y:S01]  /*1400*/  SHF.R.S32.HI R36, RZ, 0x1f, R35 ;  /* 0x0000001fff247819 */ /* 0x000fe20000011423 */
[----:B------:R-:W-:Y:S01]  /*1410*/  IMAD.U32 R4, RZ, RZ, UR14 ;  /* 0x0000000eff047e24 */ /* 0x000fe2000f8e00ff */
[----:B------:R-:W-:Y:S01]  /*1420*/  USHF.R.S32.HI UR18, URZ, 0x1f, UR13 ;  /* 0x0000001f3f127899 */ /* 0x000fe2000801140d */
[----:B------:R-:W-:Y:S01]  /*1430*/  IMAD.SHL.U32 R38, R35, 0x4, RZ ;  /* 0x0000000423267824 */ /* 0x000fe200078e00ff */
[----:B------:R-:W-:Y:S01]  /*1440*/  ISETP.NE.AND P0, PT, R0, 0x1, PT ;  /* 0x000000010000780c */ /* 0x000fe20003f05270 */
[----:B------:R-:W-:Y:S01]  /*1450*/  USEL UR15, UR13, URZ, !UP1 ;  /* 0x0000003f0d0f7287 */ /* 0x000fe2000c800000 */
[----:B------:R-:W-:Y:S01]  /*1460*/  LEA.HI R32, R36, R35, RZ, 0x3 ;  /* 0x0000002324207211 */ /* 0x000fe200078f18ff */
[----:B------:R-:W-:Y:S01]  /*1470*/  USEL UR19, UR18, URZ, !UP1 ;  /* 0x0000003f12137287 */ /* 0x000fe2000c800000 */
[----:B------:R-:W-:Y:S01]  /*1480*/  IMAD.MOV.U32 R215, RZ, RZ, 0x10 ;  /* 0x00000010ffd77424 */ /* 0x000fe200078e00ff */
[----:B------:R-:W-:Y:S01]  /*1490*/  ULDC.64 UR4, c[0x0][0x1b8] ;  /* 0x00006e0000047ab9 */ /* 0x000fe20000000a00 */
[----:B------:R-:W-:Y:S01]  /*14a0*/  SHF.R.S32.HI R37, RZ, 0x3, R32 ;  /* 0x00000003ff257819 */ /* 0x000fe20000011420 */
[----:B------:R-:W-:Y:S01]  /*14b0*/  ULDC.64 UR6, c[0x0][0x1e8] ;  /* 0x00007a0000067ab9 */ /* 0x000fe20000000a00 */
[----:B------:R-:W-:Y:S01]  /*14c0*/  IMAD.MOV.U32 R216, RZ, RZ, 0x20 ;  /* 0x00000020ffd87424 */ /* 0x000fe200078e00ff */
[----:B------:R-:W-:Y:S01]  /*14d0*/  UIMAD UR4, UR19, UR4, URZ ;  /* 0x00000004130472a4 */ /* 0x000fe2000f8e023f */
[----:B------:R-:W-:Y:S01]  /*14e0*/  SHF.R.S32.HI R5, RZ, 0x1f, R37 ;  /* 0x0000001fff057819 */ /* 0x000fe20000011425 */
[----:B------:R-:W-:Y:S01]  /*14f0*/  UIMAD UR6, UR19, UR6, URZ ;  /* 0x00000006130672a4 */ /* 0x000fe2000f8e023f */
[----:B-----5:R-:W-:Y:S01]  /*1500*/  IADD3 R2, P1, R37, R8, RZ ;  /* 0x0000000825027210 */ /* 0x020fe20007f3e0ff */
[----:B------:R-:W-:Y:S01]  /*1510*/  USEL UR18, UR18, URZ, !UP2 ;  /* 0x0000003f12127287 */ /* 0x000fe2000d000000 */
[----:B------:R-:W-:Y:S01]  /*1520*/  STL [R1+0x28], R37 ;  /* 0x0000282501007387 */ /* 0x000fe20000100800 */
[----:B------:R-:W-:-:S02]  /*1530*/  UIMAD UR7, UR15, UR7, UR6 ;  /* 0x000000070f0772a4 */ /* 0x000fc4000f8e0206 */
[----:B------:R-:W-:Y:S02]  /*1540*/  UIMAD UR6, UR15, UR5, UR4 ;  /* 0x000000050f0672a4 */ /* 0x000fe4000f8e0204 */
[----:B------:R-:W-:Y:S02]  /*1550*/  USEL UR19, UR13, URZ, !UP2 ;  /* 0x0000003f0d137287 */ /* 0x000fe4000d000000 */
[----:B------:R-:W-:Y:S02]  /*1560*/  ULDC.64 UR4, c[0x0][0x188] ;  /* 0x0000620000047ab9 */ /* 0x000fe40000000a00 */
[----:B------:R-:W-:Y:S02]  /*1570*/  UIMAD UR4, UR18, UR4, URZ ;  /* 0x00000004120472a4 */ /* 0x000fe4000f8e023f */
[----:B------:R-:W-:Y:S01]  /*1580*/  USHF.R.S32.HI UR20, URZ, 0x1f, UR10 ;  /* 0x0000001f3f147899 */ /* 0x000fe2000801140a */
[----:B------:R-:W-:Y:S01]  /*1590*/  IMAD.U32 R25, RZ, RZ, UR19 ;  /* 0x00000013ff197e24 */ /* 0x000fe2000f8e00ff */
[----:B------:R-:W-:-:S02]  /*15a0*/  UIMAD UR24, UR19, UR5, UR4 ;  /* 0x00000005131872a4 */ /* 0x000fc4000f8e0204 */
[----:B------:R-:W-:Y:S02]  /*15b0*/  UMOV UR21, 0x6 ;  /* 0x0000000600157882 */ /* 0x000fe40000000000 */
[----:B------:R-:W-:Y:S02]  /*15c0*/  ULDC.64 UR4, c[0x0][0x178] ;  /* 0x00005e0000047ab9 */ /* 0x000fe40000000a00 */
[----:B------:R-:W-:Y:S02]  /*15d0*/  UIMAD UR23, UR20, UR4, URZ ;  /* 0x00000004141772a4 */ /* 0x000fe4000f8e023f */
[----:B------:R-:W-:Y:S02]  /*15e0*/  UIMAD.WIDE.U32 UR26, UR10, UR4, URZ ;  /* 0x000000040a1a72a5 */ /* 0x000fe4000f8e003f */
[----:B------:R-:W-:-:S04]  /*15f0*/  UIMAD UR23, UR10, UR5, UR23 ;  /* 0x000000050a1772a4 */ /* 0x000fc8000f8e0217 */
[----:B------:R-:W-:Y:S01]  /*1600*/  UIADD3 UR23, UR27, UR23, URZ ;  /* 0x000000171b177290 */ /* 0x000fe2000fffe03f */
[----:B---3--:R-:W-:Y:S01]  /*1610*/  @P0 IMAD.HI.U32 R3, R101, c[0x0][0x24c], RZ ;  /* 0x0000930065030a27 */ /* 0x008fe200078e00ff */
[----:B------:R-:W-:-:S03]  /*1620*/  SHF.R.S32.HI R31, RZ, 0x1f, R101 ;  /* 0x0000001fff1f7819 */ /* 0x000fc60000011465 */
[----:B------:R-:W-:Y:S01]  /*1630*/  IMAD.MOV.U32 R0, RZ, RZ, R101 ;  /* 0x000000ffff007224 */ /* 0x000fe200078e0065 */
[----:B------:R-:W-:Y:S01]  /*1640*/  @P0 SHF.R.U32.HI R0, RZ, c[0x0][0x250], R3 ;  /* 0x00009400ff000a19 */ /* 0x000fe20000011603 */
[----:B------:R-:W-:Y:S01]  /*1650*/  IMAD R13, R31, c[0x0][0x180], RZ ;  /* 0x000060001f0d7a24 */ /* 0x000fe200078e02ff */
[----:B------:R-:W-:Y:S02]  /*1660*/  IADD3 R24, P0, R37, R9, RZ ;  /* 0x0000000925187210 */ /* 0x000fe40007f1e0ff */
[-C--:B------:R-:W-:Y:S01]  /*1670*/  LEA.HI.X.SX32 R3, R8, R5.reuse, 0x1, P1 ;  /* 0x0000000508037211 */ /* 0x080fe200008f0eff */
[----:B------:R-:W-:Y:S01]  /*1680*/  IMAD.U32 R8, RZ, RZ, UR15 ;  /* 0x0000000fff087e24 */ /* 0x000fe2000f8e00ff */
[----:B------:R-:W-:Y:S01]  /*1690*/  LEA.HI.X.SX32 R28, R9, R5, 0x1, P0 ;  /* 0x00000005091c7211 */ /* 0x000fe200000f0eff */
[----:B------:R-:W-:Y:S01]  /*16a0*/  IMAD R13, R101, c[0x0][0x184], R13 ;  /* 0x00006100650d7a24 */ /* 0x000fe200078e020d */
[----:B------:R-:W-:Y:S01]  /*16b0*/  LOP3.LUT R5, R32, 0xfffffff8, RZ, 0xc0, !PT ;  /* 0xfffffff820057812 */ /* 0x000fe200078ec0ff */
[----:B------:R-:W-:Y:S01]  /*16c0*/  IMAD.WIDE R10, R4, 0x80, R2 ;  /* 0x00000080040a7825 */ /* 0x000fe200078e0202 */
[----:B------:R-:W-:Y:S01]  /*16d0*/  LEA.HI R3, R36, R35, RZ, 0x6 ;  /* 0x0000002324037211 */ /* 0x000fe200078f30ff */
[----:B------:R-:W-:Y:S01]  /*16e0*/  UIADD3 UR15, -UR8, UR11, URZ ;  /* 0x0000000b080f7290 */ /* 0x000fe2000fffe13f */
[----:B------:R-:W-:Y:S01]  /*16f0*/  SHF.R.S32.HI R2, RZ, 0x1f, R0 ;  /* 0x0000001fff027819 */ /* 0x000fe20000011400 */
[----:B------:R-:W-:Y:S01]  /*1700*/  IMAD.IADD R30, R35, 0x1, -R5 ;  /* 0x00000001231e7824 */ /* 0x000fe200078e0a05 */
[----:B------:R-:W-:Y:S01]  /*1710*/  SHF.R.S32.HI R29, RZ, 0x6, R3 ;  /* 0x00000006ff1d7819 */ /* 0x000fe20000011403 */
[----:B------:R-:W-:-:S02]  /*1720*/  IMAD.SHL.U32 R3, R37, 0x40, RZ ;  /* 0x0000004025037824 */ /* 0x000fc400078e00ff */
[----:B------:R-:W-:Y:S01]  /*1730*/  IMAD.SHL.U32 R20, R30, 0x8, RZ ;  /* 0x000000081e147824 */ /* 0x000fe200078e00ff */
[----:B------:R-:W-:Y:S01]  /*1740*/  IADD3 R15, -R37, UR15, RZ ;  /* 0x0000000f250f7c10 */ /* 0x000fe2000fffe1ff */
[----:B------:R-:W-:Y:S01]  /*1750*/  IMAD R4, R2, c[0x0][0x1e0], RZ ;  /* 0x0000780002047a24 */ /* 0x000fe200078e02ff */
[----:B------:R-:W-:Y:S01]  /*1760*/  LOP3.LUT R3, R3, 0x1c0, RZ, 0xc0, !PT ;  /* 0x000001c003037812 */ /* 0x000fe200078ec0ff */
[----:B------:R-:W-:Y:S01]  /*1770*/  IMAD.SHL.U32 R34, R29, 0x200, RZ ;  /* 0x000002001d227824 */ /* 0x000fe200078e00ff */
[----:B------:R-:W-:Y:S01]  /*1780*/  SHF.R.S32.HI R21, RZ, 0x1f, R20 ;  /* 0x0000001fff157819 */ /* 0x000fe20000011414 */
[----:B------:R-:W-:Y:S01]  /*1790*/  IMAD R6, R0, c[0x0][0x1e4], R4 ;  /* 0x0000790000067a24 */ /* 0x000fe200078e0204 */
[--C-:B------:R-:W-:Y:S01]  /*17a0*/  LOP3.LUT R7, R3, 0x38, R20.reuse, 0xf8, !PT ;  /* 0x0000003803077812 */ /* 0x100fe200078ef814 */
[----:B------:R-:W-:Y:S01]  /*17b0*/  IMAD R2, R2, c[0x0][0x1b0], RZ ;  /* 0x00006c0002027a24 */ /* 0x000fe200078e02ff */
[----:B------:R-:W-:Y:S01]  /*17c0*/  SHF.R.U32.HI R3, RZ, 0x3, R3 ;  /* 0x00000003ff037819 */ /* 0x000fe20000011603 */
[----:B------:R-:W-:Y:S01]  /*17d0*/  IMAD.WIDE.U32 R4, R0, c[0x0][0x1e0], R20 ;  /* 0x0000780000047a25 */ /* 0x000fe200078e0014 */
[----:B------:R-:W-:-:S02]  /*17e0*/  IADD3 R33, R20, 0x40, RZ ;  /* 0x0000004014217810 */ /* 0x000fc40007ffe0ff */
[----:B------:R-:W-:Y:S01]  /*17f0*/  LOP3.LUT R14, R34, R7, R3, 0xf6, !PT ;  /* 0x00000007220e7212 */ /* 0x000fe200078ef603 */
[----:B------:R-:W-:Y:S01]  /*1800*/  IMAD.IADD R5, R5, 0x1, R6 ;  /* 0x0000000105057824 */ /* 0x000fe200078e0206 */
[----:B------:R-:W-:Y:S01]  /*1810*/  ISETP.GE.AND P5, PT, R20, c[0x0][0x1cc], PT ;  /* 0x0000730014007a0c */ /* 0x000fe20003fa6270 */
[C---:B------:R-:W-:Y:S01]  /*1820*/  IMAD R6, R0.reuse, c[0x0][0x1b4], R2 ;  /* 0x00006d0000067a24 */ /* 0x040fe200078e0202 */
[----:B------:R-:W-:Y:S01]  /*1830*/  ISETP.GE.AND P4, PT, R33, c[0x0][0x1cc], PT ;  /* 0x0000730021007a0c */ /* 0x000fe20003f86270 */
[----:B------:R-:W-:Y:S01]  /*1840*/  IMAD.WIDE.U32 R2, R0, c[0x0][0x1b0], R20 ;  /* 0x00006c0000027a25 */ /* 0x000fe200078e0014 */
[C---:B------:R-:W-:Y:S02]  /*1850*/  ISETP.LT.OR P2, PT, R15.reuse, 0x1, P5 ;  /* 0x000000010f00780c */ /* 0x040fe40002f41670 */
[----:B------:R-:W-:Y:S01]  /*1860*/  ISETP.LT.OR P6, PT, R15, 0x21, P5 ;  /* 0x000000210f00780c */ /* 0x000fe20002fc1670 */
[----:B------:R-:W-:Y:S02]  /*1870*/  IMAD R0, R28, c[0x0][0x178], RZ ;  /* 0x00005e001c007a24 */ /* 0x000fe400078e02ff */
[----:B------:R-:W-:-:S02]  /*1880*/  IMAD.IADD R3, R3, 0x1, R6 ;  /* 0x0000000103037824 */ /* 0x000fc400078e0206 */
[C---:B------:R-:W-:Y:S02]  /*1890*/  IMAD R0, R24.reuse, c[0x0][0x17c], R0 ;  /* 0x00005f0018007a24 */ /* 0x040fe400078e0200 */
[----:B------:R-:W-:-:S04]  /*18a0*/  IMAD.WIDE.U32 R6, R24, c[0x0][0x178], R20 ;  /* 0x00005e0018067a25 */ /* 0x000fc800078e0014 */
[----:B------:R-:W-:-:S04]  /*18b0*/  IMAD.WIDE.U32 R4, R8, c[0x0][0x1e8], R4 ;  /* 0x00007a0008047a25 */ /* 0x000fc800078e0004 */
[----:B------:R-:W-:Y:S01]  /*18c0*/  IMAD.IADD R7, R7, 0x1, R0 ;  /* 0x0000000107077824 */ /* 0x000fe200078e0200 */
[----:B------:R-:W-:Y:S01]  /*18d0*/  IADD3 R5, R5, UR7, RZ ;  /* 0x0000000705057c10 */ /* 0x000fe2000fffe0ff */
[----:B------:R-:W-:-:S04]  /*18e0*/  IMAD.WIDE.U32 R2, R8, c[0x0][0x1b8], R2 ;  /* 0x00006e0008027a25 */ /* 0x000fc800078e0002 */
[----:B------:R-:W-:Y:S01]  /*18f0*/  IMAD R12, R11, c[0x0][0x1d8], RZ ;  /* 0x000076000b0c7a24 */ /* 0x000fe200078e02ff */
[----:B------:R-:W-:Y:S01]  /*1900*/  IADD3 R3, R3, UR6, RZ ;  /* 0x0000000603037c10 */ /* 0x000fe2000fffe0ff */
[----:B------:R-:W-:Y:S01]  /*1910*/  IMAD.WIDE.U32 R8, R101, c[0x0][0x180], R6 ;  /* 0x0000600065087a25 */ /* 0x000fe200078e0006 */
[----:B------:R-:W-:Y:S02]  /*1920*/  ULDC.64 UR6, c[0x0][0x1d8] ;  /* 0x0000760000067ab9 */ /* 0x000fe40000000a00 */
[----:B------:R-:W-:Y:S01]  /*1930*/  USHF.L.U32 UR25, UR6, 0x6, URZ ;  /* 0x0000000606197899 */ /* 0x000fe2000800063f */
[----:B------:R-:W-:Y:S01]  /*1940*/  IMAD R0, R11, c[0x0][0x1a8], RZ ;  /* 0x00006a000b007a24 */ /* 0x000fe200078e02ff */
[----:B------:R-:W-:Y:S01]  /*1950*/  USHF.L.U64.HI UR7, UR6, UR21, UR7 ;  /* 0x0000001506077299 */ /* 0x000fe20008010207 */
[C---:B------:R-:W-:Y:S01]  /*1960*/  IMAD R12, R10.reuse, c[0x0][0x1dc], R12 ;  /* 0x000077000a0c7a24 */ /* 0x040fe200078e020c */
[----:B------:R-:W-:Y:S01]  /*1970*/  USHF.L.U32 UR6, UR22, 0x7, URZ ;  /* 0x0000000716067899 */ /* 0x000fe2000800063f */
[----:B------:R-:W-:-:S04]  /*1980*/  IMAD.WIDE.U32 R6, R10, c[0x0][0x1d8], R4 ;  /* 0x000076000a067a25 */ /* 0x000fc800078e0004 */
[----:B------:R-:W-:Y:S02]  /*1990*/  IMAD.IADD R11, R9, 0x1, R13 ;  /* 0x00000001090b7824 */ /* 0x000fe400078e020d */
[C---:B------:R-:W-:Y:S02]  /*19a0*/  IMAD R9, R10.reuse, c[0x0][0x1ac], R0 ;  /* 0x00006b000a097a24 */ /* 0x040fe400078e0200 */
[----:B------:R-:W-:Y:S01]  /*19b0*/  IMAD.WIDE.U32 R4, R10, c[0x0][0x1a8], R2 ;  /* 0x00006a000a047a25 */ /* 0x000fe200078e0002 */
[----:B------:R-:W-:-:S03]  /*19c0*/  LEA R2, P1, R6, c[0x0][0x1c0], 0x1 ;  /* 0x0000700006027a11 */ /* 0x000fc600078208ff */
[----:B------:R-:W-:Y:S02]  /*19d0*/  IMAD.IADD R0, R7, 0x1, R12 ;  /* 0x0000000107007824 */ /* 0x000fe400078e020c */
[----:B------:R-:W-:Y:S01]  /*19e0*/  IMAD.MOV.U32 R10, RZ, RZ, R8 ;  /* 0x000000ffff0a7224 */ /* 0x000fe200078e0008 */
[----:B------:R-:W-:Y:S01]  /*19f0*/  LEA R8, P0, R4, c[0x0][0x190], 0x1 ;  /* 0x0000640004087a11 */ /* 0x000fe200078008ff */
[----:B------:R-:W-:Y:S01]  /*1a00*/  IMAD.IADD R5, R5, 0x1, R9 ;  /* 0x0000000105057824 */ /* 0x000fe200078e0209 */
[----:B------:R-:W-:Y:S01]  /*1a10*/  LEA.HI.X R3, R6, c[0x0][0x1c4], R0, 0x1, P1 ;  /* 0x0000710006037a11 */ /* 0x000fe200008f0c00 */
[----:B------:R-:W-:-:S03]  /*1a20*/  IMAD.WIDE.U32 R18, R25, c[0x0][0x188], R10 ;  /* 0x0000620019127a25 */ /* 0x000fc600078e000a */
[----:B------:R-:W-:Y:S01]  /*1a30*/  LEA.HI.X R9, R4, c[0x0][0x194], R5, 0x1, P0 ;  /* 0x0000650004097a11 */ /* 0x000fe200000f0c05 */
[----:B------:R-:W-:Y:S01]  /*1a40*/  IMAD.U32 R6, RZ, RZ, UR26 ;  /* 0x0000001aff067e24 */ /* 0x000fe2000f8e00ff */
[----:B------:R-:W-:Y:S01]  /*1a50*/  IADD3 R16, R19, UR24, RZ ;  /* 0x0000001813107c10 */ /* 0x000fe2000fffe0ff */
[----:B------:R-:W-:Y:S01]  /*1a60*/  IMAD.U32 R5, RZ, RZ, UR23 ;  /* 0x00000017ff057e24 */ /* 0x000fe2000f8e00ff */
[----:B------:R-:W-:Y:S01]  /*1a70*/  IADD3 R4, P1, R2, UR25, RZ ;  /* 0x0000001902047c10 */ /* 0x000fe2000ff3e0ff */
[----:B------:R-:W-:Y:S01]  /*1a80*/  IMAD.SHL.U32 R14, R14, 0x2, RZ ;  /* 0x000000020e0e7824 */ /* 0x000fe200078e00ff */
[C---:B------:R-:W-:Y:S01]  /*1a90*/  LEA R0, P0, R6.reuse, R18, 0x6 ;  /* 0x0000001206007211 */ /* 0x040fe200078030ff */
[----:B------:R-:W-:Y:S01]  /*1aa0*/  IMAD.U32 R10, RZ, RZ, UR25 ;  /* 0x00000019ff0a7e24 */ /* 0x000fe2000f8e00ff */
[----:B------:R1:W-:Y:S01]  /*1ab0*/  STL.64 [R1+0x18], R18 ;  /* 0x0000181201007387 */ /* 0x0003e20000100a00 */
[----:B------:R-:W-:Y:S01]  /*1ac0*/  UIADD3 UR24, UP0, UR25, 0x80, URZ ;  /* 0x0000008019187890 */ /* 0x000fe2000ff1e03f */
[----:B------:R-:W-:Y:S01]  /*1ad0*/  LEA.HI.X R6, R6, R16, R5, 0x6, P0 ;  /* 0x0000001006067211 */ /* 0x000fe200000f3405 */
[----:B------:R-:W-:Y:S01]  /*1ae0*/  IMAD.U32 R12, RZ, RZ, UR4 ;  /* 0x00000004ff0c7e24 */ /* 0x000fe2000f8e00ff */
[----:B------:R-:W-:Y:S01]  /*1af0*/  IADD3.X R5, R3, UR7, RZ, P1, !PT ;  /* 0x0000000703057c10 */ /* 0x000fe20008ffe4ff */
[----:B------:R-:W-:Y:S01]  /*1b00*/  @!PT LDS RZ, [RZ] ;  /* 0x00000000fffff984 */ /* 0x000fe20000000800 */
[----:B------:R-:W-:Y:S01]  /*1b10*/  @!PT LDS RZ, [RZ] ;  /* 0x00000000fffff984 */ /* 0x000fe20000000800 */
[----:B------:R-:W-:Y:S01]  /*1b20*/  @!PT LDS RZ, [RZ] ;  /* 0x00000000fffff984 */ /* 0x000fe20000000800 */
[----:B------:R2:W-:Y:S01]  /*1b30*/  LDGSTS.E.BYPASS.LTC128B.128 [R14+0x8080], [R2.64], !P2 ;  /* 0x08080000020e7fae */ /* 0x0005e2000d101d50 */
[C---:B------:R-:W-:Y:S01]  /*1b40*/  ISETP.LT.OR P1, PT, R15.reuse, 0x1, P4 ;  /* 0x000000010f00780c */ /* 0x040fe20002721670 */
[----:B------:R-:W-:Y:S01]  /*1b50*/  UIADD3.X UR23, URZ, UR7, URZ, UP0, !UPT ;  /* 0x000000073f177290 */ /* 0x000fe200087fe43f */
[----:B------:R-:W-:Y:S01]  /*1b60*/  IADD3 R10, P3, P2, R10, 0x80, R2 ;  /* 0x000000800a0a7810 */ /* 0x000fe20007a7e002 */
[----:B------:R3:W-:Y:S01]  /*1b70*/  STL [R1+0x24], R16 ;  /* 0x0000241001007387 */ /* 0x0007e20000100800 */
[----:B------:R-:W-:Y:S01]  /*1b80*/  IMAD.U32 R7, RZ, RZ, UR27 ;  /* 0x0000001bff077e24 */ /* 0x000fe2000f8e00ff */
[----:B------:R-:W-:Y:S01]  /*1b90*/  USHF.R.S32.HI UR26, URZ, 0x1f, UR22 ;  /* 0x0000001f3f1a7899 */ /* 0x000fe20008011416 */
[----:B------:R-:W-:Y:S01]  /*1ba0*/  IADD3.X R11, RZ, UR7, R3, P3, P2 ;  /* 0x00000007ff0b7c10 */ /* 0x000fe20009fe4403 */
[----:B------:R-:W-:Y:S01]  /*1bb0*/  IMAD.U32 R13, RZ, RZ, UR5 ;  /* 0x00000005ff0d7e24 */ /* 0x000fe2000f8e00ff */
[----:B------:R-:W-:-:S02]  /*1bc0*/  ISETP.LT.OR P2, PT, R15, 0x61, P5 ;  /* 0x000000610f00780c */ /* 0x000fc40002f41670 */
[----:B------:R-:W-:-:S03]  /*1bd0*/  ISETP.LT.OR P3, PT, R15, 0x41, P4 ;  /* 0x000000410f00780c */ /* 0x000fc60002761670 */
[----:B------:R2:W-:Y:S04]  /*1be0*/  LDGSTS.E.BYPASS.LTC128B.128 [R14+0xc080], [R2.64+0x80], !P1 ;  /* 0x0c080080020e7fae */ /* 0x0005e8000c901d50 */
[----:B------:R4:W-:Y:S01]  /*1bf0*/  LDGSTS.E.BYPASS.LTC128B.128 [R14+0x9080], [R4.64], !P6 ;  /* 0x09080000040e7fae */ /* 0x0009e2000f101d50 */
[C---:B------:R-:W-:Y:S02]  /*1c00*/  ISETP.LT.OR P6, PT, R15.reuse, 0x41, P5 ;  /* 0x000000410f00780c */ /* 0x040fe40002fc1670 */
[----:B------:R-:W-:Y:S02]  /*1c10*/  ISETP.LT.OR P5, PT, R15, 0x21, P4 ;  /* 0x000000210f00780c */ /* 0x000fe400027a1670 */
[----:B-1----:R-:W-:Y:S02]  /*1c20*/  SHF.R.S32.HI R18, RZ, 0x1f, R35 ;  /* 0x0000001fff127819 */ /* 0x002fe40000011423 */
[----:B---3--:R-:W-:-:S04]  /*1c30*/  LEA R16, P0, R0, c[0x0][0x160], 0x1 ;  /* 0x0000580000107a11 */ /* 0x008fc800078008ff */
[----:B------:R-:W-:-:S05]  /*1c40*/  LEA.HI.X R17, R0, c[0x0][0x164], R6, 0x1, P0 ;  /* 0x0000590000117a11 */ /* 0x000fca00000f0c06 */
[----:B------:R1:W-:Y:S01]  /*1c50*/  LDGSTS.E.BYPASS.LTC128B.128 [R14+0xd080], [R10.64], !P5 ;  /* 0x0d0800000a0e7fae */ /* 0x0003e2000e901d50 */
[----:B------:R-:W-:Y:S01]  /*1c60*/  IADD3 R6, P0, R4, UR24, RZ ;  /* 0x0000001804067c10 */ /* 0x000fe2000ff1e0ff */
[----:B------:R-:W-:-:S03]  /*1c70*/  IMAD.U32 R0, RZ, RZ, UR6 ;  /* 0x00000006ff007e24 */ /* 0x000fc6000f8e00ff */
[C---:B------:R-:W-:Y:S02]  /*1c80*/  IADD3.X R7, R5.reuse, UR23, RZ, P0, !PT ;  /* 0x0000001705077c10 */ /* 0x040fe400087fe4ff */
[----:B--2---:R-:W-:Y:S02]  /*1c90*/  IADD3 R2, P1, R4, UR25, RZ ;  /* 0x0000001904027c10 */ /* 0x004fe4000ff3e0ff */
[C---:B------:R-:W-:Y:S02]  /*1ca0*/  LEA R22, P0, R12.reuse, R16, 0x6 ;  /* 0x000000100c167211 */ /* 0x040fe400078030ff */
[----:B------:R-:W-:Y:S02]  /*1cb0*/  IADD3.X R3, R5, UR7, RZ, P1, !PT ;  /* 0x0000000705037c10 */ /* 0x000fe40008ffe4ff */
[----:B------:R-:W-:Y:S01]  /*1cc0*/  LEA.HI.X R23, R12, R17, R13, 0x6, P0 ;  /* 0x000000110c177211 */ /* 0x000fe200000f340d */
[----:B------:R-:W-:Y:S01]  /*1cd0*/  IMAD R12, R31, c[0x0][0x270], RZ ;  /* 0x00009c001f0c7a24 */ /* 0x000fe200078e02ff */
[----:B----4-:R-:W-:Y:S01]  /*1ce0*/  IADD3 R4, P0, R2, UR25, RZ ;  /* 0x0000001902047c10 */ /* 0x010fe2000ff1e0ff */
[----:B------:R2:W-:Y:S01]  /*1cf0*/  LDGSTS.E.BYPASS.LTC128B.128 [R14+0xa080], [R2.64], !P6 ;  /* 0x0a080000020e7fae */ /* 0x0005e2000f101d50 */
[----:B------:R-:W-:Y:S01]  /*1d00*/  ISETP.GE.AND P6, PT, R20, c[0x0][0x19c], PT ;  /* 0x0000670014007a0c */ /* 0x000fe20003fc6270 */
[----:B------:R-:W-:Y:S01]  /*1d10*/  IMAD R12, R101, c[0x0][0x274], R12 ;  /* 0x00009d00650c7a24 */ /* 0x000fe200078e020c */
[----:B------:R-:W-:Y:S01]  /*1d20*/  IADD3.X R5, R3, UR7, RZ, P0, !PT ;  /* 0x0000000703057c10 */ /* 0x000fe200087fe4ff */
[----:B------:R3:W-:Y:S01]  /*1d30*/  LDGSTS.E.BYPASS.LTC128B.128 [R14+0xe080], [R6.64], !P3 ;  /* 0x0e080000060e7fae */ /* 0x0007e2000d901d50 */
[----:B------:R-:W-:-:S02]  /*1d40*/  ISETP.LT.OR P3, PT, R15, 0x61, P4 ;  /* 0x000000610f00780c */ /* 0x000fc40002761670 */
[----:B------:R-:W-:Y:S01]  /*1d50*/  IADD3 R26, P1, R35, UR6, RZ ;  /* 0x00000006231a7c10 */ /* 0x000fe2000ff3e0ff */
[----:B------:R-:W-:Y:S01]  /*1d60*/  ULDC.64 UR6, c[0x0][0x1a8] ;  /* 0x00006a0000067ab9 */ /* 0x000fe20000000a00 */
[----:B------:R-:W-:Y:S01]  /*1d70*/  ISETP.GE.AND P4, PT, R33, c[0x0][0x19c], PT ;  /* 0x0000670021007a0c */ /* 0x000fe20003f86270 */
[----:B------:R-:W-:Y:S01]  /*1d80*/  USHF.L.U32 UR25, UR6, 0x6, URZ ;  /* 0x0000000606197899 */ /* 0x000fe2000800063f */
[----:B------:R4:W-:Y:S01]  /*1d90*/  LDGSTS.E.BYPASS.LTC128B.128 [R14+0xb080], [R4.64], !P2 ;  /* 0x0b080000040e7fae */ /* 0x0009e2000d101d50 */
[----:B------:R-:W-:Y:S02]  /*1da0*/  LEA.HI.X.SX32 R27, R0, R18, 0x1, P1 ;  /* 0x00000012001b7211 */ /* 0x000fe400008f0eff */
[----:B------:R-:W-:Y:S02]  /*1db0*/  ISETP.LT.OR P2, PT, R15, 0x1, P4 ;  /* 0x000000010f00780c */ /* 0x000fe40002741670 */
[----:B------:R-:W-:-:S04]  /*1dc0*/  IADD3 R18, P1, R38, UR22, RZ ;  /* 0x0000001626127c10 */ /* 0x000fc8000ff3e0ff */
[----:B------:R-:W-:-:S05]  /*1dd0*/  LEA.HI.X.SX32 R19, R38, UR26, 0x1, P1 ;  /* 0x0000001a26137c11 */ /* 0x000fca00088f0eff */
[----:B-1----:R-:W-:Y:S01]  /*1de0*/  IMAD.WIDE.U32 R10, R101, c[0x0][0x270], R18 ;  /* 0x00009c00650a7a25 */ /* 0x002fe200078e0012 */
[----:B--2---:R-:W-:Y:S01]  /*1df0*/  IADD3 R2, P0, R2, UR24, RZ ;  /* 0x0000001802027c10 */ /* 0x004fe2000ff1e0ff */
[----:B------:R-:W-:Y:S02]  /*1e00*/  UIADD3 UR24, UP0, UR25, 0x80, URZ ;  /* 0x0000008019187890 */ /* 0x000fe4000ff1e03f */
[----:B------:R-:W-:Y:S01]  /*1e10*/  IMAD.IADD R13, R11, 0x1, R12 ;  /* 0x000000010b0d7824 */ /* 0x000fe200078e020c */
[----:B------:R-:W-:Y:S01]  /*1e20*/  IADD3.X R3, R3, UR23, RZ, P0, !PT ;  /* 0x0000001703037c10 */ /* 0x000fe200087fe4ff */
[----:B---3--:R-:W-:Y:S01]  /*1e30*/  IMAD.U32 R6, RZ, RZ, UR25 ;  /* 0x00000019ff067e24 */ /* 0x008fe2000f8e00ff */
[C---:B------:R-:W-:Y:S01]  /*1e40*/  ISETP.LT.OR P0, PT, R15.reuse, 0x1, P6 ;  /* 0x000000010f00780c */ /* 0x040fe20003701670 */
[----:B------:R-:W-:Y:S01]  /*1e50*/  USHF.L.U64.HI UR23, UR6, UR21, UR7 ;  /* 0x0000001506177299 */ /* 0x000fe20008010207 */
[----:B------:R-:W-:Y:S01]  /*1e60*/  IMAD.MOV.U32 R12, RZ, RZ, R10 ;  /* 0x000000ffff0c7224 */ /* 0x000fe200078e000a */
[----:B------:R1:W-:Y:S01]  /*1e70*/  LDGSTS.E.BYPASS.LTC128B.128 [R14+0xf080], [R2.64], !P3 ;  /* 0x0f080000020e7fae */ /* 0x0003e2000d901d50 */
[----:B------:R-:W-:Y:S01]  /*1e80*/  ISETP.LT.OR P3, PT, R15, 0x21, P6 ;  /* 0x000000210f00780c */ /* 0x000fe20003761670 */
[----:B------:R-:W-:Y:S01]  /*1e90*/  UIADD3.X UR22, URZ, UR23, URZ, UP0, !UPT ;  /* 0x000000173f167290 */ /* 0x000fe200087fe43f */
[----:B------:R-:W-:Y:S01]  /*1ea0*/  IADD3 R6, P1, P5, R6, 0x80, R8 ;  /* 0x0000008006067810 */ /* 0x000fe20007d3e008 */
[----:B------:R-:W-:Y:S01]  /*1eb0*/  IMAD.WIDE.U32 R10, R24, c[0x0][0x208], R20 ;  /* 0x00008200180a7a25 */ /* 0x000fe200078e0014 */
[----:B------:R-:W-:-:S02]  /*1ec0*/  ULDC.64 UR6, c[0x0][0x278] ;  /* 0x00009e0000067ab9 */ /* 0x000fc40000000a00 */
[----:B------:R-:W-:Y:S01]  /*1ed0*/  P2R R0, PR, RZ, 0x2 ;  /* 0x00000002ff007803 */ /* 0x000fe20000000000 */
[----:B------:R-:W-:Y:S01]  /*1ee0*/  UIMAD UR6, UR18, UR6, URZ ;  /* 0x00000006120672a4 */ /* 0x000fe2000f8e023f */
[----:B------:R-:W-:Y:S01]  /*1ef0*/  ISETP.LT.OR P1, PT, R15, 0x41, P6 ;  /* 0x000000410f00780c */ /* 0x000fe20003721670 */
[----:B------:R2:W-:Y:S01]  /*1f00*/  LDGSTS.E.BYPASS.LTC128B.128 [R14+0x80], [R8.64], !P0 ;  /* 0x00080000080e7fae */ /* 0x0005e2000c101d50 */
[----:B----4-:R-:W-:Y:S01]  /*1f10*/  IADD3 R4, P0, R8, UR25, RZ ;  /* 0x0000001908047c10 */ /* 0x010fe2000ff1e0ff */
[----:B------:R-:W-:Y:S01]  /*1f20*/  IMAD.WIDE.U32 R12, R25, c[0x0][0x278], R12 ;  /* 0x00009e00190c7a25 */ /* 0x000fe200078e000c */
[----:B------:R-:W-:Y:S01]  /*1f30*/  ISETP.LT.OR P6, PT, R15, 0x61, P6 ;  /* 0x000000610f00780c */ /* 0x000fe200037c1670 */
[----:B------:R2:W-:Y:S01]  /*1f40*/  LDGSTS.E.BYPASS.LTC128B.128 [R14+0x4080], [R8.64+0x80], !P2 ;  /* 0x04080080080e7fae */ /* 0x0005e2000d101d50 */
[----:B------:R-:W-:Y:S02]  /*1f50*/  IADD3.X R5, R9, UR23, RZ, P0, !PT ;  /* 0x0000001709057c10 */ /* 0x000fe400087fe4ff */
[----:B------:R-:W-:-:S02]  /*1f60*/  ISETP.LT.OR P2, PT, R15, 0x21, P4 ;  /* 0x000000210f00780c */ /* 0x000fc40002741670 */
[----:B------:R-:W-:Y:S01]  /*1f70*/  ISETP.NE.AND P0, PT, R0, RZ, PT ;  /* 0x000000ff0000720c */ /* 0x000fe20003f05270 */
[----:B------:R3:W-:Y:S01]  /*1f80*/  LDGSTS.E.BYPASS.LTC128B.128 [R14+0x1080], [R4.64], !P3 ;  /* 0x01080000040e7fae */ /* 0x0007e2000d901d50 */
[----:B------:R-:W-:Y:S01]  /*1f90*/  ISETP.GE.AND P3, PT, R33, c[0x0][0x16c], PT ;  /* 0x00005b0021007a0c */ /* 0x000fe20003f66270 */
[----:B------:R-:W-:Y:S01]  /*1fa0*/  IMAD R0, R28, c[0x0][0x208], RZ ;  /* 0x000082001c007a24 */ /* 0x000fe200078e02ff */
[----:B------:R-:W-:Y:S02]  /*1fb0*/  IADD3.X R7, RZ, UR23, R9, P0, P5 ;  /* 0x00000017ff077c10 */ /* 0x000fe400087ea409 */
[----:B------:R-:W-:Y:S01]  /*1fc0*/  ISETP.GE.AND P5, PT, R20, c[0x0][0x16c], PT ;  /* 0x00005b0014007a0c */ /* 0x000fe20003fa6270 */
[----:B------:R-:W-:Y:S01]  /*1fd0*/  IMAD R0, R24, c[0x0][0x20c], R0 ;  /* 0x0000830018007a24 */ /* 0x000fe200078e0200 */
[----:B-1----:R-:W-:-:S03]  /*1fe0*/  IADD3 R2, P0, R4, UR25, RZ ;  /* 0x0000001904027c10 */ /* 0x002fc6000ff1e0ff */
[----:B------:R1:W-:Y:S01]  /*1ff0*/  LDGSTS.E.BYPASS.LTC128B.128 [R14+0x5080], [R6.64], !P2 ;  /* 0x05080000060e7fae */ /* 0x0003e2000d101d50 */
[----:B------:R-:W-:-:S05]  /*2000*/  IADD3.X R3, R5, UR23, RZ, P0, !PT ;  /* 0x0000001705037c10 */ /* 0x000fca00087fe4ff */
[----:B------:R4:W-:Y:S01]  /*2010*/  LDGSTS.E.BYPASS.LTC128B.128 [R14+0x2080], [R2.64], !P1 ;  /* 0x02080000020e7fae */ /* 0x0009e2000c901d50 */
[C---:B------:R-:W-:Y:S02]  /*2020*/  ISETP.LT.OR P1, PT, R15.reuse, 0x41, P4 ;  /* 0x000000410f00780c */ /* 0x040fe40002721670 */
[----:B------:R-:W-:Y:S02]  /*2030*/  ISETP.LT.OR P4, PT, R15, 0x61, P4 ;  /* 0x000000610f00780c */ /* 0x000fe40002781670 */
[----:B--2---:R-:W-:Y:S02]  /*2040*/  P2R R8, PR, RZ, 0x8 ;  /* 0x00000008ff087803 */ /* 0x004fe40000000000 */
[----:B------:R-:W-:Y:S02]  /*2050*/  SEL R9, RZ, 0x2, P3 ;  /* 0x00000002ff097807 */ /* 0x000fe40001800000 */
[----:B------:R-:W-:Y:S01]  /*2060*/  ISETP.GT.AND P3, PT, R35, 0xf, PT ;  /* 0x0000000f2300780c */ /* 0x000fe20003f64270 */
[----:B------:R2:W-:Y:S01]  /*2070*/  STL [R1+0x60], R8 ;  /* 0x0000600801007387 */ /* 0x0005e20000100800 */
[----:B---3--:R-:W-:-:S03]  /*2080*/  IADD3 R4, P0, R4, UR24, RZ ;  /* 0x0000001804047c10 */ /* 0x008fc6000ff1e0ff */
[----:B------:R-:W-:Y:S01]  /*2090*/  STL.64 [R1+0x40], R12 ;  /* 0x0000400c01007387 */ /* 0x000fe20000100a00 */
[----:B------:R-:W-:-:S05]  /*20a0*/  IADD3.X R5, R5, UR22, RZ, P0, !PT ;  /* 0x0000001605057c10 */ /* 0x000fca00087fe4ff */
[----:B------:R3:W-:Y:S01]  /*20b0*/  LDGSTS.E.BYPASS.LTC128B.128 [R14+0x6080], [R4.64], !P1 ;  /* 0x06080000040e7fae */ /* 0x0007e2000c901d50 */
[----:B-1----:R-:W-:Y:S01]  /*20c0*/  SEL R6, RZ, 0x1, P5 ;  /* 0x00000001ff067807 */ /* 0x002fe20002800000 */
[----:B------:R-:W-:-:S04]  /*20d0*/  IMAD.IADD R7, R11, 0x1, R0 ;  /* 0x000000010b077824 */ /* 0x000fc800078e0200 */
[----:B------:R-:W-:Y:S02]  /*20e0*/  IMAD.IADD R0, R9, 0x1, R6 ;  /* 0x0000000109007824 */ /* 0x000fe400078e0206 */
[----:B------:R-:W-:-:S03]  /*20f0*/  IMAD.MOV.U32 R6, RZ, RZ, R10 ;  /* 0x000000ffff067224 */ /* 0x000fc600078e000a */
[C---:B------:R-:W-:Y:S02]  /*2100*/  LOP3.LUT P2, RZ, R0.reuse, 0x1, RZ, 0xc0, !PT ;  /* 0x0000000100ff7812 */ /* 0x040fe4000784c0ff */
[----:B------:R-:W-:Y:S02]  /*2110*/  LOP3.LUT P1, RZ, R0, 0x2, RZ, 0xc0, !PT ;  /* 0x0000000200ff7812 */ /* 0x000fe4000782c0ff */
[----:B--2---:R-:W-:-:S04]  /*2120*/  IADD3 R8, P0, R2, UR25, RZ ;  /* 0x0000001902087c10 */ /* 0x004fc8000ff1e0ff */
[C---:B------:R-:W-:Y:S02]  /*2130*/  IADD3.X R9, R3.reuse, UR23, RZ, P0, !PT ;  /* 0x0000001703097c10 */ /* 0x040fe400087fe4ff */
[----:B----4-:R-:W-:Y:S01]  /*2140*/  IADD3 R2, P0, R2, UR24, RZ ;  /* 0x0000001802027c10 */ /* 0x010fe2000ff1e0ff */
[----:B------:R-:W-:Y:S02]  /*2150*/  UIMAD UR24, UR19, UR7, UR6 ;  /* 0x00000007131872a4 */ /* 0x000fe4000f8e0206 */
[----:B------:R1:W-:Y:S01]  /*2160*/  LDGSTS.E.BYPASS.LTC128B.128 [R14+0x3080], [R8.64], !P6 ;  /* 0x03080000080e7fae */ /* 0x0003e2000f101d50 */
[----:B------:R-:W-:Y:S01]  /*2170*/  IADD3.X R3, R3, UR22, RZ, P0, !PT ;  /* 0x0000001603037c10 */ /* 0x000fe200087fe4ff */
[----:B------:R-:W-:Y:S01]  /*2180*/  USHF.L.U32 UR22, UR10, 0x6, URZ ;  /* 0x000000060a167899 */ /* 0x000fe2000800063f */
[----:B---3--:R-:W-:Y:S01]  /*2190*/  IMAD R4, R31, c[0x0][0x210], RZ ;  /* 0x000084001f047a24 */ /* 0x008fe200078e02ff */
[----:B------:R-:W-:Y:S01]  /*21a0*/  IADD3 R24, R13, UR24, RZ ;  /* 0x000000180d187c10 */ /* 0x000fe2000fffe0ff */
[----:B------:R-:W-:Y:S01]  /*21b0*/  ULDC.64 UR6, c[0x0][0x218] ;  /* 0x0000860000067ab9 */ /* 0x000fe20000000a00 */
[----:B------:R2:W-:Y:S01]  /*21c0*/  LDGSTS.E.BYPASS.LTC128B.128 [R14+0x7080], [R2.64], !P4 ;  /* 0x07080000020e7fae */ /* 0x0005e2000e101d50 */
[----:B------:R-:W-:Y:S01]  /*21d0*/  USHF.R.S32.HI UR23, URZ, 0x1f, UR22 ;  /* 0x0000001f3f177899 */ /* 0x000fe20008011416 */
[----:B------:R-:W-:Y:S01]  /*21e0*/  IMAD.U32 R0, RZ, RZ, UR22 ;  /* 0x00000016ff007e24 */ /* 0x000fe2000f8e00ff */
[----:B------:R-:W-:Y:S01]  /*21f0*/  @!P3 IADD3 R5, P0, R12, UR22, RZ ;  /* 0x000000160c05bc10 */ /* 0x000fe2000ff1e0ff */
[----:B------:R-:W-:Y:S01]  /*2200*/  UIMAD UR6, UR18, UR6, URZ ;  /* 0x00000006120672a4 */ /* 0x000fe2000f8e023f */
[----:B------:R-:W-:Y:S01]  /*2210*/  IMAD R4, R101, c[0x0][0x214], R4 ;  /* 0x0000850065047a24 */ /* 0x000fe200078e0204 */
[----:B------:R-:W0:Y:S01]  /*2220*/  LDGDEPBAR ;  /* 0x00000000000079af */ /* 0x000e220000000000 */
[----:B------:R-:W-:Y:S01]  /*2230*/  IADD3 R0, -R37, UR12, -R0 ;  /* 0x0000000c25007c10 */ /* 0x000fe2000fffe900 */
[----:B------:R-:W-:-:S02]  /*2240*/  UIMAD UR26, UR19, UR7, UR6 ;  /* 0x00000007131a72a4 */ /* 0x000fc4000f8e0206 */
[----:B------:R3:W-:Y:S01]  /*2250*/  STL [R1+0x50], R24 ;  /* 0x0000501801007387 */ /* 0x0007e20000100800 */
[C---:B------:R-:W-:Y:S01]  /*2260*/  ISETP.LT.OR P4, PT, R0.reuse, 0x1, !P2 ;  /* 0x000000010000780c */ /* 0x040fe20005781670 */
[----:B------:R-:W-:Y:S01]  /*2270*/  ULDC.64 UR6, c[0x0][0x208] ;  /* 0x0000820000067ab9 */ /* 0x000fe20000000a00 */
[----:B------:R-:W-:Y:S01]  /*2280*/  ISETP.LT.OR P2, PT, R0, 0x21, !P2 ;  /* 0x000000210000780c */ /* 0x000fe20005741670 */
[----:B------:R-:W-:Y:S02]  /*2290*/  USHF.L.U32 UR25, UR6, 0x6, URZ ;  /* 0x0000000606197899 */ /* 0x000fe4000800063f */
[----:B------:R-:W-:-:S04]  /*22a0*/  USHF.L.U64.HI UR24, UR6, UR21, UR7 ;  /* 0x0000001506187299 */ /* 0x000fc80008010207 */
[----:B------:R-:W-:-:S04]  /*22b0*/  UIMAD UR21, UR24, UR10, URZ ;  /* 0x0000000a181572a4 */ /* 0x000fc8000f8e023f */
[----:B------:R4:W-:Y:S01]  /*22c0*/  LDGSTS.E.BYPASS.LTC128B.128 [R14+0x10080], [R16.64], !P4 ;  /* 0x10080000100e7fae */ /* 0x0009e2000e101d50 */
[----:B------:R-:W-:Y:S01]  /*22d0*/  ISETP.LT.OR P4, PT, R0, 0x1, !P1 ;  /* 0x000000010000780c */ /* 0x000fe20004f81670 */
[----:B------:R-:W-:Y:S01]  /*22e0*/  UIMAD UR21, UR20, UR25, UR21 ;  /* 0x00000019141572a4 */ /* 0x000fe2000f8e0215 */
[----:B--2---:R-:W-:Y:S01]  /*22f0*/  IMAD.WIDE.U32 R2, R101, c[0x0][0x210], R6 ;  /* 0x0000840065027a25 */ /* 0x004fe200078e0006 */
[----:B------:R-:W-:Y:S01]  /*2300*/  @!P3 IADD3.X R7, R24, UR23, RZ, P0, !PT ;  /* 0x000000171807bc10 */ /* 0x000fe200087fe4ff */
[----:B------:R-:W-:Y:S01]  /*2310*/  UMOV UR20, 0x5 ;  /* 0x0000000500147882 */ /* 0x000fe20000000000 */
[----:B------:R-:W-:Y:S01]  /*2320*/  ISETP.GE.AND P0, PT, R20, c[0x0][0x1fc], PT ;  /* 0x00007f0014007a0c */ /* 0x000fe20003f06270 */
[----:B------:R-:W-:Y:S01]  /*2330*/  IMAD.IADD R3, R3, 0x1, R4 ;  /* 0x0000000103037824 */ /* 0x000fe200078e0204 */
[----:B------:R-:W-:Y:S01]  /*2340*/  ISETP.LT.OR P1, PT, R0, 0x21, !P1 ;  /* 0x000000210000780c */ /* 0x000fe20004f21670 */
[----:B------:R-:W-:Y:S01]  /*2350*/  USHF.L.U64.HI UR20, UR6, UR20, UR7 ;  /* 0x0000001406147299 */ /* 0x000fe20008010207 */
[----:B------:R-:W-:Y:S01]  /*2360*/  SEL R6, RZ, 0x1, P0 ;  /* 0x00000001ff067807 */ /* 0x000fe20000000000 */
[----:B------:R-:W-:Y:S01]  /*2370*/  IMAD.WIDE.U32 R10, R25, c[0x0][0x218], R2 ;  /* 0x00008600190a7a25 */ /* 0x000fe200078e0002 */
[----:B------:R-:W-:-:S02]  /*2380*/  ISETP.GE.AND P0, PT, R33, c[0x0][0x1fc], PT ;  /* 0x00007f0021007a0c */ /* 0x000fc40003f06270 */
[----:B------:R4:W-:Y:S01]  /*2390*/  LDGSTS.E.BYPASS.LTC128B.128 [R14+0x12080], [R16.64+0x80], !P4 ;  /* 0x12080080100e7fae */ /* 0x0009e2000e101d50 */
[----:B---3--:R-:W-:Y:S01]  /*23a0*/  IMAD.U32 R24, RZ, RZ, UR25 ;  /* 0x00000019ff187e24 */ /* 0x008fe2000f8e00ff */
[----:B------:R-:W-:Y:S01]  /*23b0*/  SEL R4, RZ, 0xffffffff, P0 ;  /* 0xffffffffff047807 */ /* 0x000fe20000000000 */
[----:B------:R-:W-:Y:S01]  /*23c0*/  IMAD.MOV.U32 R40, RZ, RZ, R10 ;  /* 0x000000ffff287224 */ /* 0x000fe200078e000a */
[----:B-1----:R-:W-:Y:S01]  /*23d0*/  @!P3 LEA R8, P0, R5, c[0x0][0x258], 0x2 ;  /* 0x000096000508ba11 */ /* 0x002fe200078010ff */
[----:B------:R1:W-:Y:S01]  /*23e0*/  STL.64 [R1+0x10], R10 ;  /* 0x0000100a01007387 */ /* 0x0003e20000100a00 */
[----:B------:R-:W-:Y:S01]  /*23f0*/  IADD3 R41, R11, UR26, RZ ;  /* 0x0000001a0b297c10 */ /* 0x000fe2000fffe0ff */
[----:B------:R-:W-:Y:S01]  /*2400*/  IMAD.SHL.U32 R3, R4, 0x2, RZ ;  /* 0x0000000204037824 */ /* 0x000fe200078e00ff */
[----:B------:R-:W-:Y:S01]  /*2410*/  @!P3 LEA.HI.X R9, R5, c[0x0][0x25c], R7, 0x2, P0 ;  /* 0x000097000509ba11 */ /* 0x000fe200000f1407 */
[----:B------:R2:W-:Y:S02]  /*2420*/  LDGSTS.E.BYPASS.LTC128B.128 [R14+0x11080], [R22.64], !P2 ;  /* 0x11080000160e7fae */ /* 0x0005e4000d101d50 */
[----:B------:R-:W-:Y:S01]  /*2430*/  IMAD.WIDE.U32 R4, R24, UR10, R40 ;  /* 0x0000000a18047c25 */ /* 0x000fe2000f8e0028 */
[----:B------:R-:W-:Y:S01]  /*2440*/  LOP3.LUT R3, R3, 0x2, R6, 0xe2, !PT ;  /* 0x0000000203037812 */ /* 0x000fe200078ee206 */
[----:B------:R2:W-:Y:S02]  /*2450*/  LDGSTS.E.BYPASS.LTC128B.128 [R14+0x13080], [R22.64+0x80], !P1 ;  /* 0x13080080160e7fae */ /* 0x0005e4000c901d50 */
[----:B------:R-:W-:Y:S01]  /*2460*/  IMAD R6, R31, c[0x0][0x288], RZ ;  /* 0x0000a2001f067a24 */ /* 0x000fe200078e02ff */
[----:B------:R-:W-:Y:S01]  /*2470*/  LOP3.LUT P4, RZ, R3, 0x1, RZ, 0xc0, !PT ;  /* 0x0000000103ff7812 */ /* 0x000fe2000788c0ff */
[----:B------:R-:W-:Y:S01]  /*2480*/  STL.64 [R1+0x8], R40 ;  /* 0x0000082801007387 */ /* 0x000fe20000100a00 */
[----:B------:R-:W-:-:S02]  /*2490*/  LEA R2, P0, R4, c[0x0][0x1f0], 0x1 ;  /* 0x00007c0004027a11 */ /* 0x000fc400078008ff */
[----:B------:R-:W-:Y:S02]  /*24a0*/  LOP3.LUT P6, RZ, R3, 0x2, RZ, 0xc0, !PT ;  /* 0x0000000203ff7812 */ /* 0x000fe400078cc0ff */
[C---:B------:R-:W-:Y:S02]  /*24b0*/  ISETP.LT.OR P1, PT, R0.reuse, 0x1, !P4 ;  /* 0x000000010000780c */ /* 0x040fe40006721670 */
[----:B------:R-:W-:Y:S02]  /*24c0*/  ISETP.LT.OR P2, PT, R0, 0x21, !P4 ;  /* 0x000000210000780c */ /* 0x000fe40006741670 */
[----:B-1----:R-:W-:Y:S01]  /*24d0*/  IADD3 R10, R5, UR21, RZ ;  /* 0x00000015050a7c10 */ /* 0x002fe2000fffe0ff */
[C---:B------:R-:W-:Y:S01]  /*24e0*/  IMAD R5, R101.reuse, c[0x0][0x28c], R6 ;  /* 0x0000a30065057a24 */ /* 0x040fe200078e0206 */
[----:B------:R-:W-:Y:S01]  /*24f0*/  USHF.L.U32 UR21, UR6, 0x5, URZ ;  /* 0x0000000506157899 */ /* 0x000fe2000800063f */
[----:B------:R-:W-:Y:S01]  /*2500*/  IMAD.WIDE.U32 R6, R101, c[0x0][0x288], R18 ;  /* 0x0000a20065067a25 */ /* 0x000fe200078e0012 */
[----:B------:R-:W-:Y:S01]  /*2510*/  LEA.HI.X R3, R4, c[0x0][0x1f4], R10, 0x1, P0 ;  /* 0x00007d0004037a11 */ /* 0x000fe200000f0c0a */
[----:B------:R-:W-:Y:S01]  /*2520*/  ULDC.64 UR6, c[0x0][0x290] ;  /* 0x0000a40000067ab9 */ /* 0x000fe20000000a00 */
[----:B------:R-:W-:Y:S01]  /*2530*/  ISETP.LT.OR P0, PT, R0, 0x1, !P6 ;  /* 0x000000010000780c */ /* 0x000fe20007701670 */
[----:B------:R-:W-:Y:S01]  /*2540*/  IMAD.IADD R5, R7, 0x1, R5 ;  /* 0x0000000107057824 */ /* 0x000fe200078e0205 */
[----:B------:R-:W-:Y:S01]  /*2550*/  USHF.L.U32 UR27, UR21, 0x1, URZ ;  /* 0x00000001151b7899 */ /* 0x000fe2000800063f */
[----:B------:R-:W-:Y:S01]  /*2560*/  @!P3 IMAD.SHL.U32 R7, R35, 0x10, RZ ;  /* 0x000000102307b824 */ /* 0x000fe200078e00ff */
[----:B------:R-:W-:Y:S01]  /*2570*/  UIMAD UR6, UR18, UR6, URZ ;  /* 0x00000006120672a4 */ /* 0x000fe2000f8e023f */
[----:B------:R-:W-:Y:S01]  /*2580*/  IMAD.MOV.U32 R4, RZ, RZ, R6 ;  /* 0x000000ffff047224 */ /* 0x000fe200078e0006 */
[CC--:B--2---:R-:W-:Y:S01]  /*2590*/  LEA.HI R22, R36.reuse, R35.reuse, RZ, 0x5 ;  /* 0x0000002324167211 */ /* 0x0c4fe200078f28ff */
[----:B------:R-:W-:Y:S01]  /*25a0*/  USHF.L.U64.HI UR26, UR21, 0x1, UR20 ;  /* 0x00000001151a7899 */ /* 0x000fe20008010214 */
[----:B------:R1:W-:Y:S01]  /*25b0*/  @!P3 LDGSTS.E.BYPASS.LTC128B.128 [R7+0x20080], [R8.64] ;  /* 0x200800000807bfae */ /* 0x0003e2000b901d50 */
[----:B------:R-:W-:Y:S01]  /*25c0*/  UIMAD UR6, UR19, UR7, UR6 ;  /* 0x00000007130672a4 */ /* 0x000fe2000f8e0206 */
[----:B------:R-:W-:Y:S01]  /*25d0*/  IMAD.WIDE.U32 R38, R25, c[0x0][0x290], R4 ;  /* 0x0000a40019267a25 */ /* 0x000fe200078e0004 */
[----:B------:R-:W-:Y:S01]  /*25e0*/  SHF.R.S32.HI R6, RZ, 0x5, R22 ;  /* 0x00000005ff067819 */ /* 0x000fe20000011416 */
[----:B------:R-:W0:Y:S01]  /*25f0*/  LDGDEPBAR ;  /* 0x00000000000079af */ /* 0x000e220000000000 */
[----:B------:R-:W-:-:S02]  /*2600*/  LEA.HI R11, R36, R35, RZ, 0x2 ;  /* 0x00000023240b7211 */ /* 0x000fc400078f10ff */
[----:B------:R-:W-:Y:S01]  /*2610*/  IADD3 R28, R39, UR6, RZ ;  /* 0x00000006271c7c10 */ /* 0x000fe2000fffe0ff */
[----:B------:R2:W-:Y:S01]  /*2620*/  LDGSTS.E.BYPASS.LTC128B.128 [R14+0x18080], [R2.64], !P1 ;  /* 0x18080000020e7fae */ /* 0x0005e2000c901d50 */
[----:B------:R-:W-:Y:S01]  /*2630*/  ISETP.LT.OR P1, PT, R0, 0x21, !P6 ;  /* 0x000000210000780c */ /* 0x000fe20007721670 */
[----:B------:R-:W-:Y:S01]  /*2640*/  ULDC.64 UR6, c[0x0][0x240] ;  /* 0x0000900000067ab9 */ /* 0x000fe20000000a00 */
[----:B------:R-:W-:Y:S01]  /*2650*/  LEA.HI R5, R22, R6, RZ, 0x1 ;  /* 0x0000000616057211 */ /* 0x000fe200078f08ff */
[----:B------:R2:W-:Y:S01]  /*2660*/  LDGSTS.E.BYPASS.LTC128B.128 [R14+0x1a080], [R2.64+0x80], !P0 ;  /* 0x1a080080020e7fae */ /* 0x0005e2000c101d50 */
[----:B----4-:R-:W-:Y:S01]  /*2670*/  SHF.R.S32.HI R17, RZ, 0x2, R11 ;  /* 0x00000002ff117819 */ /* 0x010fe2000001140b */
[----:B------:R-:W-:Y:S01]  /*2680*/  UIMAD UR6, UR18, UR6, URZ ;  /* 0x00000006120672a4 */ /* 0x000fe2000f8e023f */
[----:B------:R-:W-:Y:S01]  /*2690*/  LOP3.LUT R5, R5, 0xfffffffe, RZ, 0xc0, !PT ;  /* 0xfffffffe05057812 */ /* 0x000fe200078ec0ff */
[----:B------:R-:W-:Y:S02]  /*26a0*/  STL.64 [R1+0x30], R38 ;  /* 0x0000302601007387 */ /* 0x000fe40000100a00 */
[----:B------:R-:W-:-:S02]  /*26b0*/  UIMAD UR6, UR19, UR7, UR6 ;  /* 0x00000007130672a4 */ /* 0x000fc4000f8e0206 */
[----:B------:R-:W-:Y:S01]  /*26c0*/  IMAD.IADD R15, R6, 0x1, -R5 ;  /* 0x00000001060f7824 */ /* 0x000fe200078e0a05 */
[----:B------:R-:W-:Y:S01]  /*26d0*/  LEA.HI R5, R36, R35, RZ, 0x4 ;  /* 0x0000002324057211 */ /* 0x000fe200078f20ff */
[----:B------:R-:W-:Y:S02]  /*26e0*/  STL [R1+0x38], R28 ;  /* 0x0000381c01007387 */ /* 0x000fe40000100800 */
[----:B------:R-:W-:Y:S01]  /*26f0*/  IMAD.SHL.U32 R16, R15, 0x10, RZ ;  /* 0x000000100f107824 */ /* 0x000fe200078e00ff */
[----:B------:R-:W-:Y:S01]  /*2700*/  SHF.R.S32.HI R6, RZ, 0x4, R5 ;  /* 0x00000004ff067819 */ /* 0x000fe20000011405 */
[----:B-1----:R-:W-:Y:S01]  /*2710*/  IMAD.SHL.U32 R8, R30, 0x40, RZ ;  /* 0x000000401e087824 */ /* 0x002fe200078e00ff */
[----:B--2---:R-:W-:-:S04]  /*2720*/  IADD3 R2, P0, R2, UR27, RZ ;  /* 0x0000001b02027c10 */ /* 0x004fc8000ff1e0ff */
[----:B------:R-:W-:Y:S02]  /*2730*/  IADD3.X R3, R3, UR26, RZ, P0, !PT ;  /* 0x0000001a03037c10 */ /* 0x000fe400087fe4ff */
[----:B------:R-:W-:Y:S01]  /*2740*/  IADD3 R0, P0, R38, UR22, RZ ;  /* 0x0000001626007c10 */ /* 0x000fe2000ff1e0ff */
[----:B------:R-:W-:Y:S02]  /*2750*/  UIADD3 UR22, UR10, 0x1, URZ ;  /* 0x000000010a167890 */ /* 0x000fe4000fffe03f */
[----:B------:R1:W-:Y:S01]  /*2760*/  LDGSTS.E.BYPASS.LTC128B.128 [R14+0x19080], [R2.64], !P2 ;  /* 0x19080000020e7fae */ /* 0x0003e2000d101d50 */
[----:B------:R-:W-:Y:S01]  /*2770*/  IADD3.X R4, R28, UR23, RZ, P0, !PT ;  /* 0x000000171c047c10 */ /* 0x000fe200087fe4ff */
[----:B------:R-:W-:Y:S01]  /*2780*/  UISETP.GE.AND UP0, UPT, UR22, UR9, UPT ;  /* 0x000000091600728c */ /* 0x000fe2000bf06270 */
[C---:B------:R-:W-:Y:S01]  /*2790*/  LEA R18, P0, R0.reuse, c[0x0][0x280], 0x2 ;  /* 0x0000a00000127a11 */ /* 0x040fe200078010ff */
[----:B------:R1:W-:Y:S03]  /*27a0*/  LDGSTS.E.BYPASS.LTC128B.128 [R14+0x1b080], [R2.64+0x80], !P1 ;  /* 0x1b080080020e7fae */ /* 0x0003e6000c901d50 */
[----:B------:R-:W-:Y:S01]  /*27b0*/  LEA.HI.X R19, R0, c[0x0][0x284], R4, 0x2, P0 ;  /* 0x0000a10000137a11 */ /* 0x000fe200000f1404 */
[----:B------:R-:W-:Y:S01]  /*27c0*/  IMAD R0, R31, c[0x0][0x238], RZ ;  /* 0x00008e001f007a24 */ /* 0x000fe200078e02ff */
[----:B------:R-:W-:-:S02]  /*27d0*/  SHF.R.S32.HI R4, RZ, 0x1f, R11 ;  /* 0x0000001fff047819 */ /* 0x000fc4000001140b */
[----:B------:R-:W-:Y:S01]  /*27e0*/  R2P PR, R30, 0x6 ;  /* 0x000000061e007804 */ /* 0x000fe20000000000 */
[----:B------:R-:W-:Y:S01]  /*27f0*/  IMAD R7, R101, c[0x0][0x23c], R0 ;  /* 0x00008f0065077a24 */ /* 0x000fe200078e0200 */
[C---:B------:R-:W-:Y:S02]  /*2800*/  LOP3.LUT R0, R5.reuse, 0xfffffff0, RZ, 0xc0, !PT ;  /* 0xfffffff005007812 */ /* 0x040fe400078ec0ff */
[----:B------:R-:W-:Y:S02]  /*2810*/  LEA.HI R5, R5, R6, RZ, 0x1 ;  /* 0x0000000605057211 */ /* 0x000fe400078f08ff */
[----:B------:R-:W-:Y:S01]  /*2820*/  LEA.HI R4, R4, R17, RZ, 0x3 ;  /* 0x0000001104047211 */ /* 0x000fe200078f18ff */
[----:B------:R-:W-:Y:S01]  /*2830*/  IMAD.IADD R0, R35, 0x1, -R0 ;  /* 0x0000000123007824 */ /* 0x000fe200078e0a00 */
[----:B------:R-:W-:Y:S02]  /*2840*/  LOP3.LUT R9, R5, 0xfffffffe, RZ, 0xc0, !PT ;  /* 0xfffffffe05097812 */ /* 0x000fe400078ec0ff */
[----:B------:R-:W-:-:S02]  /*2850*/  LOP3.LUT R5, R4, 0xfffffff8, RZ, 0xc0, !PT ;  /* 0xfffffff804057812 */ /* 0x000fc400078ec0ff */
[----:B------:R-:W-:Y:S01]  /*2860*/  SHF.R.S32.HI R10, RZ, 0x1f, R0 ;  /* 0x0000001fff0a7819 */ /* 0x000fe20000011400 */
[----:B------:R-:W-:Y:S01]  /*2870*/  IMAD.IADD R9, R6, 0x1, -R9 ;  /* 0x0000000106097824 */ /* 0x000fe200078e0a09 */
[----:B------:R-:W-:Y:S01]  /*2880*/  LOP3.LUT R4, R8, 0x1c0, RZ, 0xc0, !PT ;  /* 0x000001c008047812 */ /* 0x000fe200078ec0ff */
[----:B------:R-:W-:Y:S01]  /*2890*/  IMAD.IADD R17, R17, 0x1, -R5 ;  /* 0x0000000111117824 */ /* 0x000fe200078e0a05 */
[----:B------:R-:W-:Y:S01]  /*28a0*/  LEA.HI R10, R10, R0, RZ, 0x3 ;  /* 0x000000000a0a7211 */ /* 0x000fe200078f18ff */
[----:B------:R-:W-:Y:S01]  /*28b0*/  IMAD R6, R9, 0x800, R34 ;  /* 0x0000080009067824 */ /* 0x000fe200078e0222 */
[----:B------:R-:W-:Y:S01]  /*28c0*/  LOP3.LUT R5, R4, 0x10, R16, 0xf8, !PT ;  /* 0x0000001004057812 */ /* 0x000fe200078ef810 */
[----:B-1----:R-:W-:Y:S01]  /*28d0*/  IMAD.WIDE.U32 R2, R101, c[0x0][0x238], R26 ;  /* 0x00008e0065027a25 */ /* 0x002fe200078e001a */
[----:B------:R-:W-:Y:S02]  /*28e0*/  SHF.R.U32.HI R8, RZ, 0x3, R4 ;  /* 0x00000003ff087819 */ /* 0x000fe40000011604 */
[--C-:B------:R-:W-:Y:S01]  /*28f0*/  LOP3.LUT R12, R5, 0x8, R32.reuse, 0xf8, !PT ;  /* 0x00000008050c7812 */ /* 0x100fe200078ef820 */
[----:B------:R-:W-:Y:S01]  /*2900*/  IMAD.IADD R3, R3, 0x1, R7 ;  /* 0x0000000103037824 */ /* 0x000fe200078e0207 */
[C---:B------:R-:W-:Y:S01]  /*2910*/  LOP3.LUT R7, R10.reuse, 0xfffffff8, RZ, 0xc0, !PT ;  /* 0xfffffff80a077812 */ /* 0x040fe200078ec0ff */
[----:B------:R-:W-:Y:S01]  /*2920*/  IMAD.SHL.U32 R10, R10, 0x40, RZ ;  /* 0x000000400a0a7824 */ /* 0x000fe200078e00ff */
[----:B------:R-:W-:Y:S01]  /*2930*/  LOP3.LUT R5, R4, 0x8, R32, 0xf8, !PT ;  /* 0x0000000804057812 */ /* 0x000fe200078ef820 */
[----:B------:R-:W-:Y:S01]  /*2940*/  IMAD.WIDE.U32 R42, R25, c[0x0][0x240], R2 ;  /* 0x00009000192a7a25 */ /* 0x000fe200078e0002 */
[----:B------:R-:W-:-:S02]  /*2950*/  PLOP3.LUT P0, PT, PT, PT, UP0, 0x80, 0x0 ;  /* 0x000000000000781c */ /* 0x000fc40003f0f008 */
[----:B------:R-:W-:Y:S01]  /*2960*/  LOP3.LUT R5, R5, R8, RZ, 0x3c, !PT ;  /* 0x0000000805057212 */ /* 0x000fe200078e3cff */
[----:B------:R-:W-:Y:S01]  /*2970*/  IMAD.IADD R7, R0, 0x1, -R7 ;  /* 0x0000000100077824 */ /* 0x000fe200078e0a07 */
[----:B------:R-:W-:Y:S01]  /*2980*/  STL.64 [R1+0x48], R42 ;  /* 0x0000482a01007387 */ /* 0x000fe20000100a00 */
[----:B------:R-:W-:Y:S01]  /*2990*/  IMAD.SHL.U32 R0, R17, 0x40, RZ ;  /* 0x0000004011007824 */ /* 0x000fe200078e00ff */
[----:B------:R-:W-:Y:S01]  /*29a0*/  SEL R215, R215, 0xfffffff0, !P1 ;  /* 0xfffffff0d7d77807 */ /* 0x000fe20004800000 */
[----:B------:R-:W-:Y:S01]  /*29b0*/  IMAD.SHL.U32 R3, R29, 0x8, RZ ;  /* 0x000000081d037824 */ /* 0x000fe200078e00ff */
[----:B------:R-:W-:Y:S01]  /*29c0*/  SEL R216, R216, 0xffffffe0, !P2 ;  /* 0xffffffe0d8d87807 */ /* 0x000fe20005000000 */
[----:B------:R-:W-:Y:S01]  /*29d0*/  IMAD.IADD R5, R6, 0x1, R5 ;  /* 0x0000000106057824 */ /* 0x000fe200078e0205 */
[----:B------:R-:W-:Y:S02]  /*29e0*/  LOP3.LUT R2, R0, 0x1c0, RZ, 0xc0, !PT ;  /* 0x000001c000027812 */ /* 0x000fe400078ec0ff */
[----:B------:R-:W-:Y:S01]  /*29f0*/  LOP3.LUT R0, R3, 0x18, RZ, 0xc0, !PT ;  /* 0x0000001803007812 */ /* 0x000fe200078ec0ff */
[----:B------:R-:W-:Y:S01]  /*2a00*/  IMAD.SHL.U32 R3, R9, 0x20, RZ ;  /* 0x0000002009037824 */ /* 0x000fe200078e00ff */
[----:B------:R-:W-:-:S02]  /*2a10*/  SHF.R.U32.HI R4, RZ, 0x3, R2 ;  /* 0x00000003ff047819 */ /* 0x000fc40000011602 */
[----:B------:R-:W-:Y:S02]  /*2a20*/  LOP3.LUT R6, R11, 0x3ffffffc, RZ, 0xc0, !PT ;  /* 0x3ffffffc0b067812 */ /* 0x000fe400078ec0ff */
[----:B------:R-:W-:Y:S01]  /*2a30*/  LOP3.LUT R11, R4, R2, R0, 0x1e, !PT ;  /* 0x00000002040b7212 */ /* 0x000fe200078e1e00 */
[----:B------:R-:W-:Y:S01]  /*2a40*/  IMAD.SHL.U32 R4, R7, 0x40, RZ ;  /* 0x0000004007047824 */ /* 0x000fe200078e00ff */
[----:B------:R-:W-:Y:S01]  /*2a50*/  LOP3.LUT R13, R0, 0x20, R3, 0xf8, !PT ;  /* 0x00000020000d7812 */ /* 0x000fe200078ef803 */
[----:B------:R-:W-:Y:S01]  /*2a60*/  IMAD.IADD R3, R35, 0x1, -R6 ;  /* 0x0000000123037824 */ /* 0x000fe200078e0a06 */
[----:B------:R-:W-:Y:S01]  /*2a70*/  LOP3.LUT R0, R12, R8, RZ, 0x3c, !PT ;  /* 0x000000080c007212 */ /* 0x000fe200078e3cff */
[----:B------:R-:W-:Y:S01]  /*2a80*/  IMAD.SHL.U32 R2, R15, 0x400, RZ ;  /* 0x000004000f027824 */ /* 0x000fe200078e00ff */
[----:B------:R-:W-:Y:S01]  /*2a90*/  LOP3.LUT R4, R4, 0x1c0, RZ, 0xc0, !PT ;  /* 0x000001c004047812 */ /* 0x000fe200078ec0ff */
[----:B------:R-:W-:Y:S02]  /*2aa0*/  IMAD.SHL.U32 R6, R9, 0x8, RZ ;  /* 0x0000000809067824 */ /* 0x000fe400078e00ff */
[----:B------:R-:W-:Y:S01]  /*2ab0*/  IMAD R3, R3, 0x2, R2 ;  /* 0x0000000203037824 */ /* 0x000fe200078e0202 */
[----:B------:R-:W-:Y:S01]  /*2ac0*/  SHF.R.U32.HI R8, RZ, 0x3, R4 ;  /* 0x00000003ff087819 */ /* 0x000fe20000011604 */
[----:B------:R-:W-:Y:S01]  /*2ad0*/  IMAD R0, R9, 0x200, R0 ;  /* 0x0000020009007824 */ /* 0x000fe200078e0200 */
[----:B------:R-:W-:Y:S01]  /*2ae0*/  LOP3.LUT R6, R4, 0x8, R6, 0xf8, !PT ;  /* 0x0000000804067812 */ /* 0x000fe200078ef806 */
[----:B------:R-:W-:Y:S01]  /*2af0*/  IMAD.IADD R11, R3, 0x1, R11 ;  /* 0x00000001030b7824 */ /* 0x000fe200078e020b */
[----:B------:R-:W-:-:S02]  /*2b00*/  LOP3.LUT R3, R10, 0xfffffe00, RZ, 0xc0, !PT ;  /* 0xfffffe000a037812 */ /* 0x000fc400078ec0ff */
[----:B------:R-:W-:Y:S01]  /*2b10*/  LOP3.LUT R6, R6, R8, RZ, 0x3c, !PT ;  /* 0x0000000806067212 */ /* 0x000fe200078e3cff */
[----:B------:R-:W-:Y:S01]  /*2b20*/  IMAD.SHL.U32 R231, R11, 0x2, RZ ;  /* 0x000000020be77824 */ /* 0x000fe200078e00ff */
[----:B------:R-:W-:Y:S01]  /*2b30*/  LOP3.LUT R4, R8, R13, R4, 0x1e, !PT ;  /* 0x0000000d08047212 */ /* 0x000fe200078e1e04 */
[----:B------:R-:W-:Y:S01]  /*2b40*/  @!P3 IMAD.SHL.U32 R8, R35, 0x10, RZ ;  /* 0x000000102308b824 */ /* 0x000fe200078e00ff */
[-C--:B------:R-:W-:Y:S02]  /*2b50*/  IADD3 R214, R6, R3.reuse, R2 ;  /* 0x0000000306d67210 */ /* 0x080fe40007ffe002 */
[----:B------:R-:W-:Y:S02]  /*2b60*/  LOP3.LUT R2, R22, 0xffffffe0, RZ, 0xc0, !PT ;  /* 0xffffffe016027812 */ /* 0x000fe400078ec0ff */
[----:B------:R-:W-:Y:S01]  /*2b70*/  LOP3.LUT R220, R4, R3, RZ, 0xfc, !PT ;  /* 0x0000000304dc7212 */ /* 0x000fe200078efcff */
[----:B------:R1:W-:Y:S01]  /*2b80*/  @!P3 LDGSTS.E.BYPASS.LTC128B.128 [R8+0x20280], [R18.64] ;  /* 0x202800001208bfae */ /* 0x0003e2000b901d50 */
[----:B------:R-:W-:Y:S01]  /*2b90*/  IADD3 R4, R43, UR6, RZ ;  /* 0x000000062b047c10 */ /* 0x000fe2000fffe0ff */
[----:B------:R-:W-:Y:S01]  /*2ba0*/  IMAD.IADD R6, R35, 0x1, -R2 ;  /* 0x0000000123067824 */ /* 0x000fe200078e0a02 */
[----:B------:R-:W-:Y:S01]  /*2bb0*/  IADD3 R3, R14, 0x10080, RZ ;  /* 0x000100800e037810 */ /* 0x000fe20007ffe0ff */
[----:B------:R-:W0:Y:S01]  /*2bc0*/  LDGDEPBAR ;  /* 0x00000000000079af */ /* 0x000e220000000000 */
[----:B------:R-:W-:-:S02]  /*2bd0*/  IADD3 R12, R231, 0x20480, RZ ;  /* 0x00020480e70c7810 */ /* 0x000fc40007ffe0ff */
[----:B------:R-:W-:Y:S01]  /*2be0*/  SHF.R.S32.HI R10, RZ, 0x1f, R6 ;  /* 0x0000001fff0a7819 */ /* 0x000fe20000011406 */
[----:B------:R-:W0:Y:S03]  /*2bf0*/  LDGDEPBAR ;  /* 0x00000000000079af */ /* 0x000e260000000000 */
[----:B------:R-:W-:-:S04]  /*2c00*/  LEA.HI R10, R10, R6, RZ, 0x2 ;  /* 0x000000060a0a7211 */ /* 0x000fc800078f10ff */
[----:B------:R-:W-:-:S05]  /*2c10*/  LEA.HI.SX32 R2, R10, R16, 0x1e ;  /* 0x000000100a027211 */ /* 0x000fca00078ff2ff */
[----:B------:R2:W-:Y:S04]  /*2c20*/  STL [R1+0x20], R2 ;  /* 0x0000200201007387 */ /* 0x0005e80000100800 */
[----:B------:R1:W-:Y:S04]  /*2c30*/  STL [R1+0x54], R4 ;  /* 0x0000540401007387 */ /* 0x0003e80000100800 */
[----:B------:R1:W-:Y:S01]  /*2c40*/  STL [R1+0x5c], R3 ;  /* 0x00005c0301007387 */ /* 0x0003e20000100800 */
[----:B--2---:R-:W-:-:S05]  /*2c50*/  IADD3 R2, R14, 0x18080, RZ ;  /* 0x000180800e027810 */ /* 0x004fca0007ffe0ff */
[----:B------:R1:W-:Y:S01]  /*2c60*/  STL [R1+0x58], R2 ;  /* 0x0000580201007387 */ /* 0x0003e20000100800 */
[----:B------:R-:W-:Y:S05]  /*2c70*/  @P0 BRA `(.L_x_2130) ;  /* 0x000001f000000947 */ /* 0x000fea0003800000 */
[----:B------:R-:W-:Y:S01]  /*2c80*/  USHF.R.S32.HI UR6, URZ, 0x1f, UR22 ;  /* 0x0000001f3f067899 */ /* 0x000fe20008011416 */
[----:B-1----:R-:W-:Y:S01]  /*2c90*/  IMAD.WIDE.U32 R8, R24, UR22, R40 ;  /* 0x0000001618087c25 */ /* 0x002fe2000f8e0028 */
        /* <DEDUP_REMOVED lines=28> */
.L_x_2131:
[----:B--2---:R-:W-:Y:S05]  /*2e60*/  BSYNC B0 ;  /* 0x0000000000007941 */ /* 0x004fea0003800000 */
.L_x_2130:
[----:B-1----:R-:W-:Y:S01]  /*2e70*/  SHF.R.S32.HI R2, RZ, 0x1f, R29 ;  /* 0x0000001fff027819 */ /* 0x002fe2000001141d */
        /* <DEDUP_REMOVED lines=101> */
.L_x_2134:
        /* <DEDUP_REMOVED lines=168> */
[----:B------:R-:W-:Y:S02]  /*3f50*/  ISETP.NE.AND P2, PT, R240, RZ, PT ;  /* 0x000000fff000720c */ /* 0x000fe40003f45270 */
        /* <DEDUP_REMOVED lines=32> */
.L_x_2132:
        /* <DEDUP_REMOVED lines=538> */
.L_x_2133:
        /* <DEDUP_REMOVED lines=298> */
.L_x_2129:
        /* <DEDUP_REMOVED lines=101> */
[----:B-----5:R-:W-:-:S02]  /*7bf0*/  F2FP.BF16.PACK_AB R9, R163, R162 ;  /* 0x000000a2a309723e */ /* 0x020fc400000010ff */
        /* <DEDUP_REMOVED lines=88> */
.L_x_2136:
[----:B-1----:R-:W2:Y:S01]  /*8180*/  LDL R47, [R1+0x2c] ;  /* 0x00002c00012f7983 */ /* 0x002ea20000100800 */
[CC--:B------:R-:W-:Y:S01]  /*8190*/  LEA.HI R2, R35.reuse, R37.reuse, RZ, 0x4 ;  /* 0x0000002523027211 */ /* 0x0c0fe200078f20ff */
[----:B------:R-:W-:Y:S01]  /*81a0*/  USHF.R.S32.HI UR6, URZ, 0x1f, UR13 ;  /* 0x0000001f3f067899 */ /* 0x000fe2000801140d */
[----:B------:R-:W-:Y:S01]  /*81b0*/  LEA.HI R4, R35, R37, RZ, 0x7 ;  /* 0x0000002523047211 */ /* 0x000fe200078f38ff */
[----:B------:R-:W-:Y:S01]  /*81c0*/  USEL UR13, UR13, URZ, !UP1 ;  /* 0x0000003f0d0d7287 */ /* 0x000fe2000c800000 */
[----:B------:R-:W-:Y:S01]  /*81d0*/  LOP3.LUT R0, R2, 0xfffffff0, RZ, 0xc0, !PT ;  /* 0xfffffff002007812 */ /* 0x000fe200078ec0ff */
[----:B------:R-:W-:Y:S01]  /*81e0*/  USEL UR6, UR6, URZ, !UP1 ;  /* 0x0000003f06067287 */ /* 0x000fe2000c800000 */
[----:B------:R-:W-:Y:S01]  /*81f0*/  SHF.R.S32.HI R14, RZ, 0x4, R2 ;  /* 0x00000004ff0e7819 */ /* 0x000fe20000011402 */
[----:B------:R-:W-:Y:S01]  /*8200*/  IMAD.SHL.U32 R4, R4, 0x4, RZ ;  /* 0x0000000404047824 */ /* 0x000fe200078e00ff */
[----:B------:R-:W-:Y:S01]  /*8210*/  ULDC.64 UR4, c[0x0][0x340] ;  /* 0x0000d00000047ab9 */ /* 0x000fe20000000a00 */
[----:B------:R-:W-:Y:S01]  /*8220*/  IMAD.IADD R0, R37, 0x1, -R0 ;  /* 0x0000000125007824 */ /* 0x000fe200078e0a00 */
[----:B------:R-:W-:Y:S01]  /*8230*/  UIMAD UR4, UR6, UR4, URZ ;  /* 0x00000004060472a4 */ /* 0x000fe2000f8e023f */
[----:B------:R-:W-:Y:S01]  /*8240*/  IMAD.SHL.U32 R2, R14, 0x40, RZ ;  /* 0x000000400e027824 */ /* 0x000fe200078e00ff */
[----:B------:R-:W-:Y:S01]  /*8250*/  BSSY B0, `(.L_x_2137) ;  /* 0x0000039000007945 */ /* 0x000fe20003800000 */
[----:B------:R-:W-:Y:S01]  /*8260*/  IMAD.SHL.U32 R12, R0, 0x8, RZ ;  /* 0x00000008000c7824 */ /* 0x000fe200078e00ff */
[----:B------:R-:W-:Y:S01]  /*8270*/  SHF.R.S32.HI R3, RZ, 0x1f, R0 ;  /* 0x0000001fff037819 */ /* 0x000fe20000011400 */
[----:B------:R-:W-:Y:S01]  /*8280*/  IMAD.U32 R45, RZ, RZ, UR13 ;  /* 0x0000000dff2d7e24 */ /* 0x000fe2000f8e00ff */
[----:B------:R-:W-:Y:S01]  /*8290*/  LOP3.LUT R2, R2, 0x1c0, RZ, 0xc0, !PT ;  /* 0x000001c002027812 */ /* 0x000fe200078ec0ff */
[----:B------:R-:W-:Y:S01]  /*82a0*/  UIMAD UR4, UR13, UR5, UR4 ;  /* 0x000000050d0472a4 */ /* 0x000fe2000f8e0204 */
[----:B------:R-:W-:Y:S01]  /*82b0*/  LEA.HI R3, R3, R0, RZ, 0x3 ;  /* 0x0000000003037211 */ /* 0x000fe200078f18ff */
[----:B------:R-:W-:Y:S01]  /*82c0*/  IMAD.U32 R6, RZ, RZ, UR14 ;  /* 0x0000000eff067e24 */ /* 0x000fe2000f8e00ff */
[----:B------:R-:W-:-:S02]  /*82d0*/  LOP3.LUT R5, R2, 0x38, R12, 0xf8, !PT ;  /* 0x0000003802057812 */ /* 0x000fc400078ef80c */
[----:B------:R-:W-:Y:S01]  /*82e0*/  SHF.R.U32.HI R0, RZ, 0x3, R2 ;  /* 0x00000003ff007819 */ /* 0x000fe20000011602 */
[----:B------:R-:W-:Y:S01]  /*82f0*/  IMAD.SHL.U32 R2, R3, 0x400, RZ ;  /* 0x0000040003027824 */ /* 0x000fe200078e00ff */
[----:B------:R-:W-:Y:S02]  /*8300*/  LOP3.LUT R3, R4, 0x7ffffe00, RZ, 0xc0, !PT ;  /* 0x7ffffe0004037812 */ /* 0x000fe400078ec0ff */
[----:B------:R-:W-:Y:S02]  /*8310*/  LOP3.LUT R0, R5, R0, RZ, 0x3c, !PT ;  /* 0x0000000005007212 */ /* 0x000fe400078e3cff */
[----:B------:R-:W-:Y:S02]  /*8320*/  LOP3.LUT R2, R2, 0x7fffe000, RZ, 0xc0, !PT ;  /* 0x7fffe00002027812 */ /* 0x000fe400078ec0ff */
[----:B------:R-:W-:Y:S02]  /*8330*/  SHF.R.S32.HI R13, RZ, 0x1f, R12 ;  /* 0x0000001fff0d7819 */ /* 0x000fe4000001140c */
[----:B------:R-:W-:-:S05]  /*8340*/  IADD3 R0, R0, R2, R3 ;  /* 0x0000000200007210 */ /* 0x000fca0007ffe003 */
[----:B------:R-:W-:-:S05]  /*8350*/  IMAD.SHL.U32 R0, R0, 0x2, RZ ;  /* 0x0000000200007824 */ /* 0x000fca00078e00ff */
[----:B------:R1:W3:Y:S04]  /*8360*/  LDS.128 R20, [R0+0x8880] ;  /* 0x0088800000147984 */ /* 0x0002e80000000c00 */
        /* <DEDUP_REMOVED lines=14> */
[----:B--2---:R-:W-:-:S05]  /*8450*/  SHF.R.S32.HI R44, RZ, 0x1f, R47 ;  /* 0x0000001fff2c7819 */ /* 0x004fca000001142f */
[----:B------:R-:W-:-:S04]  /*8460*/  IMAD R2, R44, c[0x0][0x338], RZ ;  /* 0x0000ce002c027a24 */ /* 0x000fc800078e02ff */
[C---:B------:R-:W-:Y:S02]  /*8470*/  IMAD R4, R47.reuse, c[0x0][0x33c], R2 ;  /* 0x0000cf002f047a24 */ /* 0x040fe400078e0202 */
[----:B------:R-:W-:-:S04]  /*8480*/  IMAD.WIDE.U32 R2, R47, c[0x0][0x338], R12 ;  /* 0x0000ce002f027a25 */ /* 0x000fc800078e000c */
[----:B------:R-:W-:Y:S01]  /*8490*/  IMAD.IADD R3, R3, 0x1, R4 ;  /* 0x0000000103037824 */ /* 0x000fe200078e0204 */
[----:B-----5:R-:W-:-:S03]  /*84a0*/  IADD3 R4, R8, -UR8, RZ ;  /* 0x8000000808047c10 */ /* 0x020fc6000fffe0ff */
[----:B------:R-:W-:Y:S01]  /*84b0*/  IMAD.WIDE.U32 R10, R45, c[0x0][0x340], R2 ;  /* 0x0000d0002d0a7a25 */ /* 0x000fe200078e0002 */
[----:B------:R-:W-:Y:S02]  /*84c0*/  IMNMX R15, R4, 0x80, PT ;  /* 0x00000080040f7817 */ /* 0x000fe40003800200 */
[C---:B------:R-:W-:Y:S02]  /*84d0*/  IADD3 R4, P0, R14.reuse, UR10, RZ ;  /* 0x0000000a0e047c10 */ /* 0x040fe4000ff1e0ff */
[C---:B------:R-:W-:Y:S02]  /*84e0*/  ISETP.GE.AND P1, PT, R14.reuse, R15, PT ;  /* 0x0000000f0e00720c */ /* 0x040fe40003f26270 */
[----:B------:R-:W-:Y:S02]  /*84f0*/  LEA.HI.X.SX32 R5, R14, UR11, 0x1, P0 ;  /* 0x0000000b0e057c11 */ /* 0x000fe400080f0eff */
[----:B------:R-:W-:Y:S02]  /*8500*/  ISETP.GE.OR P0, PT, R12, c[0x0][0x324], P1 ;  /* 0x0000c9000c007a0c */ /* 0x000fe40000f06670 */
[----:B------:R-:W-:Y:S01]  /*8510*/  IADD3 R9, R11, UR4, RZ ;  /* 0x000000040b097c10 */ /* 0x000fe2000fffe0ff */
[----:B------:R-:W-:Y:S01]  /*8520*/  IMAD.WIDE R6, R6, 0x80, R4 ;  /* 0x0000008006067825 */ /* 0x000fe200078e0204 */
[----:B------:R-:W-:-:S09]  /*8530*/  P2R R46, PR, RZ, 0x2 ;  /* 0x00000002ff2e7803 */ /* 0x000fd20000000000 */
[----:B------:R-:W-:Y:S05]  /*8540*/  @P0 BRA `(.L_x_2138) ;  /* 0x0000009000000947 */ /* 0x000fea0003800000 */
[----:B-1-34-:R1:W2:Y:S01]  /*8550*/  LDS.128 R16, [R0+0x8080] ;  /* 0x0080800000107984 */ /* 0x01a2a20000000c00 */
        /* <DEDUP_REMOVED lines=8> */
.L_x_2138:
[----:B-1-34-:R-:W-:Y:S05]  /*85e0*/  BSYNC B0 ;  /* 0x0000000000007941 */ /* 0x01afea0003800000 */
.L_x_2137:
        /* <DEDUP_REMOVED lines=17> */
.L_x_2140:
[----:B------:R-:W-:Y:S05]  /*8700*/  BSYNC B0 ;  /* 0x0000000000007941 */ /* 0x000fea0003800000 */
.L_x_2139:
        /* <DEDUP_REMOVED lines=16> */
.L_x_2142:
[----:B------:R-:W-:Y:S05]  /*8810*/  BSYNC B0 ;  /* 0x0000000000007941 */ /* 0x000fea0003800000 */
.L_x_2141:
        /* <DEDUP_REMOVED lines=16> */
.L_x_2144:
[----:B------:R-:W-:Y:S05]  /*8920*/  BSYNC B0 ;  /* 0x0000000000007941 */ /* 0x000fea0003800000 */
.L_x_2143:
        /* <DEDUP_REMOVED lines=16> */
.L_x_2146:
[----:B------:R-:W-:Y:S05]  /*8a30*/  BSYNC B0 ;  /* 0x0000000000007941 */ /* 0x000fea0003800000 */
.L_x_2145:
        /* <DEDUP_REMOVED lines=16> */
.L_x_2148:
[----:B------:R-:W-:Y:S05]  /*8b40*/  BSYNC B0 ;  /* 0x0000000000007941 */ /* 0x000fea0003800000 */
.L_x_2147:
        /* <DEDUP_REMOVED lines=16> */
.L_x_2150:
[----:B------:R-:W-:Y:S05]  /*8c50*/  BSYNC B0 ;  /* 0x0000000000007941 */ /* 0x000fea0003800000 */
.L_x_2149:
        /* <DEDUP_REMOVED lines=16> */
.L_x_2152:
[----:B------:R-:W-:Y:S05]  /*8d60*/  BSYNC B0 ;  /* 0x0000000000007941 */ /* 0x000fea0003800000 */
.L_x_2151:
[----:B------:R-:W-:Y:S01]  /*8d70*/  IMAD R0, R44, c[0x0][0x308], RZ ;  /* 0x0000c2002c007a24 */ /* 0x000fe200078e02ff */
[----:B------:R-:W-:Y:S01]  /*8d80*/  ISETP.NE.AND P0, PT, R46, RZ, PT ;  /* 0x000000ff2e00720c */ /* 0x000fe20003f05270 */
[C---:B-1----:R-:W-:Y:S01]  /*8d90*/  IMAD.WIDE.U32 R2, R47.reuse, c[0x0][0x308], R12 ;  /* 0x0000c2002f027a25 */ /* 0x042fe200078e000c */
[----:B------:R-:W-:Y:S01]  /*8da0*/  ULDC.64 UR4, c[0x0][0x310] ;  /* 0x0000c40000047ab9 */ /* 0x000fe20000000a00 */
[----:B------:R-:W-:Y:S01]  /*8db0*/  BSSY B0, `(.L_x_2153) ;  /* 0x0000011000007945 */ /* 0x000fe20003800000 */
[----:B------:R-:W-:Y:S01]  /*8dc0*/  ISETP.GE.OR P0, PT, R12, c[0x0][0x2f4], P0 ;  /* 0x0000bd000c007a0c */ /* 0x000fe20000706670 */
[----:B------:R-:W-:Y:S01]  /*8dd0*/  IMAD R0, R47, c[0x0][0x30c], R0 ;  /* 0x0000c3002f007a24 */ /* 0x000fe200078e0200 */
[----:B------:R-:W-:-:S04]  /*8de0*/  UIMAD UR4, UR6, UR4, URZ ;  /* 0x00000004060472a4 */ /* 0x000fc8000f8e023f */
[----:B------:R-:W-:Y:S01]  /*8df0*/  IADD3 R3, R3, R0, RZ ;  /* 0x0000000003037210 */ /* 0x000fe20007ffe0ff */
[----:B------:R-:W-:-:S04]  /*8e00*/  UIMAD UR4, UR13, UR5, UR4 ;  /* 0x000000050d0472a4 */ /* 0x000fc8000f8e0204 */
        /* <DEDUP_REMOVED lines=11> */
.L_x_2154:
[----:B------:R-:W-:Y:S05]  /*8ec0*/  BSYNC B0 ;  /* 0x0000000000007941 */ /* 0x000fea0003800000 */
.L_x_2153:
        /* <DEDUP_REMOVED lines=15> */
.L_x_2156:
[----:B------:R-:W-:Y:S05]  /*8fc0*/  BSYNC B0 ;  /* 0x0000000000007941 */ /* 0x000fea0003800000 */
.L_x_2155:
        /* <DEDUP_REMOVED lines=14> */
.L_x_2158:
[----:B------:R-:W-:Y:S05]  /*90b0*/  BSYNC B0 ;  /* 0x0000000000007941 */ /* 0x000fea0003800000 */
.L_x_2157:
        /* <DEDUP_REMOVED lines=14> */
.L_x_2160:
[----:B------:R-:W-:Y:S05]  /*91a0*/  BSYNC B0 ;  /* 0x0000000000007941 */ /* 0x000fea0003800000 */
.L_x_2159:
        /* <DEDUP_REMOVED lines=14> */
.L_x_2162:
[----:B------:R-:W-:Y:S05]  /*9290*/  BSYNC B0 ;  /* 0x0000000000007941 */ /* 0x000fea0003800000 */
.L_x_2161:
        /* <DEDUP_REMOVED lines=14> */
.L_x_2164:
[----:B------:R-:W-:Y:S05]  /*9380*/  BSYNC B0 ;  /* 0x0000000000007941 */ /* 0x000fea0003800000 */
.L_x_2163:
        /* <DEDUP_REMOVED lines=14> */
.L_x_2166:
[----:B------:R-:W-:Y:S05]  /*9470*/  BSYNC B0 ;  /* 0x0000000000007941 */ /* 0x000fea0003800000 */
.L_x_2165:
        /* <DEDUP_REMOVED lines=14> */
.L_x_2135:
        /* <DEDUP_REMOVED lines=8> */
[----:B------:R-:W-:Y:S01]  /*95e0*/  MOV R5, UR5 ;  /* 0x0000000500057c02 */ /* 0x000fe20008000f00 */
        /* <DEDUP_REMOVED lines=21> */
[----:B--2--5:R-:W-:-:S03]  /*9740*/  IADD3 R6, -R0, R2, RZ ;  /* 0x0000000200067210 */ /* 0x024fc60007ffe1ff */
.L_x_2167:
[----:B-1----:R-:W2:Y:S01]  /*9750*/  LDL R20, [R1+0x2c] ;  /* 0x00002c0001147983 */ /* 0x002ea20000100800 */
[----:B-----5:R-:W-:Y:S01]  /*9760*/  IADD3 R15, R6, -UR8, RZ ;  /* 0x80000008060f7c10 */ /* 0x020fe2000fffe0ff */
[----:B------:R-:W-:Y:S01]  /*9770*/  USHF.R.S32.HI UR6, URZ, 0x1f, UR13 ;  /* 0x0000001f3f067899 */ /* 0x000fe2000801140d */
[----:B------:R-:W-:Y:S01]  /*9780*/  IMAD.U32 R6, RZ, RZ, UR14 ;  /* 0x0000000eff067e24 */ /* 0x000fe2000f8e00ff */
[----:B------:R-:W1:Y:S01]  /*9790*/  S2R R2, SR_TID.X ;  /* 0x0000000000027919 */ /* 0x000e620000002100 */
[----:B------:R-:W-:Y:S01]  /*97a0*/  USEL UR13, UR13, URZ, !UP1 ;  /* 0x0000003f0d0d7287 */ /* 0x000fe2000c800000 */
[----:B------:R-:W-:Y:S01]  /*97b0*/  BSSY B0, `(.L_x_2168) ;  /* 0x0000023000007945 */ /* 0x000fe20003800000 */
[----:B------:R-:W-:-:S02]  /*97c0*/  USEL UR6, UR6, URZ, !UP1 ;  /* 0x0000003f06067287 */ /* 0x000fc4000c800000 */
[----:B------:R-:W-:Y:S02]  /*97d0*/  ULDC.64 UR4, c[0x0][0x310] ;  /* 0x0000c40000047ab9 */ /* 0x000fe40000000a00 */
[----:B------:R-:W-:Y:S01]  /*97e0*/  UIMAD UR4, UR6, UR4, URZ ;  /* 0x00000004060472a4 */ /* 0x000fe2000f8e023f */
[----:B------:R-:W-:-:S03]  /*97f0*/  IMAD.U32 R17, RZ, RZ, UR13 ;  /* 0x0000000dff117e24 */ /* 0x000fc6000f8e00ff */
[----:B------:R-:W-:Y:S01]  /*9800*/  UIMAD UR4, UR13, UR5, UR4 ;  /* 0x000000050d0472a4 */ /* 0x000fe2000f8e0204 */
[----:B-1----:R-:W-:-:S04]  /*9810*/  SHF.R.S32.HI R14, RZ, 0x1f, R2 ;  /* 0x0000001fff0e7819 */ /* 0x002fc80000011402 */
[----:B------:R-:W-:-:S04]  /*9820*/  LEA.HI R14, R14, R2, RZ, 0x4 ;  /* 0x000000020e0e7211 */ /* 0x000fc800078f20ff */
[----:B------:R-:W-:Y:S02]  /*9830*/  LOP3.LUT R0, R14, 0x1ffffff0, RZ, 0xc0, !PT ;  /* 0x1ffffff00e007812 */ /* 0x000fe400078ec0ff */
[----:B------:R-:W-:-:S03]  /*9840*/  SHF.R.S32.HI R14, RZ, 0x4, R14 ;  /* 0x00000004ff0e7819 */ /* 0x000fc6000001140e */
[----:B------:R-:W-:Y:S01]  /*9850*/  IMAD.IADD R0, R2, 0x1, -R0 ;  /* 0x0000000102007824 */ /* 0x000fe200078e0a00 */
[C---:B------:R-:W-:Y:S02]  /*9860*/  IADD3 R4, P0, R14.reuse, UR10, RZ ;  /* 0x0000000a0e047c10 */ /* 0x040fe4000ff1e0ff */
[----:B------:R-:W-:Y:S01]  /*9870*/  ISETP.GE.AND P1, PT, R14, R15, PT ;  /* 0x0000000f0e00720c */ /* 0x000fe20003f26270 */
[----:B------:R-:W-:Y:S01]  /*9880*/  IMAD.SHL.U32 R12, R0, 0x8, RZ ;  /* 0x00000008000c7824 */ /* 0x000fe200078e00ff */
[----:B------:R-:W-:Y:S02]  /*9890*/  LEA.HI.X.SX32 R5, R14, UR11, 0x1, P0 ;  /* 0x0000000b0e057c11 */ /* 0x000fe400080f0eff */
[----:B------:R-:W-:Y:S02]  /*98a0*/  P2R R18, PR, RZ, 0x2 ;  /* 0x00000002ff127803 */ /* 0x000fe40000000000 */
[----:B------:R-:W-:Y:S01]  /*98b0*/  SHF.R.S32.HI R13, RZ, 0x1f, R12 ;  /* 0x0000001fff0d7819 */ /* 0x000fe2000001140c */
[----:B------:R-:W-:Y:S01]  /*98c0*/  IMAD.WIDE R6, R6, 0x80, R4 ;  /* 0x0000008006067825 */ /* 0x000fe200078e0204 */
[----:B------:R-:W-:-:S02]  /*98d0*/  ISETP.GE.OR P0, PT, R12, c[0x0][0x2f4], P1 ;  /* 0x0000bd000c007a0c */ /* 0x000fc40000f06670 */
[----:B--2---:R-:W-:Y:S01]  /*98e0*/  SHF.R.S32.HI R16, RZ, 0x1f, R20 ;  /* 0x0000001fff107819 */ /* 0x004fe20000011414 */
[----:B------:R-:W-:-:S04]  /*98f0*/  IMAD.WIDE.U32 R2, R20, c[0x0][0x308], R12 ;  /* 0x0000c20014027a25 */ /* 0x000fc800078e000c */
[----:B------:R-:W-:-:S04]  /*9900*/  IMAD R0, R16, c[0x0][0x308], RZ ;  /* 0x0000c20010007a24 */ /* 0x000fc800078e02ff */
[----:B------:R-:W-:-:S04]  /*9910*/  IMAD R0, R20, c[0x0][0x30c], R0 ;  /* 0x0000c30014007a24 */ /* 0x000fc800078e0200 */
[----:B------:R-:W-:-:S04]  /*9920*/  IMAD.IADD R3, R3, 0x1, R0 ;  /* 0x0000000103037824 */ /* 0x000fc800078e0200 */
        /* <DEDUP_REMOVED lines=11> */
.L_x_2169:
[----:B------:R-:W-:Y:S05]  /*99e0*/  BSYNC B0 ;  /* 0x0000000000007941 */ /* 0x000fea0003800000 */
.L_x_2168:
        /* <DEDUP_REMOVED lines=17> */
.L_x_2171:
[----:B------:R-:W-:Y:S05]  /*9b00*/  BSYNC B0 ;  /* 0x0000000000007941 */ /* 0x000fea0003800000 */
.L_x_2170:
        /* <DEDUP_REMOVED lines=16> */
.L_x_2173:
[----:B------:R-:W-:Y:S05]  /*9c10*/  BSYNC B0 ;  /* 0x0000000000007941 */ /* 0x000fea0003800000 */
.L_x_2172:
        /* <DEDUP_REMOVED lines=16> */
.L_x_2175:
[----:B------:R-:W-:Y:S05]  /*9d20*/  BSYNC B0 ;  /* 0x0000000000007941 */ /* 0x000fea0003800000 */
.L_x_2174:
        /* <DEDUP_REMOVED lines=16> */
.L_x_2177:
[----:B------:R-:W-:Y:S05]  /*9e30*/  BSYNC B0 ;  /* 0x0000000000007941 */ /* 0x000fea0003800000 */
.L_x_2176:
        /* <DEDUP_REMOVED lines=16> */
.L_x_2179:
[----:B------:R-:W-:Y:S05]  /*9f40*/  BSYNC B0 ;  /* 0x0000000000007941 */ /* 0x000fea0003800000 */
.L_x_2178:
        /* <DEDUP_REMOVED lines=16> */
.L_x_2181:
[----:B------:R-:W-:Y:S05]  /*a050*/  BSYNC B0 ;  /* 0x0000000000007941 */ /* 0x000fea0003800000 */
.L_x_2180:
        /* <DEDUP_REMOVED lines=16> */
.L_x_2183:
[----:B------:R-:W-:Y:S05]  /*a160*/  BSYNC B0 ;  /* 0x0000000000007941 */ /* 0x000fea0003800000 */
.L_x_2182:
[----:B------:R-:W-:Y:S01]  /*a170*/  IMAD R0, R16, c[0x0][0x338], RZ ;  /* 0x0000ce0010007a24 */ /* 0x000fe200078e02ff */
[----:B------:R-:W-:Y:S01]  /*a180*/  ISETP.NE.AND P0, PT, R18, RZ, PT ;  /* 0x000000ff1200720c */ /* 0x000fe20003f05270 */
[----:B-1----:R-:W-:Y:S01]  /*a190*/  IMAD.WIDE.U32 R2, R20, c[0x0][0x338], R12 ;  /* 0x0000ce0014027a25 */ /* 0x002fe200078e000c */
        /* <DEDUP_REMOVED lines=18> */
.L_x_2185:
[----:B------:R-:W-:Y:S05]  /*a2c0*/  BSYNC B0 ;  /* 0x0000000000007941 */ /* 0x000fea0003800000 */
.L_x_2184:
        /* <DEDUP_REMOVED lines=15> */
.L_x_2187:
[----:B------:R-:W-:Y:S05]  /*a3c0*/  BSYNC B0 ;  /* 0x0000000000007941 */ /* 0x000fea0003800000 */
.L_x_2186:
        /* <DEDUP_REMOVED lines=14> */
.L_x_2189:
[----:B------:R-:W-:Y:S05]  /*a4b0*/  BSYNC B0 ;  /* 0x0000000000007941 */ /* 0x000fea0003800000 */
.L_x_2188:
        /* <DEDUP_REMOVED lines=14> */
.L_x_2191:
[----:B------:R-:W-:Y:S05]  /*a5a0*/  BSYNC B0 ;  /* 0x0000000000007941 */ /* 0x000fea0003800000 */
.L_x_2190:
        /* <DEDUP_REMOVED lines=14> */
.L_x_2193:
[----:B------:R-:W-:Y:S05]  /*a690*/  BSYNC B0 ;  /* 0x0000000000007941 */ /* 0x000fea0003800000 */
.L_x_2192:
        /* <DEDUP_REMOVED lines=14> */
.L_x_2195:
[----:B------:R-:W-:Y:S05]  /*a780*/  BSYNC B0 ;  /* 0x0000000000007941 */ /* 0x000fea0003800000 */
.L_x_2194:
        /* <DEDUP_REMOVED lines=14> */
.L_x_2197:
[----:B------:R-:W-:Y:S05]  /*a870*/  BSYNC B0 ;  /* 0x0000000000007941 */ /* 0x000fea0003800000 */
.L_x_2196:
        /* <DEDUP_REMOVED lines=14> */
.L_x_2198:
        /* <DEDUP_REMOVED lines=10> */
.L_x_2343:


//--------------------- .text._ZN7cutlass13device_kernelIN5flash19enable_sm80_to_sm89INS1_16FlashAttnBwdSm80INS1_25CollectiveMainloopBwdSm80ILi2ELi2EN4cute5tupleIJNS5_1CILi64EEENS7_ILi128EEES9_EEENS_10bfloat16_tEfNS_4arch4Sm80ELb1ELb0ELb0ELb1ELb0ELb0ELb0ELb0ELi2ELi2ELi2ELi2ELb0EEENS1_24CollectiveEpilogueBwdGQAISA_fSD_Li256ELb1ELb0EEENS1_25SingleTileBwdLPTSchedulerILb1ELi128ELb0EEEEEEEEEvNT_6ParamsE --------------------------
	.section	.text._ZN7cutlass13device_kernelIN5flash19enable_sm80_to_sm89INS1_16FlashAttnBwdSm80INS1_25CollectiveMainloopBwdSm80ILi2ELi2EN4cute5tupleIJNS5_1CILi64EEENS7_ILi128EEES9_EEENS_10bfloat16_tEfNS_4arch4Sm80ELb1ELb0ELb0ELb1ELb0ELb0ELb0ELb0ELi2ELi2ELi2ELi2ELb0EEENS1_24CollectiveEpilogueBwdGQAISA_fSD_Li256ELb1ELb0EEENS1_25SingleTileBwdLPTSchedulerILb1ELi128ELb0EEEEEEEEEvNT_6ParamsE,"ax",@progbits
	.sectioninfo	@"SHI_REGISTERS=255"
	.align	128
.text._ZN7cutlass13device_kernelIN5flash19enable_sm80_to_sm89INS1_16FlashAttnBwdSm80INS1_25CollectiveMainloopBwdSm80ILi2ELi2EN4cute5tupleIJNS5_1CILi64EEENS7_ILi128EEES9_EEENS_10bfloat16_tEfNS_4arch4Sm80ELb1ELb0ELb0ELb1ELb0ELb0ELb0ELb0ELi2ELi2ELi2ELi2ELb0EEENS1_24CollectiveEpilogueBwdGQAISA_fSD_Li256ELb1ELb0EEENS1_25SingleTileBwdLPTSchedulerILb1ELi128ELb0EEEEEEEEEvNT_6ParamsE:
        .type           _ZN7cutlass13device_kernelIN5flash19enable_sm80_to_sm89INS1_16FlashAttnBwdSm80INS1_25CollectiveMainloopBwdSm80ILi2ELi2EN4cute5tupleIJNS5_1CILi64EEENS7_ILi128EEES9_EEENS_10bfloat16_tEfNS_4arch4Sm80ELb1ELb0ELb0ELb1ELb0ELb0ELb0ELb0ELi2ELi2ELi2ELi2ELb0EEENS1_24CollectiveEpilogueBwdGQAISA_fSD_Li256ELb1ELb0EEENS1_25SingleTileBwdLPTSchedulerILb1ELi128ELb0EEEEEEEEEvNT_6ParamsE,@function
        .size           _ZN7cutlass13device_kernelIN5flash19enable_sm80_to_sm89INS1_16FlashAttnBwdSm80INS1_25CollectiveMainloopBwdSm80ILi2ELi2EN4cute5tupleIJNS5_1CILi64EEENS7_ILi128EEES9_EEENS_10bfloat16_tEfNS_4arch4Sm80ELb1ELb0ELb0ELb1ELb0ELb0ELb0ELb0ELi2ELi2ELi2ELi2ELb0EEENS1_24CollectiveEpilogueBwdGQAISA_fSD_Li256ELb1ELb0EEENS1_25SingleTileBwdLPTSchedulerILb1ELi128ELb0EEEEEEEEEvNT_6ParamsE,(.L_x_2344 - _ZN7cutlass13device_kernelIN5flash19enable_sm80_to_sm89INS1_16FlashAttnBwdSm80INS1_25CollectiveMainloopBwdSm80ILi2ELi2EN4cute5tupleIJNS5_1CILi64EEENS7_ILi128EEES9_EEENS_10bfloat16_tEfNS_4arch4Sm80ELb1ELb0ELb0ELb1ELb0ELb0ELb0ELb0ELi2ELi2ELi2ELi2ELb0EEENS1_24CollectiveEpilogueBwdGQAISA_fSD_Li256ELb1ELb0EEENS1_25SingleTileBwdLPTSchedulerILb1ELi128ELb0EEEEEEEEEvNT_6ParamsE)
        .other          _ZN7cutlass13device_kernelIN5flash19enable_sm80_to_sm89INS1_16FlashAttnBwdSm80INS1_25CollectiveMainloopBwdSm80ILi2ELi2EN4cute5tupleIJNS5_1CILi64EEENS7_ILi128EEES9_EEENS_10bfloat16_tEfNS_4arch4Sm80ELb1ELb0ELb0ELb1ELb0ELb0ELb0ELb0ELi2ELi2ELi2ELi2ELb0EEENS1_24CollectiveEpilogueBwdGQAISA_fSD_Li256ELb1ELb0EEENS1_25SingleTileBwdLPTSchedulerILb1ELi128ELb0EEEEEEEEEvNT_6ParamsE,@"STO_CUDA_ENTRY STV_DEFAULT"
_ZN7cutlass13device_kernelIN5flash19enable_sm80_to_sm89INS1_16FlashAttnBwdSm80INS1_25CollectiveMainloopBwdSm80ILi2ELi2EN4cute5tupleIJNS5_1CILi64EEENS7_ILi128EEES9_EEENS_10bfloat16_tEfNS_4arch4Sm80ELb1ELb0ELb0ELb1ELb0ELb0ELb0ELb0ELi2ELi2ELi2ELi2ELb0EEENS1_24CollectiveEpilogueBwdGQAISA_fSD_Li256ELb1ELb0EEENS1_25SingleTileBwdLPTSchedulerILb1ELi128ELb0EEEEEEEEEvNT_6ParamsE:
        /* <DEDUP_REMOVED lines=31> */
.L_x_2200:
        /* <DEDUP_REMOVED lines=8> */
.L_x_2201:
        /* <DEDUP_REMOVED lines=8> */
[----:B------:R-:W-:Y:S02]  /*02f0*/  UMOV UR7, UR5 ;  /* 0x0000000500077c82 */ /* 0x000fe40008000000 */
        /* <DEDUP_REMOVED lines=12> */
.L_x_2202:
        /* <DEDUP_REMOVED lines=14> */
.L_x_2204:
[----:B------:R-:W-:Y:S02]  /*04a0*/  ULDC UR5, c[0x0][0x3dc] ;  /* 0x0000f70000057ab9 */ /* 0x000fe40000000800 */
.L_x_2203:
[----:B------:R-:W-:-:S04]  /*04b0*/  UIADD3 UR5, UR5, 0x7f, URZ ;  /* 0x0000007f05057890 */ /* 0x000fc8000fffe03f */
[----:B------:R-:W-:-:S04]  /*04c0*/  USHF.R.S32.HI UR4, URZ, 0x1f, UR5 ;  /* 0x0000001f3f047899 */ /* 0x000fc80008011405 */
[----:B------:R-:W-:-:S04]  /*04d0*/  ULEA.HI UR4, UR4, UR5, URZ, 0x7 ;  /* 0x0000000504047291 */ /* 0x000fc8000f8f383f */
[----:B------:R-:W-:-:S04]  /*04e0*/  USHF.R.S32.HI UR4, URZ, 0x7, UR4 ;  /* 0x000000073f047899 */ /* 0x000fc80008011404 */
[----:B------:R-:W-:-:S04]  /*04f0*/  UISETP.GE.AND UP0, UPT, UR15, UR4, UPT ;  /* 0x000000040f00728c */ /* 0x000fc8000bf06270 */
[----:B------:R-:W-:-:S06]  /*0500*/  USEL UR7, UR7, 0xffffffff, !UP0 ;  /* 0xffffffff07077887 */ /* 0x000fcc000c000000 */
[----:B------:R-:W-:-:S05]  /*0510*/  MOV R0, UR7 ;  /* 0x0000000700007c02 */ /* 0x000fca0008000f00 */
[----:B------:R1:W-:Y:S01]  /*0520*/  STL [R1+0x60], R0 ;  /* 0x0000600001007387 */ /* 0x0003e20000100800 */
[----:B------:R-:W-:Y:S05]  /*0530*/  BRA `(.L_x_2205) ;  /* 0x000004a000007947 */ /* 0x000fea0003800000 */
.L_x_2199:
        /* <DEDUP_REMOVED lines=22> */
.L_x_2206:
        /* <DEDUP_REMOVED lines=8> */
.L_x_2207:
        /* <DEDUP_REMOVED lines=21> */
.L_x_2208:
        /* <DEDUP_REMOVED lines=14> */
.L_x_2210:
[----:B------:R-:W-:Y:S02]  /*0950*/  ULDC UR5, c[0x0][0x3dc] ;  /* 0x0000f70000057ab9 */ /* 0x000fe40000000800 */
.L_x_2209:
[----:B------:R-:W-:-:S04]  /*0960*/  UIADD3 UR5, UR5, 0x7f, URZ ;  /* 0x0000007f05057890 */ /* 0x000fc8000fffe03f */
[----:B------:R-:W-:-:S04]  /*0970*/  USHF.R.S32.HI UR4, URZ, 0x1f, UR5 ;  /* 0x0000001f3f047899 */ /* 0x000fc80008011405 */
[----:B------:R-:W-:-:S04]  /*0980*/  ULEA.HI UR4, UR4, UR5, URZ, 0x7 ;  /* 0x0000000504047291 */ /* 0x000fc8000f8f383f */
[----:B------:R-:W-:-:S04]  /*0990*/  USHF.R.S32.HI UR4, URZ, 0x7, UR4 ;  /* 0x000000073f047899 */ /* 0x000fc80008011404 */
[----:B------:R-:W-:-:S04]  /*09a0*/  UISETP.GE.AND UP0, UPT, UR15, UR4, UPT ;  /* 0x000000040f00728c */ /* 0x000fc8000bf06270 */
[----:B------:R-:W-:-:S06]  /*09b0*/  USEL UR7, UR7, 0xffffffff, !UP0 ;  /* 0xffffffff07077887 */ /* 0x000fcc000c000000 */
[----:B------:R-:W-:-:S05]  /*09c0*/  MOV R0, UR7 ;  /* 0x0000000700007c02 */ /* 0x000fca0008000f00 */
[----:B------:R1:W-:Y:S02]  /*09d0*/  STL [R1+0x60], R0 ;  /* 0x0000600001007387 */ /* 0x0003e40000100800 */
.L_x_2205:
        /* <DEDUP_REMOVED lines=19> */
[----:B------:R-:W-:Y:S01]  /*0b10*/  ULDC UR12, c[0x0][0x198] ;  /* 0x00006600000c7ab9 */ /* 0x000fe20000000800 */
[----:B------:R-:W-:Y:S02]  /*0b20*/  IMAD.MOV.U32 R12, RZ, RZ, RZ ;  /* 0x000000ffff0c7224 */ /* 0x000fe400078e00ff */
        /* <DEDUP_REMOVED lines=17> */
.L_x_2211:
[----:B--2---:R-:W-:-:S04]  /*0c40*/  ISETP.NE.U32.AND P0, PT, RZ, c[0x0][0x2e0], PT ;  /* 0x0000b800ff007a0c */ /* 0x004fc80003f05070 */
[----:B------:R-:W-:-:S13]  /*0c50*/  ISETP.NE.AND.EX P0, PT, RZ, c[0x0][0x2e4], PT, P0 ;  /* 0x0000b900ff007a0c */ /* 0x000fda0003f05300 */
[----:B------:R-:W-:Y:S05]  /*0c60*/  @!P0 BRA `(.L_x_2212) ;  /* 0x0000004000008947 */ /* 0x000fea0003800000 */
[----:B------:R-:W-:-:S05]  /*0c70*/  IMAD.WIDE R2, R24, R13, c[0x0][0x2e0] ;  /* 0x0000b80018027625 */ /* 0x000fca00078e020d */
[----:B------:R-:W2:Y:S02]  /*0c80*/  LDG.E R0, [R2.64] ;  /* 0x0000001202007981 */ /* 0x000ea4000c1e1900 */
[----:B--2---:R1:W2:Y:S01]  /*0c90*/  R2UR UR12, R0 ;  /* 0x00000000000c73c2 */ /* 0x0042a200000e0000 */
[----:B------:R-:W-:Y:S05]  /*0ca0*/  BRA `(.L_x_2213) ;  /* 0x0000006000007947 */ /* 0x000fea0003800000 */
.L_x_2212:
[----:B------:R-:W-:Y:S05]  /*0cb0*/  @!P3 BRA `(.L_x_2213) ;  /* 0x000000500000b947 */ /* 0x000fea0003800000 */
[----:B------:R1:W2:Y:S04]  /*0cc0*/  LDG.E R0, [R2.64] ;  /* 0x0000001202007981 */ /* 0x0002a8000c1e1900 */
[----:B-1----:R-:W3:Y:S01]  /*0cd0*/  LDG.E R2, [R2.64+0x4] ;  /* 0x0000041202027981 */ /* 0x002ee2000c1e1900 */
[----:B--2---:R-:W1:Y:S08]  /*0ce0*/  R2UR UR12, R0 ;  /* 0x00000000000c73c2 */ /* 0x004e7000000e0000 */
[----:B---3--:R-:W1:Y:S02]  /*0cf0*/  R2UR UR4, R2 ;  /* 0x00000000020473c2 */ /* 0x008e6400000e0000 */
[----:B-1----:R-:W-:-:S06]  /*0d00*/  UIADD3 UR12, -UR12, UR4, URZ ;  /* 0x000000040c0c7290 */ /* 0x002fcc000fffe13f */
.L_x_2213:
[----:B------:R-:W-:Y:S01]  /*0d10*/  USHF.L.U32 UR10, UR15, 0x7, URZ ;  /* 0x000000070f0a7899 */ /* 0x000fe2000800063f */
[----:B------:R-:W-:Y:S01]  /*0d20*/  PLOP3.LUT P1, PT, PT, PT, PT, 0x80, 0x0 ;  /* 0x000000000000781c */ /* 0x000fe20003f2f070 */
[----:B------:R-:W-:Y:S01]  /*0d30*/  ULDC UR4, c[0x0][0x2a4] ;  /* 0x0000a90000047ab9 */ /* 0x000fe20000000800 */
[----:B------:R-:W-:Y:S01]  /*0d40*/  CS2R R150, SRZ ;  /* 0x0000000000967805 */ /* 0x000fe2000001ff00 */
[----:B--2---:R-:W-:Y:S01]  /*0d50*/  UIADD3 UR6, UR10, UR13, -UR12 ;  /* 0x0000000d0a067290 */ /* 0x004fe2000fffe80c */
        /* <DEDUP_REMOVED lines=77> */
[--C-:B------:R-:W-:Y:S01]  /*1230*/  SHF.R.S32.HI R35, RZ, 0x1f, R164.reuse ;  /* 0x0000001fff237819 */ /* 0x100fe200000114a4 */
[----:B------:R-:W-:Y:S01]  /*1240*/  ULDC.64 UR4, c[0x0][0x248] ;  /* 0x0000920000047ab9 */ /* 0x000fe20000000a00 */
[----:B------:R-:W-:Y:S01]  /*1250*/  SHF.R.S32.HI R2, RZ, 0x1f, R164 ;  /* 0x0000001fff027819 */ /* 0x000fe200000114a4 */
[----:B------:R-:W-:Y:S01]  /*1260*/  UISETP.NE.AND UP0, UPT, UR4, 0x1, UPT ;  /* 0x000000010400788c */ /* 0x000fe2000bf05270 */
[CC--:B------:R-:W-:Y:S01]  /*1270*/  IADD3 R28, P0, R0.reuse, R164.reuse, RZ ;  /* 0x000000a4001c7210 */ /* 0x0c0fe20007f1e0ff */
[----:B------:R-:W-:Y:S01]  /*1280*/  USHF.R.S32.HI UR17, URZ, 0x1f, UR14 ;  /* 0x0000001f3f117899 */ /* 0x000fe2000801140e */
[----:B------:R-:W-:Y:S01]  /*1290*/  LEA.HI R32, R35, R164, RZ, 0x3 ;  /* 0x000000a423207211 */ /* 0x000fe200078f18ff */
[----:B------:R-:W-:Y:S01]  /*12a0*/  UIMAD.WIDE.U32 UR8, UR14, UR5, URZ ;  /* 0x000000050e0872a5 */ /* 0x000fe2000f8e003f */
[----:B------:R-:W-:Y:S01]  /*12b0*/  LEA.HI.X.SX32 R29, R0, R2, 0x1, P0 ;  /* 0x00000002001d7211 */ /* 0x000fe200000f0eff */
[----:B------:R-:W-:Y:S01]  /*12c0*/  ULDC UR7, c[0x0][0x250] ;  /* 0x0000940000077ab9 */ /* 0x000fe20000000800 */
[----:B------:R-:W-:Y:S01]  /*12d0*/  LOP3.LUT R0, R32, 0xfffffff8, RZ, 0xc0, !PT ;  /* 0xfffffff820007812 */ /* 0x000fe200078ec0ff */
[----:B------:R-:W-:Y:S01]  /*12e0*/  ULDC.64 UR4, c[0x0][0x270] ;  /* 0x00009c0000047ab9 */ /* 0x000fe20000000a00 */
[C---:B------:R-:W-:Y:S01]  /*12f0*/  IMAD.SHL.U32 R4, R164.reuse, 0x4, RZ ;  /* 0x00000004a4047824 */ /* 0x040fe200078e00ff */
[----:B------:R-:W-:Y:S01]  /*1300*/  UMOV UR6, UR14 ;  /* 0x0000000e00067c82 */ /* 0x000fe20008000000 */
[----:B------:R-:W-:Y:S01]  /*1310*/  SHF.R.S32.HI R37, RZ, 0x3, R32 ;  /* 0x00000003ff257819 */ /* 0x000fe20000011420 */
[----:B------:R-:W-:Y:S01]  /*1320*/  UIMAD UR4, UR17, UR4, URZ ;  /* 0x00000004110472a4 */ /* 0x000fe2000f8e023f */
[----:B------:R-:W-:Y:S01]  /*1330*/  IMAD.IADD R30, R164, 0x1, -R0 ;  /* 0x00000001a41e7824 */ /* 0x000fe200078e0a00 */
[----:B------:R-:W-:Y:S01]  /*1340*/  @UP0 USHF.R.U32.HI UR6, URZ, UR7, UR9 ;  /* 0x000000073f060299 */ /* 0x000fe20008011609 */
[----:B------:R-:W-:Y:S01]  /*1350*/  SHF.R.S32.HI R3, RZ, 0x1f, R12 ;  /* 0x0000001fff037819 */ /* 0x000fe2000001140c */
[----:B------:R-:W-:Y:S01]  /*1360*/  UIMAD UR8, UR14, UR5, UR4 ;  /* 0x000000050e0872a4 */ /* 0x000fe2000f8e0204 */
[----:B------:R-:W-:Y:S01]  /*1370*/  IMAD.SHL.U32 R18, R30, 0x8, RZ ;  /* 0x000000081e127824 */ /* 0x000fe200078e00ff */
[----:B------:R-:W-:Y:S01]  /*1380*/  USHF.R.S32.HI UR7, URZ, 0x1f, UR6 ;  /* 0x0000001f3f077899 */ /* 0x000fe20008011406 */
[C---:B------:R-:W-:Y:S01]  /*1390*/  IADD3 R2, P0, R4.reuse, R12, RZ ;  /* 0x0000000c04027210 */ /* 0x040fe20007f1e0ff */
[----:B------:R-:W-:Y:S01]  /*13a0*/  ULDC.64 UR4, c[0x0][0x1e0] ;  /* 0x0000780000047ab9 */ /* 0x000fe20000000a00 */
[----:B------:R-:W-:Y:S01]  /*13b0*/  IMAD.U32 R12, RZ, RZ, UR6 ;  /* 0x00000006ff0c7e24 */ /* 0x000fe2000f8e00ff */
[----:B------:R-:W-:Y:S01]  /*13c0*/  UIMAD UR4, UR7, UR4, URZ ;  /* 0x00000004070472a4 */ /* 0x000fe2000f8e023f */
[----:B------:R-:W-:Y:S01]  /*13d0*/  SHF.R.S32.HI R19, RZ, 0x1f, R18 ;  /* 0x0000001fff137819 */ /* 0x000fe20000011412 */
[----:B------:R-:W-:Y:S01]  /*13e0*/  IMAD.U32 R6, RZ, RZ, UR14 ;  /* 0x0000000eff067e24 */ /* 0x000fe2000f8e00ff */
[----:B------:R-:W-:Y:S01]  /*13f0*/  SHF.R.S32.HI R20, RZ, 0x1f, R24 ;  /* 0x0000001fff147819 */ /* 0x000fe20000011418 */
[----:B------:R-:W-:Y:S01]  /*1400*/  UIMAD UR4, UR6, UR5, UR4 ;  /* 0x00000005060472a4 */ /* 0x000fe2000f8e0204 */
[----:B------:R-:W-:Y:S01]  /*1410*/  SHF.R.S32.HI R13, RZ, 0x1f, R37 ;  /* 0x0000001fff0d7819 */ /* 0x000fe20000011425 */
[----:B------:R-:W-:Y:S01]  /*1420*/  IMAD.U32 R0, RZ, RZ, UR14 ;  /* 0x0000000eff007e24 */ /* 0x000fe2000f8e00ff */
[C---:B------:R-:W-:Y:S01]  /*1430*/  IADD3 R16, P1, R37.reuse, R8, RZ ;  /* 0x0000000825107210 */ /* 0x040fe20007f3e0ff */
[----:B------:R-:W-:Y:S01]  /*1440*/  UIADD3 UR16, -UR10, UR12, URZ ;  /* 0x0000000c0a107290 */ /* 0x000fe2000fffe13f */
[----:B------:R-:W-:Y:S01]  /*1450*/  LEA.HI.X.SX32 R3, R4, R3, 0x1, P0 ;  /* 0x0000000304037211 */ /* 0x000fe200000f0eff */
[----:B------:R-:W-:Y:S01]  /*1460*/  IMAD.WIDE.U32 R4, R12, c[0x0][0x1e0], R18 ;  /* 0x000078000c047a25 */ /* 0x000fe200078e0012 */
[----:B------:R-:W-:Y:S01]  /*1470*/  IADD3 R8, P0, R37, R10, RZ ;  /* 0x0000000a25087210 */ /* 0x000fe20007f1e0ff */
[----:B------:R-:W-:Y:S01]  /*1480*/  UMOV UR20, 0x6 ;  /* 0x0000000600147882 */ /* 0x000fe20000000000 */
[----:B------:R-:W-:Y:S01]  /*1490*/  SEL R14, R20, RZ, !P3 ;  /* 0x000000ff140e7207 */ /* 0x000fe20005800000 */
[----:B------:R-:W-:Y:S01]  /*14a0*/  IMAD.X R17, R13, 0x1, R9, P1 ;  /* 0x000000010d117824 */ /* 0x000fe200008e0609 */
[----:B------:R-:W-:Y:S01]  /*14b0*/  IADD3 R15, -R37, UR16, RZ ;  /* 0x00000010250f7c10 */ /* 0x000fe2000fffe1ff */
[----:B------:R-:W-:Y:S01]  /*14c0*/  IMAD.WIDE.U32 R6, R6, c[0x0][0x270], R2 ;  /* 0x00009c0006067a25 */ /* 0x000fe200078e0002 */
[C---:B------:R-:W-:Y:S01]  /*14d0*/  IADD3 R34, R18.reuse, 0x40, RZ ;  /* 0x0000004012227810 */ /* 0x040fe20007ffe0ff */
[----:B------:R-:W-:Y:S01]  /*14e0*/  USHF.R.S32.HI UR23, URZ, 0x1f, UR21 ;  /* 0x0000001f3f177899 */ /* 0x000fe20008011415 */
[----:B------:R-:W-:Y:S01]  /*14f0*/  ISETP.GE.AND P6, PT, R18, c[0x0][0x1cc], PT ;  /* 0x0000730012007a0c */ /* 0x000fe20003fc6270 */
[----:B------:R-:W-:Y:S01]  /*1500*/  IMAD.X R9, R13, 0x1, R11, P0 ;  /* 0x000000010d097824 */ /* 0x000fe200000e060b */
[----:B------:R-:W-:Y:S01]  /*1510*/  SEL R13, R24, RZ, !P3 ;  /* 0x000000ff180d7207 */ /* 0x000fe20005800000 */
[----:B------:R-:W-:Y:S01]  /*1520*/  IMAD.WIDE.U32 R26, R0, c[0x0][0x288], R2 ;  /* 0x0000a200001a7a25 */ /* 0x000fe200078e0002 */
[----:B------:R-:W-:Y:S01]  /*1530*/  IADD3 R3, R5, UR4, RZ ;  /* 0x0000000405037c10 */ /* 0x000fe2000fffe0ff */
[----:B------:R-:W-:Y:S01]  /*1540*/  ULDC.64 UR4, c[0x0][0x1b0] ;  /* 0x00006c0000047ab9 */ /* 0x000fe20000000a00 */
[----:B------:R-:W-:Y:S01]  /*1550*/  IADD3 R23, R7, UR8, RZ ;  /* 0x0000000807177c10 */ /* 0x000fe2000fffe0ff */
[----:B------:R-:W-:Y:S01]  /*1560*/  IMAD R0, R14, c[0x0][0x1e8], RZ ;  /* 0x00007a000e007a24 */ /* 0x000fe200078e02ff */
[----:B------:R-:W-:Y:S01]  /*1570*/  UIMAD UR4, UR7, UR4, URZ ;  /* 0x00000004070472a4 */ /* 0x000fe2000f8e023f */
[----:B------:R-:W-:Y:S01]  /*1580*/  IMAD.MOV.U32 R2, RZ, RZ, R4 ;  /* 0x000000ffff027224 */ /* 0x000fe200078e0004 */
[----:B------:R-:W-:Y:S01]  /*1590*/  LEA.HI R4, R35, R164, RZ, 0x6 ;  /* 0x000000a423047211 */ /* 0x000fe200078f30ff */
[C---:B------:R-:W-:Y:S01]  /*15a0*/  IMAD R0, R13.reuse, c[0x0][0x1ec], R0 ;  /* 0x00007b000d007a24 */ /* 0x040fe200078e0200 */
[----:B------:R-:W-:Y:S01]  /*15b0*/  UIMAD UR4, UR6, UR5, UR4 ;  /* 0x00000005060472a4 */ /* 0x000fe2000f8e0204 */
[----:B------:R-:W-:Y:S01]  /*15c0*/  IMAD.WIDE.U32 R2, R13, c[0x0][0x1e8], R2 ;  /* 0x00007a000d027a25 */ /* 0x000fe200078e0002 */
[----:B------:R-:W-:Y:S01]  /*15d0*/  SHF.R.S32.HI R25, RZ, 0x6, R4 ;  /* 0x00000006ff197819 */ /* 0x000fe20000011404 */
[----:B------:R-:W-:Y:S01]  /*15e0*/  STL [R1+0x28], R37 ;  /* 0x0000282501007387 */ /* 0x000fe20000100800 */
[----:B------:R-:W-:Y:S01]  /*15f0*/  ISETP.GE.AND P1, PT, R34, c[0x0][0x1cc], PT ;  /* 0x0000730022007a0c */ /* 0x000fe20003f26270 */
[----:B------:R-:W-:Y:S01]  /*1600*/  IMAD.IADD R3, R3, 0x1, R0 ;  /* 0x0000000103037824 */ /* 0x000fe200078e0200 */
[----:B------:R-:W-:Y:S01]  /*1610*/  ISETP.LT.OR P4, PT, R15, 0x1, P6 ;  /* 0x000000010f00780c */ /* 0x000fe20003781670 */
[----:B------:R-:W-:Y:S01]  /*1620*/  IMAD.SHL.U32 R0, R37, 0x40, RZ ;  /* 0x0000004025007824 */ /* 0x000fe200078e00ff */
[C---:B------:R-:W-:Y:S01]  /*1630*/  ISETP.LT.OR P3, PT, R15.reuse, 0x1, P1 ;  /* 0x000000010f00780c */ /* 0x040fe20000f61670 */
[----:B------:R-:W-:Y:S01]  /*1640*/  IMAD.U32 R5, RZ, RZ, UR15 ;  /* 0x0000000fff057e24 */ /* 0x000fe2000f8e00ff */
[----:B------:R-:W-:Y:S01]  /*1650*/  ISETP.LT.OR P5, PT, R15, 0x21, P6 ;  /* 0x000000210f00780c */ /* 0x000fe200037a1670 */
[----:B------:R-:W-:Y:S01]  /*1660*/  IMAD.MOV.U32 R22, RZ, RZ, R6 ;  /* 0x000000ffff167224 */ /* 0x000fe200078e0006 */
[----:B------:R-:W-:Y:S01]  /*1670*/  LOP3.LUT R0, R0, 0x1c0, RZ, 0xc0, !PT ;  /* 0x000001c000007812 */ /* 0x000fe200078ec0ff */
[----:B------:R-:W-:Y:S01]  /*1680*/  IMAD.WIDE R8, R5, 0x80, R8 ;  /* 0x0000008005087825 */ /* 0x000fe200078e0208 */
[----:B------:R-:W-:-:S02]  /*1690*/  SEL R24, R24, RZ, !P2 ;  /* 0x000000ff18187207 */ /* 0x000fc40005000000 */
[----:B------:R-:W-:Y:S01]  /*16a0*/  LOP3.LUT R11, R0, 0x38, R18, 0xf8, !PT ;  /* 0x00000038000b7812 */ /* 0x000fe200078ef812 */
[----:B------:R-:W-:Y:S01]  /*16b0*/  IMAD.SHL.U32 R33, R25, 0x200, RZ ;  /* 0x0000020019217824 */ /* 0x000fe200078e00ff */
[----:B------:R-:W-:Y:S01]  /*16c0*/  SHF.R.U32.HI R10, RZ, 0x3, R0 ;  /* 0x00000003ff0a7819 */ /* 0x000fe20000011600 */
[----:B------:R-:W-:Y:S01]  /*16d0*/  IMAD R0, R9, c[0x0][0x1d8], RZ ;  /* 0x0000760009007a24 */ /* 0x000fe200078e02ff */
[----:B------:R-:W-:Y:S01]  /*16e0*/  SEL R20, R20, RZ, !P2 ;  /* 0x000000ff14147207 */ /* 0x000fe20005000000 */
[----:B------:R-:W-:Y:S01]  /*16f0*/  IMAD.WIDE.U32 R4, R12, c[0x0][0x1b0], R18 ;  /* 0x00006c000c047a25 */ /* 0x000fe200078e0012 */
[----:B------:R-:W-:-:S03]  /*1700*/  LOP3.LUT R10, R33, R11, R10, 0xf6, !PT ;  /* 0x0000000b210a7212 */ /* 0x000fc600078ef60a */
[C---:B------:R-:W-:Y:S01]  /*1710*/  IMAD R0, R8.reuse, c[0x0][0x1dc], R0 ;  /* 0x0000770008007a24 */ /* 0x040fe200078e0200 */
[----:B------:R-:W-:Y:S01]  /*1720*/  IADD3 R5, R5, UR4, RZ ;  /* 0x0000000405057c10 */ /* 0x000fe2000fffe0ff */
[----:B------:R-:W-:Y:S01]  /*1730*/  IMAD.WIDE.U32 R6, R8, c[0x0][0x1d8], R2 ;  /* 0x0000760008067a25 */ /* 0x000fe200078e0002 */
[----:B------:R-:W-:Y:S02]  /*1740*/  ULDC.64 UR4, c[0x0][0x1d8] ;  /* 0x0000760000047ab9 */ /* 0x000fe40000000a00 */
[----:B------:R-:W-:Y:S01]  /*1750*/  USHF.L.U32 UR6, UR4, 0x6, URZ ;  /* 0x0000000604067899 */ /* 0x000fe2000800063f */
[----:B------:R-:W-:Y:S01]  /*1760*/  IMAD.IADD R3, R7, 0x1, R0 ;  /* 0x0000000107037824 */ /* 0x000fe200078e0200 */
[----:B------:R-:W-:Y:S01]  /*1770*/  LEA R2, P0, R6, c[0x0][0x1c0], 0x1 ;  /* 0x0000700006027a11 */ /* 0x000fe200078008ff */
[----:B------:R-:W-:Y:S01]  /*1780*/  IMAD R0, R14, c[0x0][0x1b8], RZ ;  /* 0x00006e000e007a24 */ /* 0x000fe200078e02ff */
[----:B------:R-:W-:Y:S01]  /*1790*/  USHF.L.U64.HI UR5, UR4, UR20, UR5 ;  /* 0x0000001404057299 */ /* 0x000fe20008010205 */
[----:B------:R-:W-:Y:S01]  /*17a0*/  IMAD.SHL.U32 R14, R10, 0x2, RZ ;  /* 0x000000020a0e7824 */ /* 0x000fe200078e00ff */
[----:B------:R-:W-:Y:S01]  /*17b0*/  LEA.HI.X R3, R6, c[0x0][0x1c4], R3, 0x1, P0 ;  /* 0x0000710006037a11 */ /* 0x000fe200000f0c03 */
[C---:B------:R-:W-:Y:S01]  /*17c0*/  IMAD R0, R13.reuse, c[0x0][0x1bc], R0 ;  /* 0x00006f000d007a24 */ /* 0x040fe200078e0200 */
[----:B------:R-:W-:Y:S01]  /*17d0*/  IADD3 R6, P0, R2, UR6, RZ ;  /* 0x0000000602067c10 */ /* 0x000fe2000ff1e0ff */
[----:B------:R-:W-:Y:S01]  /*17e0*/  IMAD.WIDE.U32 R4, R13, c[0x0][0x1b8], R4 ;  /* 0x00006e000d047a25 */ /* 0x000fe200078e0004 */
[----:B------:R-:W-:Y:S01]  /*17f0*/  UIADD3 UR4, UP0, UR6, 0x80, URZ ;  /* 0x0000008006047890 */ /* 0x000fe2000ff1e03f */
        /* <DEDUP_REMOVED lines=8> */
[----:B------:R-:W-:Y:S01]  /*1880*/  IMAD.IADD R5, R5, 0x1, R0 ;  /* 0x0000000105057824 */ /* 0x000fe200078e0200 */
[----:B------:R-:W-:Y:S01]  /*1890*/  UIADD3.X UR7, URZ, UR5, URZ, UP0, !UPT ;  /* 0x000000053f077290 */ /* 0x000fe200087fe43f */
[----:B------:R-:W-:Y:S01]  /*18a0*/  IMAD R0, R9, c[0x0][0x1a8], RZ ;  /* 0x00006a0009007a24 */ /* 0x000fe200078e02ff */
[----:B------:R2:W-:Y:S01]  /*18b0*/  LDGSTS.E.BYPASS.LTC128B.128 [R14+0x9080], [R6.64], !P5 ;  /* 0x09080000060e7fae */ /* 0x0005e2000e901d52 */
[----:B------:R-:W-:-:S02]  /*18c0*/  IMAD.MOV.U32 R215, RZ, RZ, 0x10 ;  /* 0x00000010ffd77424 */ /* 0x000fc400078e00ff */
[C---:B------:R-:W-:Y:S02]  /*18d0*/  IMAD R12, R8.reuse, c[0x0][0x1ac], R0 ;  /* 0x00006b00080c7a24 */ /* 0x040fe400078e0200 */
[----:B------:R-:W-:-:S04]  /*18e0*/  IMAD.WIDE.U32 R8, R8, c[0x0][0x1a8], R4 ;  /* 0x00006a0008087a25 */ /* 0x000fc800078e0004 */
[C---:B------:R-:W-:Y:S02]  /*18f0*/  IMAD R4, R17.reuse, c[0x0][0x178], RZ ;  /* 0x00005e0011047a24 */ /* 0x040fe400078e02ff */
[----:B------:R-:W-:Y:S02]  /*1900*/  IMAD R0, R17, c[0x0][0x208], RZ ;  /* 0x0000820011007a24 */ /* 0x000fe400078e02ff */
[----:B------:R-:W-:Y:S02]  /*1910*/  IMAD.MOV.U32 R216, RZ, RZ, 0x20 ;  /* 0x00000020ffd87424 */ /* 0x000fe400078e00ff */
[----:B------:R-:W-:Y:S02]  /*1920*/  IMAD R21, R16, c[0x0][0x20c], R0 ;  /* 0x0000830010157a24 */ /* 0x000fe400078e0200 */
[----:B------:R-:W-:Y:S01]  /*1930*/  IMAD.IADD R0, R9, 0x1, R12 ;  /* 0x0000000109007824 */ /* 0x000fe200078e020c */
[----:B-1----:R-:W-:Y:S01]  /*1940*/  IADD3 R2, P3, P0, R10, 0x80, R2 ;  /* 0x000000800a027810 */ /* 0x002fe2000787e002 */
[----:B------:R-:W-:-:S03]  /*1950*/  IMAD.WIDE.U32 R10, R16, c[0x0][0x178], R18 ;  /* 0x00005e00100a7a25 */ /* 0x000fc600078e0012 */
[----:B------:R-:W-:Y:S02]  /*1960*/  IADD3.X R3, RZ, UR5, R3, P3, P0 ;  /* 0x00000005ff037c10 */ /* 0x000fe40009fe0403 */
[C---:B------:R-:W-:Y:S02]  /*1970*/  ISETP.LT.OR P3, PT, R15.reuse, 0x41, P6 ;  /* 0x000000410f00780c */ /* 0x040fe40003761670 */
[----:B------:R-:W-:Y:S01]  /*1980*/  ISETP.LT.OR P0, PT, R15, 0x41, P1 ;  /* 0x000000410f00780c */ /* 0x000fe20000f01670 */
[----:B------:R1:W-:Y:S02]  /*1990*/  LDGSTS.E.BYPASS.LTC128B.128 [R14+0xd080], [R2.64], !P4 ;  /* 0x0d080000020e7fae */ /* 0x0003e4000e101d52 */
[----:B-1----:R-:W-:Y:S01]  /*19a0*/  IMAD R2, R16, c[0x0][0x17c], R4 ;  /* 0x00005f0010027a24 */ /* 0x002fe200078e0204 */
[----:B------:R-:W-:Y:S01]  /*19b0*/  IADD3 R4, P5, R6, UR6, RZ ;  /* 0x0000000606047c10 */ /* 0x000fe2000ffbe0ff */
[----:B------:R-:W-:-:S03]  /*19c0*/  IMAD.WIDE.U32 R16, R16, c[0x0][0x208], R18 ;  /* 0x0000820010107a25 */ /* 0x000fc600078e0012 */
[----:B------:R-:W-:Y:S01]  /*19d0*/  IADD3.X R5, R7, UR5, RZ, P5, !PT ;  /* 0x0000000507057c10 */ /* 0x000fe2000affe4ff */
[----:B------:R-:W-:Y:S01]  /*19e0*/  IMAD.IADD R11, R11, 0x1, R2 ;  /* 0x000000010b0b7824 */ /* 0x000fe200078e0202 */
[----:B------:R-:W-:Y:S02]  /*19f0*/  IADD3 R12, P5, R6, UR4, RZ ;  /* 0x00000004060c7c10 */ /* 0x000fe4000ffbe0ff */
[----:B------:R-:W-:Y:S01]  /*1a00*/  LEA R2, P4, R8, c[0x0][0x190], 0x1 ;  /* 0x0000640008027a11 */ /* 0x000fe200078808ff */
[----:B------:R1:W-:Y:S01]  /*1a10*/  LDGSTS.E.BYPASS.LTC128B.128 [R14+0xa080], [R4.64], !P3 ;  /* 0x0a080000040e7fae */ /* 0x0003e2000d901d52 */
[----:B------:R-:W-:Y:S02]  /*1a20*/  IADD3.X R13, R7, UR7, RZ, P5, !PT ;  /* 0x00000007070d7c10 */ /* 0x000fe4000affe4ff */
[----:B------:R-:W-:Y:S02]  /*1a30*/  ISETP.LT.OR P5, PT, R15, 0x61, P6 ;  /* 0x000000610f00780c */ /* 0x000fe400037a1670 */
[----:B--2---:R-:W-:Y:S01]  /*1a40*/  IADD3 R6, P3, R4, UR6, RZ ;  /* 0x0000000604067c10 */ /* 0x004fe2000ff7e0ff */
[----:B------:R2:W-:Y:S01]  /*1a50*/  LDGSTS.E.BYPASS.LTC128B.128 [R14+0xe080], [R12.64], !P0 ;  /* 0x0e0800000c0e7fae */ /* 0x0005e2000c101d52 */
[----:B------:R-:W-:-:S02]  /*1a60*/  LEA.HI.X R3, R8, c[0x0][0x194], R0, 0x1, P4 ;  /* 0x0000650008037a11 */ /* 0x000fc400020f0c00 */
[----:B------:R-:W-:Y:S02]  /*1a70*/  ISETP.LT.OR P0, PT, R15, 0x61, P1 ;  /* 0x000000610f00780c */ /* 0x000fe40000f01670 */
[----:B------:R-:W-:Y:S02]  /*1a80*/  IADD3.X R7, R5, UR5, RZ, P3, !PT ;  /* 0x0000000505077c10 */ /* 0x000fe40009ffe4ff */
[----:B------:R-:W-:Y:S02]  /*1a90*/  ISETP.GE.AND P4, PT, R18, c[0x0][0x19c], PT ;  /* 0x0000670012007a0c */ /* 0x000fe40003f86270 */
[----:B------:R-:W-:Y:S01]  /*1aa0*/  ISETP.GE.AND P3, PT, R34, c[0x0][0x19c], PT ;  /* 0x0000670022007a0c */ /* 0x000fe20003f66270 */
[----:B------:R3:W-:Y:S01]  /*1ab0*/  LDGSTS.E.BYPASS.LTC128B.128 [R14+0xb080], [R6.64], !P5 ;  /* 0x0b080000060e7fae */ /* 0x0007e2000e901d52 */
[C---:B------:R-:W-:Y:S02]  /*1ac0*/  ISETP.LT.OR P6, PT, R15.reuse, 0x1, P4 ;  /* 0x000000010f00780c */ /* 0x040fe400027c1670 */
[----:B------:R-:W-:-:S02]  /*1ad0*/  ISETP.LT.OR P5, PT, R15, 0x21, P4 ;  /* 0x000000210f00780c */ /* 0x000fc400027a1670 */
[C---:B------:R-:W-:Y:S02]  /*1ae0*/  ISETP.LT.OR P2, PT, R15.reuse, 0x41, P4 ;  /* 0x000000410f00780c */ /* 0x040fe40002741670 */
[----:B------:R-:W-:Y:S02]  /*1af0*/  ISETP.LT.OR P4, PT, R15, 0x61, P4 ;  /* 0x000000610f00780c */ /* 0x000fe40002781670 */
[----:B-1----:R-:W-:Y:S01]  /*1b00*/  IADD3 R4, P1, R4, UR4, RZ ;  /* 0x0000000404047c10 */ /* 0x002fe2000ff3e0ff */
[----:B------:R-:W-:Y:S02]  /*1b10*/  ULDC.64 UR4, c[0x0][0x1a8] ;  /* 0x00006a0000047ab9 */ /* 0x000fe40000000a00 */
[----:B------:R-:W-:Y:S01]  /*1b20*/  USHF.L.U32 UR8, UR4, 0x6, URZ ;  /* 0x0000000604087899 */ /* 0x000fe2000800063f */
[----:B------:R-:W-:Y:S01]  /*1b30*/  IADD3.X R5, R5, UR7, RZ, P1, !PT ;  /* 0x0000000705057c10 */ /* 0x000fe20008ffe4ff */
[----:B------:R-:W-:Y:S01]  /*1b40*/  USHF.L.U64.HI UR9, UR4, UR20, UR5 ;  /* 0x0000001404097299 */ /* 0x000fe20008010205 */
[----:B------:R-:W-:Y:S01]  /*1b50*/  ISETP.LT.OR P1, PT, R15, 0x1, P3 ;  /* 0x000000010f00780c */ /* 0x000fe20001f21670 */
[----:B------:R-:W-:-:S02]  /*1b60*/  UIADD3 UR24, UP0, UR8, 0x80, URZ ;  /* 0x0000008008187890 */ /* 0x000fc4000ff1e03f */
[----:B------:R1:W-:Y:S01]  /*1b70*/  LDGSTS.E.BYPASS.LTC128B.128 [R14+0xf080], [R4.64], !P0 ;  /* 0x0f080000040e7fae */ /* 0x0003e2000c101d52 */
[----:B------:R-:W-:Y:S01]  /*1b80*/  IMAD.U32 R0, RZ, RZ, UR8 ;  /* 0x00000008ff007e24 */ /* 0x000fe2000f8e00ff */
[----:B------:R-:W-:Y:S02]  /*1b90*/  ULDC.64 UR4, c[0x0][0x180] ;  /* 0x0000600000047ab9 */ /* 0x000fe40000000a00 */
[----:B------:R4:W-:Y:S01]  /*1ba0*/  LDGSTS.E.BYPASS.LTC128B.128 [R14+0x80], [R2.64], !P6 ;  /* 0x00080000020e7fae */ /* 0x0009e2000f101d52 */
[----:B------:R-:W-:Y:S01]  /*1bb0*/  UIMAD UR4, UR17, UR4, URZ ;  /* 0x00000004110472a4 */ /* 0x000fe2000f8e023f */
[----:B------:R-:W-:Y:S01]  /*1bc0*/  ISETP.GE.AND P6, PT, R34, c[0x0][0x16c], PT ;  /* 0x00005b0022007a0c */ /* 0x000fe20003fc6270 */
[----:B---3--:R-:W-:Y:S01]  /*1bd0*/  IMAD.U32 R6, RZ, RZ, UR14 ;  /* 0x0000000eff067e24 */ /* 0x008fe2000f8e00ff */
[----:B------:R-:W-:Y:S02]  /*1be0*/  ULDC.64 UR6, c[0x0][0x210] ;  /* 0x0000840000067ab9 */ /* 0x000fe40000000a00 */
[----:B------:R4:W-:Y:S01]  /*1bf0*/  LDGSTS.E.BYPASS.LTC128B.128 [R14+0x4080], [R2.64+0x80], !P1 ;  /* 0x04080080020e7fae */ /* 0x0009e2000c901d52 */
[----:B------:R-:W-:Y:S01]  /*1c00*/  UIMAD UR5, UR14, UR5, UR4 ;  /* 0x000000050e0572a4 */ /* 0x000fe2000f8e0204 */
[----:B------:R-:W-:Y:S01]  /*1c10*/  IMAD.WIDE.U32 R6, R6, c[0x0][0x180], R10 ;  /* 0x0000600006067a25 */ /* 0x000fe200078e000a */
[----:B------:R-:W-:Y:S01]  /*1c20*/  SEL R8, RZ, 0x2, P6 ;  /* 0x00000002ff087807 */ /* 0x000fe20003000000 */
[----:B------:R-:W-:-:S02]  /*1c30*/  UIMAD UR6, UR17, UR6, URZ ;  /* 0x00000006110672a4 */ /* 0x000fc4000f8e023f */
[----:B------:R-:W-:Y:S01]  /*1c40*/  IMAD.U32 R11, RZ, RZ, UR14 ;  /* 0x0000000eff0b7e24 */ /* 0x000fe2000f8e00ff */
[----:B------:R-:W-:Y:S01]  /*1c50*/  IADD3 R7, R7, UR5, RZ ;  /* 0x0000000507077c10 */ /* 0x000fe2000fffe0ff */
[----:B------:R-:W-:Y:S02]  /*1c60*/  ULDC.64 UR4, c[0x0][0x178] ;  /* 0x00005e0000047ab9 */ /* 0x000fe40000000a00 */
[----:B------:R-:W-:Y:S02]  /*1c70*/  UIMAD UR22, UR23, UR4, URZ ;  /* 0x00000004171672a4 */ /* 0x000fe4000f8e023f */
[----:B------:R-:W-:Y:S01]  /*1c80*/  UIMAD.WIDE.U32 UR26, UR21, UR4, URZ ;  /* 0x00000004151a72a5 */ /* 0x000fe2000f8e003f */
[----:B------:R-:W-:Y:S01]  /*1c90*/  IMAD.WIDE.U32 R38, R24, c[0x0][0x188], R6 ;  /* 0x0000620018267a25 */ /* 0x000fe200078e0006 */
[----:B------:R-:W-:Y:S02]  /*1ca0*/  UIMAD UR22, UR21, UR5, UR22 ;  /* 0x00000005151672a4 */ /* 0x000fe4000f8e0216 */
[----:B------:R-:W-:Y:S01]  /*1cb0*/  UIMAD UR6, UR14, UR7, UR6 ;  /* 0x000000070e0672a4 */ /* 0x000fe2000f8e0206 */
[----:B-1----:R-:W-:Y:S01]  /*1cc0*/  IADD3 R4, P0, R2, UR8, RZ ;  /* 0x0000000802047c10 */ /* 0x002fe2000ff1e0ff */
[----:B------:R-:W-:-:S02]  /*1cd0*/  IMAD.U32 R9, RZ, RZ, UR27 ;  /* 0x0000001bff097e24 */ /* 0x000fc4000f8e00ff */
[----:B------:R-:W-:Y:S01]  /*1ce0*/  IMAD.IADD R7, R17, 0x1, R21 ;  /* 0x0000000111077824 */ /* 0x000fe200078e0215 */
[----:B------:R-:W-:Y:S01]  /*1cf0*/  IADD3.X R5, R3, UR9, RZ, P0, !PT ;  /* 0x0000000903057c10 */ /* 0x000fe200087fe4ff */
[----:B------:R-:W-:Y:S02]  /*1d00*/  IMAD.MOV.U32 R6, RZ, RZ, R16 ;  /* 0x000000ffff067224 */ /* 0x000fe400078e0010 */
[----:B------:R-:W-:Y:S01]  /*1d10*/  IMAD.WIDE.U32 R16, R24, c[0x0][0x278], R22 ;  /* 0x00009e0018107a25 */ /* 0x000fe200078e0016 */
[----:B------:R-:W-:Y:S01]  /*1d20*/  LEA.HI R23, R35, R164, RZ, 0x5 ;  /* 0x000000a423177211 */ /* 0x000fe200078f28ff */
[----:B------:R1:W-:Y:S01]  /*1d30*/  LDGSTS.E.BYPASS.LTC128B.128 [R14+0x1080], [R4.64], !P5 ;  /* 0x01080000040e7fae */ /* 0x0003e2000e901d52 */
[----:B----4-:R-:W-:Y:S01]  /*1d40*/  IADD3 R2, P1, P0, R0, 0x80, R2 ;  /* 0x0000008000027810 */ /* 0x010fe2000783e002 */
[----:B------:R-:W-:Y:S01]  /*1d50*/  IMAD.WIDE.U32 R6, R11, c[0x0][0x210], R6 ;  /* 0x000084000b067a25 */ /* 0x000fe200078e0006 */
[----:B------:R-:W-:Y:S02]  /*1d60*/  ISETP.GE.AND P5, PT, R18, c[0x0][0x16c], PT ;  /* 0x00005b0012007a0c */ /* 0x000fe40003fa6270 */
[----:B------:R-:W-:-:S02]  /*1d70*/  IADD3.X R3, RZ, UR9, R3, P1, P0 ;  /* 0x00000009ff037c10 */ /* 0x000fc40008fe0403 */
[C---:B------:R-:W-:Y:S02]  /*1d80*/  ISETP.LT.OR P1, PT, R15.reuse, 0x21, P3 ;  /* 0x000000210f00780c */ /* 0x040fe40001f21670 */
[----:B------:R-:W-:Y:S02]  /*1d90*/  P2R R0, PR, RZ, 0x20 ;  /* 0x00000020ff007803 */ /* 0x000fe40000000000 */
[C---:B------:R-:W-:Y:S02]  /*1da0*/  ISETP.LT.OR P0, PT, R15.reuse, 0x41, P3 ;  /* 0x000000410f00780c */ /* 0x040fe40001f01670 */
[----:B------:R-:W-:Y:S01]  /*1db0*/  ISETP.LT.OR P3, PT, R15, 0x61, P3 ;  /* 0x000000610f00780c */ /* 0x000fe20001f61670 */
[----:B------:R3:W-:Y:S01]  /*1dc0*/  STL [R1+0x5c], R0 ;  /* 0x00005c0001007387 */ /* 0x0007e20000100800 */
[----:B------:R-:W-:Y:S01]  /*1dd0*/  IADD3 R7, R7, UR6, RZ ;  /* 0x0000000607077c10 */ /* 0x000fe2000fffe0ff */
[----:B------:R-:W-:Y:S02]  /*1de0*/  ULDC.64 UR6, c[0x0][0x288] ;  /* 0x0000a20000067ab9 */ /* 0x000fe40000000a00 */
[----:B------:R-:W-:Y:S01]  /*1df0*/  STL.64 [R1+0x18], R38 ;  /* 0x0000182601007387 */ /* 0x000fe20000100a00 */
[----:B------:R-:W-:-:S03]  /*1e00*/  UIMAD UR25, UR17, UR6, URZ ;  /* 0x00000006111972a4 */ /* 0x000fc6000f8e023f */
[----:B------:R4:W-:Y:S01]  /*1e10*/  LDGSTS.E.BYPASS.LTC128B.128 [R14+0x5080], [R2.64], !P1 ;  /* 0x05080000020e7fae */ /* 0x0009e2000c901d52 */
[----:B------:R-:W-:Y:S01]  /*1e20*/  UIMAD UR7, UR14, UR7, UR25 ;  /* 0x000000070e0772a4 */ /* 0x000fe2000f8e0219 */
[----:B---3--:R-:W-:-:S05]  /*1e30*/  SEL R0, RZ, 0x1, P5 ;  /* 0x00000001ff007807 */ /* 0x008fca0002800000 */
[----:B--2---:R-:W-:Y:S02]  /*1e40*/  IMAD.IADD R12, R8, 0x1, R0 ;  /* 0x00000001080c7824 */ /* 0x004fe400078e0200 */
[----:B------:R-:W-:Y:S01]  /*1e50*/  IMAD.U32 R8, RZ, RZ, UR26 ;  /* 0x0000001aff087e24 */ /* 0x000fe2000f8e00ff */
[----:B------:R-:W-:Y:S01]  /*1e60*/  UIADD3 UR26, UR27, UR22, URZ ;  /* 0x000000161b1a7290 */ /* 0x000fe2000fffe03f */
[----:B------:R-:W-:Y:S01]  /*1e70*/  IMAD R0, R20, c[0x0][0x188], RZ ;  /* 0x0000620014007a24 */ /* 0x000fe200078e02ff */
[----:B----4-:R-:W-:Y:S01]  /*1e80*/  IADD3 R2, P1, R4, UR8, RZ ;  /* 0x0000000804027c10 */ /* 0x010fe2000ff3e0ff */
[----:B------:R-:W-:Y:S02]  /*1e90*/  UIADD3.X UR22, URZ, UR9, URZ, UP0, !UPT ;  /* 0x000000093f167290 */ /* 0x000fe400087fe43f */
[----:B------:R-:W-:Y:S01]  /*1ea0*/  IMAD R0, R24, c[0x0][0x18c], R0 ;  /* 0x0000630018007a24 */ /* 0x000fe200078e0200 */
[----:B------:R-:W-:Y:S01]  /*1eb0*/  IADD3.X R3, R5, UR9, RZ, P1, !PT ;  /* 0x0000000905037c10 */ /* 0x000fe20008ffe4ff */
[----:B------:R-:W-:Y:S01]  /*1ec0*/  IMAD.U32 R10, RZ, RZ, UR26 ;  /* 0x0000001aff0a7e24 */ /* 0x000fe2000f8e00ff */
[----:B-1----:R-:W-:Y:S01]  /*1ed0*/  IADD3 R4, P1, R4, UR24, RZ ;  /* 0x0000001804047c10 */ /* 0x002fe2000ff3e0ff */
[----:B------:R-:W-:-:S02]  /*1ee0*/  IMAD.IADD R13, R39, 0x1, R0 ;  /* 0x00000001270d7824 */ /* 0x000fc400078e0200 */
[----:B------:R1:W-:Y:S01]  /*1ef0*/  LDGSTS.E.BYPASS.LTC128B.128 [R14+0x2080], [R2.64], !P2 ;  /* 0x02080000020e7fae */ /* 0x0003e2000d101d52 */
[----:B------:R-:W-:Y:S02]  /*1f00*/  IADD3.X R5, R5, UR22, RZ, P1, !PT ;  /* 0x0000001605057c10 */ /* 0x000fe40008ffe4ff */
[----:B------:R-:W-:Y:S01]  /*1f10*/  LEA R0, P1, R8, R38, 0x6 ;  /* 0x0000002608007211 */ /* 0x000fe200078230ff */
[----:B------:R2:W-:Y:S01]  /*1f20*/  STL [R1+0x24], R13 ;  /* 0x0000240d01007387 */ /* 0x0005e20000100800 */
[----:B------:R-:W-:Y:S02]  /*1f30*/  LOP3.LUT P2, RZ, R12, 0x1, RZ, 0xc0, !PT ;  /* 0x000000010cff7812 */ /* 0x000fe4000784c0ff */
[----:B------:R-:W-:Y:S01]  /*1f40*/  LEA.HI.X R10, R8, R13, R10, 0x6, P1 ;  /* 0x0000000d080a7211 */ /* 0x000fe200008f340a */
[----:B------:R3:W-:Y:S01]  /*1f50*/  LDGSTS.E.BYPASS.LTC128B.128 [R14+0x6080], [R4.64], !P0 ;  /* 0x06080000040e7fae */ /* 0x0007e2000c101d52 */
[----:B------:R-:W-:-:S03]  /*1f60*/  IADD3 R8, P1, R2, UR8, RZ ;  /* 0x0000000802087c10 */ /* 0x000fc6000ff3e0ff */
[----:B------:R4:W-:Y:S01]  /*1f70*/  STL.64 [R1+0x38], R16 ;  /* 0x0000381001007387 */ /* 0x0009e20000100a00 */
[----:B------:R-:W-:Y:S01]  /*1f80*/  IADD3.X R9, R3, UR9, RZ, P1, !PT ;  /* 0x0000000903097c10 */ /* 0x000fe20008ffe4ff */
[----:B------:R-:W-:Y:S01]  /*1f90*/  ULDC.64 UR8, c[0x0][0x208] ;  /* 0x0000820000087ab9 */ /* 0x000fe20000000a00 */
[----:B------:R-:W-:Y:S01]  /*1fa0*/  LOP3.LUT P1, RZ, R12, 0x2, RZ, 0xc0, !PT ;  /* 0x000000020cff7812 */ /* 0x000fe2000782c0ff */
[----:B------:R-:W-:Y:S02]  /*1fb0*/  USHF.L.U64.HI UR20, UR8, UR20, UR9 ;  /* 0x0000001408147299 */ /* 0x000fe40008010209 */
[----:B------:R5:W-:Y:S02]  /*1fc0*/  LDGSTS.E.BYPASS.LTC128B.128 [R14+0x3080], [R8.64], !P4 ;  /* 0x03080000080e7fae */ /* 0x000be4000e101d52 */
[----:B------:R-:W-:Y:S01]  /*1fd0*/  UIMAD UR26, UR20, UR21, URZ ;  /* 0x00000015141a72a4 */ /* 0x000fe2000f8e023f */
[----:B---3--:R-:W-:Y:S01]  /*1fe0*/  IADD3 R4, P0, R2, UR24, RZ ;  /* 0x0000001802047c10 */ /* 0x008fe2000ff1e0ff */
[----:B------:R-:W-:-:S03]  /*1ff0*/  USHF.L.U32 UR24, UR8, 0x6, URZ ;  /* 0x0000000608187899 */ /* 0x000fc6000800063f */
[----:B------:R-:W-:Y:S01]  /*2000*/  IADD3.X R5, R3, UR22, RZ, P0, !PT ;  /* 0x0000001603057c10 */ /* 0x000fe200087fe4ff */
[----:B------:R-:W-:Y:S01]  /*2010*/  USHF.L.U32 UR22, UR21, 0x6, URZ ;  /* 0x0000000615167899 */ /* 0x000fe2000800063f */
[C---:B-1----:R-:W-:Y:S01]  /*2020*/  LEA R2, P0, R0.reuse, c[0x0][0x160], 0x1 ;  /* 0x0000580000027a11 */ /* 0x042fe200078008ff */
[----:B------:R-:W-:Y:S01]  /*2030*/  IMAD.U32 R31, RZ, RZ, UR24 ;  /* 0x00000018ff1f7e24 */ /* 0x000fe2000f8e00ff */
[----:B------:R-:W-:Y:S01]  /*2040*/  UIMAD UR26, UR23, UR24, UR26 ;  /* 0x00000018171a72a4 */ /* 0x000fe2000f8e021a */
[----:B------:R1:W-:Y:S01]  /*2050*/  LDGSTS.E.BYPASS.LTC128B.128 [R14+0x7080], [R4.64], !P3 ;  /* 0x07080000040e7fae */ /* 0x0003e2000d901d52 */
[----:B------:R-:W-:Y:S01]  /*2060*/  LEA.HI.X R3, R0, c[0x0][0x164], R10, 0x1, P0 ;  /* 0x0000590000037a11 */ /* 0x000fe200000f0c0a */
[----:B------:R-:W-:Y:S01]  /*2070*/  IMAD.U32 R0, RZ, RZ, UR22 ;  /* 0x00000016ff007e24 */ /* 0x000fe2000f8e00ff */
[----:B------:R-:W-:Y:S01]  /*2080*/  ISETP.GT.AND P3, PT, R164, 0xf, PT ;  /* 0x0000000fa400780c */ /* 0x000fe20003f64270 */
[----:B-----5:R-:W-:Y:S01]  /*2090*/  IMAD.U32 R9, RZ, RZ, UR5 ;  /* 0x00000005ff097e24 */ /* 0x020fe2000f8e00ff */
[----:B------:R-:W-:Y:S01]  /*20a0*/  USHF.R.S32.HI UR6, URZ, 0x1f, UR22 ;  /* 0x0000001f3f067899 */ /* 0x000fe20008011416 */
[----:B------:R-:W0:Y:S01]  /*20b0*/  LDGDEPBAR ;  /* 0x00000000000079af */ /* 0x000e220000000000 */
[----:B------:R-:W-:-:S04]  /*20c0*/  IADD3 R0, -R37, UR13, -R0 ;  /* 0x0000000d25007c10 */ /* 0x000fc8000fffe900 */
[C---:B------:R-:W-:Y:S02]  /*20d0*/  ISETP.LT.OR P4, PT, R0.reuse, 0x1, !P2 ;  /* 0x000000010000780c */ /* 0x040fe40005781670 */
[----:B------:R-:W-:-:S11]  /*20e0*/  ISETP.LT.OR P2, PT, R0, 0x21, !P2 ;  /* 0x000000210000780c */ /* 0x000fd60005741670 */
[----:B------:R3:W-:Y:S01]  /*20f0*/  LDGSTS.E.BYPASS.LTC128B.128 [R14+0x10080], [R2.64], !P4 ;  /* 0x10080000020e7fae */ /* 0x0007e2000e101d52 */
[----:B------:R-:W-:Y:S01]  /*2100*/  ISETP.GE.AND P4, PT, R18, c[0x0][0x1fc], PT ;  /* 0x00007f0012007a0c */ /* 0x000fe20003f86270 */
[----:B-1----:R-:W-:Y:S02]  /*2110*/  IMAD.U32 R5, RZ, RZ, UR4 ;  /* 0x00000004ff057e24 */ /* 0x002fe4000f8e00ff */
[----:B------:R-:W-:Y:S01]  /*2120*/  IMAD R4, R20, c[0x0][0x278], RZ ;  /* 0x00009e0014047a24 */ /* 0x000fe200078e02ff */
[----:B------:R-:W-:Y:S02]  /*2130*/  SEL R10, RZ, 0x1, P4 ;  /* 0x00000001ff0a7807 */ /* 0x000fe40002000000 */
[C---:B------:R-:W-:Y:S01]  /*2140*/  LEA R8, P0, R5.reuse, R2, 0x6 ;  /* 0x0000000205087211 */ /* 0x040fe200078030ff */
[----:B------:R-:W-:Y:S01]  /*2150*/  IMAD R4, R24, c[0x0][0x27c], R4 ;  /* 0x00009f0018047a24 */ /* 0x000fe200078e0204 */
[----:B------:R-:W-:Y:S02]  /*2160*/  ISETP.LT.OR P4, PT, R0, 0x1, !P1 ;  /* 0x000000010000780c */ /* 0x000fe40004f81670 */
[----:B------:R-:W-:Y:S01]  /*2170*/  LEA.HI.X R9, R5, R3, R9, 0x6, P0 ;  /* 0x0000000305097211 */ /* 0x000fe200000f3409 */
[----:B--2---:R-:W-:Y:S01]  /*2180*/  IMAD.IADD R13, R17, 0x1, R4 ;  /* 0x00000001110d7824 */ /* 0x004fe200078e0204 */
[----:B------:R-:W-:Y:S01]  /*2190*/  @!P3 IADD3 R11, P0, R16, UR22, RZ ;  /* 0x00000016100bbc10 */ /* 0x000fe2000ff1e0ff */
[----:B------:R-:W-:Y:S01]  /*21a0*/  IMAD R5, R20, c[0x0][0x218], RZ ;  /* 0x0000860014057a24 */ /* 0x000fe200078e02ff */
[----:B------:R-:W-:Y:S01]  /*21b0*/  ISETP.LT.OR P1, PT, R0, 0x21, !P1 ;  /* 0x000000210000780c */ /* 0x000fe20004f21670 */
[----:B----4-:R-:W-:Y:S01]  /*21c0*/  IMAD.WIDE.U32 R16, R24, c[0x0][0x218], R6 ;  /* 0x0000860018107a25 */ /* 0x010fe200078e0006 */
[----:B------:R-:W-:Y:S01]  /*21d0*/  @!P3 IADD3.X R12, R13, UR6, RZ, P0, !PT ;  /* 0x000000060d0cbc10 */ /* 0x000fe200087fe4ff */
[----:B------:R1:W-:Y:S01]  /*21e0*/  STL [R1+0x44], R13 ;  /* 0x0000440d01007387 */ /* 0x0003e20000100800 */
[----:B------:R-:W-:Y:S01]  /*21f0*/  ISETP.GE.AND P0, PT, R34, c[0x0][0x1fc], PT ;  /* 0x00007f0022007a0c */ /* 0x000fe20003f06270 */
[----:B------:R-:W-:-:S02]  /*2200*/  IMAD R4, R24, c[0x0][0x21c], R5 ;  /* 0x0000870018047a24 */ /* 0x000fc400078e0205 */
[----:B------:R-:W-:Y:S01]  /*2210*/  IMAD.MOV.U32 R40, RZ, RZ, R16 ;  /* 0x000000ffff287224 */ /* 0x000fe200078e0010 */
[----:B------:R-:W-:Y:S01]  /*2220*/  SEL R5, RZ, 0xffffffff, P0 ;  /* 0xffffffffff057807 */ /* 0x000fe20000000000 */
[----:B------:R-:W-:Y:S01]  /*2230*/  IMAD.IADD R41, R17, 0x1, R4 ;  /* 0x0000000111297824 */ /* 0x000fe200078e0204 */
[----:B------:R-:W-:Y:S01]  /*2240*/  @!P3 LEA R6, P0, R11, c[0x0][0x258], 0x2 ;  /* 0x000096000b06ba11 */ /* 0x000fe200078010ff */
[----:B------:R3:W-:Y:S02]  /*2250*/  LDGSTS.E.BYPASS.LTC128B.128 [R14+0x12080], [R2.64+0x80], !P4 ;  /* 0x12080080020e7fae */ /* 0x0007e4000e101d52 */
[----:B------:R-:W-:Y:S02]  /*2260*/  IMAD.SHL.U32 R7, R5, 0x2, RZ ;  /* 0x0000000205077824 */ /* 0x000fe400078e00ff */
[----:B------:R-:W-:Y:S01]  /*2270*/  IMAD.WIDE.U32 R4, R31, UR21, R40 ;  /* 0x000000151f047c25 */ /* 0x000fe2000f8e0028 */
[----:B------:R2:W-:Y:S02]  /*2280*/  LDGSTS.E.BYPASS.LTC128B.128 [R14+0x11080], [R8.64], !P2 ;  /* 0x11080000080e7fae */ /* 0x0005e4000d101d52 */
[----:B------:R-:W-:-:S02]  /*2290*/  LOP3.LUT R10, R7, 0x2, R10, 0xe2, !PT ;  /* 0x00000002070a7812 */ /* 0x000fc400078ee20a */
[----:B------:R-:W-:Y:S01]  /*22a0*/  @!P3 LEA.HI.X R7, R11, c[0x0][0x25c], R12, 0x2, P0 ;  /* 0x000097000b07ba11 */ /* 0x000fe200000f140c */
[----:B------:R2:W-:Y:S01]  /*22b0*/  LDGSTS.E.BYPASS.LTC128B.128 [R14+0x13080], [R8.64+0x80], !P1 ;  /* 0x13080080080e7fae */ /* 0x0005e2000c901d52 */
[C---:B------:R-:W-:Y:S02]  /*22c0*/  LOP3.LUT P5, RZ, R10.reuse, 0x1, RZ, 0xc0, !PT ;  /* 0x000000010aff7812 */ /* 0x040fe400078ac0ff */
[----:B------:R-:W-:Y:S01]  /*22d0*/  LOP3.LUT P4, RZ, R10, 0x2, RZ, 0xc0, !PT ;  /* 0x000000020aff7812 */ /* 0x000fe2000788c0ff */
[----:B------:R-:W-:Y:S01]  /*22e0*/  @!P3 IMAD.SHL.U32 R10, R164, 0x10, RZ ;  /* 0x00000010a40ab824 */ /* 0x000fe200078e00ff */
[----:B------:R-:W-:Y:S01]  /*22f0*/  ISETP.LT.OR P1, PT, R0, 0x1, !P5 ;  /* 0x000000010000780c */ /* 0x000fe20006f21670 */
[----:B------:R4:W-:Y:S01]  /*2300*/  STL.64 [R1+0x10], R16 ;  /* 0x0000101001007387 */ /* 0x0009e20000100a00 */
[----:B------:R-:W-:-:S03]  /*2310*/  SHF.R.S32.HI R11, RZ, 0x5, R23 ;  /* 0x00000005ff0b7819 */ /* 0x000fc60000011417 */
[----:B------:R5:W-:Y:S01]  /*2320*/  @!P3 LDGSTS.E.BYPASS.LTC128B.128 [R10+0x20080], [R6.64] ;  /* 0x20080000060abfae */ /* 0x000be2000b901d52 */
[----:B------:R-:W-:-:S03]  /*2330*/  LEA.HI R12, R23, R11, RZ, 0x1 ;  /* 0x0000000b170c7211 */ /* 0x000fc600078f08ff */
[----:B------:R-:W0:Y:S01]  /*2340*/  LDGDEPBAR ;  /* 0x00000000000079af */ /* 0x000e220000000000 */
[----:B---3--:R-:W-:-:S03]  /*2350*/  IADD3 R3, R5, UR26, RZ ;  /* 0x0000001a05037c10 */ /* 0x008fc6000fffe0ff */
[----:B------:R-:W-:Y:S01]  /*2360*/  STL.64 [R1+0x8], R40 ;  /* 0x0000082801007387 */ /* 0x000fe20000100a00 */
[C---:B------:R-:W-:Y:S02]  /*2370*/  LEA R2, P0, R4.reuse, c[0x0][0x1f0], 0x1 ;  /* 0x00007c0004027a11 */ /* 0x040fe400078008ff */
[----:B------:R-:W-:Y:S01]  /*2380*/  IADD3 R5, R27, UR7, RZ ;  /* 0x000000071b057c10 */ /* 0x000fe2000fffe0ff */
[----:B------:R-:W-:Y:S01]  /*2390*/  UMOV UR7, 0x5 ;  /* 0x0000000500077882 */ /* 0x000fe20000000000 */
[----:B------:R-:W-:Y:S01]  /*23a0*/  LEA.HI.X R3, R4, c[0x0][0x1f4], R3, 0x1, P0 ;  /* 0x00007d0004037a11 */ /* 0x000fe200000f0c03 */
[----:B------:R-:W-:Y:S01]  /*23b0*/  USHF.L.U64.HI UR9, UR8, UR7, UR9 ;  /* 0x0000000708097299 */ /* 0x000fe20008010209 */
[----:B------:R-:W-:Y:S01]  /*23c0*/  ISETP.LT.OR P0, PT, R0, 0x1, !P4 ;  /* 0x000000010000780c */ /* 0x000fe20006701670 */
[----:B------:R-:W-:Y:S01]  /*23d0*/  USHF.L.U32 UR8, UR8, 0x5, URZ ;  /* 0x0000000508087899 */ /* 0x000fe2000800063f */
[----:B------:R-:W-:Y:S01]  /*23e0*/  IMAD.U32 R4, RZ, RZ, UR14 ;  /* 0x0000000eff047e24 */ /* 0x000fe2000f8e00ff */
[----:B------:R3:W-:Y:S02]  /*23f0*/  LDGSTS.E.BYPASS.LTC128B.128 [R14+0x18080], [R2.64], !P1 ;  /* 0x18080000020e7fae */ /* 0x0007e4000c901d52 */
[----:B------:R-:W-:Y:S01]  /*2400*/  USHF.L.U32 UR25, UR8, 0x1, URZ ;  /* 0x0000000108197899 */ /* 0x000fe2000800063f */
[----:B--2---:R-:W-:Y:S01]  /*2410*/  IMAD.WIDE.U32 R8, R4, c[0x0][0x238], R28 ;  /* 0x00008e0004087a25 */ /* 0x004fe200078e001c */
[----:B------:R-:W-:-:S03]  /*2420*/  USHF.L.U64.HI UR23, UR8, 0x1, UR9 ;  /* 0x0000000108177899 */ /* 0x000fc60008010209 */
[----:B------:R-:W-:Y:S01]  /*2430*/  IMAD.MOV.U32 R4, RZ, RZ, R26 ;  /* 0x000000ffff047224 */ /* 0x000fe200078e001a */
[----:B-----5:R-:W-:Y:S02]  /*2440*/  LEA.HI R7, R35, R164, RZ, 0x4 ;  /* 0x000000a423077211 */ /* 0x020fe400078f20ff */
[----:B------:R3:W-:Y:S01]  /*2450*/  LDGSTS.E.BYPASS.LTC128B.128 [R14+0x1a080], [R2.64+0x80], !P0 ;  /* 0x1a080080020e7fae */ /* 0x0007e2000c101d52 */
[----:B------:R-:W-:Y:S01]  /*2460*/  ISETP.LT.OR P0, PT, R0, 0x21, !P5 ;  /* 0x000000210000780c */ /* 0x000fe20006f01670 */
[----:B------:R-:W-:Y:S01]  /*2470*/  IMAD R6, R20, c[0x0][0x290], RZ ;  /* 0x0000a40014067a24 */ /* 0x000fe200078e02ff */
[----:B------:R-:W-:Y:S01]  /*2480*/  SHF.R.S32.HI R10, RZ, 0x4, R7 ;  /* 0x00000004ff0a7819 */ /* 0x000fe20000011407 */
[----:B------:R-:W-:Y:S01]  /*2490*/  IMAD.WIDE.U32 R38, R24, c[0x0][0x290], R4 ;  /* 0x0000a40018267a25 */ /* 0x000fe200078e0004 */
[----:B------:R-:W-:Y:S02]  /*24a0*/  LOP3.LUT R5, R12, 0xfffffffe, RZ, 0xc0, !PT ;  /* 0xfffffffe0c057812 */ /* 0x000fe400078ec0ff */
[C---:B-1----:R-:W-:Y:S01]  /*24b0*/  LEA.HI R13, R7.reuse, R10, RZ, 0x1 ;  /* 0x0000000a070d7211 */ /* 0x042fe200078f08ff */
[----:B------:R-:W-:Y:S01]  /*24c0*/  IMAD R6, R24, c[0x0][0x294], R6 ;  /* 0x0000a50018067a24 */ /* 0x000fe200078e0206 */
[----:B------:R-:W-:Y:S01]  /*24d0*/  LOP3.LUT R7, R7, 0xfffffff0, RZ, 0xc0, !PT ;  /* 0xfffffff007077812 */ /* 0x000fe200078ec0ff */
[----:B------:R-:W-:Y:S01]  /*24e0*/  IMAD.IADD R15, R11, 0x1, -R5 ;  /* 0x000000010b0f7824 */ /* 0x000fe200078e0a05 */
[----:B------:R-:W-:Y:S01]  /*24f0*/  LOP3.LUT R4, R13, 0xfffffffe, RZ, 0xc0, !PT ;  /* 0xfffffffe0d047812 */ /* 0x000fe200078ec0ff */
[----:B------:R-:W-:Y:S01]  /*2500*/  IMAD.IADD R36, R39, 0x1, R6 ;  /* 0x0000000127247824 */ /* 0x000fe200078e0206 */
[----:B------:R-:W-:Y:S01]  /*2510*/  LEA.HI R11, R35, R164, RZ, 0x2 ;  /* 0x000000a4230b7211 */ /* 0x000fe200078f10ff */
[----:B------:R-:W-:Y:S01]  /*2520*/  IMAD.IADD R7, R164, 0x1, -R7 ;  /* 0x00000001a4077824 */ /* 0x000fe200078e0a07 */
[----:B------:R-:W-:Y:S01]  /*2530*/  STL.64 [R1+0x30], R38 ;  /* 0x0000302601007387 */ /* 0x000fe20000100a00 */
[----:B------:R-:W-:Y:S01]  /*2540*/  IMAD.IADD R10, R10, 0x1, -R4 ;  /* 0x000000010a0a7824 */ /* 0x000fe200078e0a04 */
[--C-:B------:R-:W-:Y:S01]  /*2550*/  SHF.R.S32.HI R6, RZ, 0x2, R11.reuse ;  /* 0x00000002ff067819 */ /* 0x100fe2000001140b */
[----:B------:R-:W-:Y:S01]  /*2560*/  IMAD.SHL.U32 R21, R15, 0x10, RZ ;  /* 0x000000100f157824 */ /* 0x000fe200078e00ff */
[----:B------:R-:W-:Y:S01]  /*2570*/  SHF.R.S32.HI R5, RZ, 0x1f, R11 ;  /* 0x0000001fff057819 */ /* 0x000fe2000001140b */
[----:B------:R-:W-:Y:S01]  /*2580*/  STL [R1+0x2c], R36 ;  /* 0x00002c2401007387 */ /* 0x000fe20000100800 */
[----:B---3--:R-:W-:-:S04]  /*2590*/  IADD3 R2, P1, R2, UR25, RZ ;  /* 0x0000001902027c10 */ /* 0x008fc8000ff3e0ff */
[----:B------:R-:W-:Y:S02]  /*25a0*/  IADD3.X R3, R3, UR23, RZ, P1, !PT ;  /* 0x0000001703037c10 */ /* 0x000fe40008ffe4ff */
[----:B------:R-:W-:-:S03]  /*25b0*/  ISETP.LT.OR P1, PT, R0, 0x21, !P4 ;  /* 0x000000210000780c */ /* 0x000fc60006721670 */
[----:B------:R1:W-:Y:S01]  /*25c0*/  LDGSTS.E.BYPASS.LTC128B.128 [R14+0x19080], [R2.64], !P0 ;  /* 0x19080000020e7fae */ /* 0x0003e2000c101d52 */
[----:B------:R-:W-:-:S04]  /*25d0*/  IADD3 R0, P0, R38, UR22, RZ ;  /* 0x0000001626007c10 */ /* 0x000fc8000ff1e0ff */
[----:B------:R-:W-:Y:S01]  /*25e0*/  IADD3.X R4, R36, UR6, RZ, P0, !PT ;  /* 0x0000000624047c10 */ /* 0x000fe200087fe4ff */
[----:B------:R-:W-:Y:S01]  /*25f0*/  ULDC.64 UR6, c[0x0][0x238] ;  /* 0x00008e0000067ab9 */ /* 0x000fe20000000a00 */
[C---:B----4-:R-:W-:Y:S01]  /*2600*/  LEA R16, P0, R0.reuse, c[0x0][0x280], 0x2 ;  /* 0x0000a00000107a11 */ /* 0x050fe200078010ff */
[----:B------:R-:W-:Y:S02]  /*2610*/  UIMAD UR6, UR17, UR6, URZ ;  /* 0x00000006110672a4 */ /* 0x000fe4000f8e023f */
[----:B------:R1:W-:Y:S01]  /*2620*/  LDGSTS.E.BYPASS.LTC128B.128 [R14+0x1b080], [R2.64+0x80], !P1 ;  /* 0x1b080080020e7fae */ /* 0x0003e2000c901d52 */
[----:B------:R-:W-:Y:S01]  /*2630*/  LEA.HI.X R17, R0, c[0x0][0x284], R4, 0x2, P0 ;  /* 0x0000a10000117a11 */ /* 0x000fe200000f1404 */
[----:B------:R-:W-:Y:S01]  /*2640*/  UIMAD UR6, UR14, UR7, UR6 ;  /* 0x000000070e0672a4 */ /* 0x000fe2000f8e0206 */
[----:B------:R-:W-:Y:S02]  /*2650*/  LEA.HI R0, R5, R6, RZ, 0x3 ;  /* 0x0000000605007211 */ /* 0x000fe400078f18ff */
[----:B------:R-:W-:-:S02]  /*2660*/  SHF.R.S32.HI R4, RZ, 0x1f, R7 ;  /* 0x0000001fff047819 */ /* 0x000fc40000011407 */
[----:B------:R-:W-:Y:S02]  /*2670*/  LOP3.LUT R0, R0, 0xfffffff8, RZ, 0xc0, !PT ;  /* 0xfffffff800007812 */ /* 0x000fe400078ec0ff */
[----:B------:R-:W-:Y:S01]  /*2680*/  LEA.HI R13, R4, R7, RZ, 0x3 ;  /* 0x00000007040d7211 */ /* 0x000fe200078f18ff */
[----:B------:R-:W-:Y:S01]  /*2690*/  IMAD R4, R20, c[0x0][0x240], RZ ;  /* 0x0000900014047a24 */ /* 0x000fe200078e02ff */
[----:B------:R-:W-:Y:S01]  /*26a0*/  R2P PR, R30, 0x6 ;  /* 0x000000061e007804 */ /* 0x000fe20000000000 */
[----:B------:R-:W-:Y:S01]  /*26b0*/  IMAD.IADD R22, R6, 0x1, -R0 ;  /* 0x0000000106167824 */ /* 0x000fe200078e0a00 */
[----:B------:R-:W-:Y:S01]  /*26c0*/  LOP3.LUT R5, R13, 0xfffffff8, RZ, 0xc0, !PT ;  /* 0xfffffff80d057812 */ /* 0x000fe200078ec0ff */
[----:B------:R-:W-:Y:S02]  /*26d0*/  IMAD R20, R24, c[0x0][0x244], R4 ;  /* 0x0000910018147a24 */ /* 0x000fe400078e0204 */
[----:B------:R-:W-:Y:S01]  /*26e0*/  IMAD R4, R10, 0x800, R33 ;  /* 0x000008000a047824 */ /* 0x000fe200078e0221 */
[----:B------:R-:W-:Y:S01]  /*26f0*/  SEL R215, R215, 0xfffffff0, !P1 ;  /* 0xfffffff0d7d77807 */ /* 0x000fe20004800000 */
[----:B------:R-:W-:Y:S01]  /*2700*/  IMAD.IADD R7, R7, 0x1, -R5 ;  /* 0x0000000107077824 */ /* 0x000fe200078e0a05 */
[----:B------:R-:W-:Y:S01]  /*2710*/  SEL R216, R216, 0xffffffe0, !P2 ;  /* 0xffffffe0d8d87807 */ /* 0x000fe20005000000 */
[----:B-1----:R-:W-:Y:S01]  /*2720*/  IMAD.SHL.U32 R2, R30, 0x40, RZ ;  /* 0x000000401e027824 */ /* 0x002fe200078e00ff */
[----:B------:R-:W-:Y:S01]  /*2730*/  IADD3 R3, R9, UR6, RZ ;  /* 0x0000000609037c10 */ /* 0x000fe2000fffe0ff */
[----:B------:R-:W-:-:S03]  /*2740*/  UIADD3 UR6, UR21, 0x1, URZ ;  /* 0x0000000115067890 */ /* 0x000fc6000fffe03f */
[----:B------:R-:W-:Y:S01]  /*2750*/  LOP3.LUT R0, R2, 0x1c0, RZ, 0xc0, !PT ;  /* 0x000001c002007812 */ /* 0x000fe200078ec0ff */
[----:B------:R-:W-:Y:S01]  /*2760*/  IMAD.MOV.U32 R2, RZ, RZ, R8 ;  /* 0x000000ffff027224 */ /* 0x000fe200078e0008 */
[----:B------:R-:W-:Y:S02]  /*2770*/  UISETP.GE.AND UP0, UPT, UR6, UR11, UPT ;  /* 0x0000000b0600728c */ /* 0x000fe4000bf06270 */
[----:B------:R-:W-:Y:S01]  /*2780*/  LOP3.LUT R6, R0, 0x10, R21, 0xf8, !PT ;  /* 0x0000001000067812 */ /* 0x000fe200078ef815 */
[----:B------:R-:W-:Y:S01]  /*2790*/  IMAD.WIDE.U32 R42, R24, c[0x0][0x240], R2 ;  /* 0x00009000182a7a25 */ /* 0x000fe200078e0002 */
[----:B------:R-:W-:Y:S02]  /*27a0*/  LOP3.LUT R2, R0, 0x8, R32, 0xf8, !PT ;  /* 0x0000000800027812 */ /* 0x000fe400078ef820 */
[----:B------:R-:W-:Y:S01]  /*27b0*/  SHF.R.U32.HI R8, RZ, 0x3, R0 ;  /* 0x00000003ff087819 */ /* 0x000fe20000011600 */
[----:B------:R-:W-:Y:S01]  /*27c0*/  IMAD.SHL.U32 R0, R22, 0x40, RZ ;  /* 0x0000004016007824 */ /* 0x000fe200078e00ff */
[----:B------:R-:W-:Y:S01]  /*27d0*/  LOP3.LUT R9, R6, 0x8, R32, 0xf8, !PT ;  /* 0x0000000806097812 */ /* 0x000fe200078ef820 */
[----:B------:R-:W-:Y:S01]  /*27e0*/  IMAD.SHL.U32 R3, R25, 0x8, RZ ;  /* 0x0000000819037824 */ /* 0x000fe200078e00ff */
[----:B------:R-:W-:Y:S01]  /*27f0*/  LOP3.LUT R5, R2, R8, RZ, 0x3c, !PT ;  /* 0x0000000802057212 */ /* 0x000fe200078e3cff */
[----:B------:R-:W-:Y:S01]  /*2800*/  IMAD.SHL.U32 R6, R10, 0x20, RZ ;  /* 0x000000200a067824 */ /* 0x000fe200078e00ff */
[----:B------:R-:W-:Y:S01]  /*2810*/  LOP3.LUT R2, R0, 0x1c0, RZ, 0xc0, !PT ;  /* 0x000001c000027812 */ /* 0x000fe200078ec0ff */
[----:B------:R-:W-:Y:S01]  /*2820*/  STL.64 [R1+0x48], R42 ;  /* 0x0000482a01007387 */ /* 0x000fe20000100a00 */
[----:B------:R-:W-:Y:S01]  /*2830*/  LOP3.LUT R0, R3, 0x18, RZ, 0xc0, !PT ;  /* 0x0000001803007812 */ /* 0x000fe200078ec0ff */
[----:B------:R-:W-:Y:S01]  /*2840*/  IMAD.IADD R5, R4, 0x1, R5 ;  /* 0x0000000104057824 */ /* 0x000fe200078e0205 */
[----:B------:R-:W-:-:S02]  /*2850*/  SHF.R.U32.HI R3, RZ, 0x3, R2 ;  /* 0x00000003ff037819 */ /* 0x000fc40000011602 */
        /* <DEDUP_REMOVED lines=8> */
[----:B------:R-:W-:Y:S01]  /*28e0*/  IMAD.SHL.U32 R9, R10, 0x8, RZ ;  /* 0x000000080a097824 */ /* 0x000fe200078e00ff */
[----:B------:R-:W-:Y:S01]  /*28f0*/  PLOP3.LUT P0, PT, PT, PT, UP0, 0x80, 0x0 ;  /* 0x000000000000781c */ /* 0x000fe20003f0f008 */
[----:B------:R-:W-:Y:S01]  /*2900*/  IMAD R8, R0, 0x2, R2 ;  /* 0x0000000200087824 */ /* 0x000fe200078e0202 */
[--C-:B------:R-:W-:Y:S01]  /*2910*/  SHF.R.U32.HI R6, RZ, 0x3, R4.reuse ;  /* 0x00000003ff067819 */ /* 0x100fe20000011604 */
[----:B------:R-:W-:Y:S01]  /*2920*/  IMAD R0, R10, 0x200, R3 ;  /* 0x000002000a007824 */ /* 0x000fe200078e0203 */
[----:B------:R-:W-:Y:S01]  /*2930*/  LOP3.LUT R3, R4, 0x8, R9, 0xf8, !PT ;  /* 0x0000000804037812 */ /* 0x000fe200078ef809 */
[----:B------:R-:W-:Y:S01]  /*2940*/  IMAD.IADD R11, R8, 0x1, R11 ;  /* 0x00000001080b7824 */ /* 0x000fe200078e020b */
[----:B------:R-:W-:Y:S01]  /*2950*/  LOP3.LUT R4, R6, R12, R4, 0x1e, !PT ;  /* 0x0000000c06047212 */ /* 0x000fe200078e1e04 */
[C---:B------:R-:W-:Y:S01]  /*2960*/  @!P3 IMAD.SHL.U32 R9, R164.reuse, 0x10, RZ ;  /* 0x00000010a409b824 */ /* 0x040fe200078e00ff */
[----:B------:R-:W-:Y:S01]  /*2970*/  LOP3.LUT R6, R3, R6, RZ, 0x3c, !PT ;  /* 0x0000000603067212 */ /* 0x000fe200078e3cff */
[----:B------:R-:W-:Y:S01]  /*2980*/  IMAD.SHL.U32 R3, R13, 0x40, RZ ;  /* 0x000000400d037824 */ /* 0x000fe200078e00ff */
[----:B------:R-:W-:Y:S01]  /*2990*/  LOP3.LUT R8, R23, 0xffffffe0, RZ, 0xc0, !PT ;  /* 0xffffffe017087812 */ /* 0x000fe200078ec0ff */
[----:B------:R-:W-:Y:S01]  /*29a0*/  IMAD.SHL.U32 R231, R11, 0x2, RZ ;  /* 0x000000020be77824 */ /* 0x000fe200078e00ff */
[----:B------:R1:W-:Y:S02]  /*29b0*/  @!P3 LDGSTS.E.BYPASS.LTC128B.128 [R9+0x20280], [R16.64] ;  /* 0x202800001009bfae */ /* 0x0003e4000b901d52 */
[----:B------:R-:W-:Y:S01]  /*29c0*/  LOP3.LUT R3, R3, 0xfffffe00, RZ, 0xc0, !PT ;  /* 0xfffffe0003037812 */ /* 0x000fe200078ec0ff */
[----:B------:R-:W-:Y:S01]  /*29d0*/  IMAD.IADD R10, R164, 0x1, -R8 ;  /* 0x00000001a40a7824 */ /* 0x000fe200078e0a08 */
[----:B------:R-:W0:Y:S01]  /*29e0*/  LDGDEPBAR ;  /* 0x00000000000079af */ /* 0x000e220000000000 */
[----:B------:R-:W-:-:S02]  /*29f0*/  IADD3 R12, R231, 0x20480, RZ ;  /* 0x00020480e70c7810 */ /* 0x000fc40007ffe0ff */
[-C--:B------:R-:W-:Y:S01]  /*2a00*/  IADD3 R214, R6, R3.reuse, R2 ;  /* 0x0000000306d67210 */ /* 0x080fe20007ffe002 */
[----:B------:R-:W0:Y:S01]  /*2a10*/  LDGDEPBAR ;  /* 0x00000000000079af */ /* 0x000e220000000000 */
[----:B------:R-:W-:Y:S02]  /*2a20*/  SHF.R.S32.HI R6, RZ, 0x1f, R10 ;  /* 0x0000001fff067819 */ /* 0x000fe4000001140a */
[----:B------:R-:W-:Y:S01]  /*2a30*/  LOP3.LUT R220, R4, R3, RZ, 0xfc, !PT ;  /* 0x0000000304dc7212 */ /* 0x000fe200078efcff */
[----:B------:R-:W-:Y:S01]  /*2a40*/  IMAD.IADD R4, R43, 0x1, R20 ;  /* 0x000000012b047824 */ /* 0x000fe200078e0214 */
[----:B------:R-:W-:Y:S02]  /*2a50*/  LEA.HI R6, R6, R10, RZ, 0x2 ;  /* 0x0000000a06067211 */ /* 0x000fe400078f10ff */
[----:B------:R-:W-:Y:S02]  /*2a60*/  IADD3 R3, R14, 0x10080, RZ ;  /* 0x000100800e037810 */ /* 0x000fe40007ffe0ff */
        /* <DEDUP_REMOVED lines=12> */
[----:B------:R-:W-:Y:S01]  /*2b30*/  ISETP.GE.AND P1, PT, R34, c[0x0][0x1fc], PT ;  /* 0x00007f0022007a0c */ /* 0x000fe20003f26270 */
[----:B------:R-:W-:Y:S01]  /*2b40*/  UIMAD UR7, UR7, UR24, UR20 ;  /* 0x00000018070772a4 */ /* 0x000fe2000f8e0214 */
[----:B------:R-:W-:Y:S01]  /*2b50*/  LEA R2, P0, R8, c[0x0][0x1f0], 0x1 ;  /* 0x00007c0008027a11 */ /* 0x000fe200078008ff */
[----:B------:R-:W-:Y:S02]  /*2b60*/  BSSY B0, `(.L_x_2215) ;  /* 0x0000016000007945 */ /* 0x000fe40003800000 */
[----:B------:R-:W-:-:S02]  /*2b70*/  IMAD.U32 R11, RZ, RZ, UR17 ;  /* 0x00000011ff0b7e24 */ /* 0x000fc4000f8e00ff */
        /* <DEDUP_REMOVED lines=20> */
.L_x_2216:
[----:B--2---:R-:W-:Y:S05]  /*2cc0*/  BSYNC B0 ;  /* 0x0000000000007941 */ /* 0x004fea0003800000 */
.L_x_2215:
[----:B-1----:R-:W-:Y:S01]  /*2cd0*/  SHF.R.S32.HI R2, RZ, 0x1f, R25 ;  /* 0x0000001fff027819 */ /* 0x002fe20000011419 */
[----:B------:R-:W-:Y:S01]  /*2ce0*/  IMAD.SHL.U32 R210, R0, 0x2, RZ ;  /* 0x0000000200d27824 */ /* 0x000fe200078e00ff */
[----:B------:R-:W-:Y:S01]  /*2cf0*/  LOP3.LUT R3, R6, 0x7ffffffc, RZ, 0xc0, !PT ;  /* 0x7ffffffc06037812 */ /* 0x000fe200078ec0ff */
[----:B------:R-:W0:Y:S01]  /*2d00*/  LDGDEPBAR ;  /* 0x00000000000079af */ /* 0x000e220000000000 */
[----:B------:R-:W-:Y:S01]  /*2d10*/  LEA.HI R2, R2, R25, RZ, 0x2 ;  /* 0x0000001902027211 */ /* 0x000fe200078f10ff */
[----:B------:R-:W-:Y:S01]  /*2d20*/  IMAD.MOV.U32 R225, RZ, RZ, 0x20 ;  /* 0x00000020ffe17424 */ /* 0x000fe200078e00ff */
[----:B------:R-:W-:Y:S01]  /*2d30*/  LOP3.LUT P0, RZ, R22, 0x4, RZ, 0xc0, !PT ;  /* 0x0000000416ff7812 */ /* 0x000fe2000780c0ff */
[----:B------:R-:W-:Y:S01]  /*2d40*/  IMAD.IADD R3, R10, 0x1, -R3 ;  /* 0x000000010a037824 */ /* 0x000fe200078e0a03 */
[----:B------:R-:W-:Y:S01]  /*2d50*/  LOP3.LUT R2, R2, 0x1ffffffc, RZ, 0xc0, !PT ;  /* 0x1ffffffc02027812 */ /* 0x000fe200078ec0ff */
[----:B------:R-:W-:Y:S01]  /*2d60*/  IMAD.MOV.U32 R221, RZ, RZ, 0x10 ;  /* 0x00000010ffdd7424 */ /* 0x000fe200078e00ff */
[----:B------:R-:W-:Y:S01]  /*2d70*/  IADD3 R209, R216, R0, RZ ;  /* 0x00000000d8d17210 */ /* 0x000fe20007ffe0ff */
[----:B------:R-:W-:Y:S01]  /*2d80*/  IMAD.SHL.U32 R213, R5, 0x2, RZ ;  /* 0x0000000205d57824 */ /* 0x000fe200078e00ff */
[----:B------:R-:W-:Y:S01]  /*2d90*/  IADD3 R230, R231, 0x204c0, RZ ;  /* 0x000204c0e7e67810 */ /* 0x000fe20007ffe0ff */
[----:B------:R-:W-:Y:S01]  /*2da0*/  IMAD.IADD R2, R25, 0x1, -R2 ;  /* 0x0000000119027824 */ /* 0x000fe200078e0a02 */
[----:B------:R-:W-:Y:S01]  /*2db0*/  LOP3.LUT P1, RZ, R7, 0x2, RZ, 0xc0, !PT ;  /* 0x0000000207ff7812 */ /* 0x000fe2000782c0ff */
[----:B------:R-:W-:Y:S01]  /*2dc0*/  IMAD R215, R215, 0x2, R213 ;  /* 0x00000002d7d77824 */ /* 0x000fe200078e02d5 */
[----:B------:R-:W-:Y:S01]  /*2dd0*/  CS2R R162, SRZ ;  /* 0x0000000000a27805 */ /* 0x000fe2000001ff00 */
[----:B------:R-:W-:Y:S01]  /*2de0*/  IMAD R2, R2, 0x4, R3 ;  /* 0x0000000402027824 */ /* 0x000fe200078e0203 */
[----:B------:R-:W-:Y:S01]  /*2df0*/  SEL R221, R221, 0xfffffff0, !P1 ;  /* 0xfffffff0dddd7807 */ /* 0x000fe20004800000 */
[----:B------:R-:W-:Y:S01]  /*2e00*/  IMAD.MOV.U32 R219, RZ, RZ, 0x40 ;  /* 0x00000040ffdb7424 */ /* 0x000fe200078e00ff */
[----:B------:R-:W-:Y:S01]  /*2e10*/  @P0 IADD3 R230, R12, -0x40, RZ ;  /* 0xffffffc00ce60810 */ /* 0x000fe20007ffe0ff */
[----:B------:R-:W-:Y:S01]  /*2e20*/  IMAD.SHL.U32 R4, R2, 0x2, RZ ;  /* 0x0000000202047824 */ /* 0x000fe200078e00ff */
[----:B------:R-:W-:Y:S01]  /*2e30*/  LOP3.LUT P0, RZ, R7, 0x4, RZ, 0xc0, !PT ;  /* 0x0000000407ff7812 */ /* 0x000fe2000780c0ff */
[----:B------:R-:W-:Y:S01]  /*2e40*/  IMAD R217, R216, 0x2, R213 ;  /* 0x00000002d8d97824 */ /* 0x000fe200078e02d5 */
[----:B------:R-:W-:Y:S01]  /*2e50*/  CS2R R160, SRZ ;  /* 0x0000000000a07805 */ /* 0x000fe2000001ff00 */
[----:B------:R-:W-:Y:S01]  /*2e60*/  CS2R R158, SRZ ;  /* 0x00000000009e7805 */ /* 0x000fe2000001ff00 */
[----:B------:R-:W-:Y:S01]  /*2e70*/  IADD3 R0, -R4, UR16, RZ ;  /* 0x0000001004007c10 */ /* 0x000fe2000fffe1ff */
[----:B------:R1:W-:Y:S01]  /*2e80*/  STL [R1+0x40], R4 ;  /* 0x0000400401007387 */ /* 0x0003e20000100800 */
[----:B------:R-:W-:Y:S01]  /*2e90*/  SEL R218, R225, 0xffffffe0, !P0 ;  /* 0xffffffe0e1da7807 */ /* 0x000fe20004000000 */
[----:B------:R-:W-:Y:S01]  /*2ea0*/  CS2R R156, SRZ ;  /* 0x00000000009c7805 */ /* 0x000fe2000001ff00 */
[----:B------:R-:W-:Y:S01]  /*2eb0*/  CS2R R154, SRZ ;  /* 0x00000000009a7805 */ /* 0x000fe2000001ff00 */
[----:B------:R1:W-:Y:S01]  /*2ec0*/  STL [R1], R0 ;  /* 0x0000000001007387 */ /* 0x0003e20000100800 */
        /* <DEDUP_REMOVED lines=70> */
.L_x_2219:
        /* <DEDUP_REMOVED lines=163> */
[----:B------:R-:W-:Y:S01]  /*3d60*/  @!P3 LEA R172, P0, R0, c[0x0][0x258], 0x2 ;  /* 0x0000960000acba11 */ /* 0x000fe200078010ff */
[----:B------:R-:W1:Y:S01]  /*3d70*/  S2R R235, SR_TID.X ;  /* 0x0000000000eb7919 */ /* 0x000e620000002100 */
[----:B------:R-:W-:Y:S02]  /*3d80*/  ISETP.NE.AND P2, PT, R240, RZ, PT ;  /* 0x000000fff000720c */ /* 0x000fe40003f45270 */
[----:B------:R-:W-:Y:S02]  /*3d90*/  @!P3 LEA.HI.X R173, R0, c[0x0][0x25c], R2, 0x2, P0 ;  /* 0x0000970000adba11 */ /* 0x000fe400000f1402 */
[----:B------:R-:W-:Y:S01]  /*3da0*/  IADD3 R0, P0, R236, UR6, RZ ;  /* 0x00000006ec007c10 */ /* 0x000fe2000ff1e0ff */
[----:B------:R-:W-:Y:S03]  /*3db0*/  UIMAD UR6, UR16, -0x40, UR13 ;  /* 0xffffffc0100678a4 */ /* 0x000fe6000f8e020d */
        /* <DEDUP_REMOVED lines=32> */
.L_x_2217:
        /* <DEDUP_REMOVED lines=538> */
.L_x_2218:
        /* <DEDUP_REMOVED lines=298> */
.L_x_2214:
[----:B------:R-:W-:Y:S05]  /*7400*/  @P1 EXIT ;  /* 0x000000000000194d */ /* 0x000fea0003800000 */
[----:B------:R-:W2:Y:S01]  /*7410*/  LDL.LU R7, [R1+0x60] ;  /* 0x0000600001077983 */ /* 0x000ea20000300800 */
[----:B------:R-:W-:Y:S01]  /*7420*/  ISETP.NE.U32.AND P2, PT, RZ, c[0x0][0x360], PT ;  /* 0x0000d800ff007a0c */ /* 0x000fe20003f45070 */
[----:B------:R-:W-:-:S03]  /*7430*/  ULDC.64 UR4, c[0x0][0x338] ;  /* 0x0000ce0000047ab9 */ /* 0x000fc60000000a00 */
[----:B------:R-:W-:-:S13]  /*7440*/  ISETP.NE.AND.EX P2, PT, RZ, c[0x0][0x364], PT, P2 ;  /* 0x0000d900ff007a0c */ /* 0x000fda0003f45320 */
[----:B------:R-:W-:-:S04]  /*7450*/  @P2 IMAD.MOV.U32 R2, RZ, RZ, 0x4 ;  /* 0x00000004ff022424 */ /* 0x000fc800078e00ff */
[----:B--2---:R-:W-:-:S05]  /*7460*/  @P2 IMAD.WIDE R2, R7, R2, c[0x0][0x360] ;  /* 0x0000d80007022625 */ /* 0x004fca00078e0202 */
[----:B-1----:R-:W2:Y:S01]  /*7470*/  @P2 LDG.E R0, [R2.64] ;  /* 0x0000001202002981 */ /* 0x002ea2000c1e1900 */
[----:B------:R-:W-:Y:S01]  /*7480*/  UISETP.NE.AND UP0, UPT, UR4, 0x1, UPT ;  /* 0x000000010400788c */ /* 0x000fe2000bf05270 */
[----:B------:R-:W-:Y:S01]  /*7490*/  SHF.R.S32.HI R6, RZ, 0x1f, R7 ;  /* 0x0000001fff067819 */ /* 0x000fe20000011407 */
[----:B------:R-:W-:Y:S01]  /*74a0*/  UIMAD.WIDE.U32 UR6, UR14, UR5, URZ ;  /* 0x000000050e0672a5 */ /* 0x000fe2000f8e003f */
[----:B------:R-:W1:Y:S01]  /*74b0*/  S2R R5, SR_TID.X ;  /* 0x0000000000057919 */ /* 0x000e620000002100 */
[----:B------:R-:W-:-:S07]  /*74c0*/  ULDC UR4, c[0x0][0x340] ;  /* 0x0000d00000047ab9 */ /* 0x000fce0000000800 */
[----:B------:R-:W-:Y:S02]  /*74d0*/  @UP0 UMOV UR5, UR7 ;  /* 0x0000000700050c82 */ /* 0x000fe40008000000 */
[----:B------:R-:W-:-:S03]  /*74e0*/  @UP0 USHF.R.U32.HI UR14, URZ, UR4, UR5 ;  /* 0x000000043f0e0299 */ /* 0x000fc60008011605 */
[----:B------:R-:W-:Y:S02]  /*74f0*/  ULDC.64 UR4, c[0x0][0x328] ;  /* 0x0000ca0000047ab9 */ /* 0x000fe40000000a00 */
[----:B------:R-:W-:Y:S01]  /*7500*/  USHF.R.S32.HI UR6, URZ, 0x1f, UR14 ;  /* 0x0000001f3f067899 */ /* 0x000fe2000801140e */
[----:B------:R-:W-:-:S03]  /*7510*/  IMAD.U32 R4, RZ, RZ, UR14 ;  /* 0x0000000eff047e24 */ /* 0x000fc6000f8e00ff */
[----:B------:R-:W-:-:S04]  /*7520*/  UIMAD UR4, UR6, UR4, URZ ;  /* 0x00000004060472a4 */ /* 0x000fc8000f8e023f */
[----:B------:R-:W-:Y:S02]  /*7530*/  UIMAD UR7, UR14, UR5, UR4 ;  /* 0x000000050e0772a4 */ /* 0x000fe4000f8e0204 */
[----:B------:R-:W-:-:S04]  /*7540*/  USHF.L.U32 UR4, UR15, 0xe, URZ ;  /* 0x0000000e0f047899 */ /* 0x000fc8000800063f */
[----:B------:R-:W-:Y:S01]  /*7550*/  USHF.R.S32.HI UR8, URZ, 0x1f, UR4 ;  /* 0x0000001f3f087899 */ /* 0x000fe20008011404 */
[----:B------:R-:W-:Y:S01]  /*7560*/  BAR.SYNC.DEFER_BLOCKING 0x1, 0x100 ;  /* 0x0044000000007b1d */ /* 0x000fe20000010000 */
[----:B--2---:R-:W-:-:S05]  /*7570*/  @P2 IMAD R0, R7, 0x80, R0 ;  /* 0x0000008007002824 */ /* 0x004fca00078e0200 */
[----:B------:R-:W-:-:S04]  /*7580*/  @P2 SHF.R.S32.HI R2, RZ, 0x1f, R0 ;  /* 0x0000001fff022819 */ /* 0x000fc80000011400 */
[----:B------:R-:W-:Y:S02]  /*7590*/  @P2 LEA.HI R2, R2, R0, RZ, 0x7 ;  /* 0x0000000002022211 */ /* 0x000fe400078f38ff */
[----:B-1----:R-:W-:-:S03]  /*75a0*/  SHF.R.S32.HI R0, RZ, 0x1f, R5 ;  /* 0x0000001fff007819 */ /* 0x002fc60000011405 */
[----:B------:R-:W-:-:S05]  /*75b0*/  @P2 IMAD.SHL.U32 R2, R2, 0x80, RZ ;  /* 0x0000008002022824 */ /* 0x000fca00078e00ff */
[----:B------:R-:W-:-:S04]  /*75c0*/  @P2 LOP3.LUT R2, R2, 0xffffc000, RZ, 0xc0, !PT ;  /* 0xffffc00002022812 */ /* 0x000fc800078ec0ff */
[----:B------:R-:W-:Y:S02]  /*75d0*/  @P2 SHF.R.S32.HI R3, RZ, 0x1f, R2 ;  /* 0x0000001fff032819 */ /* 0x000fe40000011402 */
[----:B------:R-:W-:-:S06]  /*75e0*/  @!P2 CS2R R2, SRZ ;  /* 0x000000000002a805 */ /* 0x000fcc000001ff00 */
[----:B------:R-:W-:Y:S01]  /*75f0*/  IADD3 R2, P1, P0, R2, UR4, R5 ;  /* 0x0000000402027c10 */ /* 0x000fe2000f83e005 */
[----:B------:R-:W-:Y:S02]  /*7600*/  ULDC.64 UR4, c[0x0][0x300] ;  /* 0x0000c00000047ab9 */ /* 0x000fe40000000a00 */
[----:B------:R-:W-:Y:S01]  /*7610*/  UIMAD UR4, UR6, UR4, URZ ;  /* 0x00000004060472a4 */ /* 0x000fe2000f8e023f */
[----:B------:R-:W-:Y:S01]  /*7620*/  IADD3.X R3, R3, UR8, R0, P1, P0 ;  /* 0x0000000803037c10 */ /* 0x000fe20008fe0400 */
[----:B------:R-:W-:Y:S02]  /*7630*/  IMAD.U32 R0, RZ, RZ, UR14 ;  /* 0x0000000eff007e24 */ /* 0x000fe4000f8e00ff */
[----:B------:R-:W-:Y:S02]  /*7640*/  UIMAD UR4, UR14, UR5, UR4 ;  /* 0x000000050e0472a4 */ /* 0x000fe4000f8e0204 */
[----:B------:R-:W-:-:S04]  /*7650*/  IMAD.WIDE.U32 R4, R4, c[0x0][0x328], R2 ;  /* 0x0000ca0004047a25 */ /* 0x000fc800078e0002 */
[----:B------:R-:W-:Y:S01]  /*7660*/  IMAD.WIDE.U32 R2, R0, c[0x0][0x300], R2 ;  /* 0x0000c00000027a25 */ /* 0x000fe200078e0002 */
[----:B------:R-:W-:Y:S02]  /*7670*/  SEL R0, R6, RZ, !P2 ;  /* 0x000000ff06007207 */ /* 0x000fe40005000000 */
[----:B------:R-:W-:Y:S02]  /*7680*/  IADD3 R5, R5, UR7, RZ ;  /* 0x0000000705057c10 */ /* 0x000fe4000fffe0ff */
[----:B------:R-:W-:Y:S01]  /*7690*/  SEL R6, R7, RZ, !P2 ;  /* 0x000000ff07067207 */ /* 0x000fe20005000000 */
[C---:B------:R-:W-:Y:S01]  /*76a0*/  IMAD R10, R0.reuse, c[0x0][0x330], RZ ;  /* 0x0000cc00000a7a24 */ /* 0x040fe200078e02ff */
[----:B------:R-:W-:Y:S01]  /*76b0*/  IADD3 R3, R3, UR4, RZ ;  /* 0x0000000403037c10 */ /* 0x000fe2000fffe0ff */
[----:B------:R-:W-:Y:S02]  /*76c0*/  IMAD R0, R0, c[0x0][0x308], RZ ;  /* 0x0000c20000007a24 */ /* 0x000fe400078e02ff */
[----:B------:R-:W-:-:S02]  /*76d0*/  IMAD R10, R6, c[0x0][0x334], R10 ;  /* 0x0000cd00060a7a24 */ /* 0x000fc400078e020a */
[----:B------:R-:W-:-:S04]  /*76e0*/  IMAD.WIDE.U32 R8, R6, c[0x0][0x330], R4 ;  /* 0x0000cc0006087a25 */ /* 0x000fc800078e0004 */
[----:B------:R-:W-:Y:S01]  /*76f0*/  IMAD R0, R6, c[0x0][0x30c], R0 ;  /* 0x0000c30006007a24 */ /* 0x000fe200078e0200 */
[----:B------:R-:W-:Y:S01]  /*7700*/  LEA R4, P1, R8, c[0x0][0x310], 0x2 ;  /* 0x0000c40008047a11 */ /* 0x000fe200078210ff */
[----:B------:R-:W-:-:S04]  /*7710*/  IMAD.WIDE.U32 R6, R6, c[0x0][0x308], R2 ;  /* 0x0000c20006067a25 */ /* 0x000fc800078e0002 */
[----:B------:R-:W-:Y:S01]  /*7720*/  IMAD.IADD R3, R9, 0x1, R10 ;  /* 0x0000000109037824 */ /* 0x000fe200078e020a */
[----:B------:R-:W-:Y:S01]  /*7730*/  LEA R2, P0, R6, c[0x0][0x2e8], 0x2 ;  /* 0x0000ba0006027a11 */ /* 0x000fe200078010ff */
[----:B------:R-:W-:-:S03]  /*7740*/  IMAD.IADD R0, R7, 0x1, R0 ;  /* 0x0000000107007824 */ /* 0x000fc600078e0200 */
        /* <DEDUP_REMOVED lines=131> */
.L_x_2220:
        /* <DEDUP_REMOVED lines=16> */
.L_x_2344:


//--------------------- .text._ZN7cutlass13device_kernelIN5flash32FlashAttnBwdPostprocessConvertdQIN4cute5tupleIJNS3_1CILi128EEES6_EEENS_10bfloat16_tEfNS_4arch4Sm80ELi256ENS3_8TiledMMAINS3_8MMA_AtomIJNS3_30SM80_16x8x16_F32BF16BF16F32_TNEEEENS3_6LayoutINS4_IJNS5_ILi2EEENS5_ILi4EEENS5_ILi1EEEEEENS4_IJSI_SG_NS5_ILi0EEEEEEEENS4_IJNS5_ILi32EEENS5_ILi64EEENS5_ILi16EEEEEEEELb0EEEEEvNT_6ParamsE --------------------------
	.section	.text._ZN7cutlass13device_kernelIN5flash32FlashAttnBwdPostprocessConvertdQIN4cute5tupleIJNS3_1CILi128EEES6_EEENS_10bfloat16_tEfNS_4arch4Sm80ELi256ENS3_8TiledMMAINS3_8MMA_AtomIJNS3_30SM80_16x8x16_F32BF16BF16F32_TNEEEENS3_6LayoutINS4_IJNS5_ILi2EEENS5_ILi4EEENS5_ILi1EEEEEENS4_IJSI_SG_NS5_ILi0EEEEEEEENS4_IJNS5_ILi32EEENS5_ILi64EEENS5_ILi16EEEEEEEELb0EEEEEvNT_6ParamsE,"ax",@progbits
	.sectioninfo	@"SHI_REGISTERS=90"
	.align	128
.text._ZN7cutlass13device_kernelIN5flash32FlashAttnBwdPostprocessConvertdQIN4cute5tupleIJNS3_1CILi128EEES6_EEENS_10bfloat16_tEfNS_4arch4Sm80ELi256ENS3_8TiledMMAINS3_8MMA_AtomIJNS3_30SM80_16x8x16_F32BF16BF16F32_TNEEEENS3_6LayoutINS4_IJNS5_ILi2EEENS5_ILi4EEENS5_ILi1EEEEEENS4_IJSI_SG_NS5_ILi0EEEEEEEENS4_IJNS5_ILi32EEENS5_ILi64EEENS5_ILi16EEEEEEEELb0EEEEEvNT_6ParamsE:
        .type           _ZN7cutlass13device_kernelIN5flash32FlashAttnBwdPostprocessConvertdQIN4cute5tupleIJNS3_1CILi128EEES6_EEENS_10bfloat16_tEfNS_4arch4Sm80ELi256ENS3_8TiledMMAINS3_8MMA_AtomIJNS3_30SM80_16x8x16_F32BF16BF16F32_TNEEEENS3_6LayoutINS4_IJNS5_ILi2EEENS5_ILi4EEENS5_ILi1EEEEEENS4_IJSI_SG_NS5_ILi0EEEEEEEENS4_IJNS5_ILi32EEENS5_ILi64EEENS5_ILi16EEEEEEEELb0EEEEEvNT_6ParamsE,@function
        .size           _ZN7cutlass13device_kernelIN5flash32FlashAttnBwdPostprocessConvertdQIN4cute5tupleIJNS3_1CILi128EEES6_EEENS_10bfloat16_tEfNS_4arch4Sm80ELi256ENS3_8TiledMMAINS3_8MMA_AtomIJNS3_30SM80_16x8x16_F32BF16BF16F32_TNEEEENS3_6LayoutINS4_IJNS5_ILi2EEENS5_ILi4EEENS5_ILi1EEEEEENS4_IJSI_SG_NS5_ILi0EEEEEEEENS4_IJNS5_ILi32EEENS5_ILi64EEENS5_ILi16EEEEEEEELb0EEEEEvNT_6ParamsE,(.L_x_2345 - _ZN7cutlass13device_kernelIN5flash32FlashAttnBwdPostprocessConvertdQIN4cute5tupleIJNS3_1CILi128EEES6_EEENS_10bfloat16_tEfNS_4arch4Sm80ELi256ENS3_8TiledMMAINS3_8MMA_AtomIJNS3_30SM80_16x8x16_F32BF16BF16F32_TNEEEENS3_6LayoutINS4_IJNS5_ILi2EEENS5_ILi4EEENS5_ILi1EEEEEENS4_IJSI_SG_NS5_ILi0EEEEEEEENS4_IJNS5_ILi32EEENS5_ILi64EEENS5_ILi16EEEEEEEELb0EEEEEvNT_6ParamsE)
        .other          _ZN7cutlass13device_kernelIN5flash32FlashAttnBwdPostprocessConvertdQIN4cute5tupleIJNS3_1CILi128EEES6_EEENS_10bfloat16_tEfNS_4arch4Sm80ELi256ENS3_8TiledMMAINS3_8MMA_AtomIJNS3_30SM80_16x8x16_F32BF16BF16F32_TNEEEENS3_6LayoutINS4_IJNS5_ILi2EEENS5_ILi4EEENS5_ILi1EEEEEENS4_IJSI_SG_NS5_ILi0EEEEEEEENS4_IJNS5_ILi32EEENS5_ILi64EEENS5_ILi16EEEEEEEELb0EEEEEvNT_6ParamsE,@"STO_CUDA_ENTRY STV_DEFAULT"
_ZN7cutlass13device_kernelIN5flash32FlashAttnBwdPostprocessConvertdQIN4cute5tupleIJNS3_1CILi128EEES6_EEENS_10bfloat16_tEfNS_4arch4Sm80ELi256ENS3_8TiledMMAINS3_8MMA_AtomIJNS3_30SM80_16x8x16_F32BF16BF16F32_TNEEEENS3_6LayoutINS4_IJNS5_ILi2EEENS5_ILi4EEENS5_ILi1EEEEEENS4_IJSI_SG_NS5_ILi0EEEEEEEENS4_IJNS5_ILi32EEENS5_ILi64EEENS5_ILi16EEEEEEEELb0EEEEEvNT_6ParamsE:
        /* <DEDUP_REMOVED lines=15> */
[----:B-1----:R-:W-:Y:S01]  /*00f0*/  SHF.L.U32 R72, R70, 0x7, RZ ;  /* 0x0000000746487819 */ /* 0x002fe200000006ff */
[----:B------:R-:W-:Y:S05]  /*0100*/  @P0 BRA `(.L_x_2221) ;  /* 0x0000004000000947 */ /* 0x000fea0003800000 */
[----:B0-----:R-:W-:Y:S05]  /*0110*/  @!P1 BRA `(.L_x_2221) ;  /* 0x0000003000009947 */ /* 0x001fea0003800000 */
[----:B------:R-:W2:Y:S04]  /*0120*/  LDG.E R4, [R2.64] ;  /* 0x0000000402047981 */ /* 0x000ea8000c1e1900 */
[----:B-----5:R-:W2:Y:S02]  /*0130*/  LDG.E R75, [R2.64+0x4] ;  /* 0x00000404024b7981 */ /* 0x020ea4000c1e1900 */
[----:B--2---:R-:W-:-:S03]  /*0140*/  IMAD.IADD R75, R75, 0x1, -R4 ;  /* 0x000000014b4b7824 */ /* 0x004fc600078e0a04 */
.L_x_2221:
[----:B0-----:R-:W-:Y:S01]  /*0150*/  ISETP.NE.AND.EX P0, PT, RZ, c[0x0][0x1c4], PT, P2 ;  /* 0x00007100ff007a0c */ /* 0x001fe20003f05320 */
[----:B-----5:R-:W-:Y:S01]  /*0160*/  @P1 IMAD R2, R71, 0x80, R0 ;  /* 0x0000008047021824 */ /* 0x020fe200078e0200 */
[----:B------:R-:W-:-:S13]  /*0170*/  ISETP.LE.AND P2, PT, R75, R72, PT ;  /* 0x000000484b00720c */ /* 0x000fda0003f43270 */
[----:B------:R-:W-:Y:S05]  /*0180*/  @P0 EXIT P2 ;  /* 0x000000000000094d */ /* 0x000fea0001000000 */
[----:B------:R-:W0:Y:S01]  /*0190*/  S2R R73, SR_TID.X ;  /* 0x0000000000497919 */ /* 0x000e220000002100 */
[----:B------:R-:W-:Y:S01]  /*01a0*/  @P1 SHF.R.S32.HI R3, RZ, 0x1f, R2 ;  /* 0x0000001fff031819 */ /* 0x000fe20000011402 */
[----:B------:R-:W-:Y:S01]  /*01b0*/  CS2R R4, SRZ ;  /* 0x0000000000047805 */ /* 0x000fe2000001ff00 */
[----:B------:R-:W-:Y:S01]  /*01c0*/  SHF.L.U32 R7, R70, 0xe, RZ ;  /* 0x0000000e46077819 */ /* 0x000fe200000006ff */
[----:B------:R-:W1:Y:S01]  /*01d0*/  S2R R69, SR_CTAID.Y ;  /* 0x0000000000457919 */ /* 0x000e620000002600 */
[----:B------:R-:W-:Y:S02]  /*01e0*/  @P1 LEA.HI R3, R3, R2, RZ, 0x7 ;  /* 0x0000000203031211 */ /* 0x000fe400078f38ff */
[----:B------:R-:W-:-:S03]  /*01f0*/  SHF.R.S32.HI R9, RZ, 0x1f, R7 ;  /* 0x0000001fff097819 */ /* 0x000fc60000011407 */
[----:B------:R-:W-:-:S05]  /*0200*/  @P1 IMAD.SHL.U32 R3, R3, 0x80, RZ ;  /* 0x0000008003031824 */ /* 0x000fca00078e00ff */
[----:B------:R-:W-:-:S04]  /*0210*/  @P1 LOP3.LUT R3, R3, 0xffffc000, RZ, 0xc0, !PT ;  /* 0xffffc00003031812 */ /* 0x000fc800078ec0ff */
[--C-:B------:R-:W-:Y:S01]  /*0220*/  @P1 SHF.R.S32.HI R5, RZ, 0x1f, R3.reuse ;  /* 0x0000001fff051819 */ /* 0x100fe20000011403 */
[----:B------:R-:W-:Y:S02]  /*0230*/  @P1 IMAD.MOV.U32 R4, RZ, RZ, R3 ;  /* 0x000000ffff041224 */ /* 0x000fe400078e0003 */
[----:B0-----:R-:W-:Y:S01]  /*0240*/  IMAD.SHL.U32 R2, R73, 0x4, RZ ;  /* 0x0000000449027824 */ /* 0x001fe200078e00ff */
[----:B-1----:R-:W-:-:S04]  /*0250*/  SHF.R.S32.HI R3, RZ, 0x1f, R69 ;  /* 0x0000001fff037819 */ /* 0x002fc80000011445 */
[----:B------:R-:W-:Y:S02]  /*0260*/  IADD3 R4, P2, P3, R4, R2, R7 ;  /* 0x0000000204047210 */ /* 0x000fe40007b5e007 */
[----:B------:R-:W-:Y:S01]  /*0270*/  SHF.R.S32.HI R6, RZ, 0x1f, R2 ;  /* 0x0000001fff067819 */ /* 0x000fe20000011402 */
[----:B------:R-:W-:Y:S01]  /*0280*/  IMAD R8, R3, c[0x0][0x178], RZ ;  /* 0x00005e0003087a24 */ /* 0x000fe200078e02ff */
[----:B------:R-:W-:Y:S02]  /*0290*/  SHF.R.S32.HI R2, RZ, 0x1f, R71 ;  /* 0x0000001fff027819 */ /* 0x000fe40000011447 */
[----:B------:R-:W-:Y:S01]  /*02a0*/  IADD3.X R5, R5, R6, R9, P2, P3 ;  /* 0x0000000605057210 */ /* 0x000fe200017e6409 */
[----:B------:R-:W-:Y:S01]  /*02b0*/  IMAD R7, R69, c[0x0][0x17c], R8 ;  /* 0x00005f0045077a24 */ /* 0x000fe200078e0208 */
[----:B------:R-:W-:Y:S02]  /*02c0*/  SEL R2, R2, RZ, !P0 ;  /* 0x000000ff02027207 */ /* 0x000fe40004000000 */
[----:B------:R-:W-:Y:S01]  /*02d0*/  SEL R71, R71, RZ, !P0 ;  /* 0x000000ff47477207 */ /* 0x000fe20004000000 */
[----:B------:R-:W-:-:S04]  /*02e0*/  IMAD.WIDE.U32 R4, R69, c[0x0][0x178], R4 ;  /* 0x00005e0045047a25 */ /* 0x000fc800078e0004 */
[----:B------:R-:W-:Y:S02]  /*02f0*/  IMAD R6, R2, c[0x0][0x180], RZ ;  /* 0x0000600002067a24 */ /* 0x000fe400078e02ff */
[----:B------:R-:W-:Y:S02]  /*0300*/  IMAD.IADD R5, R5, 0x1, R7 ;  /* 0x0000000105057824 */ /* 0x000fe400078e0207 */
[C---:B------:R-:W-:Y:S02]  /*0310*/  IMAD R7, R71.reuse, c[0x0][0x184], R6 ;  /* 0x0000610047077a24 */ /* 0x040fe400078e0206 */
[----:B------:R-:W-:-:S05]  /*0320*/  IMAD.WIDE.U32 R4, R71, c[0x0][0x180], R4 ;  /* 0x0000600047047a25 */ /* 0x000fca00078e0004 */
[----:B------:R-:W-:Y:S02]  /*0330*/  IADD3 R5, R5, R7, RZ ;  /* 0x0000000705057210 */ /* 0x000fe40007ffe0ff */
[----:B------:R-:W-:-:S04]  /*0340*/  LEA R78, P0, R4, c[0x0][0x160], 0x2 ;  /* 0x00005800044e7a11 */ /* 0x000fc800078010ff */
[----:B------:R-:W-:-:S05]  /*0350*/  LEA.HI.X R79, R4, c[0x0][0x164], R5, 0x2, P0 ;  /* 0x00005900044f7a11 */ /* 0x000fca00000f1405 */
[----:B------:R0:W2:Y:S04]  /*0360*/  LDG.E.128 R4, [R78.64] ;  /* 0x000000044e047981 */ /* 0x0000a8000c1e1d00 */
[----:B------:R0:W3:Y:S04]  /*0370*/  LDG.E.128 R8, [R78.64+0x1000] ;  /* 0x001000044e087981 */ /* 0x0000e8000c1e1d00 */
[----:B------:R0:W4:Y:S04]  /*0380*/  LDG.E.128 R12, [R78.64+0x2000] ;  /* 0x002000044e0c7981 */ /* 0x000128000c1e1d00 */
[----:B------:R0:W5:Y:S04]  /*0390*/  LDG.E.128 R16, [R78.64+0x3000] ;  /* 0x003000044e107981 */ /* 0x000168000c1e1d00 */
        /* <DEDUP_REMOVED lines=11> */
[----:B------:R0:W5:Y:S01]  /*0450*/  LDG.E.128 R64, [R78.64+0xf000] ;  /* 0x00f000044e407981 */ /* 0x000162000c1e1d00 */
[----:B------:R-:W-:Y:S01]  /*0460*/  SHF.R.S32.HI R68, RZ, 0x1f, R73 ;  /* 0x0000001fff447819 */ /* 0x000fe20000011449 */
[----:B------:R-:W-:Y:S01]  /*0470*/  IMAD.IADD R72, R75, 0x1, -R72 ;  /* 0x000000014b487824 */ /* 0x000fe200078e0a48 */
[----:B------:R-:W-:Y:S01]  /*0480*/  BSSY B0, `(.L_x_2222) ;  /* 0x0000136000007945 */ /* 0x000fe20003800000 */
[----:B------:R-:W-:Y:S01]  /*0490*/  IMAD R2, R2, c[0x0][0x1b0], RZ ;  /* 0x00006c0002027a24 */ /* 0x000fe200078e02ff */
[----:B------:R-:W-:-:S02]  /*04a0*/  LEA.HI R81, R68, R73, RZ, 0x5 ;  /* 0x0000004944517211 */ /* 0x000fc400078f28ff */
[CC--:B------:R-:W-:Y:S02]  /*04b0*/  LEA.HI R80, R68.reuse, R73.reuse, RZ, 0x2 ;  /* 0x0000004944507211 */ /* 0x0c0fe400078f10ff */
[----:B------:R-:W-:Y:S02]  /*04c0*/  SHF.R.S32.HI R84, RZ, 0x5, R81 ;  /* 0x00000005ff547819 */ /* 0x000fe40000011451 */
[--C-:B0-----:R-:W-:Y:S02]  /*04d0*/  SHF.R.S32.HI R78, RZ, 0x2, R80.reuse ;  /* 0x00000002ff4e7819 */ /* 0x101fe40000011450 */
[----:B------:R-:W-:Y:S02]  /*04e0*/  LEA.HI R83, R81, R84, RZ, 0x1 ;  /* 0x0000005451537211 */ /* 0x000fe400078f08ff */
[----:B------:R-:W-:Y:S02]  /*04f0*/  SHF.R.S32.HI R81, RZ, 0x1f, R80 ;  /* 0x0000001fff517819 */ /* 0x000fe40000011450 */
[----:B------:R-:W-:-:S02]  /*0500*/  LEA.HI R74, R68, R73, RZ, 0x7 ;  /* 0x00000049444a7211 */ /* 0x000fc400078f38ff */
[----:B------:R-:W-:Y:S02]  /*0510*/  LEA.HI R81, R81, R78, RZ, 0x3 ;  /* 0x0000004e51517211 */ /* 0x000fe400078f18ff */
[----:B------:R-:W-:Y:S01]  /*0520*/  LEA.HI R82, R68, R73, RZ, 0x6 ;  /* 0x0000004944527211 */ /* 0x000fe200078f30ff */
[----:B------:R-:W-:Y:S01]  /*0530*/  IMAD.SHL.U32 R77, R74, 0x10, RZ ;  /* 0x000000104a4d7824 */ /* 0x000fe200078e00ff */
[----:B------:R-:W-:Y:S02]  /*0540*/  LOP3.LUT R76, R80, 0x7ffffffc, RZ, 0xc0, !PT ;  /* 0x7ffffffc504c7812 */ /* 0x000fe400078ec0ff */
[----:B------:R-:W-:Y:S02]  /*0550*/  LOP3.LUT R81, R81, 0xfffffff8, RZ, 0xc0, !PT ;  /* 0xfffffff851517812 */ /* 0x000fe400078ec0ff */
[----:B------:R-:W-:Y:S01]  /*0560*/  SHF.R.S32.HI R79, RZ, 0x6, R82 ;  /* 0x00000006ff4f7819 */ /* 0x000fe20000011452 */
[----:B------:R-:W-:Y:S01]  /*0570*/  IMAD.IADD R76, R73, 0x1, -R76 ;  /* 0x00000001494c7824 */ /* 0x000fe200078e0a4c */
[----:B------:R-:W-:Y:S01]  /*0580*/  LOP3.LUT R77, R77, 0xfffff800, RZ, 0xc0, !PT ;  /* 0xfffff8004d4d7812 */ /* 0x000fe200078ec0ff */
[----:B------:R-:W-:Y:S01]  /*0590*/  IMAD.IADD R80, R78, 0x1, -R81 ;  /* 0x000000014e507824 */ /* 0x000fe200078e0a51 */
[----:B------:R-:W-:-:S02]  /*05a0*/  LEA.HI R82, R82, R79, RZ, 0x1 ;  /* 0x0000004f52527211 */ /* 0x000fc400078f08ff */
[----:B------:R-:W-:Y:S01]  /*05b0*/  LOP3.LUT R83, R83, 0xfffffe, RZ, 0xc0, !PT ;  /* 0x00fffffe53537812 */ /* 0x000fe200078ec0ff */
[----:B------:R-:W-:Y:S01]  /*05c0*/  IMAD R76, R76, 0x2, R77 ;  /* 0x000000024c4c7824 */ /* 0x000fe200078e024d */
[----:B------:R-:W-:Y:S02]  /*05d0*/  LEA.HI R77, R68, R73, RZ, 0x4 ;  /* 0x00000049444d7211 */ /* 0x000fe400078f20ff */
[----:B------:R-:W-:Y:S02]  /*05e0*/  LOP3.LUT R82, R82, 0xfffffffe, RZ, 0xc0, !PT ;  /* 0xfffffffe52527812 */ /* 0x000fe400078ec0ff */
[--C-:B------:R-:W-:Y:S02]  /*05f0*/  SHF.R.S32.HI R68, RZ, 0x4, R77.reuse ;  /* 0x00000004ff447819 */ /* 0x100fe4000001144d */
[----:B------:R-:W-:Y:S01]  /*0600*/  SHF.R.S32.HI R85, RZ, 0x1f, R77 ;  /* 0x0000001fff557819 */ /* 0x000fe2000001144d */
[----:B------:R-:W-:Y:S01]  /*0610*/  IMAD.IADD R78, R79, 0x1, -R82 ;  /* 0x000000014f4e7824 */ /* 0x000fe200078e0a52 */
[----:B------:R-:W-:-:S02]  /*0620*/  IADD3 R83, R84, -R83, RZ ;  /* 0x8000005354537210 */ /* 0x000fc40007ffe0ff */
[----:B------:R-:W-:Y:S02]  /*0630*/  LEA.HI R85, R85, R68, RZ, 0x2 ;  /* 0x0000004455557211 */ /* 0x000fe400078f10ff */
[----:B------:R-:W-:Y:S02]  /*0640*/  LEA R76, R83, R76, 0x8 ;  /* 0x0000004c534c7211 */ /* 0x000fe400078e40ff */
[----:B------:R-:W-:Y:S02]  /*0650*/  LOP3.LUT R85, R85, 0xffffffc, RZ, 0xc0, !PT ;  /* 0x0ffffffc55557812 */ /* 0x000fe400078ec0ff */
[----:B------:R-:W-:Y:S02]  /*0660*/  LOP3.LUT R87, R74, 0xffffff80, RZ, 0xc0, !PT ;  /* 0xffffff804a577812 */ /* 0x000fe400078ec0ff */
[----:B------:R-:W-:Y:S01]  /*0670*/  IMNMX R72, R72, 0x80, PT ;  /* 0x0000008048487817 */ /* 0x000fe20003800200 */
[----:B------:R-:W-:-:S04]  /*0680*/  IMAD.IADD R74, R68, 0x1, -R85 ;  /* 0x00000001444a7824 */ /* 0x000fc800078e0a55 */
[----:B------:R-:W-:Y:S01]  /*0690*/  IMAD R74, R74, 0x10, R87 ;  /* 0x000000104a4a7824 */ /* 0x000fe200078e0257 */
[----:B--2---:R0:W-:Y:S04]  /*06a0*/  STS.128 [R73.X16], R4 ;  /* 0x0000000449007388 */ /* 0x0041e8000000cc00 */
[----:B---3--:R1:W-:Y:S04]  /*06b0*/  STS.128 [R73.X16+0x1000], R8 ;  /* 0x0010000849007388 */ /* 0x0083e8000000cc00 */
[----:B----4-:R2:W-:Y:S04]  /*06c0*/  STS.128 [R73.X16+0x2000], R12 ;  /* 0x0020000c49007388 */ /* 0x0105e8000000cc00 */
[----:B-----5:R-:W-:Y:S04]  /*06d0*/  STS.128 [R73.X16+0x3000], R16 ;  /* 0x0030001049007388 */ /* 0x020fe8000000cc00 */
[----:B------:R3:W-:Y:S01]  /*06e0*/  STS.128 [R73.X16+0x4000], R20 ;  /* 0x0040001449007388 */ /* 0x0007e2000000cc00 */
[----:B0-----:R-:W-:-:S02]  /*06f0*/  SHF.R.S32.HI R5, RZ, 0x1f, R80 ;  /* 0x0000001fff057819 */ /* 0x001fc40000011450 */
[----:B------:R-:W-:Y:S01]  /*0700*/  LOP3.LUT R6, R77, 0xfffffff0, RZ, 0xc0, !PT ;  /* 0xfffffff04d067812 */ /* 0x000fe200078ec0ff */
[----:B------:R0:W-:Y:S01]  /*0710*/  STS.128 [R73.X16+0x5000], R24 ;  /* 0x0050001849007388 */ /* 0x0001e2000000cc00 */
[----:B------:R-:W-:-:S03]  /*0720*/  LEA.HI R4, R5, R80, RZ, 0x2 ;  /* 0x0000005005047211 */ /* 0x000fc600078f10ff */
[----:B------:R4:W-:Y:S01]  /*0730*/  STS.128 [R73.X16+0x6000], R28 ;  /* 0x0060001c49007388 */ /* 0x0009e2000000cc00 */
[----:B-1----:R-:W-:Y:S01]  /*0740*/  IMAD.IADD R10, R73, 0x1, -R6 ;  /* 0x00000001490a7824 */ /* 0x002fe200078e0a06 */
[----:B------:R-:W-:Y:S01]  /*0750*/  LOP3.LUT R11, R4, 0x7fffffc, RZ, 0xc0, !PT ;  /* 0x07fffffc040b7812 */ /* 0x000fe200078ec0ff */
[----:B--2---:R-:W-:Y:S01]  /*0760*/  IMAD.SHL.U32 R12, R78, 0x40, RZ ;  /* 0x000000404e0c7824 */ /* 0x004fe200078e00ff */
[----:B------:R1:W-:Y:S01]  /*0770*/  STS.128 [R73.X16+0x7000], R32 ;  /* 0x0070002049007388 */ /* 0x0003e2000000cc00 */
[----:B------:R-:W-:Y:S02]  /*0780*/  IMAD.SHL.U32 R6, R4, 0x10, RZ ;  /* 0x0000001004067824 */ /* 0x000fe400078e00ff */
[----:B------:R-:W-:Y:S01]  /*0790*/  IMAD.SHL.U32 R4, R10, 0x8, RZ ;  /* 0x000000080a047824 */ /* 0x000fe200078e00ff */
[----:B------:R-:W-:Y:S01]  /*07a0*/  STS.128 [R73.X16+0x8000], R36 ;  /* 0x0080002449007388 */ /* 0x000fe2000000cc00 */
[----:B---3--:R-:W-:Y:S01]  /*07b0*/  IADD3 R21, R80, -R11, RZ ;  /* 0x8000000b50157210 */ /* 0x008fe20007ffe0ff */
[----:B------:R-:W-:Y:S01]  /*07c0*/  IMAD.SHL.U32 R11, R78, 0x8, RZ ;  /* 0x000000084e0b7824 */ /* 0x000fe200078e00ff */
[----:B------:R-:W-:Y:S01]  /*07d0*/  LOP3.LUT R13, R12, 0x40, RZ, 0xc0, !PT ;  /* 0x000000400c0d7812 */ /* 0x000fe200078ec0ff */
[----:B------:R-:W-:Y:S01]  /*07e0*/  STS.128 [R73.X16+0x9000], R40 ;  /* 0x0090002849007388 */ /* 0x000fe2000000cc00 */
[----:B------:R-:W-:-:S02]  /*07f0*/  LOP3.LUT R6, R6, 0x40, RZ, 0xc0, !PT ;  /* 0x0000004006067812 */ /* 0x000fc400078ec0ff */
[----:B------:R-:W-:Y:S01]  /*0800*/  LEA.HI R22, R10, R10, RZ, 0x1 ;  /* 0x0000000a0a167211 */ /* 0x000fe200078f08ff */
[----:B------:R-:W-:Y:S01]  /*0810*/  STS.128 [R73.X16+0xa000], R44 ;  /* 0x00a0002c49007388 */ /* 0x000fe2000000cc00 */
[----:B0-----:R-:W-:Y:S01]  /*0820*/  LOP3.LUT R24, R13, 0x8, R4, 0xf8, !PT ;  /* 0x000000080d187812 */ /* 0x001fe200078ef804 */
[----:B----4-:R-:W-:Y:S01]  /*0830*/  IMAD R31, R21, 0x10, R76 ;  /* 0x00000010151f7824 */ /* 0x010fe200078e024c */
[----:B------:R-:W-:Y:S01]  /*0840*/  SHF.R.U32.HI R25, RZ, 0x3, R13 ;  /* 0x00000003ff197819 */ /* 0x000fe2000001160d */
[----:B------:R-:W-:Y:S01]  /*0850*/  STS.128 [R73.X16+0xb000], R48 ;  /* 0x00b0003049007388 */ /* 0x000fe2000000cc00 */
[----:B------:R-:W-:Y:S02]  /*0860*/  LOP3.LUT R20, R6, 0x8, R11, 0xf8, !PT ;  /* 0x0000000806147812 */ /* 0x000fe400078ef80b */
[----:B-1----:R-:W-:Y:S01]  /*0870*/  LOP3.LUT R32, R24, R25, RZ, 0x3c, !PT ;  /* 0x0000001918207212 */ /* 0x002fe200078e3cff */
[----:B------:R-:W-:Y:S01]  /*0880*/  STS.128 [R73.X16+0xc000], R52 ;  /* 0x00c0003449007388 */ /* 0x000fe2000000cc00 */
[----:B------:R-:W-:-:S02]  /*0890*/  SHF.R.U32.HI R23, RZ, 0x3, R6 ;  /* 0x00000003ff177819 */ /* 0x000fc40000011606 */
[----:B------:R-:W-:Y:S01]  /*08a0*/  SHF.L.U32 R22, R22, 0xa, RZ ;  /* 0x0000000a16167819 */ /* 0x000fe200000006ff */
[----:B------:R-:W-:Y:S01]  /*08b0*/  STS.128 [R73.X16+0xd000], R56 ;  /* 0x00d0003849007388 */ /* 0x000fe2000000cc00 */
[----:B------:R-:W-:Y:S02]  /*08c0*/  LOP3.LUT R30, R20, R23, RZ, 0x3c, !PT ;  /* 0x00000017141e7212 */ /* 0x000fe400078e3cff */
[----:B------:R-:W-:Y:S01]  /*08d0*/  LOP3.LUT R33, R22, 0x7ffff800, RZ, 0xc0, !PT ;  /* 0x7ffff80016217812 */ /* 0x000fe200078ec0ff */
[----:B------:R-:W-:Y:S01]  /*08e0*/  STS.128 [R73.X16+0xe000], R60 ;  /* 0x00e0003c49007388 */ /* 0x000fe2000000cc00 */
[----:B------:R-:W-:Y:S02]  /*08f0*/  ISETP.GE.AND P0, PT, R4, c[0x0][0x194], PT ;  /* 0x0000650004007a0c */ /* 0x000fe40003f06270 */
[----:B------:R-:W-:Y:S01]  /*0900*/  IADD3 R74, R32, R74, R33 ;  /* 0x0000004a204a7210 */ /* 0x000fe20007ffe021 */
[----:B------:R-:W-:Y:S04]  /*0910*/  STS.128 [R73.X16+0xf000], R64 ;  /* 0x00f0004049007388 */ /* 0x000fe8000000cc00 */
[----:B------:R-:W-:Y:S06]  /*0920*/  BAR.SYNC.DEFER_BLOCKING 0x0 ;  /* 0x0000000000007b1d */ /* 0x000fec0000010000 */
[----:B------:R-:W0:Y:S04]  /*0930*/  LDS R5, [R73.X4] ;  /* 0x0000000049057984 */ /* 0x000e280000004800 */
        /* <DEDUP_REMOVED lines=10> */
[----:B0-----:R-:W-:-:S02]  /*09e0*/  FMUL.FTZ R6, R5, c[0x0][0x1b8] ;  /* 0x00006e0005067a20 */ /* 0x001fc40000410000 */
[----:B------:R-:W-:Y:S01]  /*09f0*/  IMAD.IADD R5, R30, 0x1, R31 ;  /* 0x000000011e057824 */ /* 0x000fe200078e021f */
[----:B------:R-:W0:Y:S01]  /*0a00*/  LDS R17, [R73.X4+0x2c00] ;  /* 0x002c000049117984 */ /* 0x000e220000004800 */
[----:B-1----:R-:W-:-:S03]  /*0a10*/  FMUL.FTZ R7, R7, c[0x0][0x1b8] ;  /* 0x00006e0007077a20 */ /* 0x002fc60000410000 */
[----:B------:R-:W1:Y:S01]  /*0a20*/  LDS R24, [R73.X4+0x4800] ;  /* 0x0048000049187984 */ /* 0x000e620000004800 */
[----:B--2---:R-:W-:Y:S01]  /*0a30*/  FMUL.FTZ R8, R8, c[0x0][0x1b8] ;  /* 0x00006e0008087a20 */ /* 0x004fe20000410000 */
[----:B------:R-:W-:Y:S02]  /*0a40*/  F2FP.BF16.PACK_AB R6, R7, R6 ;  /* 0x000000060706723e */ /* 0x000fe400000010ff */
[----:B------:R-:W2:Y:S01]  /*0a50*/  LDS R25, [R73.X4+0x4c00] ;  /* 0x004c000049197984 */ /* 0x000ea20000004800 */
[----:B---3--:R-:W-:-:S03]  /*0a60*/  FMUL.FTZ R9, R9, c[0x0][0x1b8] ;  /* 0x00006e0009097a20 */ /* 0x008fc60000410000 */
[----:B------:R-:W3:Y:S02]  /*0a70*/  LDS R26, [R73.X4+0x5000] ;  /* 0x00500000491a7984 */ /* 0x000ee40000004800 */
[----:B------:R-:W-:Y:S01]  /*0a80*/  F2FP.BF16.PACK_AB R7, R9, R8 ;  /* 0x000000080907723e */ /* 0x000fe200000010ff */
[----:B----4-:R-:W-:Y:S01]  /*0a90*/  FMUL.FTZ R8, R10, c[0x0][0x1b8] ;  /* 0x00006e000a087a20 */ /* 0x010fe20000410000 */
[----:B------:R-:W4:Y:S01]  /*0aa0*/  LDS R27, [R73.X4+0x5400] ;  /* 0x00540000491b7984 */ /* 0x000f220000004800 */
[----:B-----5:R-:W-:-:S03]  /*0ab0*/  FMUL.FTZ R11, R11, c[0x0][0x1b8] ;  /* 0x00006e000b0b7a20 */ /* 0x020fc60000410000 */
[----:B------:R-:W5:Y:S01]  /*0ac0*/  LDS R28, [R73.X4+0x5800] ;  /* 0x00580000491c7984 */ /* 0x000f620000004800 */
[----:B------:R-:W-:Y:S01]  /*0ad0*/  FMUL.FTZ R9, R12, c[0x0][0x1b8] ;  /* 0x00006e000c097a20 */ /* 0x000fe20000410000 */
[----:B------:R-:W-:Y:S01]  /*0ae0*/  F2FP.BF16.PACK_AB R8, R11, R8 ;  /* 0x000000080b08723e */ /* 0x000fe200000010ff */
[----:B------:R-:W-:Y:S01]  /*0af0*/  FMUL.FTZ R10, R13, c[0x0][0x1b8] ;  /* 0x00006e000d0a7a20 */ /* 0x000fe20000410000 */
[----:B------:R-:W5:Y:S01]  /*0b00*/  LDS R18, [R73.X4+0x3000] ;  /* 0x0030000049127984 */ /* 0x000f620000004800 */
[----:B------:R-:W-:-:S03]  /*0b10*/  FMUL.FTZ R14, R14, c[0x0][0x1b8] ;  /* 0x00006e000e0e7a20 */ /* 0x000fc60000410000 */
[----:B------:R-:W5:Y:S01]  /*0b20*/  LDS R19, [R73.X4+0x3400] ;  /* 0x0034000049137984 */ /* 0x000f620000004800 */
[----:B------:R-:W-:Y:S01]  /*0b30*/  F2FP.BF16.PACK_AB R9, R10, R9 ;  /* 0x000000090a09723e */ /* 0x000fe200000010ff */
[----:B------:R-:W-:Y:S02]  /*0b40*/  FMUL.FTZ R15, R15, c[0x0][0x1b8] ;  /* 0x00006e000f0f7a20 */ /* 0x000fe40000410000 */
[----:B------:R-:W5:Y:S01]  /*0b50*/  LDS R20, [R73.X4+0x3800] ;  /* 0x0038000049147984 */ /* 0x000f620000004800 */
[----:B------:R-:W-:-:S03]  /*0b60*/  FMUL.FTZ R16, R16, c[0x0][0x1b8] ;  /* 0x00006e0010107a20 */ /* 0x000fc60000410000 */
[----:B------:R-:W5:Y:S01]  /*0b70*/  LDS R21, [R73.X4+0x3c00] ;  /* 0x003c000049157984 */ /* 0x000f620000004800 */
[----:B------:R-:W-:Y:S01]  /*0b80*/  F2FP.BF16.PACK_AB R10, R15, R14 ;  /* 0x0000000e0f0a723e */ /* 0x000fe200000010ff */
[----:B0-----:R-:W-:Y:S02]  /*0b90*/  FMUL.FTZ R17, R17, c[0x0][0x1b8] ;  /* 0x00006e0011117a20 */ /* 0x001fe40000410000 */
[----:B------:R-:W0:Y:S01]  /*0ba0*/  LDS R29, [R73.X4+0x5c00] ;  /* 0x005c0000491d7984 */ /* 0x000e220000004800 */
[----:B-1----:R-:W-:-:S03]  /*0bb0*/  FMUL.FTZ R15, R24, c[0x0][0x1b8] ;  /* 0x00006e00180f7a20 */ /* 0x002fc60000410000 */
[----:B------:R-:W1:Y:S01]  /*0bc0*/  LDS R22, [R73.X4+0x4000] ;  /* 0x0040000049167984 */ /* 0x000e620000004800 */
[----:B------:R-:W-:Y:S01]  /*0bd0*/  F2FP.BF16.PACK_AB R11, R17, R16 ;  /* 0x00000010110b723e */ /* 0x000fe200000010ff */
[----:B--2---:R-:W-:Y:S02]  /*0be0*/  FMUL.FTZ R16, R25, c[0x0][0x1b8] ;  /* 0x00006e0019107a20 */ /* 0x004fe40000410000 */
[----:B------:R-:W2:Y:S01]  /*0bf0*/  LDS R23, [R73.X4+0x4400] ;  /* 0x0044000049177984 */ /* 0x000ea20000004800 */
[----:B---3--:R-:W-:-:S03]  /*0c00*/  FMUL.FTZ R26, R26, c[0x0][0x1b8] ;  /* 0x00006e001a1a7a20 */ /* 0x008fc60000410000 */
[----:B------:R-:W3:Y:S01]  /*0c10*/  LDS R30, [R73.X4+0x6000] ;  /* 0x00600000491e7984 */ /* 0x000ee20000004800 */
[----:B------:R-:W-:Y:S01]  /*0c20*/  F2FP.BF16.PACK_AB R15, R16, R15 ;  /* 0x0000000f100f723e */ /* 0x000fe200000010ff */
[----:B----4-:R-:W-:Y:S02]  /*0c30*/  FMUL.FTZ R27, R27, c[0x0][0x1b8] ;  /* 0x00006e001b1b7a20 */ /* 0x010fe40000410000 */
[----:B------:R-:W4:Y:S01]  /*0c40*/  LDS R31, [R73.X4+0x6400] ;  /* 0x00640000491f7984 */ /* 0x000f220000004800 */
[----:B-----5:R-:W-:-:S03]  /*0c50*/  FMUL.FTZ R17, R28, c[0x0][0x1b8] ;  /* 0x00006e001c117a20 */ /* 0x020fc60000410000 */
[----:B------:R-:W5:Y:S01]  /*0c60*/  LDS R32, [R73.X4+0x6800] ;  /* 0x0068000049207984 */ /* 0x000f620000004800 */
[----:B------:R-:W-:-:S03]  /*0c70*/  F2FP.BF16.PACK_AB R16, R27, R26 ;  /* 0x0000001a1b10723e */ /* 0x000fc600000010ff */
        /* <DEDUP_REMOVED lines=18> */
[----:B---3--:R-:W-:Y:S01]  /*0da0*/  FMUL.FTZ R18, R30, c[0x0][0x1b8] ;  /* 0x00006e001e127a20 */ /* 0x008fe20000410000 */
[----:B------:R-:W-:Y:S01]  /*0db0*/  F2FP.BF16.PACK_AB R14, R23, R22 ;  /* 0x00000016170e723e */ /* 0x000fe200000010ff */
[----:B----4-:R-:W-:Y:S01]  /*0dc0*/  FMUL.FTZ R31, R31, c[0x0][0x1b8] ;  /* 0x00006e001f1f7a20 */ /* 0x010fe20000410000 */
[----:B------:R-:W3:Y:S01]  /*0dd0*/  LDS R47, [R73.X4+0xb400] ;  /* 0x00b40000492f7984 */ /* 0x000ee20000004800 */
[----:B-----5:R-:W-:-:S03]  /*0de0*/  FMUL.FTZ R19, R32, c[0x0][0x1b8] ;  /* 0x00006e0020137a20 */ /* 0x020fc60000410000 */
[----:B------:R-:W-:Y:S01]  /*0df0*/  F2FP.BF16.PACK_AB R18, R31, R18 ;  /* 0x000000121f12723e */ /* 0x000fe200000010ff */
[----:B------:R-:W4:Y:S01]  /*0e00*/  LDS R38, [R73.X4+0x8c00] ;  /* 0x008c000049267984 */ /* 0x000f220000004800 */
        /* <DEDUP_REMOVED lines=15> */
[----:B-1----:R-:W-:-:S03]  /*0f00*/  FMUL.FTZ R32, R26, c[0x0][0x1b8] ;  /* 0x00006e001a207a20 */ /* 0x002fc60000410000 */
[----:B------:R-:W1:Y:S01]  /*0f10*/  LDS R44, [R73.X4+0xa400] ;  /* 0x00a40000492c7984 */ /* 0x000e620000004800 */
[----:B--2---:R-:W-:Y:S01]  /*0f20*/  FMUL.FTZ R31, R28, c[0x0][0x1b8] ;  /* 0x00006e001c1f7a20 */ /* 0x004fe20000410000 */
[----:B------:R-:W-:Y:S02]  /*0f30*/  F2FP.BF16.PACK_AB R27, R32, R27 ;  /* 0x0000001b201b723e */ /* 0x000fe400000010ff */
[----:B------:R-:W2:Y:S01]  /*0f40*/  LDS R45, [R73.X4+0xa800] ;  /* 0x00a80000492d7984 */ /* 0x000ea20000004800 */
[----:B---3--:R-:W-:-:S03]  /*0f50*/  FMUL.FTZ R32, R47, c[0x0][0x1b8] ;  /* 0x00006e002f207a20 */ /* 0x008fc60000410000 */
[----:B------:R-:W3:Y:S04]  /*0f60*/  LDS R46, [R73.X4+0xac00] ;  /* 0x00ac0000492e7984 */ /* 0x000ee80000004800 */
[----:B------:R-:W3:Y:S01]  /*0f70*/  LDS R34, [R73.X4+0xb800] ;  /* 0x00b8000049227984 */ /* 0x000ee20000004800 */
[----:B----4-:R-:W-:-:S03]  /*0f80*/  FMUL.FTZ R38, R38, c[0x0][0x1b8] ;  /* 0x00006e0026267a20 */ /* 0x010fc60000410000 */
[----:B------:R-:W4:Y:S01]  /*0f90*/  LDS R35, [R73.X4+0xbc00] ;  /* 0x00bc000049237984 */ /* 0x000f220000004800 */
[----:B-----5:R-:W-:Y:S01]  /*0fa0*/  FMUL.FTZ R33, R33, c[0x0][0x1b8] ;  /* 0x00006e0021217a20 */ /* 0x020fe20000410000 */
[----:B------:R-:W-:Y:S02]  /*0fb0*/  F2FP.BF16.PACK_AB R31, R38, R31 ;  /* 0x0000001f261f723e */ /* 0x000fe400000010ff */
        /* <DEDUP_REMOVED lines=21> */
[----:B------:R-:W-:Y:S01]  /*1110*/  FMUL.FTZ R34, R34, c[0x0][0x1b8] ;  /* 0x00006e0022227a20 */ /* 0x000fe20000410000 */
        /* <DEDUP_REMOVED lines=17> */
[----:B0-----:R-:W-:Y:S02]  /*1230*/  FMUL.FTZ R37, R37, c[0x0][0x1b8] ;  /* 0x00006e0025257a20 */ /* 0x001fe40000410000 */
[----:B-1----:R-:W-:-:S03]  /*1240*/  FMUL.FTZ R52, R52, c[0x0][0x1b8] ;  /* 0x00006e0034347a20 */ /* 0x002fc60000410000 */
[----:B------:R-:W-:Y:S01]  /*1250*/  F2FP.BF16.PACK_AB R36, R37, R36 ;  /* 0x000000242524723e */ /* 0x000fe200000010ff */
[----:B--2---:R-:W-:Y:S02]  /*1260*/  FMUL.FTZ R53, R53, c[0x0][0x1b8] ;  /* 0x00006e0035357a20 */ /* 0x004fe40000410000 */
[----:B---3--:R-:W-:-:S03]  /*1270*/  FMUL.FTZ R30, R30, c[0x0][0x1b8] ;  /* 0x00006e001e1e7a20 */ /* 0x008fc60000410000 */
[----:B------:R-:W-:Y:S01]  /*1280*/  F2FP.BF16.PACK_AB R52, R53, R52 ;  /* 0x000000343534723e */ /* 0x000fe200000010ff */
[----:B------:R-:W-:Y:S02]  /*1290*/  FMUL.FTZ R29, R29, c[0x0][0x1b8] ;  /* 0x00006e001d1d7a20 */ /* 0x000fe40000410000 */
[----:B----4-:R-:W-:-:S03]  /*12a0*/  FMUL.FTZ R24, R24, c[0x0][0x1b8] ;  /* 0x00006e0018187a20 */ /* 0x010fc60000410000 */
[----:B------:R-:W-:Y:S01]  /*12b0*/  F2FP.BF16.PACK_AB R29, R29, R30 ;  /* 0x0000001e1d1d723e */ /* 0x000fe200000010ff */
[----:B-----5:R-:W-:Y:S02]  /*12c0*/  FMUL.FTZ R23, R23, c[0x0][0x1b8] ;  /* 0x00006e0017177a20 */ /* 0x020fe40000410000 */
[----:B------:R-:W-:-:S03]  /*12d0*/  FMUL.FTZ R22, R22, c[0x0][0x1b8] ;  /* 0x00006e0016167a20 */ /* 0x000fc60000410000 */
[----:B------:R-:W-:Y:S01]  /*12e0*/  F2FP.BF16.PACK_AB R23, R23, R24 ;  /* 0x000000181717723e */ /* 0x000fe200000010ff */
[----:B------:R-:W-:Y:S01]  /*12f0*/  FMUL.FTZ R33, R28, c[0x0][0x1b8] ;  /* 0x00006e001c217a20 */ /* 0x000fe20000410000 */
[----:B------:R-:W-:Y:S02]  /*1300*/  SHF.L.U32 R28, R5, 0x1, RZ ;  /* 0x00000001051c7819 */ /* 0x000fe400000006ff */
[----:B------:R-:W-:Y:S01]  /*1310*/  IADD3 R5, R68, 0x10, RZ ;  /* 0x0000001044057810 */ /* 0x000fe20007ffe0ff */
[----:B------:R-:W-:Y:S01]  /*1320*/  FMUL.FTZ R25, R25, c[0x0][0x1b8] ;  /* 0x00006e0019197a20 */ /* 0x000fe20000410000 */
[----:B------:R-:W-:Y:S01]  /*1330*/  F2FP.BF16.PACK_AB R22, R33, R22 ;  /* 0x000000162116723e */ /* 0x000fe200000010ff */
[----:B------:R0:W-:Y:S01]  /*1340*/  STS [R28+0x10000], R6 ;  /* 0x010000061c007388 */ /* 0x0001e20000000800 */
[----:B------:R-:W-:Y:S01]  /*1350*/  ISETP.GE.OR P4, PT, R5, R72, P0 ;  /* 0x000000480500720c */ /* 0x000fe20000786670 */
[----:B------:R-:W-:Y:S01]  /*1360*/  FMUL.FTZ R26, R26, c[0x0][0x1b8] ;  /* 0x00006e001a1a7a20 */ /* 0x000fe20000410000 */
[----:B------:R-:W-:Y:S01]  /*1370*/  SHF.R.S32.HI R5, RZ, 0x1f, R4 ;  /* 0x0000001fff057819 */ /* 0x000fe20000011404 */
[----:B------:R1:W-:Y:S03]  /*1380*/  STS [R28+0x10100], R7 ;  /* 0x010100071c007388 */ /* 0x0003e60000000800 */
[----:B------:R-:W-:Y:S01]  /*1390*/  F2FP.BF16.PACK_AB R25, R26, R25 ;  /* 0x000000191a19723e */ /* 0x000fe200000010ff */
[----:B------:R2:W-:Y:S01]  /*13a0*/  STS [R28+0x12000], R14 ;  /* 0x0120000e1c007388 */ /* 0x0005e20000000800 */
[----:B0-----:R-:W-:-:S03]  /*13b0*/  IMAD.SHL.U32 R6, R74, 0x2, RZ ;  /* 0x000000024a067824 */ /* 0x001fc600078e00ff */
[----:B------:R0:W-:Y:S01]  /*13c0*/  STS [R28+0x12100], R15 ;  /* 0x0121000f1c007388 */ /* 0x0001e20000000800 */
[----:B-1----:R-:W-:-:S03]  /*13d0*/  IADD3 R7, R68, 0x20, RZ ;  /* 0x0000002044077810 */ /* 0x002fc60007ffe0ff */
[----:B------:R-:W-:Y:S01]  /*13e0*/  STS [R28+0x10400], R8 ;  /* 0x010400081c007388 */ /* 0x000fe20000000800 */
[----:B--2---:R-:W-:Y:S01]  /*13f0*/  IMAD R14, R3, c[0x0][0x1a8], RZ ;  /* 0x00006a00030e7a24 */ /* 0x004fe200078e02ff */
[-C--:B------:R-:W-:Y:S02]  /*1400*/  ISETP.GE.OR P3, PT, R7, R72.reuse, P0 ;  /* 0x000000480700720c */ /* 0x080fe40000766670 */
[----:B------:R-:W-:Y:S01]  /*1410*/  STS [R28+0x10500], R9 ;  /* 0x010500091c007388 */ /* 0x000fe20000000800 */
[----:B------:R-:W-:Y:S01]  /*1420*/  IADD3 R3, R68, 0x30, RZ ;  /* 0x0000003044037810 */ /* 0x000fe20007ffe0ff */
[C---:B------:R-:W-:Y:S02]  /*1430*/  IMAD R7, R69.reuse, c[0x0][0x1ac], R14 ;  /* 0x00006b0045077a24 */ /* 0x040fe400078e020e */
[----:B------:R-:W-:Y:S01]  /*1440*/  STS [R28+0x12400], R16 ;  /* 0x012400101c007388 */ /* 0x000fe20000000800 */
[----:B0-----:R-:W-:Y:S01]  /*1450*/  IMAD.WIDE.U32 R14, R69, c[0x0][0x1a8], R4 ;  /* 0x00006a00450e7a25 */ /* 0x001fe200078e0004 */
[----:B------:R-:W-:-:S02]  /*1460*/  ISETP.GE.OR P2, PT, R3, R72, P0 ;  /* 0x000000480300720c */ /* 0x000fc40000746670 */
[----:B------:R-:W-:Y:S01]  /*1470*/  STS [R28+0x12500], R17 ;  /* 0x012500111c007388 */ /* 0x000fe20000000800 */
[----:B------:R-:W-:Y:S01]  /*1480*/  IADD3 R3, R68, 0x50, RZ ;  /* 0x0000005044037810 */ /* 0x000fe20007ffe0ff */
[----:B------:R-:W-:Y:S02]  /*1490*/  IMAD.IADD R15, R15, 0x1, R7 ;  /* 0x000000010f0f7824 */ /* 0x000fe400078e0207 */
[----:B------:R-:W-:Y:S01]  /*14a0*/  STS [R28+0x10800], R10 ;  /* 0x0108000a1c007388 */ /* 0x000fe20000000800 */
[----:B------:R-:W-:Y:S01]  /*14b0*/  ISETP.GE.OR P5, PT, R3, R72, P0 ;  /* 0x000000480300720c */ /* 0x000fe200007a6670 */
[C---:B------:R-:W-:Y:S02]  /*14c0*/  IMAD R7, R71.reuse, c[0x0][0x1b4], R2 ;  /* 0x00006d0047077a24 */ /* 0x040fe400078e0202 */
[----:B------:R-:W-:Y:S01]  /*14d0*/  STS [R28+0x10900], R11 ;  /* 0x0109000b1c007388 */ /* 0x000fe20000000800 */
[----:B------:R-:W-:-:S03]  /*14e0*/  IMAD.WIDE.U32 R2, R71, c[0x0][0x1b0], R14 ;  /* 0x00006c0047027a25 */ /* 0x000fc600078e000e */
[----:B------:R-:W-:Y:S04]  /*14f0*/  STS [R28+0x12800], R18 ;  /* 0x012800121c007388 */ /* 0x000fe80000000800 */
[----:B------:R-:W-:Y:S04]  /*1500*/  STS [R28+0x12900], R19 ;  /* 0x012900131c007388 */ /* 0x000fe80000000800 */
[----:B------:R-:W-:Y:S04]  /*1510*/  STS [R28+0x10c00], R12 ;  /* 0x010c000c1c007388 */ /* 0x000fe80000000800 */
[----:B------:R0:W-:Y:S04]  /*1520*/  STS [R28+0x10d00], R13 ;  /* 0x010d000d1c007388 */ /* 0x0001e80000000800 */
[----:B------:R1:W-:Y:S04]  /*1530*/  STS [R28+0x12c00], R20 ;  /* 0x012c00141c007388 */ /* 0x0003e80000000800 */
[----:B------:R1:W-:Y:S01]  /*1540*/  STS [R28+0x12d00], R21 ;  /* 0x012d00151c007388 */ /* 0x0003e20000000800 */
[----:B0-----:R-:W-:-:S03]  /*1550*/  CS2R R12, SRZ ;  /* 0x00000000000c7805 */ /* 0x001fc6000001ff00 */
[----:B------:R1:W-:Y:S01]  /*1560*/  STS [R28+0x14000], R27 ;  /* 0x0140001b1c007388 */ /* 0x0003e20000000800 */
[--C-:B------:R-:W-:Y:S01]  /*1570*/  @P1 IMAD.MOV.U32 R12, RZ, RZ, R0.reuse ;  /* 0x000000ffff0c1224 */ /* 0x100fe200078e0000 */
[----:B------:R-:W-:Y:S02]  /*1580*/  @P1 SHF.R.S32.HI R13, RZ, 0x1f, R0 ;  /* 0x0000001fff0d1819 */ /* 0x000fe40000011400 */
[----:B------:R1:W-:Y:S01]  /*1590*/  STS [R28+0x14100], R31 ;  /* 0x0141001f1c007388 */ /* 0x0003e20000000800 */
[C---:B------:R-:W-:Y:S02]  /*15a0*/  IADD3 R0, R68.reuse, 0x40, RZ ;  /* 0x0000004044007810 */ /* 0x040fe40007ffe0ff */
[----:B------:R-:W-:Y:S01]  /*15b0*/  IADD3 R4, P1, R68, R12, RZ ;  /* 0x0000000c44047210 */ /* 0x000fe20007f3e0ff */
[----:B------:R1:W-:Y:S01]  /*15c0*/  STS [R28+0x16000], R48 ;  /* 0x016000301c007388 */ /* 0x0003e20000000800 */
[-C--:B------:R-:W-:Y:S02]  /*15d0*/  ISETP.GE.OR P6, PT, R0, R72.reuse, P0 ;  /* 0x000000480000720c */ /* 0x080fe400007c6670 */
[C---:B------:R-:W-:Y:S01]  /*15e0*/  LEA.HI.X.SX32 R5, R68.reuse, R13, 0x1, P1 ;  /* 0x0000000d44057211 */ /* 0x040fe200008f0eff */
[----:B------:R1:W-:Y:S01]  /*15f0*/  STS [R28+0x16100], R50 ;  /* 0x016100321c007388 */ /* 0x0003e20000000800 */
[----:B------:R-:W-:-:S02]  /*1600*/  ISETP.GE.OR P1, PT, R68, R72, P0 ;  /* 0x000000484400720c */ /* 0x000fc40000726670 */
[----:B------:R-:W-:Y:S01]  /*1610*/  IADD3 R0, R68, 0x60, RZ ;  /* 0x0000006044007810 */ /* 0x000fe20007ffe0ff */
[----:B------:R1:W-:Y:S01]  /*1620*/  STS [R28+0x14400], R39 ;  /* 0x014400271c007388 */ /* 0x0003e20000000800 */
[----:B------:R-:W-:Y:S01]  /*1630*/  IMAD.WIDE R70, R70, 0x80, R4 ;  /* 0x0000008046467825 */ /* 0x000fe200078e0204 */
[----:B------:R-:W-:Y:S02]  /*1640*/  IADD3 R68, R68, 0x70, RZ ;  /* 0x0000007044447810 */ /* 0x000fe40007ffe0ff */
[----:B------:R1:W-:Y:S01]  /*1650*/  STS [R28+0x14500], R41 ;  /* 0x014500291c007388 */ /* 0x0003e20000000800 */
[----:B------:R-:W-:Y:S02]  /*1660*/  IADD3 R5, R3, R7, RZ ;  /* 0x0000000703057210 */ /* 0x000fe40007ffe0ff */
[----:B------:R-:W-:Y:S01]  /*1670*/  LEA R12, R74, 0x10000, 0x1 ;  /* 0x000100004a0c7811 */ /* 0x000fe200078e08ff */
[----:B------:R1:W-:Y:S04]  /*1680*/  STS [R28+0x16400], R36 ;  /* 0x016400241c007388 */ /* 0x0003e80000000800 */
        /* <DEDUP_REMOVED lines=9> */
[----:B------:R-:W-:Y:S06]  /*1720*/  BAR.SYNC.DEFER_BLOCKING 0x0 ;  /* 0x0000000000007b1d */ /* 0x000fec0000010000 */
[----:B------:R1:W0:Y:S01]  /*1730*/  LDS.128 R8, [R6+0x10e00] ;  /* 0x010e000006087984 */ /* 0x0002220000000c00 */
[----:B------:R-:W-:Y:S05]  /*1740*/  @P1 BRA `(.L_x_2223) ;  /* 0x0000009000001947 */ /* 0x000fea0003800000 */
[----:B------:R-:W2:Y:S01]  /*1750*/  LDS.128 R12, [R12] ;  /* 0x000000000c0c7984 */ /* 0x000ea20000000c00 */
[----:B------:R-:W-:-:S02]  /*1760*/  IMAD R7, R71, c[0x0][0x1a0], RZ ;  /* 0x0000680047077a24 */ /* 0x000fc400078e02ff */
[----:B------:R-:W-:Y:S02]  /*1770*/  IMAD.MOV.U32 R4, RZ, RZ, R2 ;  /* 0x000000ffff047224 */ /* 0x000fe400078e0002 */
[C---:B------:R-:W-:Y:S02]  /*1780*/  IMAD R7, R70.reuse, c[0x0][0x1a4], R7 ;  /* 0x0000690046077a24 */ /* 0x040fe400078e0207 */
[----:B------:R-:W-:-:S04]  /*1790*/  IMAD.WIDE.U32 R16, R70, c[0x0][0x1a0], R4 ;  /* 0x0000680046107a25 */ /* 0x000fc800078e0004 */
[----:B------:R-:W-:Y:S01]  /*17a0*/  IMAD.IADD R7, R17, 0x1, R7 ;  /* 0x0000000111077824 */ /* 0x000fe200078e0207 */
[----:B------:R-:W-:-:S04]  /*17b0*/  LEA R18, P1, R16, c[0x0][0x188], 0x1 ;  /* 0x0000620010127a11 */ /* 0x000fc800078208ff */
[----:B------:R-:W-:-:S05]  /*17c0*/  LEA.HI.X R19, R16, c[0x0][0x18c], R7, 0x1, P1 ;  /* 0x0000630010137a11 */ /* 0x000fca00008f0c07 */
[----:B--2---:R2:W-:Y:S04]  /*17d0*/  STG.E.128 [R18.64], R12 ;  /* 0x0000000c12007986 */ /* 0x0045e8000c101d04 */
.L_x_2223:
[----:B------:R-:W-:Y:S05]  /*17e0*/  BSYNC B0 ;  /* 0x0000000000007941 */ /* 0x000fea0003800000 */
.L_x_2222:
[----:B--2---:R2:W3:Y:S01]  /*17f0*/  LDS.128 R12, [R6+0x10200] ;  /* 0x01020000060c7984 */ /* 0x0044e20000000c00 */
[----:B------:R-:W-:Y:S01]  /*1800*/  BSSY B0, `(.L_x_2224) ;  /* 0x000000f000007945 */ /* 0x000fe20003800000 */
[-C--:B------:R-:W-:Y:S02]  /*1810*/  ISETP.GE.OR P1, PT, R0, R72.reuse, P0 ;  /* 0x000000480000720c */ /* 0x080fe40000726670 */
[----:B------:R-:W-:Y:S01]  /*1820*/  ISETP.GE.OR P0, PT, R68, R72, P0 ;  /* 0x000000484400720c */ /* 0x000fe20000706670 */
[----:B------:R-:W-:Y:S07]  /*1830*/  @P4 BRA `(.L_x_2225) ;  /* 0x000000b000004947 */ /* 0x000fee0003800000 */
        /* <DEDUP_REMOVED lines=10> */
[----:B---3--:R3:W-:Y:S02]  /*18e0*/  STG.E.128 [R18.64], R12 ;  /* 0x0000000c12007986 */ /* 0x0087e4000c101d04 */
.L_x_2225:
[----:B------:R-:W-:Y:S05]  /*18f0*/  BSYNC B0 ;  /* 0x0000000000007941 */ /* 0x000fea0003800000 */
.L_x_2224:
[----:B---3--:R3:W4:Y:S01]  /*1900*/  LDS.128 R12, [R6+0x10400] ;  /* 0x01040000060c7984 */ /* 0x0087220000000c00 */
        /* <DEDUP_REMOVED lines=12> */
[----:B----4-:R4:W-:Y:S02]  /*19d0*/  STG.E.128 [R18.64], R12 ;  /* 0x0000000c12007986 */ /* 0x0109e4000c101d04 */
.L_x_2227:
[----:B------:R-:W-:Y:S05]  /*19e0*/  BSYNC B0 ;  /* 0x0000000000007941 */ /* 0x000fea0003800000 */
.L_x_2226:
[----:B----4-:R4:W1:Y:S01]  /*19f0*/  LDS.128 R12, [R6+0x10600] ;  /* 0x01060000060c7984 */ /* 0x0108620000000c00 */
        /* <DEDUP_REMOVED lines=13> */
.L_x_2229:
[----:B------:R-:W-:Y:S05]  /*1ad0*/  BSYNC B0 ;  /* 0x0000000000007941 */ /* 0x000fea0003800000 */
.L_x_2228:
[----:B-1----:R1:W2:Y:S01]  /*1ae0*/  LDS.128 R12, [R6+0x10800] ;  /* 0x01080000060c7984 */ /* 0x0022a20000000c00 */
        /* <DEDUP_REMOVED lines=12> */
[----:B--2---:R2:W-:Y:S02]  /*1bb0*/  STG.E.128 [R18.64], R12 ;  /* 0x0000000c12007986 */ /* 0x0045e4000c101d04 */
.L_x_2231:
[----:B------:R-:W-:Y:S05]  /*1bc0*/  BSYNC B0 ;  /* 0x0000000000007941 */ /* 0x000fea0003800000 */
.L_x_2230:
[----:B--2---:R2:W1:Y:S01]  /*1bd0*/  LDS.128 R12, [R6+0x10a00] ;  /* 0x010a0000060c7984 */ /* 0x0044620000000c00 */
        /* <DEDUP_REMOVED lines=13> */
.L_x_2233:
[----:B------:R-:W-:Y:S05]  /*1cb0*/  BSYNC B0 ;  /* 0x0000000000007941 */ /* 0x000fea0003800000 */
.L_x_2232:
[----:B-1----:R1:W2:Y:S01]  /*1cc0*/  LDS.128 R12, [R6+0x10c00] ;  /* 0x010c0000060c7984 */ /* 0x0022a20000000c00 */
[----:B------:R-:W-:Y:S01]  /*1cd0*/  BSSY B0, `(.L_x_2234) ;  /* 0x000000d000007945 */ /* 0x000fe20003800000 */
[----:B------:R-:W-:Y:S05]  /*1ce0*/  @P1 BRA `(.L_x_2235) ;  /* 0x000000b000001947 */ /* 0x000fea0003800000 */
[----:B------:R-:W-:Y:S01]  /*1cf0*/  IADD3 R17, P1, R70, 0x60, RZ ;  /* 0x0000006046117810 */ /* 0x000fe20007f3e0ff */
[----:B-1234-:R-:W-:Y:S01]  /*1d00*/  IMAD.MOV.U32 R6, RZ, RZ, R2 ;  /* 0x000000ffff067224 */ /* 0x01efe200078e0002 */
        /* <DEDUP_REMOVED lines=8> */
[----:B------:R1:W-:Y:S02]  /*1d90*/  STG.E.128 [R16.64], R12 ;  /* 0x0000000c10007986 */ /* 0x0003e4000c101d04 */
.L_x_2235:
[----:B------:R-:W-:Y:S05]  /*1da0*/  BSYNC B0 ;  /* 0x0000000000007941 */ /* 0x000fea0003800000 */
.L_x_2234:
        /* <DEDUP_REMOVED lines=12> */
.L_x_2236:
        /* <DEDUP_REMOVED lines=9> */
.L_x_2345:


//--------------------- .text._ZN7cutlass13device_kernelIN5flash32FlashAttnBwdPostprocessConvertdQIN4cute5tupleIJNS3_1CILi64EEENS5_ILi128EEEEEENS_10bfloat16_tEfNS_4arch4Sm80ELi256ENS3_8TiledMMAINS3_8MMA_AtomIJNS3_30SM80_16x8x16_F32BF16BF16F32_TNEEEENS3_6LayoutINS4_IJNS5_ILi2EEENS5_ILi4EEENS5_ILi1EEEEEENS4_IJSJ_SH_NS5_ILi0EEEEEEEENS4_IJNS5_ILi32EEES6_NS5_ILi16EEEEEEEELb0EEEEEvNT_6ParamsE --------------------------
	.section	.text._ZN7cutlass13device_kernelIN5flash32FlashAttnBwdPostprocessConvertdQIN4cute5tupleIJNS3_1CILi64EEENS5_ILi128EEEEEENS_10bfloat16_tEfNS_4arch4Sm80ELi256ENS3_8TiledMMAINS3_8MMA_AtomIJNS3_30SM80_16x8x16_F32BF16BF16F32_TNEEEENS3_6LayoutINS4_IJNS5_ILi2EEENS5_ILi4EEENS5_ILi1EEEEEENS4_IJSJ_SH_NS5_ILi0EEEEEEEENS4_IJNS5_ILi32EEES6_NS5_ILi16EEEEEEEELb0EEEEEvNT_6ParamsE,"ax",@progbits
	.sectioninfo	@"SHI_REGISTERS=55"
	.align	128
.text._ZN7cutlass13device_kernelIN5flash32FlashAttnBwdPostprocessConvertdQIN4cute5tupleIJNS3_1CILi64EEENS5_ILi128EEEEEENS_10bfloat16_tEfNS_4arch4Sm80ELi256ENS3_8TiledMMAINS3_8MMA_AtomIJNS3_30SM80_16x8x16_F32BF16BF16F32_TNEEEENS3_6LayoutINS4_IJNS5_ILi2EEENS5_ILi4EEENS5_ILi1EEEEEENS4_IJSJ_SH_NS5_ILi0EEEEEEEENS4_IJNS5_ILi32EEES6_NS5_ILi16EEEEEEEELb0EEEEEvNT_6ParamsE:
        .type           _ZN7cutlass13device_kernelIN5flash32FlashAttnBwdPostprocessConvertdQIN4cute5tupleIJNS3_1CILi64EEENS5_ILi128EEEEEENS_10bfloat16_tEfNS_4arch4Sm80ELi256ENS3_8TiledMMAINS3_8MMA_AtomIJNS3_30SM80_16x8x16_F32BF16BF16F32_TNEEEENS3_6LayoutINS4_IJNS5_ILi2EEENS5_ILi4EEENS5_ILi1EEEEEENS4_IJSJ_SH_NS5_ILi0EEEEEEEENS4_IJNS5_ILi32EEES6_NS5_ILi16EEEEEEEELb0EEEEEvNT_6ParamsE,@function
        .size           _ZN7cutlass13device_kernelIN5flash32FlashAttnBwdPostprocessConvertdQIN4cute5tupleIJNS3_1CILi64EEENS5_ILi128EEEEEENS_10bfloat16_tEfNS_4arch4Sm80ELi256ENS3_8TiledMMAINS3_8MMA_AtomIJNS3_30SM80_16x8x16_F32BF16BF16F32_TNEEEENS3_6LayoutINS4_IJNS5_ILi2EEENS5_ILi4EEENS5_ILi1EEEEEENS4_IJSJ_SH_NS5_ILi0EEEEEEEENS4_IJNS5_ILi32EEES6_NS5_ILi16EEEEEEEELb0EEEEEvNT_6ParamsE,(.L_x_2346 - _ZN7cutlass13device_kernelIN5flash32FlashAttnBwdPostprocessConvertdQIN4cute5tupleIJNS3_1CILi64EEENS5_ILi128EEEEEENS_10bfloat16_tEfNS_4arch4Sm80ELi256ENS3_8TiledMMAINS3_8MMA_AtomIJNS3_30SM80_16x8x16_F32BF16BF16F32_TNEEEENS3_6LayoutINS4_IJNS5_ILi2EEENS5_ILi4EEENS5_ILi1EEEEEENS4_IJSJ_SH_NS5_ILi0EEEEEEEENS4_IJNS5_ILi32EEES6_NS5_ILi16EEEEEEEELb0EEEEEvNT_6ParamsE)
        .other          _ZN7cutlass13device_kernelIN5flash32FlashAttnBwdPostprocessConvertdQIN4cute5tupleIJNS3_1CILi64EEENS5_ILi128EEEEEENS_10bfloat16_tEfNS_4arch4Sm80ELi256ENS3_8TiledMMAINS3_8MMA_AtomIJNS3_30SM80_16x8x16_F32BF16BF16F32_TNEEEENS3_6LayoutINS4_IJNS5_ILi2EEENS5_ILi4EEENS5_ILi1EEEEEENS4_IJSJ_SH_NS5_ILi0EEEEEEEENS4_IJNS5_ILi32EEES6_NS5_ILi16EEEEEEEELb0EEEEEvNT_6ParamsE,@"STO_CUDA_ENTRY STV_DEFAULT"
_ZN7cutlass13device_kernelIN5flash32FlashAttnBwdPostprocessConvertdQIN4cute5tupleIJNS3_1CILi64EEENS5_ILi128EEEEEENS_10bfloat16_tEfNS_4arch4Sm80ELi256ENS3_8TiledMMAINS3_8MMA_AtomIJNS3_30SM80_16x8x16_F32BF16BF16F32_TNEEEENS3_6LayoutINS4_IJNS5_ILi2EEENS5_ILi4EEENS5_ILi1EEEEEENS4_IJSJ_SH_NS5_ILi0EEEEEEEENS4_IJNS5_ILi32EEES6_NS5_ILi16EEEEEEEELb0EEEEEvNT_6ParamsE:
        /* <DEDUP_REMOVED lines=15> */
[----:B-1----:R-:W-:Y:S01]  /*00f0*/  IMAD.SHL.U32 R2, R36, 0x40, RZ ;  /* 0x0000004024027824 */ /* 0x002fe200078e00ff */
[----:B------:R-:W-:Y:S05]  /*0100*/  @P1 BRA `(.L_x_2237) ;  /* 0x0000004000001947 */ /* 0x000fea0003800000 */
[----:B0-----:R-:W-:Y:S05]  /*0110*/  @!P0 BRA `(.L_x_2237) ;  /* 0x0000003000008947 */ /* 0x001fea0003800000 */
[----:B------:R-:W2:Y:S04]  /*0120*/  LDG.E R0, [R4.64] ;  /* 0x0000000404007981 */ /* 0x000ea8000c1e1900 */
[----:B-----5:R-:W2:Y:S02]  /*0130*/  LDG.E R37, [R4.64+0x4] ;  /* 0x0000040404257981 */ /* 0x020ea4000c1e1900 */
[----:B--2---:R-:W-:-:S03]  /*0140*/  IMAD.IADD R37, R37, 0x1, -R0 ;  /* 0x0000000125257824 */ /* 0x004fc600078e0a00 */
.L_x_2237:
[----:B0-----:R-:W-:Y:S01]  /*0150*/  ISETP.NE.AND.EX P1, PT, RZ, c[0x0][0x1c4], PT, P2 ;  /* 0x00007100ff007a0c */ /* 0x001fe20003f25320 */
[----:B-----5:R-:W-:Y:S01]  /*0160*/  @P0 IMAD R0, R38, 0x40, R41 ;  /* 0x0000004026000824 */ /* 0x020fe200078e0229 */
[----:B------:R-:W-:-:S13]  /*0170*/  ISETP.LE.AND P2, PT, R37, R2, PT ;  /* 0x000000022500720c */ /* 0x000fda0003f43270 */
[----:B------:R-:W-:Y:S05]  /*0180*/  @P1 EXIT P2 ;  /* 0x000000000000194d */ /* 0x000fea0001000000 */
[----:B------:R-:W0:Y:S01]  /*0190*/  S2R R43, SR_TID.X ;  /* 0x00000000002b7919 */ /* 0x000e220000002100 */
[----:B------:R-:W-:Y:S01]  /*01a0*/  @P0 SHF.R.S32.HI R3, RZ, 0x1f, R0 ;  /* 0x0000001fff030819 */ /* 0x000fe20000011400 */
[----:B------:R-:W-:Y:S01]  /*01b0*/  CS2R R4, SRZ ;  /* 0x0000000000047805 */ /* 0x000fe2000001ff00 */
[----:B------:R-:W-:Y:S01]  /*01c0*/  IMAD.SHL.U32 R7, R36, 0x2000, RZ ;  /* 0x0000200024077824 */ /* 0x000fe200078e00ff */
[----:B------:R-:W1:Y:S01]  /*01d0*/  S2R R42, SR_CTAID.Y ;  /* 0x00000000002a7919 */ /* 0x000e620000002600 */
[----:B------:R-:W-:-:S03]  /*01e0*/  @P0 LEA.HI R3, R3, R0, RZ, 0x6 ;  /* 0x0000000003030211 */ /* 0x000fc600078f30ff */
[----:B------:R-:W-:Y:S02]  /*01f0*/  SHF.R.S32.HI R9, RZ, 0x1f, R7 ;  /* 0x0000001fff097819 */ /* 0x000fe40000011407 */
[----:B------:R-:W-:-:S05]  /*0200*/  @P0 IMAD.SHL.U32 R3, R3, 0x80, RZ ;  /* 0x0000008003030824 */ /* 0x000fca00078e00ff */
[----:B------:R-:W-:-:S04]  /*0210*/  @P0 LOP3.LUT R3, R3, 0xffffe000, RZ, 0xc0, !PT ;  /* 0xffffe00003030812 */ /* 0x000fc800078ec0ff */
[----:B------:R-:W-:Y:S02]  /*0220*/  @P0 MOV R4, R3 ;  /* 0x0000000300040202 */ /* 0x000fe40000000f00 */
[----:B------:R-:W-:Y:S02]  /*0230*/  @P0 SHF.R.S32.HI R5, RZ, 0x1f, R3 ;  /* 0x0000001fff050819 */ /* 0x000fe40000011403 */
[----:B------:R-:W-:Y:S01]  /*0240*/  SHF.R.S32.HI R3, RZ, 0x1f, R38 ;  /* 0x0000001fff037819 */ /* 0x000fe20000011426 */
[----:B0-----:R-:W-:Y:S01]  /*0250*/  IMAD.SHL.U32 R6, R43, 0x4, RZ ;  /* 0x000000042b067824 */ /* 0x001fe200078e00ff */
[----:B------:R-:W-:Y:S02]  /*0260*/  SEL R38, R38, RZ, !P1 ;  /* 0x000000ff26267207 */ /* 0x000fe40004800000 */
[----:B------:R-:W-:Y:S02]  /*0270*/  SEL R3, R3, RZ, !P1 ;  /* 0x000000ff03037207 */ /* 0x000fe40004800000 */
[----:B------:R-:W-:-:S02]  /*0280*/  IADD3 R4, P2, P3, R4, R6, R7 ;  /* 0x0000000604047210 */ /* 0x000fc40007b5e007 */
[----:B-1----:R-:W-:Y:S02]  /*0290*/  SHF.R.S32.HI R0, RZ, 0x1f, R42 ;  /* 0x0000001fff007819 */ /* 0x002fe4000001142a */
        /* <DEDUP_REMOVED lines=8> */
[----:B------:R-:W-:-:S04]  /*0320*/  IMAD.WIDE.U32 R4, R38, c[0x0][0x180], R4 ;  /* 0x0000600026047a25 */ /* 0x000fc800078e0004 */
[----:B------:R-:W-:Y:S01]  /*0330*/  IMAD.IADD R5, R5, 0x1, R9 ;  /* 0x0000000105057824 */ /* 0x000fe200078e0209 */
        /* <DEDUP_REMOVED lines=9> */
[----:B------:R0:W5:Y:S01]  /*03d0*/  LDG.E.128 R32, [R46.64+0x7000] ;  /* 0x007000042e207981 */ /* 0x000162000c1e1d00 */
[----:B------:R-:W-:Y:S01]  /*03e0*/  SHF.R.S32.HI R50, RZ, 0x1f, R43 ;  /* 0x0000001fff327819 */ /* 0x000fe2000001142b */
[----:B------:R-:W-:Y:S01]  /*03f0*/  IMAD.IADD R2, R37, 0x1, -R2 ;  /* 0x0000000125027824 */ /* 0x000fe200078e0a02 */
[----:B------:R-:W-:Y:S02]  /*0400*/  BSSY B0, `(.L_x_2238) ;  /* 0x00000c8000007945 */ /* 0x000fe40003800000 */
[----:B------:R-:W-:-:S02]  /*0410*/  LEA.HI R48, R50, R43, RZ, 0x7 ;  /* 0x0000002b32307211 */ /* 0x000fc400078f38ff */
[CC--:B------:R-:W-:Y:S02]  /*0420*/  LEA.HI R45, R50.reuse, R43.reuse, RZ, 0x2 ;  /* 0x0000002b322d7211 */ /* 0x0c0fe400078f10ff */
[----:B------:R-:W-:Y:S01]  /*0430*/  LEA.HI R49, R50, R43, RZ, 0x5 ;  /* 0x0000002b32317211 */ /* 0x000fe200078f28ff */
[----:B------:R-:W-:Y:S01]  /*0440*/  IMAD.SHL.U32 R44, R48, 0x8, RZ ;  /* 0x00000008302c7824 */ /* 0x000fe200078e00ff */
[----:B------:R-:W-:Y:S02]  /*0450*/  LOP3.LUT R40, R45, 0x7ffffffc, RZ, 0xc0, !PT ;  /* 0x7ffffffc2d287812 */ /* 0x000fe400078ec0ff */
[--C-:B0-----:R-:W-:Y:S02]  /*0460*/  SHF.R.S32.HI R47, RZ, 0x2, R45.reuse ;  /* 0x00000002ff2f7819 */ /* 0x101fe4000001142d */
[----:B------:R-:W-:Y:S01]  /*0470*/  LOP3.LUT R44, R44, 0xfffffc00, RZ, 0xc0, !PT ;  /* 0xfffffc002c2c7812 */ /* 0x000fe200078ec0ff */
[----:B------:R-:W-:Y:S01]  /*0480*/  IMAD.IADD R39, R43, 0x1, -R40 ;  /* 0x000000012b277824 */ /* 0x000fe200078e0a28 */
[----:B------:R-:W-:-:S02]  /*0490*/  SHF.R.S32.HI R52, RZ, 0x1f, R45 ;  /* 0x0000001fff347819 */ /* 0x000fc4000001142d */
[----:B------:R-:W-:Y:S01]  /*04a0*/  SHF.R.S32.HI R46, RZ, 0x5, R49 ;  /* 0x00000005ff2e7819 */ /* 0x000fe20000011431 */
[----:B------:R-:W-:Y:S01]  /*04b0*/  IMAD R39, R39, 0x2, R44 ;  /* 0x0000000227277824 */ /* 0x000fe200078e022c */
[CC--:B------:R-:W-:Y:S02]  /*04c0*/  LEA.HI R44, R50.reuse, R43.reuse, RZ, 0x4 ;  /* 0x0000002b322c7211 */ /* 0x0c0fe400078f20ff */
[----:B------:R-:W-:Y:S02]  /*04d0*/  LEA.HI R50, R50, R43, RZ, 0x6 ;  /* 0x0000002b32327211 */ /* 0x000fe400078f30ff */
[----:B------:R-:W-:Y:S02]  /*04e0*/  LEA.HI R52, R52, R47, RZ, 0x3 ;  /* 0x0000002f34347211 */ /* 0x000fe400078f18ff */
[----:B------:R-:W-:Y:S02]  /*04f0*/  SHF.R.S32.HI R45, RZ, 0x6, R50 ;  /* 0x00000006ff2d7819 */ /* 0x000fe40000011432 */
[----:B------:R-:W-:-:S02]  /*0500*/  LEA.HI R51, R49, R46, RZ, 0x1 ;  /* 0x0000002e31337211 */ /* 0x000fc400078f08ff */
[----:B------:R-:W-:Y:S02]  /*0510*/  LEA.HI R50, R50, R45, RZ, 0x1 ;  /* 0x0000002d32327211 */ /* 0x000fe400078f08ff */
[----:B------:R-:W-:Y:S02]  /*0520*/  LOP3.LUT R52, R52, 0xfffffff8, RZ, 0xc0, !PT ;  /* 0xfffffff834347812 */ /* 0x000fe400078ec0ff */
[--C-:B------:R-:W-:Y:S02]  /*0530*/  SHF.R.S32.HI R40, RZ, 0x4, R44.reuse ;  /* 0x00000004ff287819 */ /* 0x100fe4000001142c */
[----:B------:R-:W-:Y:S01]  /*0540*/  SHF.R.S32.HI R49, RZ, 0x1f, R44 ;  /* 0x0000001fff317819 */ /* 0x000fe2000001142c */
[----:B------:R-:W-:Y:S01]  /*0550*/  IMAD.IADD R52, R47, 0x1, -R52 ;  /* 0x000000012f347824 */ /* 0x000fe200078e0a34 */
[----:B------:R-:W-:Y:S02]  /*0560*/  LOP3.LUT R50, R50, 0xfffffffe, RZ, 0xc0, !PT ;  /* 0xfffffffe32327812 */ /* 0x000fe400078ec0ff */
[----:B------:R-:W-:-:S02]  /*0570*/  LOP3.LUT R44, R44, 0xfffffff0, RZ, 0xc0, !PT ;  /* 0xfffffff02c2c7812 */ /* 0x000fc400078ec0ff */
[----:B------:R-:W-:Y:S02]  /*0580*/  IADD3 R50, R45, -R50, RZ ;  /* 0x800000322d327210 */ /* 0x000fe40007ffe0ff */
[----:B------:R-:W-:Y:S01]  /*0590*/  SHF.R.S32.HI R45, RZ, 0x1f, R52 ;  /* 0x0000001fff2d7819 */ /* 0x000fe20000011434 */
[----:B------:R-:W-:Y:S01]  /*05a0*/  IMAD.IADD R44, R43, 0x1, -R44 ;  /* 0x000000012b2c7824 */ /* 0x000fe200078e0a2c */
[----:B------:R-:W-:Y:S02]  /*05b0*/  LEA.HI R49, R49, R40, RZ, 0x2 ;  /* 0x0000002831317211 */ /* 0x000fe400078f10ff */
[----:B------:R-:W-:Y:S02]  /*05c0*/  LEA.HI R45, R45, R52, RZ, 0x2 ;  /* 0x000000342d2d7211 */ /* 0x000fe400078f10ff */
[----:B------:R-:W-:Y:S02]  /*05d0*/  LOP3.LUT R51, R51, 0xfffffe, RZ, 0xc0, !PT ;  /* 0x00fffffe33337812 */ /* 0x000fe400078ec0ff */
[----:B------:R-:W-:-:S02]  /*05e0*/  LOP3.LUT R49, R49, 0xffffffc, RZ, 0xc0, !PT ;  /* 0x0ffffffc31317812 */ /* 0x000fc400078ec0ff */
[----:B------:R-:W-:Y:S01]  /*05f0*/  LOP3.LUT R48, R48, 0xffffff80, RZ, 0xc0, !PT ;  /* 0xffffff8030307812 */ /* 0x000fe200078ec0ff */
[----:B------:R-:W-:Y:S02]  /*0600*/  IMAD.IADD R46, R46, 0x1, -R51 ;  /* 0x000000012e2e7824 */ /* 0x000fe400078e0a33 */
[----:B------:R-:W-:Y:S02]  /*0610*/  IMAD.IADD R49, R40, 0x1, -R49 ;  /* 0x0000000128317824 */ /* 0x000fe400078e0a31 */
[----:B------:R-:W-:Y:S02]  /*0620*/  IMAD R39, R46, 0x100, R39 ;  /* 0x000001002e277824 */ /* 0x000fe400078e0227 */
[----:B------:R-:W-:Y:S01]  /*0630*/  IMAD R48, R49, 0x10, R48 ;  /* 0x0000001031307824 */ /* 0x000fe200078e0230 */
[----:B--2---:R0:W-:Y:S04]  /*0640*/  STS.128 [R43.X16], R4 ;  /* 0x000000042b007388 */ /* 0x0041e8000000cc00 */
[----:B---3--:R1:W-:Y:S04]  /*0650*/  STS.128 [R43.X16+0x1000], R8 ;  /* 0x001000082b007388 */ /* 0x0083e8000000cc00 */
[----:B----4-:R-:W-:Y:S04]  /*0660*/  STS.128 [R43.X16+0x2000], R12 ;  /* 0x0020000c2b007388 */ /* 0x010fe8000000cc00 */
[----:B-----5:R-:W-:Y:S04]  /*0670*/  STS.128 [R43.X16+0x3000], R16 ;  /* 0x003000102b007388 */ /* 0x020fe8000000cc00 */
[----:B------:R-:W-:Y:S01]  /*0680*/  STS.128 [R43.X16+0x4000], R20 ;  /* 0x004000142b007388 */ /* 0x000fe2000000cc00 */
[----:B0-----:R-:W-:Y:S01]  /*0690*/  IMAD.SHL.U32 R6, R50, 0x40, RZ ;  /* 0x0000004032067824 */ /* 0x001fe200078e00ff */
[C---:B------:R-:W-:Y:S01]  /*06a0*/  LEA.HI R5, R44.reuse, R44, RZ, 0x1 ;  /* 0x0000002c2c057211 */ /* 0x040fe200078f08ff */
[----:B------:R-:W-:Y:S01]  /*06b0*/  IMAD.SHL.U32 R4, R44, 0x8, RZ ;  /* 0x000000082c047824 */ /* 0x000fe200078e00ff */
[----:B------:R-:W-:Y:S01]  /*06c0*/  STS.128 [R43.X16+0x5000], R24 ;  /* 0x005000182b007388 */ /* 0x000fe2000000cc00 */
[----:B------:R-:W-:Y:S01]  /*06d0*/  IMAD.SHL.U32 R50, R50, 0x8, RZ ;  /* 0x0000000832327824 */ /* 0x000fe200078e00ff */
[----:B------:R-:W-:Y:S01]  /*06e0*/  LOP3.LUT R7, R6, 0x40, RZ, 0xc0, !PT ;  /* 0x0000004006077812 */ /* 0x000fe200078ec0ff */
[----:B-1----:R-:W-:Y:S01]  /*06f0*/  IMAD.SHL.U32 R8, R5, 0x200, RZ ;  /* 0x0000020005087824 */ /* 0x002fe200078e00ff */
[----:B------:R-:W-:Y:S01]  /*0700*/  STS.128 [R43.X16+0x6000], R28 ;  /* 0x0060001c2b007388 */ /* 0x000fe2000000cc00 */
[----:B------:R-:W-:-:S02]  /*0710*/  LOP3.LUT R5, R45, 0x7fffffc, RZ, 0xc0, !PT ;  /* 0x07fffffc2d057812 */ /* 0x000fc400078ec0ff */
[----:B------:R-:W-:Y:S01]  /*0720*/  LOP3.LUT R6, R7, 0x8, R4, 0xf8, !PT ;  /* 0x0000000807067812 */ /* 0x000fe200078ef804 */
[----:B------:R-:W-:Y:S01]  /*0730*/  STS.128 [R43.X16+0x7000], R32 ;  /* 0x007000202b007388 */ /* 0x000fe2000000cc00 */
[----:B------:R-:W-:Y:S01]  /*0740*/  SHF.R.U32.HI R7, RZ, 0x3, R7 ;  /* 0x00000003ff077819 */ /* 0x000fe20000011607 */
[----:B------:R-:W-:Y:S01]  /*0750*/  IMAD.IADD R52, R52, 0x1, -R5 ;  /* 0x0000000134347824 */ /* 0x000fe200078e0a05 */
[----:B------:R-:W-:Y:S01]  /*0760*/  LOP3.LUT R5, R8, 0x7ffffc00, RZ, 0xc0, !PT ;  /* 0x7ffffc0008057812 */ /* 0x000fe200078ec0ff */
[----:B------:R-:W-:Y:S01]  /*0770*/  BAR.SYNC.DEFER_BLOCKING 0x0 ;  /* 0x0000000000007b1d */ /* 0x000fe20000010000 */
[----:B------:R-:W-:Y:S01]  /*0780*/  LOP3.LUT R6, R6, R7, RZ, 0x3c, !PT ;  /* 0x0000000706067212 */ /* 0x000fe200078e3cff */
[----:B------:R-:W-:Y:S01]  /*0790*/  IMAD R52, R52, 0x10, R39 ;  /* 0x0000001034347824 */ /* 0x000fe200078e0227 */
[----:B------:R-:W-:Y:S02]  /*07a0*/  SHF.L.U32 R45, R45, 0x4, RZ ;  /* 0x000000042d2d7819 */ /* 0x000fe400000006ff */
[----:B------:R-:W-:-:S02]  /*07b0*/  IADD3 R48, R6, R48, R5 ;  /* 0x0000003006307210 */ /* 0x000fc40007ffe005 */
[----:B------:R-:W-:Y:S02]  /*07c0*/  LOP3.LUT R45, R45, 0x40, RZ, 0xc0, !PT ;  /* 0x000000402d2d7812 */ /* 0x000fe400078ec0ff */
[----:B------:R-:W-:Y:S02]  /*07d0*/  ISETP.GE.AND P1, PT, R4, c[0x0][0x194], PT ;  /* 0x0000650004007a0c */ /* 0x000fe40003f26270 */
[----:B------:R-:W-:Y:S02]  /*07e0*/  LOP3.LUT R50, R45, 0x8, R50, 0xf8, !PT ;  /* 0x000000082d327812 */ /* 0x000fe400078ef832 */
[----:B------:R-:W-:-:S04]  /*07f0*/  SHF.R.U32.HI R45, RZ, 0x3, R45 ;  /* 0x00000003ff2d7819 */ /* 0x000fc8000001162d */
[----:B------:R-:W-:-:S05]  /*0800*/  LOP3.LUT R7, R50, R45, RZ, 0x3c, !PT ;  /* 0x0000002d32077212 */ /* 0x000fca00078e3cff */
[----:B------:R-:W-:Y:S01]  /*0810*/  IMAD.IADD R7, R7, 0x1, R52 ;  /* 0x0000000107077824 */ /* 0x000fe200078e0234 */
[----:B------:R-:W0:Y:S04]  /*0820*/  LDS R33, [R43.X4+0x400] ;  /* 0x000400002b217984 */ /* 0x000e280000004800 */
[----:B------:R-:W1:Y:S04]  /*0830*/  LDS R32, [R43.X4+0x800] ;  /* 0x000800002b207984 */ /* 0x000e680000004800 */
[----:B------:R-:W2:Y:S04]  /*0840*/  LDS R31, [R43.X4+0xc00] ;  /* 0x000c00002b1f7984 */ /* 0x000ea80000004800 */
[----:B------:R-:W3:Y:S04]  /*0850*/  LDS R34, [R43.X4] ;  /* 0x000000002b227984 */ /* 0x000ee80000004800 */
[----:B------:R-:W4:Y:S04]  /*0860*/  LDS R25, [R43.X4+0x1000] ;  /* 0x001000002b197984 */ /* 0x000f280000004800 */
[----:B------:R-:W5:Y:S04]  /*0870*/  LDS R30, [R43.X4+0x1400] ;  /* 0x001400002b1e7984 */ /* 0x000f680000004800 */
[----:B------:R-:W5:Y:S04]  /*0880*/  LDS R27, [R43.X4+0x2c00] ;  /* 0x002c00002b1b7984 */ /* 0x000f680000004800 */
[----:B------:R-:W5:Y:S04]  /*0890*/  LDS R24, [R43.X4+0x3000] ;  /* 0x003000002b187984 */ /* 0x000f680000004800 */
[----:B------:R-:W5:Y:S04]  /*08a0*/  LDS R26, [R43.X4+0x3400] ;  /* 0x003400002b1a7984 */ /* 0x000f680000004800 */
[----:B------:R-:W5:Y:S04]  /*08b0*/  LDS R21, [R43.X4+0x2800] ;  /* 0x002800002b157984 */ /* 0x000f680000004800 */
[----:B------:R-:W5:Y:S01]  /*08c0*/  LDS R18, [R43.X4+0x4c00] ;  /* 0x004c00002b127984 */ /* 0x000f620000004800 */
[----:B0-----:R-:W-:-:S03]  /*08d0*/  FMUL.FTZ R35, R33, c[0x0][0x1b8] ;  /* 0x00006e0021237a20 */ /* 0x001fc60000410000 */
[----:B------:R-:W0:Y:S01]  /*08e0*/  LDS R23, [R43.X4+0x1800] ;  /* 0x001800002b177984 */ /* 0x000e220000004800 */
[----:B-1----:R-:W-:-:S03]  /*08f0*/  FMUL.FTZ R39, R32, c[0x0][0x1b8] ;  /* 0x00006e0020277a20 */ /* 0x002fc60000410000 */
        /* <DEDUP_REMOVED lines=20> */
[----:B------:R-:W-:Y:S01]  /*0a40*/  F2FP.BF16.PACK_AB R25, R26, R27 ;  /* 0x0000001b1a19723e */ /* 0x000fe200000010ff */
[----:B------:R-:W-:Y:S01]  /*0a50*/  FMUL.FTZ R27, R18, c[0x0][0x1b8] ;  /* 0x00006e00121b7a20 */ /* 0x000fe20000410000 */
[----:B------:R-:W-:Y:S01]  /*0a60*/  F2FP.BF16.PACK_AB R24, R46, R39 ;  /* 0x000000272e18723e */ /* 0x000fe200000010ff */
        /* <DEDUP_REMOVED lines=19> */
[----:B------:R-:W-:Y:S01]  /*0ba0*/  FMUL.FTZ R19, R19, c[0x0][0x1b8] ;  /* 0x00006e0013137a20 */ /* 0x000fe20000410000 */
[----:B------:R-:W-:Y:S02]  /*0bb0*/  F2FP.BF16.PACK_AB R23, R28, R29 ;  /* 0x0000001d1c17723e */ /* 0x000fe400000010ff */
[----:B------:R-:W5:Y:S01]  /*0bc0*/  LDS R32, [R43.X4+0x7800] ;  /* 0x007800002b207984 */ /* 0x000f620000004800 */
[----:B------:R-:W-:Y:S01]  /*0bd0*/  FMUL.FTZ R14, R14, c[0x0][0x1b8] ;  /* 0x00006e000e0e7a20 */ /* 0x000fe20000410000 */
[----:B------:R-:W-:-:S02]  /*0be0*/  F2FP.BF16.PACK_AB R19, R19, R26 ;  /* 0x0000001a1313723e */ /* 0x000fc400000010ff */
[----:B------:R1:W5:Y:S01]  /*0bf0*/  LDS R33, [R43.X4+0x7c00] ;  /* 0x007c00002b217984 */ /* 0x0003620000004800 */
[----:B------:R-:W-:Y:S01]  /*0c00*/  FMUL.FTZ R13, R13, c[0x0][0x1b8] ;  /* 0x00006e000d0d7a20 */ /* 0x000fe20000410000 */
[----:B------:R-:W-:Y:S01]  /*0c10*/  F2FP.BF16.PACK_AB R14, R27, R14 ;  /* 0x0000000e1b0e723e */ /* 0x000fe200000010ff */
[----:B0-----:R-:W-:-:S03]  /*0c20*/  FMUL.FTZ R12, R12, c[0x0][0x1b8] ;  /* 0x00006e000c0c7a20 */ /* 0x001fc60000410000 */
[----:B------:R-:W-:Y:S01]  /*0c30*/  F2FP.BF16.PACK_AB R13, R18, R13 ;  /* 0x0000000d120d723e */ /* 0x000fe200000010ff */
[----:B-1----:R-:W-:Y:S02]  /*0c40*/  FMUL.FTZ R17, R16, c[0x0][0x1b8] ;  /* 0x00006e0010117a20 */ /* 0x002fe40000410000 */
[----:B------:R-:W-:Y:S02]  /*0c50*/  IMAD.SHL.U32 R16, R7, 0x2, RZ ;  /* 0x0000000207107824 */ /* 0x000fe400078e00ff */
[----:B--2---:R-:W-:Y:S01]  /*0c60*/  FMUL.FTZ R5, R5, c[0x0][0x1b8] ;  /* 0x00006e0005057a20 */ /* 0x004fe20000410000 */
[----:B------:R-:W-:Y:S01]  /*0c70*/  F2FP.BF16.PACK_AB R12, R17, R12 ;  /* 0x0000000c110c723e */ /* 0x000fe200000010ff */
[----:B------:R-:W-:Y:S01]  /*0c80*/  IMAD R17, R0, c[0x0][0x1a8], RZ ;  /* 0x00006a0000117a24 */ /* 0x000fe200078e02ff */
[----:B------:R-:W-:Y:S01]  /*0c90*/  STS [R16+0x8000], R34 ;  /* 0x0080002210007388 */ /* 0x000fe20000000800 */
[----:B---3--:R-:W-:Y:S01]  /*0ca0*/  FMUL.FTZ R10, R10, c[0x0][0x1b8] ;  /* 0x00006e000a0a7a20 */ /* 0x008fe20000410000 */
[----:B------:R-:W-:Y:S01]  /*0cb0*/  IADD3 R0, R40, 0x10, RZ ;  /* 0x0000001028007810 */ /* 0x000fe20007ffe0ff */
[----:B------:R-:W-:Y:S01]  /*0cc0*/  IMAD R17, R42, c[0x0][0x1ac], R17 ;  /* 0x00006b002a117a24 */ /* 0x000fe200078e0211 */
[----:B------:R-:W-:Y:S01]  /*0cd0*/  STS [R16+0x8100], R35 ;  /* 0x0081002310007388 */ /* 0x000fe20000000800 */
[----:B----4-:R-:W-:Y:S01]  /*0ce0*/  FMUL.FTZ R6, R6, c[0x0][0x1b8] ;  /* 0x00006e0006067a20 */ /* 0x010fe20000410000 */
[----:B------:R-:W-:-:S02]  /*0cf0*/  F2FP.BF16.PACK_AB R7, R10, R5 ;  /* 0x000000050a07723e */ /* 0x000fc400000010ff */
[----:B------:R-:W-:Y:S01]  /*0d00*/  STS [R16+0x9000], R23 ;  /* 0x0090001710007388 */ /* 0x000fe20000000800 */
[----:B-----5:R-:W-:Y:S01]  /*0d10*/  FMUL.FTZ R9, R9, c[0x0][0x1b8] ;  /* 0x00006e0009097a20 */ /* 0x020fe20000410000 */
[--C-:B------:R-:W-:Y:S02]  /*0d20*/  SHF.R.S32.HI R5, RZ, 0x1f, R4.reuse ;  /* 0x0000001fff057819 */ /* 0x100fe40000011404 */
[----:B------:R-:W-:Y:S01]  /*0d30*/  STS [R16+0x9100], R24 ;  /* 0x0091001810007388 */ /* 0x000fe20000000800 */
[----:B------:R-:W-:Y:S01]  /*0d40*/  FMUL.FTZ R8, R8, c[0x0][0x1b8] ;  /* 0x00006e0008087a20 */ /* 0x000fe20000410000 */
[----:B------:R-:W-:Y:S01]  /*0d50*/  F2FP.BF16.PACK_AB R15, R9, R6 ;  /* 0x00000006090f723e */ /* 0x000fe200000010ff */
[----:B------:R-:W-:Y:S01]  /*0d60*/  IMAD.SHL.U32 R6, R48, 0x2, RZ ;  /* 0x0000000230067824 */ /* 0x000fe200078e00ff */
[----:B------:R-:W-:Y:S01]  /*0d70*/  STS [R16+0x8400], R21 ;  /* 0x0084001510007388 */ /* 0x000fe20000000800 */
[----:B------:R-:W-:Y:S02]  /*0d80*/  FMUL.FTZ R31, R31, c[0x0][0x1b8] ;  /* 0x00006e001f1f7a20 */ /* 0x000fe40000410000 */
[----:B------:R-:W-:Y:S01]  /*0d90*/  IMAD.WIDE.U32 R42, R42, c[0x0][0x1a8], R4 ;  /* 0x00006a002a2a7a25 */ /* 0x000fe200078e0004 */
[----:B------:R-:W-:Y:S01]  /*0da0*/  STS [R16+0x8500], R22 ;  /* 0x0085001610007388 */ /* 0x000fe20000000800 */
[----:B------:R-:W-:Y:S01]  /*0db0*/  CS2R R4, SRZ ;  /* 0x0000000000047805 */ /* 0x000fe2000001ff00 */
[----:B------:R-:W-:Y:S01]  /*0dc0*/  F2FP.BF16.PACK_AB R31, R31, R8 ;  /* 0x000000081f1f723e */ /* 0x000fe200000010ff */
[----:B------:R-:W-:Y:S01]  /*0dd0*/  FMUL.FTZ R32, R32, c[0x0][0x1b8] ;  /* 0x00006e0020207a20 */ /* 0x000fe20000410000 */
[----:B------:R-:W-:Y:S01]  /*0de0*/  STS [R16+0x9400], R25 ;  /* 0x0094001910007388 */ /* 0x000fe20000000800 */
[----:B------:R-:W-:Y:S01]  /*0df0*/  FMUL.FTZ R33, R33, c[0x0][0x1b8] ;  /* 0x00006e0021217a20 */ /* 0x000fe20000410000 */
[----:B------:R-:W-:Y:S01]  /*0e00*/  @P0 MOV R4, R41 ;  /* 0x0000002900040202 */ /* 0x000fe20000000f00 */
[----:B------:R-:W-:Y:S01]  /*0e10*/  IMAD.IADD R43, R43, 0x1, R17 ;  /* 0x000000012b2b7824 */ /* 0x000fe200078e0211 */
[----:B------:R-:W-:Y:S01]  /*0e20*/  STS [R16+0x9500], R11 ;  /* 0x0095000b10007388 */ /* 0x000fe20000000800 */
[----:B------:R-:W-:-:S02]  /*0e30*/  @P0 SHF.R.S32.HI R5, RZ, 0x1f, R41 ;  /* 0x0000001fff050819 */ /* 0x000fc40000011429 */
[----:B------:R-:W-:Y:S01]  /*0e40*/  F2FP.BF16.PACK_AB R32, R33, R32 ;  /* 0x000000202120723e */ /* 0x000fe200000010ff */
[----:B------:R-:W-:Y:S04]  /*0e50*/  STS [R16+0xa000], R19 ;  /* 0x00a0001310007388 */ /* 0x000fe80000000800 */
[----:B------:R-:W-:Y:S04]  /*0e60*/  STS [R16+0xa100], R14 ;  /* 0x00a1000e10007388 */ /* 0x000fe80000000800 */
[----:B------:R0:W-:Y:S04]  /*0e70*/  STS [R16+0xb000], R7 ;  /* 0x00b0000710007388 */ /* 0x0001e80000000800 */
[----:B------:R-:W-:Y:S04]  /*0e80*/  STS [R16+0xb100], R15 ;  /* 0x00b1000f10007388 */ /* 0x000fe80000000800 */
[----:B------:R1:W-:Y:S01]  /*0e90*/  STS [R16+0xa400], R13 ;  /* 0x00a4000d10007388 */ /* 0x0003e20000000800 */
[----:B0-----:R-:W-:-:S03]  /*0ea0*/  IADD3 R7, R40, 0x30, RZ ;  /* 0x0000003028077810 */ /* 0x001fc60007ffe0ff */
[----:B------:R0:W-:Y:S04]  /*0eb0*/  STS [R16+0xa500], R12 ;  /* 0x00a5000c10007388 */ /* 0x0001e80000000800 */
[----:B------:R2:W-:Y:S01]  /*0ec0*/  STS [R16+0xb400], R31 ;  /* 0x00b4001f10007388 */ /* 0x0005e20000000800 */
[----:B-1----:R-:W-:-:S03]  /*0ed0*/  IMNMX R13, R2, 0x40, PT ;  /* 0x00000040020d7817 */ /* 0x002fc60003800200 */
[----:B------:R2:W-:Y:S01]  /*0ee0*/  STS [R16+0xb500], R32 ;  /* 0x00b5002010007388 */ /* 0x0005e20000000800 */
[----:B------:R-:W-:-:S03]  /*0ef0*/  IADD3 R2, R40, 0x20, RZ ;  /* 0x0000002028027810 */ /* 0x000fc60007ffe0ff */
[----:B------:R-:W-:Y:S01]  /*0f00*/  BAR.SYNC.DEFER_BLOCKING 0x0 ;  /* 0x0000000000007b1d */ /* 0x000fe20000010000 */
[-C--:B------:R-:W-:Y:S02]  /*0f10*/  ISETP.GE.OR P2, PT, R0, R13.reuse, P1 ;  /* 0x0000000d0000720c */ /* 0x080fe40000f46670 */
[-C--:B------:R-:W-:Y:S02]  /*0f20*/  ISETP.GE.OR P3, PT, R2, R13.reuse, P1 ;  /* 0x0000000d0200720c */ /* 0x080fe40000f66670 */
[-C--:B------:R-:W-:Y:S01]  /*0f30*/  ISETP.GE.OR P4, PT, R7, R13.reuse, P1 ;  /* 0x0000000d0700720c */ /* 0x080fe20000f86670 */
[----:B------:R-:W-:Y:S01]  /*0f40*/  IMAD R7, R3, c[0x0][0x1b0], RZ ;  /* 0x00006c0003077a24 */ /* 0x000fe200078e02ff */
[C---:B------:R-:W-:Y:S02]  /*0f50*/  ISETP.GE.OR P1, PT, R40.reuse, R13, P1 ;  /* 0x0000000d2800720c */ /* 0x040fe40000f26670 */
[----:B------:R-:W-:Y:S01]  /*0f60*/  IADD3 R2, P0, R40, R4, RZ ;  /* 0x0000000428027210 */ /* 0x000fe20007f1e0ff */
[----:B------:R-:W-:Y:S01]  /*0f70*/  IMAD R7, R38, c[0x0][0x1b4], R7 ;  /* 0x00006d0026077a24 */ /* 0x000fe200078e0207 */
[----:B0-----:R-:W-:Y:S01]  /*0f80*/  LEA R12, R48, 0x8000, 0x1 ;  /* 0x00008000300c7811 */ /* 0x001fe200078e08ff */
[----:B------:R-:W-:Y:S01]  /*0f90*/  IMAD.WIDE.U32 R38, R38, c[0x0][0x1b0], R42 ;  /* 0x00006c0026267a25 */ /* 0x000fe200078e002a */
[----:B------:R-:W-:-:S05]  /*0fa0*/  LEA.HI.X.SX32 R3, R40, R5, 0x1, P0 ;  /* 0x0000000528037211 */ /* 0x000fca00000f0eff */
[----:B------:R-:W-:-:S04]  /*0fb0*/  IMAD.WIDE R36, R36, 0x40, R2 ;  /* 0x0000004024247825 */ /* 0x000fc800078e0202 */
[----:B------:R-:W-:Y:S01]  /*0fc0*/  IMAD.IADD R3, R39, 0x1, R7 ;  /* 0x0000000127037824 */ /* 0x000fe200078e0207 */
[----:B------:R2:W0:Y:S01]  /*0fd0*/  LDS.128 R8, [R6+0x8600] ;  /* 0x0086000006087984 */ /* 0x0004220000000c00 */
[----:B------:R-:W-:Y:S05]  /*0fe0*/  @P1 BRA `(.L_x_2239) ;  /* 0x0000009000001947 */ /* 0x000fea0003800000 */
[----:B------:R-:W1:Y:S01]  /*0ff0*/  LDS.128 R12, [R12] ;  /* 0x000000000c0c7984 */ /* 0x000e620000000c00 */
[----:B------:R-:W-:Y:S02]  /*1000*/  IMAD R7, R37, c[0x0][0x1a0], RZ ;  /* 0x0000680025077a24 */ /* 0x000fe400078e02ff */
[----:B------:R-:W-:Y:S02]  /*1010*/  IMAD.MOV.U32 R2, RZ, RZ, R38 ;  /* 0x000000ffff027224 */ /* 0x000fe400078e0026 */
[C---:B------:R-:W-:Y:S02]  /*1020*/  IMAD R7, R36.reuse, c[0x0][0x1a4], R7 ;  /* 0x0000690024077a24 */ /* 0x040fe400078e0207 */
[----:B------:R-:W-:-:S04]  /*1030*/  IMAD.WIDE.U32 R4, R36, c[0x0][0x1a0], R2 ;  /* 0x0000680024047a25 */ /* 0x000fc800078e0002 */
[----:B------:R-:W-:Y:S01]  /*1040*/  IMAD.IADD R5, R5, 0x1, R7 ;  /* 0x0000000105057824 */ /* 0x000fe200078e0207 */
[----:B--2---:R-:W-:-:S04]  /*1050*/  LEA R16, P0, R4, c[0x0][0x188], 0x1 ;  /* 0x0000620004107a11 */ /* 0x004fc800078008ff */
[----:B------:R-:W-:-:S05]  /*1060*/  LEA.HI.X R17, R4, c[0x0][0x18c], R5, 0x1, P0 ;  /* 0x0000630004117a11 */ /* 0x000fca00000f0c05 */
[----:B-1----:R1:W-:Y:S04]  /*1070*/  STG.E.128 [R16.64], R12 ;  /* 0x0000000c10007986 */ /* 0x0023e8000c101d04 */
.L_x_2239:
[----:B------:R-:W-:Y:S05]  /*1080*/  BSYNC B0 ;  /* 0x0000000000007941 */ /* 0x000fea0003800000 */
.L_x_2238:
[----:B-1----:R1:W3:Y:S01]  /*1090*/  LDS.128 R12, [R6+0x8200] ;  /* 0x00820000060c7984 */ /* 0x0022e20000000c00 */
[----:B------:R-:W-:Y:S01]  /*10a0*/  BSSY B0, `(.L_x_2240) ;  /* 0x000000d000007945 */ /* 0x000fe20003800000 */
[----:B------:R-:W-:Y:S05]  /*10b0*/  @P2 BRA `(.L_x_2241) ;  /* 0x000000b000002947 */ /* 0x000fea0003800000 */
[----:B------:R-:W-:Y:S01]  /*10c0*/  IADD3 R7, P0, R36, 0x10, RZ ;  /* 0x0000001024077810 */ /* 0x000fe20007f1e0ff */
[----:B------:R-:W-:Y:S02]  /*10d0*/  IMAD.MOV.U32 R4, RZ, RZ, R38 ;  /* 0x000000ffff047224 */ /* 0x000fe400078e0026 */
[----:B------:R-:W-:Y:S02]  /*10e0*/  IMAD.MOV.U32 R5, RZ, RZ, R3 ;  /* 0x000000ffff057224 */ /* 0x000fe400078e0003 */
[----:B------:R-:W-:Y:S02]  /*10f0*/  IMAD.X R0, RZ, RZ, R37, P0 ;  /* 0x000000ffff007224 */ /* 0x000fe400000e0625 */
[----:B------:R-:W-:-:S04]  /*1100*/  IMAD.WIDE.U32 R4, R7, c[0x0][0x1a0], R4 ;  /* 0x0000680007047a25 */ /* 0x000fc800078e0004 */
[----:B------:R-:W-:Y:S01]  /*1110*/  IMAD R0, R0, c[0x0][0x1a0], RZ ;  /* 0x0000680000007a24 */ /* 0x000fe200078e02ff */
[----:B--2---:R-:W-:-:S03]  /*1120*/  LEA R16, P0, R4, c[0x0][0x188], 0x1 ;  /* 0x0000620004107a11 */ /* 0x004fc600078008ff */
[----:B------:R-:W-:-:S04]  /*1130*/  IMAD R7, R7, c[0x0][0x1a4], R0 ;  /* 0x0000690007077a24 */ /* 0x000fc800078e0200 */
[----:B------:R-:W-:-:S05]  /*1140*/  IMAD.IADD R5, R5, 0x1, R7 ;  /* 0x0000000105057824 */ /* 0x000fca00078e0207 */
[----:B------:R-:W-:-:S05]  /*1150*/  LEA.HI.X R17, R4, c[0x0][0x18c], R5, 0x1, P0 ;  /* 0x0000630004117a11 */ /* 0x000fca00000f0c05 */
[----:B---3--:R2:W-:Y:S02]  /*1160*/  STG.E.128 [R16.64], R12 ;  /* 0x0000000c10007986 */ /* 0x0085e4000c101d04 */
.L_x_2241:
[----:B------:R-:W-:Y:S05]  /*1170*/  BSYNC B0 ;  /* 0x0000000000007941 */ /* 0x000fea0003800000 */
.L_x_2240:
[----:B-12---:R-:W1:Y:S01]  /*1180*/  LDS.128 R4, [R6+0x8400] ;  /* 0x0084000006047984 */ /* 0x006e620000000c00 */
[----:B------:R-:W-:Y:S01]  /*1190*/  BSSY B0, `(.L_x_2242) ;  /* 0x000000d000007945 */ /* 0x000fe20003800000 */
[----:B------:R-:W-:Y:S05]  /*11a0*/  @P3 BRA `(.L_x_2243) ;  /* 0x000000b000003947 */ /* 0x000fea0003800000 */
[----:B---3--:R-:W-:Y:S01]  /*11b0*/  IADD3 R15, P0, R36, 0x20, RZ ;  /* 0x00000020240f7810 */ /* 0x008fe20007f1e0ff */
        /* <DEDUP_REMOVED lines=9> */
[----:B-1----:R1:W-:Y:S02]  /*1250*/  STG.E.128 [R14.64], R4 ;  /* 0x000000040e007986 */ /* 0x0023e4000c101d04 */
.L_x_2243:
[----:B------:R-:W-:Y:S05]  /*1260*/  BSYNC B0 ;  /* 0x0000000000007941 */ /* 0x000fea0003800000 */
.L_x_2242:
[----:B------:R-:W-:Y:S05]  /*1270*/  @P4 EXIT ;  /* 0x000000000000494d */ /* 0x000fea0003800000 */
[----:B-1----:R-:W-:Y:S01]  /*1280*/  IADD3 R5, P0, R36, 0x30, RZ ;  /* 0x0000003024057810 */ /* 0x002fe20007f1e0ff */
[----:B------:R-:W-:-:S04]  /*1290*/  IMAD.MOV.U32 R2, RZ, RZ, R38 ;  /* 0x000000ffff027224 */ /* 0x000fc800078e0026 */
        /* <DEDUP_REMOVED lines=9> */
.L_x_2244:
        /* <DEDUP_REMOVED lines=13> */
.L_x_2346:


//--------------------- .text._ZN7cutlass13device_kernelIN5flash19enable_sm80_to_sm89INS1_16FlashAttnBwdSm80INS1_25CollectiveMainloopBwdSm80ILi2ELi2EN4cute5tupleIJNS5_1CILi64EEENS7_ILi128EEES9_EEENS_10bfloat16_tEfNS_4arch4Sm80ELb1ELb0ELb0ELb1ELb1ELb0ELb0ELb0ELi2ELi2ELi2ELi2ELb0EEENS1_24CollectiveEpilogueBwdGQAISA_fSD_Li256ELb1ELb1EEENS1_25SingleTileBwdLPTSchedulerILb1ELi128ELb1EEEEEEEEEvNT_6ParamsE --------------------------
	.section	.text._ZN7cutlass13device_kernelIN5flash19enable_sm80_to_sm89INS1_16FlashAttnBwdSm80INS1_25CollectiveMainloopBwdSm80ILi2ELi2EN4cute5tupleIJNS5_1CILi64EEENS7_ILi128EEES9_EEENS_10bfloat16_tEfNS_4arch4Sm80ELb1ELb0ELb0ELb1ELb1ELb0ELb0ELb0ELi2ELi2ELi2ELi2ELb0EEENS1_24CollectiveEpilogueBwdGQAISA_fSD_Li256ELb1ELb1EEENS1_25SingleTileBwdLPTSchedulerILb1ELi128ELb1EEEEEEEEEvNT_6ParamsE,"ax",@progbits
	.sectioninfo	@"SHI_REGISTERS=255"
	.align	128
.text._ZN7cutlass13device_kernelIN5flash19enable_sm80_to_sm89INS1_16FlashAttnBwdSm80INS1_25CollectiveMainloopBwdSm80ILi2ELi2EN4cute5tupleIJNS5_1CILi64EEENS7_ILi128EEES9_EEENS_10bfloat16_tEfNS_4arch4Sm80ELb1ELb0ELb0ELb1ELb1ELb0ELb0ELb0ELi2ELi2ELi2ELi2ELb0EEENS1_24CollectiveEpilogueBwdGQAISA_fSD_Li256ELb1ELb1EEENS1_25SingleTileBwdLPTSchedulerILb1ELi128ELb1EEEEEEEEEvNT_6ParamsE:
        .type           _ZN7cutlass13device_kernelIN5flash19enable_sm80_to_sm89INS1_16FlashAttnBwdSm80INS1_25CollectiveMainloopBwdSm80ILi2ELi2EN4cute5tupleIJNS5_1CILi64EEENS7_ILi128EEES9_EEENS_10bfloat16_tEfNS_4arch4Sm80ELb1ELb0ELb0ELb1ELb1ELb0ELb0ELb0ELi2ELi2ELi2ELi2ELb0EEENS1_24CollectiveEpilogueBwdGQAISA_fSD_Li256ELb1ELb1EEENS1_25SingleTileBwdLPTSchedulerILb1ELi128ELb1EEEEEEEEEvNT_6ParamsE,@function
        .size           _ZN7cutlass13device_kernelIN5flash19enable_sm80_to_sm89INS1_16FlashAttnBwdSm80INS1_25CollectiveMainloopBwdSm80ILi2ELi2EN4cute5tupleIJNS5_1CILi64EEENS7_ILi128EEES9_EEENS_10bfloat16_tEfNS_4arch4Sm80ELb1ELb0ELb0ELb1ELb1ELb0ELb0ELb0ELi2ELi2ELi2ELi2ELb0EEENS1_24CollectiveEpilogueBwdGQAISA_fSD_Li256ELb1ELb1EEENS1_25SingleTileBwdLPTSchedulerILb1ELi128ELb1EEEEEEEEEvNT_6ParamsE,(.L_x_2347 - _ZN7cutlass13device_kernelIN5flash19enable_sm80_to_sm89INS1_16FlashAttnBwdSm80INS1_25CollectiveMainloopBwdSm80ILi2ELi2EN4cute5tupleIJNS5_1CILi64EEENS7_ILi128EEES9_EEENS_10bfloat16_tEfNS_4arch4Sm80ELb1ELb0ELb0ELb1ELb1ELb0ELb0ELb0ELi2ELi2ELi2ELi2ELb0EEENS1_24CollectiveEpilogueBwdGQAISA_fSD_Li256ELb1ELb1EEENS1_25SingleTileBwdLPTSchedulerILb1ELi128ELb1EEEEEEEEEvNT_6ParamsE)
        .other          _ZN7cutlass13device_kernelIN5flash19enable_sm80_to_sm89INS1_16FlashAttnBwdSm80INS1_25CollectiveMainloopBwdSm80ILi2ELi2EN4cute5tupleIJNS5_1CILi64EEENS7_ILi128EEES9_EEENS_10bfloat16_tEfNS_4arch4Sm80ELb1ELb0ELb0ELb1ELb1ELb0ELb0ELb0ELi2ELi2ELi2ELi2ELb0EEENS1_24CollectiveEpilogueBwdGQAISA_fSD_Li256ELb1ELb1EEENS1_25SingleTileBwdLPTSchedulerILb1ELi128ELb1EEEEEEEEEvNT_6ParamsE,@"STO_CUDA_ENTRY STV_DEFAULT"
_ZN7cutlass13device_kernelIN5flash19enable_sm80_to_sm89INS1_16FlashAttnBwdSm80INS1_25CollectiveMainloopBwdSm80ILi2ELi2EN4cute5tupleIJNS5_1CILi64EEENS7_ILi128EEES9_EEENS_10bfloat16_tEfNS_4arch4Sm80ELb1ELb0ELb0ELb1ELb1ELb0ELb0ELb0ELi2ELi2ELi2ELi2ELb0EEENS1_24CollectiveEpilogueBwdGQAISA_fSD_Li256ELb1ELb1EEENS1_25SingleTileBwdLPTSchedulerILb1ELi128ELb1EEEEEEEEEvNT_6ParamsE:
        /* <DEDUP_REMOVED lines=30> */
.L_x_2246:
[----:B------:R-:W-:Y:S02]  /*01e0*/  ULDC UR9, c[0x0][0x3b4] ;  /* 0x0000ed0000097ab9 */ /* 0x000fe40000000800 */
[----:B------:R-:W-:Y:S02]  /*01f0*/  UISETP.NE.AND UP0, UPT, UR9, 0x1, UPT ;  /* 0x000000010900788c */ /* 0x000fe4000bf05270 */
[----:B------:R-:W-:Y:S02]  /*0200*/  ULDC.64 UR4, c[0x0][0x3b8] ;  /* 0x0000ee0000047ab9 */ /* 0x000fe40000000a00 */
[----:B------:R-:W-:Y:S02]  /*0210*/  UIMAD.WIDE.U32 UR10, UR8, UR4, URZ ;  /* 0x00000004080a72a5 */ /* 0x000fe4000f8e003f */
[----:B------:R-:W-:-:S05]  /*0220*/  UMOV UR6, UR8 ;  /* 0x0000000800067c82 */ /* 0x000fca0008000000 */
[----:B------:R-:W-:-:S04]  /*0230*/  @UP0 USHF.R.U32.HI UR6, URZ, UR5, UR11 ;  /* 0x000000053f060299 */ /* 0x000fc8000801160b */
[----:B------:R-:W-:-:S04]  /*0240*/  UIMAD UR9, UR6, UR9, URZ ;  /* 0x00000009060972a4 */ /* 0x000fc8000f8e023f */
.L_x_2247:
        /* <DEDUP_REMOVED lines=22> */
.L_x_2248:
        /* <DEDUP_REMOVED lines=14> */
.L_x_2250:
[----:B------:R-:W-:Y:S02]  /*0490*/  ULDC UR5, c[0x0][0x3dc] ;  /* 0x0000f70000057ab9 */ /* 0x000fe40000000800 */
.L_x_2249:
        /* <DEDUP_REMOVED lines=9> */
.L_x_2245:
        /* <DEDUP_REMOVED lines=21> */
.L_x_2252:
[----:B------:R-:W-:Y:S02]  /*0680*/  ULDC UR9, c[0x0][0x3b4] ;  /* 0x0000ed0000097ab9 */ /* 0x000fe40000000800 */
[----:B------:R-:W-:Y:S02]  /*0690*/  UISETP.NE.AND UP0, UPT, UR9, 0x1, UPT ;  /* 0x000000010900788c */ /* 0x000fe4000bf05270 */
[----:B------:R-:W-:Y:S02]  /*06a0*/  ULDC.64 UR4, c[0x0][0x3b8] ;  /* 0x0000ee0000047ab9 */ /* 0x000fe40000000a00 */
[----:B------:R-:W-:Y:S02]  /*06b0*/  UIMAD.WIDE.U32 UR10, UR8, UR4, URZ ;  /* 0x00000004080a72a5 */ /* 0x000fe4000f8e003f */
[----:B------:R-:W-:-:S05]  /*06c0*/  UMOV UR6, UR8 ;  /* 0x0000000800067c82 */ /* 0x000fca0008000000 */
[----:B------:R-:W-:-:S04]  /*06d0*/  @UP0 USHF.R.U32.HI UR6, URZ, UR5, UR11 ;  /* 0x000000053f060299 */ /* 0x000fc8000801160b */
[----:B------:R-:W-:-:S04]  /*06e0*/  UIMAD UR9, UR6, UR9, URZ ;  /* 0x00000009060972a4 */ /* 0x000fc8000f8e023f */
.L_x_2253:
        /* <DEDUP_REMOVED lines=22> */
.L_x_2254:
        /* <DEDUP_REMOVED lines=14> */
.L_x_2256:
[----:B------:R-:W-:Y:S02]  /*0930*/  ULDC UR5, c[0x0][0x3dc] ;  /* 0x0000f70000057ab9 */ /* 0x000fe40000000800 */
.L_x_2255:
        /* <DEDUP_REMOVED lines=8> */
.L_x_2251:
[----:B------:R-:W-:-:S13]  /*09c0*/  ISETP.LE.AND P0, PT, RZ, UR14, PT ;  /* 0x0000000eff007c0c */ /* 0x000fda000bf03270 */
[----:B------:R-:W-:Y:S05]  /*09d0*/  @!P0 EXIT ;  /* 0x000000000000894d */ /* 0x000fea0003800000 */
[----:B------:R-:W-:Y:S02]  /*09e0*/  ULDC.64 UR4, c[0x0][0x2c8] ;  /* 0x0000b20000047ab9 */ /* 0x000fe40000000a00 */
[----:B------:R-:W-:Y:S02]  /*09f0*/  UISETP.NE.U32.AND UP2, UPT, URZ, UR4, UPT ;  /* 0x000000043f00728c */ /* 0x000fe4000bf45070 */
[----:B------:R-:W-:Y:S02]  /*0a00*/  ULDC.64 UR6, c[0x0][0x2d0] ;  /* 0x0000b40000067ab9 */ /* 0x000fe40000000a00 */
[----:B------:R-:W-:Y:S02]  /*0a10*/  UISETP.NE.AND.EX UP2, UPT, URZ, UR5, UPT, UP2 ;  /* 0x000000053f00728c */ /* 0x000fe4000bf45320 */
[----:B------:R-:W-:Y:S02]  /*0a20*/  UISETP.NE.U32.AND UP1, UPT, URZ, UR6, UPT ;  /* 0x000000063f00728c */ /* 0x000fe4000bf25070 */
[----:B------:R-:W-:-:S02]  /*0a30*/  UMOV UR4, 0x4 ;  /* 0x0000000400047882 */ /* 0x000fc40000000000 */
[----:B------:R-:W-:Y:S01]  /*0a40*/  ULDC.64 UR8, c[0x0][0x2c8] ;  /* 0x0000b20000087ab9 */ /* 0x000fe20000000a00 */
[----:B------:R-:W-:Y:S01]  /*0a50*/  PLOP3.LUT P0, PT, PT, PT, UP2, 0x80, 0x0 ;  /* 0x000000000000781c */ /* 0x000fe20003f0f028 */
[----:B------:R-:W-:Y:S02]  /*0a60*/  UIMAD.WIDE UR8, UR14, UR4, UR8 ;  /* 0x000000040e0872a5 */ /* 0x000fe4000f8e0208 */
[----:B------:R-:W-:Y:S02]  /*0a70*/  UISETP.NE.AND.EX UP1, UPT, URZ, UR7, UPT, UP1 ;  /* 0x000000073f00728c */ /* 0x000fe4000bf25310 */
[----:B------:R-:W-:Y:S02]  /*0a80*/  ULDC.64 UR10, c[0x0][0x2d0] ;  /* 0x0000b400000a7ab9 */ /* 0x000fe40000000a00 */
[----:B------:R-:W-:Y:S01]  /*0a90*/  IMAD.U32 R8, RZ, RZ, UR8 ;  /* 0x00000008ff087e24 */ /* 0x000fe2000f8e00ff */
[----:B------:R-:W-:Y:S01]  /*0aa0*/  UIMAD.WIDE UR10, UR14, UR4, UR10 ;  /* 0x000000040e0a72a5 */ /* 0x000fe2000f8e020a */
[----:B------:R-:W-:Y:S01]  /*0ab0*/  IMAD.U32 R9, RZ, RZ, UR9 ;  /* 0x00000009ff097e24 */ /* 0x000fe2000f8e00ff */
[----:B------:R-:W-:Y:S01]  /*0ac0*/  PLOP3.LUT P2, PT, PT, PT, UP1, 0x80, 0x0 ;  /* 0x000000000000781c */ /* 0x000fe20003f4f018 */
[----:B------:R-:W-:-:S02]  /*0ad0*/  ULDC.64 UR6, c[0x0][0x2d8] ;  /* 0x0000b60000067ab9 */ /* 0x000fc40000000a00 */
[----:B------:R-:W-:Y:S01]  /*0ae0*/  UISETP.NE.U32.AND UP0, UPT, URZ, UR6, UPT ;  /* 0x000000063f00728c */ /* 0x000fe2000bf05070 */
[----:B------:R-:W2:Y:S01]  /*0af0*/  @P0 LDG.E R0, [R8.64] ;  /* 0x0000001208000981 */ /* 0x000ea2000c1e1900 */
[----:B------:R-:W-:Y:S01]  /*0b00*/  MOV R2, UR10 ;  /* 0x0000000a00027c02 */ /* 0x000fe20008000f00 */
[----:B------:R-:W-:Y:S01]  /*0b10*/  IMAD.U32 R3, RZ, RZ, UR11 ;  /* 0x0000000bff037e24 */ /* 0x000fe2000f8e00ff */
[----:B------:R-:W-:Y:S01]  /*0b20*/  UISETP.NE.AND.EX UP0, UPT, URZ, UR7, UPT, UP0 ;  /* 0x000000073f00728c */ /* 0x000fe2000bf05300 */
[----:B------:R-:W3:Y:S02]  /*0b30*/  @P0 LDG.E R5, [R8.64] ;  /* 0x0000001208050981 */ /* 0x000ee4000c1e1900 */
[----:B------:R-:W-:-:S03]  /*0b40*/  ULDC.64 UR6, c[0x0][0x2d8] ;  /* 0x0000b60000067ab9 */ /* 0x000fc60000000a00 */
[----:B------:R-:W4:Y:S01]  /*0b50*/  @P2 LDG.E R4, [R2.64] ;  /* 0x0000001202042981 */ /* 0x000f22000c1e1900 */
[----:B------:R-:W-:-:S04]  /*0b60*/  PLOP3.LUT P1, PT, PT, PT, UP0, 0x80, 0x0 ;  /* 0x000000000000781c */ /* 0x000fc80003f2f008 */
        /* <DEDUP_REMOVED lines=19> */
[----:B-----5:R1:W2:Y:S02]  /*0ca0*/  @P1 R2UR UR13, R6 ;  /* 0x00000000060d13c2 */ /* 0x0202a400000e0000 */
[----:B------:R-:W-:Y:S02]  /*0cb0*/  @UP2 UMOV UR9, UR6 ;  /* 0x0000000600092c82 */ /* 0x000fe40008000000 */
[----:B------:R-:W-:-:S02]  /*0cc0*/  UMOV UR8, URZ ;  /* 0x0000003f00087c82 */ /* 0x000fc40008000000 */
        /* <DEDUP_REMOVED lines=10> */
.L_x_2257:
        /* <DEDUP_REMOVED lines=8> */
[----:B---3--:R3:W4:Y:S01]  /*0df0*/  R2UR UR12, R2 ;  /* 0x00000000020c73c2 */ /* 0x00872200000e0000 */
[----:B------:R-:W-:Y:S05]  /*0e00*/  BRA `(.L_x_2259) ;  /* 0x0000006000007947 */ /* 0x000fea0003800000 */
.L_x_2258:
[----:B------:R-:W-:Y:S05]  /*0e10*/  @!P2 BRA `(.L_x_2259) ;  /* 0x000000500000a947 */ /* 0x000fea0003800000 */
[----:B------:R3:W4:Y:S04]  /*0e20*/  LDG.E R0, [R2.64] ;  /* 0x0000001202007981 */ /* 0x000728000c1e1900 */
[----:B---3--:R-:W3:Y:S01]  /*0e30*/  LDG.E R2, [R2.64+0x4] ;  /* 0x0000041202027981 */ /* 0x008ee2000c1e1900 */
[----:B----4-:R-:W4:Y:S08]  /*0e40*/  R2UR UR12, R0 ;  /* 0x00000000000c73c2 */ /* 0x010f3000000e0000 */
[----:B---3--:R-:W4:Y:S02]  /*0e50*/  R2UR UR4, R2 ;  /* 0x00000000020473c2 */ /* 0x008f2400000e0000 */
[----:B----4-:R-:W-:-:S06]  /*0e60*/  UIADD3 UR12, -UR12, UR4, URZ ;  /* 0x000000040c0c7290 */ /* 0x010fcc000fffe13f */
.L_x_2259:
[----:B------:R-:W-:Y:S01]  /*0e70*/  USHF.L.U32 UR10, UR15, 0x7, URZ ;  /* 0x000000070f0a7899 */ /* 0x000fe2000800063f */
[----:B------:R-:W-:Y:S01]  /*0e80*/  PLOP3.LUT P0, PT, PT, PT, PT, 0x80, 0x0 ;  /* 0x000000000000781c */ /* 0x000fe20003f0f070 */
[----:B------:R-:W-:Y:S01]  /*0e90*/  ULDC UR4, c[0x0][0x2a4] ;  /* 0x0000a90000047ab9 */ /* 0x000fe20000000800 */
[----:B------:R-:W-:Y:S01]  /*0ea0*/  CS2R R150, SRZ ;  /* 0x0000000000967805 */ /* 0x000fe2000001ff00 */
[----:B--2-4-:R-:W-:Y:S01]  /*0eb0*/  UIADD3 UR6, UR10, UR13, -UR12 ;  /* 0x0000000d0a067290 */ /* 0x014fe2000fffe80c */
        /* <DEDUP_REMOVED lines=77> */
[--C-:B------:R-:W-:Y:S01]  /*1390*/  SHF.R.S32.HI R32, RZ, 0x1f, R31.reuse ;  /* 0x0000001fff207819 */ /* 0x100fe2000001141f */
[----:B------:R-:W-:Y:S01]  /*13a0*/  ULDC.64 UR4, c[0x0][0x270] ;  /* 0x00009c0000047ab9 */ /* 0x000fe20000000a00 */
[----:B---3--:R-:W-:Y:S01]  /*13b0*/  SHF.R.S32.HI R2, RZ, 0x1f, R31 ;  /* 0x0000001fff027819 */ /* 0x008fe2000001141f */
[----:B------:R-:W-:Y:S01]  /*13c0*/  UIMAD UR4, UR22, UR4, URZ ;  /* 0x00000004160472a4 */ /* 0x000fe2000f8e023f */
[-C--:B------:R-:W-:Y:S01]  /*13d0*/  LEA.HI R28, R32, R31.reuse, RZ, 0x3 ;  /* 0x0000001f201c7211 */ /* 0x080fe200078f18ff */
[----:B------:R-:W-:Y:S01]  /*13e0*/  ULDC.64 UR6, c[0x0][0x248] ;  /* 0x0000920000067ab9 */ /* 0x000fe20000000a00 */
[C---:B------:R-:W-:Y:S01]  /*13f0*/  IMAD.SHL.U32 R4, R31.reuse, 0x4, RZ ;  /* 0x000000041f047824 */ /* 0x040fe200078e00ff */
[----:B------:R-:W-:Y:S01]  /*1400*/  UIMAD UR21, UR16, UR5, UR4 ;  /* 0x00000005101572a4 */ /* 0x000fe2000f8e0204 */
[----:B-1----:R-:W-:Y:S01]  /*1410*/  IMAD.U32 R6, RZ, RZ, UR16 ;  /* 0x00000010ff067e24 */ /* 0x002fe2000f8e00ff */
[----:B------:R-:W-:Y:S01]  /*1420*/  USHF.L.U32 UR5, UR17, 0x7, URZ ;  /* 0x0000000711057899 */ /* 0x000fe2000800063f */
[----:B------:R-:W-:Y:S01]  /*1430*/  SHF.R.S32.HI R36, RZ, 0x3, R28 ;  /* 0x00000003ff247819 */ /* 0x000fe2000001141c */
[----:B------:R-:W-:Y:S01]  /*1440*/  UISETP.NE.AND UP0, UPT, UR6, 0x1, UPT ;  /* 0x000000010600788c */ /* 0x000fe2000bf05270 */
[----:B------:R-:W-:Y:S01]  /*1450*/  IMAD.U32 R8, RZ, RZ, UR15 ;  /* 0x0000000fff087e24 */ /* 0x000fe2000f8e00ff */
[----:B------:R-:W-:Y:S01]  /*1460*/  UIMAD.WIDE.U32 UR6, UR16, UR7, URZ ;  /* 0x00000007100672a5 */ /* 0x000fe2000f8e003f */
[----:B------:R-:W-:Y:S01]  /*1470*/  SHF.R.S32.HI R14, RZ, 0x1f, R36 ;  /* 0x0000001fff0e7819 */ /* 0x000fe20000011424 */
[----:B------:R-:W-:Y:S01]  /*1480*/  IMAD.U32 R0, RZ, RZ, UR5 ;  /* 0x00000005ff007e24 */ /* 0x000fe2000f8e00ff */
[C---:B------:R-:W-:Y:S01]  /*1490*/  IADD3 R26, P0, R31.reuse, UR5, RZ ;  /* 0x000000051f1a7c10 */ /* 0x040fe2000ff1e0ff */
[----:B------:R-:W-:Y:S01]  /*14a0*/  ULDC UR4, c[0x0][0x250] ;  /* 0x0000940000047ab9 */ /* 0x000fe20000000800 */
[----:B------:R-:W-:Y:S01]  /*14b0*/  STL [R1+0x28], R36 ;  /* 0x0000282401007387 */ /* 0x000fe20000100800 */
[----:B------:R-:W-:Y:S01]  /*14c0*/  UMOV UR28, UR16 ;  /* 0x00000010001c7c82 */ /* 0x000fe20008000000 */
[----:B------:R-:W-:Y:S01]  /*14d0*/  LEA.HI.X.SX32 R27, R0, R2, 0x1, P0 ;  /* 0x00000002001b7211 */ /* 0x000fe200000f0eff */
[----:B------:R-:W-:Y:S01]  /*14e0*/  USHF.R.S32.HI UR27, URZ, 0x1f, UR17 ;  /* 0x0000001f3f1b7899 */ /* 0x000fe20008011411 */
[----:B------:R-:W-:Y:S01]  /*14f0*/  LOP3.LUT R0, R28, 0xfffffff8, RZ, 0xc0, !PT ;  /* 0xfffffff81c007812 */ /* 0x000fe200078ec0ff */
[----:B------:R-:W-:Y:S01]  /*1500*/  @UP0 USHF.R.U32.HI UR28, URZ, UR4, UR7 ;  /* 0x000000043f1c0299 */ /* 0x000fe20008011607 */
[C---:B------:R-:W-:Y:S01]  /*1510*/  IADD3 R2, P0, R4.reuse, UR17, RZ ;  /* 0x0000001104027c10 */ /* 0x040fe2000ff1e0ff */
[----:B------:R-:W-:Y:S01]  /*1520*/  IMAD.MOV.U32 R215, RZ, RZ, 0x10 ;  /* 0x00000010ffd77424 */ /* 0x000fe200078e00ff */
[----:B------:R-:W-:Y:S01]  /*1530*/  ULDC.64 UR6, c[0x0][0x1e0] ;  /* 0x0000780000067ab9 */ /* 0x000fe20000000a00 */
[----:B------:R-:W-:Y:S01]  /*1540*/  IMAD.IADD R18, R31, 0x1, -R0 ;  /* 0x000000011f127824 */ /* 0x000fe200078e0a00 */
[----:B------:R-:W-:Y:S01]  /*1550*/  USHF.R.S32.HI UR20, URZ, 0x1f, UR28 ;  /* 0x0000001f3f147899 */ /* 0x000fe2000801141c */
[----:B------:R-:W-:Y:S01]  /*1560*/  LEA.HI.X.SX32 R3, R4, UR27, 0x1, P0 ;  /* 0x0000001b04037c11 */ /* 0x000fe200080f0eff */
[----:B------:R-:W-:Y:S01]  /*1570*/  ULDC.64 UR4, c[0x0][0x1b0] ;  /* 0x00006c0000047ab9 */ /* 0x000fe20000000a00 */
[----:B------:R-:W-:Y:S01]  /*1580*/  IMAD.SHL.U32 R16, R18, 0x8, RZ ;  /* 0x0000000812107824 */ /* 0x000fe200078e00ff */
[----:B------:R-:W-:Y:S01]  /*1590*/  UIMAD UR6, UR20, UR6, URZ ;  /* 0x00000006140672a4 */ /* 0x000fe2000f8e023f */
[----:B------:R-:W-:Y:S01]  /*15a0*/  IMAD.U32 R4, RZ, RZ, UR16 ;  /* 0x00000010ff047e24 */ /* 0x000fe2000f8e00ff */
[----:B------:R-:W-:Y:S01]  /*15b0*/  UIMAD UR4, UR20, UR4, URZ ;  /* 0x00000004140472a4 */ /* 0x000fe2000f8e023f */
[----:B------:R-:W-:Y:S01]  /*15c0*/  IMAD.U32 R0, RZ, RZ, UR28 ;  /* 0x0000001cff007e24 */ /* 0x000fe2000f8e00ff */
[----:B------:R-:W-:Y:S01]  /*15d0*/  SHF.R.S32.HI R17, RZ, 0x1f, R16 ;  /* 0x0000001fff117819 */ /* 0x000fe20000011410 */
[----:B------:R-:W-:Y:S01]  /*15e0*/  UIMAD UR26, UR28, UR7, UR6 ;  /* 0x000000071c1a72a4 */ /* 0x000fe2000f8e0206 */
[--C-:B------:R-:W-:Y:S01]  /*15f0*/  IMAD.WIDE.U32 R6, R6, c[0x0][0x270], R2.reuse ;  /* 0x00009c0006067a25 */ /* 0x100fe200078e0002 */
[----:B------:R-:W-:Y:S01]  /*1600*/  UIMAD UR17, UR28, UR5, UR4 ;  /* 0x000000051c1172a4 */ /* 0x000fe2000f8e0204 */
[----:B------:R-:W-:Y:S01]  /*1610*/  IADD3 R30, R16, 0x40, RZ ;  /* 0x00000040101e7810 */ /* 0x000fe20007ffe0ff */
[----:B------:R-:W-:Y:S01]  /*1620*/  USEL UR27, UR14, URZ, !UP1 ;  /* 0x0000003f0e1b7287 */ /* 0x000fe2000c800000 */
[----:B------:R-:W-:Y:S01]  /*1630*/  IMAD.WIDE.U32 R22, R4, c[0x0][0x288], R2 ;  /* 0x0000a20004167a25 */ /* 0x000fe200078e0002 */
[----:B------:R-:W-:Y:S01]  /*1640*/  USHF.R.S32.HI UR20, URZ, 0x1f, UR14 ;  /* 0x0000001f3f147899 */ /* 0x000fe2000801140e */
[----:B------:R-:W-:Y:S01]  /*1650*/  IADD3 R21, R7, UR21, RZ ;  /* 0x0000001507157c10 */ /* 0x000fe2000fffe0ff */
[----:B------:R-:W-:Y:S01]  /*1660*/  ULDC.64 UR6, c[0x0][0x1e8] ;  /* 0x00007a0000067ab9 */ /* 0x000fe20000000a00 */
[--C-:B------:R-:W-:Y:S01]  /*1670*/  IMAD.WIDE.U32 R4, R0, c[0x0][0x1e0], R16.reuse ;  /* 0x0000780000047a25 */ /* 0x100fe200078e0010 */
[----:B------:R-:W-:Y:S01]  /*1680*/  USEL UR21, UR20, URZ, !UP1 ;  /* 0x0000003f14157287 */ /* 0x000fe2000c800000 */
[----:B------:R-:W-:Y:S01]  /*1690*/  ISETP.GE.AND P2, PT, R16, c[0x0][0x1cc], PT ;  /* 0x0000730010007a0c */ /* 0x000fe20003f46270 */
[----:B------:R-:W-:Y:S01]  /*16a0*/  ULDC.64 UR4, c[0x0][0x1b8] ;  /* 0x00006e0000047ab9 */ /* 0x000fe20000000a00 */
[----:B------:R-:W-:Y:S01]  /*16b0*/  IMAD.WIDE.U32 R2, R0, c[0x0][0x1b0], R16 ;  /* 0x00006c0000027a25 */ /* 0x000fe200078e0010 */
[----:B------:R-:W-:Y:S01]  /*16c0*/  IADD3 R5, R5, UR26, RZ ;  /* 0x0000001a05057c10 */ /* 0x000fe2000fffe0ff */
[----:B------:R-:W-:Y:S01]  /*16d0*/  UIMAD UR6, UR21, UR6, URZ ;  /* 0x00000006150672a4 */ /* 0x000fe2000f8e023f */
[----:B------:R-:W-:Y:S01]  /*16e0*/  ISETP.GE.AND P1, PT, R30, c[0x0][0x1cc], PT ;  /* 0x000073001e007a0c */ /* 0x000fe20003f26270 */
[----:B------:R-:W-:Y:S01]  /*16f0*/  IMAD.U32 R0, RZ, RZ, UR27 ;  /* 0x0000001bff007e24 */ /* 0x000fe2000f8e00ff */
[----:B------:R-:W-:Y:S01]  /*1700*/  IADD3 R3, R3, UR17, RZ ;  /* 0x0000001103037c10 */ /* 0x000fe2000fffe0ff */
[----:B------:R-:W-:Y:S01]  /*1710*/  IMAD.MOV.U32 R20, RZ, RZ, R6 ;  /* 0x000000ffff147224 */ /* 0x000fe200078e0006 */
[----:B------:R-:W-:Y:S01]  /*1720*/  LEA.HI R6, R32, R31, RZ, 0x6 ;  /* 0x0000001f20067211 */ /* 0x000fe200078f30ff */
[----:B------:R-:W-:Y:S01]  /*1730*/  IMAD.WIDE.U32 R4, R0, c[0x0][0x1e8], R4 ;  /* 0x00007a0000047a25 */ /* 0x000fe200078e0004 */
[----:B------:R-:W-:-:S02]  /*1740*/  UIMAD UR4, UR21, UR4, URZ ;  /* 0x00000004150472a4 */ /* 0x000fc4000f8e023f */
[----:B------:R-:W-:Y:S01]  /*1750*/  SHF.R.S32.HI R24, RZ, 0x6, R6 ;  /* 0x00000006ff187819 */ /* 0x000fe20000011406 */
[----:B------:R-:W-:Y:S01]  /*1760*/  IMAD.WIDE.U32 R2, R0, c[0x0][0x1b8], R2 ;  /* 0x00006e0000027a25 */ /* 0x000fe200078e0002 */
[C---:B------:R-:W-:Y:S01]  /*1770*/  IADD3 R6, P0, R36.reuse, UR24, RZ ;  /* 0x0000001824067c10 */ /* 0x040fe2000ff1e0ff */
[----:B------:R-:W-:Y:S02]  /*1780*/  UIMAD UR6, UR27, UR7, UR6 ;  /* 0x000000071b0672a4 */ /* 0x000fe4000f8e0206 */
[----:B------:R-:W-:Y:S01]  /*1790*/  IMAD.SHL.U32 R0, R36, 0x40, RZ ;  /* 0x0000004024007824 */ /* 0x000fe200078e00ff */
[----:B------:R-:W-:Y:S01]  /*17a0*/  IADD3.X R7, R14, UR25, RZ, P0, !PT ;  /* 0x000000190e077c10 */ /* 0x000fe200087fe4ff */
[----:B------:R-:W-:Y:S01]  /*17b0*/  IMAD.SHL.U32 R29, R24, 0x200, RZ ;  /* 0x00000200181d7824 */ /* 0x000fe200078e00ff */
[----:B------:R-:W-:Y:S01]  /*17c0*/  UIMAD UR4, UR27, UR5, UR4 ;  /* 0x000000051b0472a4 */ /* 0x000fe2000f8e0204 */
[----:B------:R-:W-:Y:S01]  /*17d0*/  IADD3 R5, R5, UR6, RZ ;  /* 0x0000000605057c10 */ /* 0x000fe2000fffe0ff */
[----:B------:R-:W-:Y:S01]  /*17e0*/  UIADD3 UR17, -UR10, UR12, URZ ;  /* 0x0000000c0a117290 */ /* 0x000fe2000fffe13f */
[----:B------:R-:W-:Y:S01]  /*17f0*/  LOP3.LUT R0, R0, 0x1c0, RZ, 0xc0, !PT ;  /* 0x000001c000007812 */ /* 0x000fe200078ec0ff */
[----:B------:R-:W-:Y:S01]  /*1800*/  IMAD.WIDE R6, R8, 0x80, R6 ;  /* 0x0000008008067825 */ /* 0x000fe200078e0206 */
[----:B------:R-:W-:Y:S01]  /*1810*/  UMOV UR24, 0x6 ;  /* 0x0000000600187882 */ /* 0x000fe20000000000 */
[----:B------:R-:W-:Y:S01]  /*1820*/  IADD3 R3, R3, UR4, RZ ;  /* 0x0000000403037c10 */ /* 0x000fe2000fffe0ff */
[----:B------:R-:W-:Y:S01]  /*1830*/  ULDC.64 UR4, c[0x0][0x1d8] ;  /* 0x0000760000047ab9 */ /* 0x000fe20000000a00 */
[----:B------:R-:W-:Y:S01]  /*1840*/  LOP3.LUT R9, R0, 0x38, R16, 0xf8, !PT ;  /* 0x0000003800097812 */ /* 0x000fe200078ef810 */
[----:B------:R-:W-:Y:S01]  /*1850*/  USHF.L.U32 UR6, UR4, 0x6, URZ ;  /* 0x0000000604067899 */ /* 0x000fe2000800063f */
[----:B------:R-:W-:Y:S01]  /*1860*/  SHF.R.U32.HI R0, RZ, 0x3, R0 ;  /* 0x00000003ff007819 */ /* 0x000fe20000011600 */
[----:B------:R-:W-:Y:S01]  /*1870*/  IMAD.WIDE.U32 R4, R6, c[0x0][0x1d8], R4 ;  /* 0x0000760006047a25 */ /* 0x000fe200078e0004 */
[----:B------:R-:W-:Y:S01]  /*1880*/  IADD3 R13, -R36, UR17, RZ ;  /* 0x00000011240d7c10 */ /* 0x000fe2000fffe1ff */
[----:B------:R-:W-:Y:S01]  /*1890*/  USHF.L.U64.HI UR5, UR4, UR24, UR5 ;  /* 0x0000001804057299 */ /* 0x000fe20008010205 */
[----:B------:R-:W-:Y:S01]  /*18a0*/  LOP3.LUT R12, R29, R9, R0, 0xf6, !PT ;  /* 0x000000091d0c7212 */ /* 0x000fe200078ef600 */
[----:B------:R-:W-:Y:S01]  /*18b0*/  IMAD R0, R7, c[0x0][0x1d8], RZ ;  /* 0x0000760007007a24 */ /* 0x000fe200078e02ff */
[C---:B------:R-:W-:Y:S01]  /*18c0*/  ISETP.LT.OR P3, PT, R13.reuse, 0x1, P2 ;  /* 0x000000010d00780c */ /* 0x040fe20001761670 */
[----:B------:R-:W-:Y:S01]  /*18d0*/  IMAD.WIDE.U32 R8, R6, c[0x0][0x1a8], R2 ;  /* 0x00006a0006087a25 */ /* 0x000fe200078e0002 */
[----:B------:R-:W-:Y:S01]  /*18e0*/  LEA R2, P0, R4, c[0x0][0x1c0], 0x1 ;  /* 0x0000700004027a11 */ /* 0x000fe200078008ff */
[----:B------:R-:W-:Y:S01]  /*18f0*/  UIADD3 UR4, UP0, UR6, 0x80, URZ ;  /* 0x0000008006047890 */ /* 0x000fe2000ff1e03f */
[C---:B------:R-:W-:Y:S01]  /*1900*/  ISETP.LT.OR P6, PT, R13.reuse, 0x1, P1 ;  /* 0x000000010d00780c */ /* 0x040fe20000fc1670 */
[C---:B------:R-:W-:Y:S01]  /*1910*/  IMAD R0, R6.reuse, c[0x0][0x1dc], R0 ;  /* 0x0000770006007a24 */ /* 0x040fe200078e0200 */
[----:B------:R-:W-:Y:S01]  /*1920*/  ISETP.LT.OR P5, PT, R13, 0x21, P2 ;  /* 0x000000210d00780c */ /* 0x000fe200017a1670 */
[----:B------:R-:W-:Y:S01]  /*1930*/  IMAD R7, R7, c[0x0][0x1a8], RZ ;  /* 0x00006a0007077a24 */ /* 0x000fe200078e02ff */
[----:B------:R-:W-:Y:S01]  /*1940*/  UIADD3.X UR7, URZ, UR5, URZ, UP0, !UPT ;  /* 0x000000053f077290 */ /* 0x000fe200087fe43f */
[----:B------:R-:W-:Y:S01]  /*1950*/  IMAD.IADD R0, R5, 0x1, R0 ;  /* 0x0000000105007824 */ /* 0x000fe200078e0200 */
[----:B------:R-:W-:Y:S01]  /*1960*/  USEL UR20, UR20, URZ, !UP2 ;  /* 0x0000003f14147287 */ /* 0x000fe2000d000000 */
[----:B------:R-:W-:Y:S01]  /*1970*/  IMAD R7, R6, c[0x0][0x1ac], R7 ;  /* 0x00006b0006077a24 */ /* 0x000fe200078e0207 */
[----:B------:R-:W-:Y:S01]  /*1980*/  USEL UR21, UR14, URZ, !UP2 ;  /* 0x0000003f0e157287 */ /* 0x000fe2000d000000 */
[----:B------:R-:W-:Y:S01]  /*1990*/  IMAD.SHL.U32 R12, R12, 0x2, RZ ;  /* 0x000000020c0c7824 */ /* 0x000fe200078e00ff */
[----:B------:R-:W-:Y:S01]  /*19a0*/  LEA.HI.X R3, R4, c[0x0][0x1c4], R0, 0x1, P0 ;  /* 0x0000710004037a11 */ /* 0x000fe200000f0c00 */
[----:B------:R-:W-:Y:S01]  /*19b0*/  IMAD.U32 R10, RZ, RZ, UR6 ;  /* 0x00000006ff0a7e24 */ /* 0x000fe2000f8e00ff */
[----:B------:R-:W-:Y:S01]  /*19c0*/  IADD3 R4, P0, R2, UR6, RZ ;  /* 0x0000000602047c10 */ /* 0x000fe2000ff1e0ff */
[----:B------:R-:W-:-:S02]  /*19d0*/  IMAD.IADD R0, R9, 0x1, R7 ;  /* 0x0000000109007824 */ /* 0x000fc400078e0207 */
[----:B------:R-:W-:Y:S01]  /*19e0*/  @!PT LDS RZ, [RZ] ;  /* 0x00000000fffff984 */ /* 0x000fe20000000800 */
[----:B------:R-:W-:Y:S01]  /*19f0*/  @!PT LDS RZ, [RZ] ;  /* 0x00000000fffff984 */ /* 0x000fe20000000800 */
[----:B------:R-:W-:Y:S01]  /*1a00*/  @!PT LDS RZ, [RZ] ;  /* 0x00000000fffff984 */ /* 0x000fe20000000800 */
[----:B------:R1:W-:Y:S01]  /*1a10*/  LDGSTS.E.BYPASS.LTC128B.128 [R12+0x8080], [R2.64], !P3 ;  /* 0x08080000020c7fae */ /* 0x0003e2000d901d52 */
[----:B------:R-:W-:Y:S01]  /*1a20*/  IADD3.X R5, R3, UR5, RZ, P0, !PT ;  /* 0x0000000503057c10 */ /* 0x000fe200087fe4ff */
[----:B------:R-:W-:Y:S01]  /*1a30*/  IMAD.MOV.U32 R216, RZ, RZ, 0x20 ;  /* 0x00000020ffd87424 */ /* 0x000fe200078e00ff */
[----:B------:R-:W-:Y:S01]  /*1a40*/  LEA R6, P0, R8, c[0x0][0x190], 0x1 ;  /* 0x0000640008067a11 */ /* 0x000fe200078008ff */
[----:B------:R1:W-:Y:S01]  /*1a50*/  LDGSTS.E.BYPASS.LTC128B.128 [R12+0xc080], [R2.64+0x80], !P6 ;  /* 0x0c080080020c7fae */ /* 0x0003e2000f101d52 */
[----:B------:R-:W-:Y:S02]  /*1a60*/  IADD3 R10, P4, P3, R10, 0x80, R2 ;  /* 0x000000800a0a7810 */ /* 0x000fe40007b9e002 */
[C---:B------:R-:W-:Y:S01]  /*1a70*/  ISETP.LT.OR P6, PT, R13.reuse, 0x21, P1 ;  /* 0x000000210d00780c */ /* 0x040fe20000fc1670 */
[----:B------:R2:W-:Y:S01]  /*1a80*/  LDGSTS.E.BYPASS.LTC128B.128 [R12+0x9080], [R4.64], !P5 ;  /* 0x09080000040c7fae */ /* 0x0005e2000e901d52 */
[----:B------:R-:W-:Y:S02]  /*1a90*/  LEA.HI.X R7, R8, c[0x0][0x194], R0, 0x1, P0 ;  /* 0x0000650008077a11 */ /* 0x000fe400000f0c00 */
[----:B------:R-:W-:-:S02]  /*1aa0*/  ISETP.LT.OR P5, PT, R13, 0x41, P2 ;  /* 0x000000410d00780c */ /* 0x000fc400017a1670 */
[----:B------:R-:W-:Y:S02]  /*1ab0*/  IADD3.X R11, RZ, UR5, R3, P4, P3 ;  /* 0x00000005ff0b7c10 */ /* 0x000fe4000a7e6403 */
[C---:B------:R-:W-:Y:S02]  /*1ac0*/  ISETP.LT.OR P4, PT, R13.reuse, 0x41, P1 ;  /* 0x000000410d00780c */ /* 0x040fe40000f81670 */
[C---:B------:R-:W-:Y:S02]  /*1ad0*/  ISETP.LT.OR P3, PT, R13.reuse, 0x61, P2 ;  /* 0x000000610d00780c */ /* 0x040fe40001761670 */
[----:B------:R-:W-:Y:S01]  /*1ae0*/  ISETP.LT.OR P2, PT, R13, 0x61, P1 ;  /* 0x000000610d00780c */ /* 0x000fe20000f41670 */
[----:B------:R3:W-:Y:S01]  /*1af0*/  LDGSTS.E.BYPASS.LTC128B.128 [R12+0xd080], [R10.64], !P6 ;  /* 0x0d0800000a0c7fae */ /* 0x0007e2000f101d52 */
[----:B------:R-:W-:Y:S02]  /*1b00*/  ISETP.GE.AND P6, PT, R16, c[0x0][0x16c], PT ;  /* 0x00005b0010007a0c */ /* 0x000fe40003fc6270 */
[----:B-1----:R-:W-:-:S04]  /*1b10*/  IADD3 R2, P0, R4, UR6, RZ ;  /* 0x0000000604027c10 */ /* 0x002fc8000ff1e0ff */
[----:B------:R-:W-:Y:S02]  /*1b20*/  IADD3.X R3, R5, UR5, RZ, P0, !PT ;  /* 0x0000000505037c10 */ /* 0x000fe400087fe4ff */
[----:B------:R-:W-:-:S03]  /*1b30*/  IADD3 R8, P0, R4, UR4, RZ ;  /* 0x0000000404087c10 */ /* 0x000fc6000ff1e0ff */
[----:B------:R1:W-:Y:S01]  /*1b40*/  LDGSTS.E.BYPASS.LTC128B.128 [R12+0xa080], [R2.64], !P5 ;  /* 0x0a080000020c7fae */ /* 0x0003e2000e901d52 */
[----:B------:R-:W-:Y:S02]  /*1b50*/  IADD3.X R9, R5, UR7, RZ, P0, !PT ;  /* 0x0000000705097c10 */ /* 0x000fe400087fe4ff */
[----:B--2---:R-:W-:-:S03]  /*1b60*/  IADD3 R4, P0, R2, UR6, RZ ;  /* 0x0000000602047c10 */ /* 0x004fc6000ff1e0ff */
[----:B------:R2:W-:Y:S01]  /*1b70*/  LDGSTS.E.BYPASS.LTC128B.128 [R12+0xe080], [R8.64], !P4 ;  /* 0x0e080000080c7fae */ /* 0x0005e2000e101d52 */
[----:B------:R-:W-:Y:S02]  /*1b80*/  IADD3.X R5, R3, UR5, RZ, P0, !PT ;  /* 0x0000000503057c10 */ /* 0x000fe400087fe4ff */
[----:B---3--:R-:W-:-:S03]  /*1b90*/  IADD3 R10, P0, R36, UR8, RZ ;  /* 0x00000008240a7c10 */ /* 0x008fc6000ff1e0ff */
[----:B------:R3:W-:Y:S01]  /*1ba0*/  LDGSTS.E.BYPASS.LTC128B.128 [R12+0xb080], [R4.64], !P3 ;  /* 0x0b080000040c7fae */ /* 0x0007e2000d901d52 */
[----:B------:R-:W-:Y:S02]  /*1bb0*/  IADD3.X R0, R14, UR9, RZ, P0, !PT ;  /* 0x000000090e007c10 */ /* 0x000fe400087fe4ff */
[----:B------:R-:W-:-:S04]  /*1bc0*/  ISETP.GE.AND P0, PT, R30, c[0x0][0x19c], PT ;  /* 0x000067001e007a0c */ /* 0x000fc80003f06270 */
[----:B------:R-:W-:Y:S02]  /*1bd0*/  ISETP.LT.OR P5, PT, R13, 0x1, P0 ;  /* 0x000000010d00780c */ /* 0x000fe400007a1670 */
[----:B-1----:R-:W-:Y:S01]  /*1be0*/  IADD3 R2, P1, R2, UR4, RZ ;  /* 0x0000000402027c10 */ /* 0x002fe2000ff3e0ff */
[----:B------:R-:W-:Y:S02]  /*1bf0*/  ULDC.64 UR4, c[0x0][0x1a8] ;  /* 0x00006a0000047ab9 */ /* 0x000fe40000000a00 */
[----:B------:R-:W-:Y:S01]  /*1c00*/  USHF.L.U32 UR26, UR4, 0x6, URZ ;  /* 0x00000006041a7899 */ /* 0x000fe2000800063f */
[----:B------:R-:W-:Y:S01]  /*1c10*/  IADD3.X R3, R3, UR7, RZ, P1, !PT ;  /* 0x0000000703037c10 */ /* 0x000fe20008ffe4ff */
[----:B------:R-:W-:Y:S01]  /*1c20*/  USHF.L.U64.HI UR8, UR4, UR24, UR5 ;  /* 0x0000001804087299 */ /* 0x000fe20008010205 */
[----:B------:R-:W-:Y:S01]  /*1c30*/  ISETP.GE.AND P1, PT, R16, c[0x0][0x19c], PT ;  /* 0x0000670010007a0c */ /* 0x000fe20003f26270 */
[----:B------:R-:W-:Y:S01]  /*1c40*/  UIADD3 UR27, UP0, UR26, 0x80, URZ ;  /* 0x000000801a1b7890 */ /* 0x000fe2000ff1e03f */
[----:B--2---:R-:W-:Y:S01]  /*1c50*/  IMAD.WIDE.U32 R8, R10, c[0x0][0x178], R16 ;  /* 0x00005e000a087a25 */ /* 0x004fe200078e0010 */
[----:B------:R1:W-:Y:S01]  /*1c60*/  LDGSTS.E.BYPASS.LTC128B.128 [R12+0xf080], [R2.64], !P2 ;  /* 0x0f080000020c7fae */ /* 0x0003e2000d101d52 */
[C---:B------:R-:W-:Y:S01]  /*1c70*/  ISETP.LT.OR P3, PT, R13.reuse, 0x1, P1 ;  /* 0x000000010d00780c */ /* 0x040fe20000f61670 */
[----:B------:R-:W-:Y:S01]  /*1c80*/  ULDC.64 UR4, c[0x0][0x180] ;  /* 0x0000600000047ab9 */ /* 0x000fe20000000a00 */
[----:B------:R-:W-:Y:S01]  /*1c90*/  ISETP.LT.OR P4, PT, R13, 0x21, P1 ;  /* 0x000000210d00780c */ /* 0x000fe20000f81670 */
[----:B------:R-:W-:Y:S01]  /*1ca0*/  ULDC.64 UR6, c[0x0][0x210] ;  /* 0x0000840000067ab9 */ /* 0x000fe20000000a00 */
[----:B---3--:R-:W-:Y:S01]  /*1cb0*/  IADD3 R4, P2, R6, UR26, RZ ;  /* 0x0000001a06047c10 */ /* 0x008fe2000ff5e0ff */
[----:B------:R-:W-:-:S02]  /*1cc0*/  UIMAD UR4, UR22, UR4, URZ ;  /* 0x00000004160472a4 */ /* 0x000fc4000f8e023f */
[----:B------:R-:W-:Y:S01]  /*1cd0*/  UIMAD UR25, UR22, UR6, URZ ;  /* 0x00000006161972a4 */ /* 0x000fe2000f8e023f */
[----:B------:R-:W-:Y:S01]  /*1ce0*/  IADD3.X R5, R7, UR8, RZ, P2, !PT ;  /* 0x0000000807057c10 */ /* 0x000fe200097fe4ff */
[----:B------:R-:W-:Y:S02]  /*1cf0*/  UIADD3.X UR6, URZ, UR8, URZ, UP0, !UPT ;  /* 0x000000083f067290 */ /* 0x000fe400087fe43f */
[----:B------:R-:W-:Y:S02]  /*1d00*/  UIMAD UR9, UR16, UR5, UR4 ;  /* 0x00000005100972a4 */ /* 0x000fe4000f8e0204 */
[----:B------:R2:W-:Y:S01]  /*1d10*/  LDGSTS.E.BYPASS.LTC128B.128 [R12+0x80], [R6.64], !P3 ;  /* 0x00080000060c7fae */ /* 0x0005e2000d901d52 */
[----:B------:R-:W-:Y:S02]  /*1d20*/  ULDC.64 UR4, c[0x0][0x188] ;  /* 0x0000620000047ab9 */ /* 0x000fe40000000a00 */
[----:B------:R-:W-:Y:S01]  /*1d30*/  UIMAD UR4, UR20, UR4, URZ ;  /* 0x00000004140472a4 */ /* 0x000fe2000f8e023f */
[----:B------:R2:W-:Y:S01]  /*1d40*/  LDGSTS.E.BYPASS.LTC128B.128 [R12+0x4080], [R6.64+0x80], !P5 ;  /* 0x04080080060c7fae */ /* 0x0005e2000e901d52 */
[----:B------:R-:W-:Y:S01]  /*1d50*/  ISETP.GE.AND P5, PT, R30, c[0x0][0x16c], PT ;  /* 0x00005b001e007a0c */ /* 0x000fe20003fa6270 */
[----:B------:R-:W-:-:S02]  /*1d60*/  UIMAD UR25, UR16, UR7, UR25 ;  /* 0x00000007101972a4 */ /* 0x000fc4000f8e0219 */
[----:B------:R3:W-:Y:S01]  /*1d70*/  LDGSTS.E.BYPASS.LTC128B.128 [R12+0x1080], [R4.64], !P4 ;  /* 0x01080000040c7fae */ /* 0x0007e2000e101d52 */
[C---:B------:R-:W-:Y:S01]  /*1d80*/  ISETP.LT.OR P4, PT, R13.reuse, 0x21, P0 ;  /* 0x000000210d00780c */ /* 0x040fe20000781670 */
[----:B------:R-:W-:Y:S01]  /*1d90*/  UIMAD UR28, UR21, UR5, UR4 ;  /* 0x00000005151c72a4 */ /* 0x000fe2000f8e0204 */
[----:B------:R-:W-:Y:S01]  /*1da0*/  P2R R19, PR, RZ, 0x20 ;  /* 0x00000020ff137803 */ /* 0x000fe20000000000 */
[C---:B-1----:R-:W-:Y:S01]  /*1db0*/  IMAD R2, R0.reuse, c[0x0][0x178], RZ ;  /* 0x00005e0000027a24 */ /* 0x042fe200078e02ff */
[----:B------:R-:W-:Y:S01]  /*1dc0*/  ISETP.LT.OR P5, PT, R13, 0x61, P1 ;  /* 0x000000610d00780c */ /* 0x000fe20000fa1670 */
[----:B------:R-:W-:Y:S01]  /*1dd0*/  IMAD R0, R0, c[0x0][0x208], RZ ;  /* 0x0000820000007a24 */ /* 0x000fe200078e02ff */
[----:B------:R-:W-:Y:S01]  /*1de0*/  ULDC.64 UR4, c[0x0][0x178] ;  /* 0x00005e0000047ab9 */ /* 0x000fe20000000a00 */
[C---:B------:R-:W-:Y:S01]  /*1df0*/  IMAD R14, R10.reuse, c[0x0][0x17c], R2 ;  /* 0x00005f000a0e7a24 */ /* 0x040fe200078e0202 */
[----:B------:R1:W-:Y:S01]  /*1e00*/  STL [R1+0x2c], R19 ;  /* 0x00002c1301007387 */ /* 0x0003e20000100800 */
[----:B------:R-:W-:Y:S01]  /*1e10*/  IMAD.U32 R2, RZ, RZ, UR26 ;  /* 0x0000001aff027e24 */ /* 0x000fe2000f8e00ff */
[----:B------:R-:W-:Y:S01]  /*1e20*/  UIMAD.WIDE.U32 UR30, UR23, UR4, URZ ;  /* 0x00000004171e72a5 */ /* 0x000fe2000f8e003f */
[C---:B------:R-:W-:Y:S01]  /*1e30*/  IMAD R15, R10.reuse, c[0x0][0x20c], R0 ;  /* 0x000083000a0f7a24 */ /* 0x040fe200078e0200 */
[----:B------:R-:W-:Y:S01]  /*1e40*/  SEL R0, RZ, 0x1, P6 ;  /* 0x00000001ff007807 */ /* 0x000fe20003000000 */
[----:B------:R-:W-:Y:S01]  /*1e50*/  IMAD.WIDE.U32 R10, R10, c[0x0][0x208], R16 ;  /* 0x000082000a0a7a25 */ /* 0x000fe200078e0010 */
[----:B------:R-:W-:-:S04]  /*1e60*/  IADD3 R2, P3, P2, R2, 0x80, R6 ;  /* 0x0000008002027810 */ /* 0x000fc80007a7e006 */
[----:B------:R-:W-:Y:S02]  /*1e70*/  IADD3.X R3, RZ, UR8, R7, P3, P2 ;  /* 0x00000008ff037c10 */ /* 0x000fe40009fe4407 */
[----:B------:R-:W-:Y:S01]  /*1e80*/  ISETP.NE.AND P3, PT, R19, RZ, PT ;  /* 0x000000ff1300720c */ /* 0x000fe20003f65270 */
[----:B--2---:R-:W-:Y:S01]  /*1e90*/  IMAD.IADD R7, R9, 0x1, R14 ;  /* 0x0000000109077824 */ /* 0x004fe200078e020e */
[----:B------:R-:W-:Y:S01]  /*1ea0*/  ISETP.LT.OR P2, PT, R13, 0x41, P1 ;  /* 0x000000410d00780c */ /* 0x000fe20000f41670 */
[----:B------:R2:W-:Y:S01]  /*1eb0*/  LDGSTS.E.BYPASS.LTC128B.128 [R12+0x5080], [R2.64], !P4 ;  /* 0x05080000020c7fae */ /* 0x0005e2000e101d52 */
[----:B------:R-:W-:Y:S01]  /*1ec0*/  SEL R6, RZ, 0x2, P3 ;  /* 0x00000002ff067807 */ /* 0x000fe20001800000 */
[----:B------:R-:W-:Y:S01]  /*1ed0*/  IMAD.IADD R9, R11, 0x1, R15 ;  /* 0x000000010b097824 */ /* 0x000fe200078e020f */
[C---:B------:R-:W-:Y:S02]  /*1ee0*/  ISETP.LT.OR P1, PT, R13.reuse, 0x41, P0 ;  /* 0x000000410d00780c */ /* 0x040fe40000721670 */
[----:B------:R-:W-:Y:S01]  /*1ef0*/  ISETP.LT.OR P3, PT, R13, 0x61, P0 ;  /* 0x000000610d00780c */ /* 0x000fe20000761670 */
[----:B------:R-:W-:-:S02]  /*1f00*/  IMAD.IADD R0, R6, 0x1, R0 ;  /* 0x0000000106007824 */ /* 0x000fc400078e0200 */
[----:B------:R-:W-:Y:S02]  /*1f10*/  IMAD.MOV.U32 R6, RZ, RZ, R8 ;  /* 0x000000ffff067224 */ /* 0x000fe400078e0008 */
[----:B------:R-:W-:Y:S01]  /*1f20*/  IMAD.MOV.U32 R8, RZ, RZ, R10 ;  /* 0x000000ffff087224 */ /* 0x000fe200078e000a */
[----:B------:R-:W-:Y:S01]  /*1f30*/  LOP3.LUT P4, RZ, R0, 0x2, RZ, 0xc0, !PT ;  /* 0x0000000200ff7812 */ /* 0x000fe2000788c0ff */
[----:B-1----:R-:W-:-:S04]  /*1f40*/  IMAD.U32 R19, RZ, RZ, UR21 ;  /* 0x00000015ff137e24 */ /* 0x002fc8000f8e00ff */
[----:B------:R-:W-:Y:S01]  /*1f50*/  IMAD.WIDE.U32 R20, R19, c[0x0][0x278], R20 ;  /* 0x00009e0013147a25 */ /* 0x000fe200078e0014 */
[----:B--2---:R-:W-:-:S04]  /*1f60*/  IADD3 R2, P0, R4, UR26, RZ ;  /* 0x0000001a04027c10 */ /* 0x004fc8000ff1e0ff */
[----:B------:R-:W-:Y:S02]  /*1f70*/  IADD3.X R3, R5, UR8, RZ, P0, !PT ;  /* 0x0000000805037c10 */ /* 0x000fe400087fe4ff */
[----:B---3--:R-:W-:-:S03]  /*1f80*/  IADD3 R4, P0, R4, UR27, RZ ;  /* 0x0000001b04047c10 */ /* 0x008fc6000ff1e0ff */
[----:B------:R1:W-:Y:S01]  /*1f90*/  LDGSTS.E.BYPASS.LTC128B.128 [R12+0x2080], [R2.64], !P2 ;  /* 0x02080000020c7fae */ /* 0x0003e2000d101d52 */
[----:B------:R-:W-:Y:S02]  /*1fa0*/  IADD3.X R5, R5, UR6, RZ, P0, !PT ;  /* 0x0000000605057c10 */ /* 0x000fe400087fe4ff */
[----:B------:R-:W-:Y:S01]  /*1fb0*/  IADD3 R14, P0, R2, UR26, RZ ;  /* 0x0000001a020e7c10 */ /* 0x000fe2000ff1e0ff */
[----:B------:R-:W-:Y:S01]  /*1fc0*/  USHF.R.S32.HI UR26, URZ, 0x1f, UR23 ;  /* 0x0000001f3f1a7899 */ /* 0x000fe20008011417 */
[----:B------:R-:W-:Y:S01]  /*1fd0*/  LOP3.LUT P2, RZ, R0, 0x1, RZ, 0xc0, !PT ;  /* 0x0000000100ff7812 */ /* 0x000fe2000784c0ff */
[----:B------:R2:W-:Y:S01]  /*1fe0*/  LDGSTS.E.BYPASS.LTC128B.128 [R12+0x6080], [R4.64], !P1 ;  /* 0x06080000040c7fae */ /* 0x0005e2000c901d52 */
[----:B------:R-:W-:Y:S01]  /*1ff0*/  IADD3.X R15, R3, UR8, RZ, P0, !PT ;  /* 0x00000008030f7c10 */ /* 0x000fe200087fe4ff */
[----:B------:R-:W-:Y:S01]  /*2000*/  UIMAD UR8, UR26, UR4, URZ ;  /* 0x000000041a0872a4 */ /* 0x000fe2000f8e023f */
[----:B------:R-:W-:Y:S01]  /*2010*/  IADD3 R10, P0, R2, UR27, RZ ;  /* 0x0000001b020a7c10 */ /* 0x000fe2000ff1e0ff */
[----:B------:R-:W-:-:S02]  /*2020*/  USHF.L.U32 UR27, UR23, 0x6, URZ ;  /* 0x00000006171b7899 */ /* 0x000fc4000800063f */
[----:B------:R-:W-:Y:S01]  /*2030*/  UIMAD UR8, UR23, UR5, UR8 ;  /* 0x00000005170872a4 */ /* 0x000fe2000f8e0208 */
[----:B------:R-:W-:Y:S01]  /*2040*/  IADD3.X R11, R3, UR6, RZ, P0, !PT ;  /* 0x00000006030b7c10 */ /* 0x000fe200087fe4ff */
[----:B------:R3:W-:Y:S01]  /*2050*/  LDGSTS.E.BYPASS.LTC128B.128 [R12+0x3080], [R14.64], !P5 ;  /* 0x030800000e0c7fae */ /* 0x0007e2000e901d52 */
[----:B------:R-:W-:Y:S01]  /*2060*/  ISETP.GE.AND P0, PT, R16, c[0x0][0x1fc], PT ;  /* 0x00007f0010007a0c */ /* 0x000fe20003f06270 */
[----:B------:R-:W-:Y:S02]  /*2070*/  UIADD3 UR8, UR31, UR8, URZ ;  /* 0x000000081f087290 */ /* 0x000fe4000fffe03f */
[----:B------:R4:W-:Y:S01]  /*2080*/  LDGSTS.E.BYPASS.LTC128B.128 [R12+0x7080], [R10.64], !P3 ;  /* 0x070800000a0c7fae */ /* 0x0009e2000d901d52 */
[----:B------:R-:W-:Y:S01]  /*2090*/  ULDC.64 UR6, c[0x0][0x218] ;  /* 0x0000860000067ab9 */ /* 0x000fe20000000a00 */
[----:B------:R-:W-:Y:S01]  /*20a0*/  ISETP.GT.AND P3, PT, R31, 0xf, PT ;  /* 0x0000000f1f00780c */ /* 0x000fe20003f64270 */
[----:B------:R-:W-:Y:S01]  /*20b0*/  UIMAD UR6, UR20, UR6, URZ ;  /* 0x00000006140672a4 */ /* 0x000fe2000f8e023f */
[----:B------:R-:W0:Y:S01]  /*20c0*/  LDGDEPBAR ;  /* 0x00000000000079af */ /* 0x000e220000000000 */
[----:B------:R-:W-:Y:S01]  /*20d0*/  USHF.R.S32.HI UR29, URZ, 0x1f, UR27 ;  /* 0x0000001f3f1d7899 */ /* 0x000fe2000801141b */
[----:B--2---:R-:W-:-:S04]  /*20e0*/  IMAD.U32 R4, RZ, RZ, UR16 ;  /* 0x00000010ff047e24 */ /* 0x004fc8000f8e00ff */
[----:B------:R-:W-:-:S04]  /*20f0*/  IMAD.WIDE.U32 R4, R4, c[0x0][0x180], R6 ;  /* 0x0000600004047a25 */ /* 0x000fc800078e0006 */
[----:B-1----:R-:W-:Y:S01]  /*2100*/  IMAD.MOV.U32 R2, RZ, RZ, R4 ;  /* 0x000000ffff027224 */ /* 0x002fe200078e0004 */
[----:B------:R-:W-:Y:S01]  /*2110*/  IADD3 R3, R5, UR9, RZ ;  /* 0x0000000905037c10 */ /* 0x000fe2000fffe0ff */
[----:B------:R-:W-:Y:S01]  /*2120*/  IMAD.U32 R7, RZ, RZ, UR4 ;  /* 0x00000004ff077e24 */ /* 0x000fe2000f8e00ff */
[----:B------:R-:W-:Y:S02]  /*2130*/  SEL R5, RZ, 0x1, P0 ;  /* 0x00000001ff057807 */ /* 0x000fe40000000000 */
[----:B------:R-:W-:Y:S01]  /*2140*/  ISETP.GE.AND P0, PT, R30, c[0x0][0x1fc], PT ;  /* 0x00007f001e007a0c */ /* 0x000fe20003f06270 */
[----:B------:R-:W-:Y:S01]  /*2150*/  IMAD.WIDE.U32 R34, R19, c[0x0][0x188], R2 ;  /* 0x0000620013227a25 */ /* 0x000fe200078e0002 */
[----:B----4-:R-:W-:Y:S02]  /*2160*/  LEA.HI R11, R32, R31, RZ, 0x2 ;  /* 0x0000001f200b7211 */ /* 0x010fe400078f10ff */
[----:B------:R-:W-:Y:S01]  /*2170*/  SEL R4, RZ, 0xffffffff, P0 ;  /* 0xffffffffff047807 */ /* 0x000fe20000000000 */
[----:B------:R-:W-:Y:S01]  /*2180*/  IMAD.U32 R2, RZ, RZ, UR30 ;  /* 0x0000001eff027e24 */ /* 0x000fe2000f8e00ff */
[----:B------:R-:W-:Y:S01]  /*2190*/  IADD3 R25, R35, UR28, RZ ;  /* 0x0000001c23197c10 */ /* 0x000fe2000fffe0ff */
[----:B------:R-:W-:Y:S01]  /*21a0*/  IMAD.U32 R3, RZ, RZ, UR31 ;  /* 0x0000001fff037e24 */ /* 0x000fe2000f8e00ff */
[----:B------:R-:W-:Y:S01]  /*21b0*/  UIMAD UR28, UR21, UR7, UR6 ;  /* 0x00000007151c72a4 */ /* 0x000fe2000f8e0206 */
[----:B------:R-:W-:Y:S01]  /*21c0*/  IMAD.U32 R3, RZ, RZ, UR8 ;  /* 0x00000008ff037e24 */ /* 0x000fe2000f8e00ff */
[----:B------:R-:W-:Y:S01]  /*21d0*/  LEA R0, P0, R2, R34, 0x6 ;  /* 0x0000002202007211 */ /* 0x000fe200078030ff */
[----:B------:R-:W-:Y:S01]  /*21e0*/  IMAD.SHL.U32 R4, R4, 0x2, RZ ;  /* 0x0000000204047824 */ /* 0x000fe200078e00ff */
[----:B------:R-:W-:Y:S01]  /*21f0*/  ULDC.64 UR6, c[0x0][0x278] ;  /* 0x00009e0000067ab9 */ /* 0x000fe20000000a00 */
[----:B------:R1:W-:Y:S01]  /*2200*/  STL.64 [R1+0x18], R34 ;  /* 0x0000182201007387 */ /* 0x0003e20000100a00 */
[----:B------:R-:W-:Y:S01]  /*2210*/  LEA.HI.X R3, R2, R25, R3, 0x6, P0 ;  /* 0x0000001902037211 */ /* 0x000fe200000f3403 */
[----:B------:R-:W-:Y:S01]  /*2220*/  UIMAD UR6, UR20, UR6, URZ ;  /* 0x00000006140672a4 */ /* 0x000fe2000f8e023f */
[----:B------:R-:W-:Y:S01]  /*2230*/  LEA R2, P0, R0, c[0x0][0x160], 0x1 ;  /* 0x0000580000027a11 */ /* 0x000fe200078008ff */
[----:B------:R-:W-:Y:S01]  /*2240*/  ULDC.64 UR8, c[0x0][0x208] ;  /* 0x0000820000087ab9 */ /* 0x000fe20000000a00 */
[----:B------:R-:W-:Y:S01]  /*2250*/  LOP3.LUT R13, R4, 0x2, R5, 0xe2, !PT ;  /* 0x00000002040d7812 */ /* 0x000fe200078ee205 */
[----:B------:R-:W-:Y:S01]  /*2260*/  IMAD.U32 R4, RZ, RZ, UR16 ;  /* 0x00000010ff047e24 */ /* 0x000fe2000f8e00ff */
[----:B------:R-:W-:Y:S01]  /*2270*/  LEA.HI.X R3, R0, c[0x0][0x164], R3, 0x1, P0 ;  /* 0x0000590000037a11 */ /* 0x000fe200000f0c03 */
[----:B------:R-:W-:Y:S01]  /*2280*/  IMAD.U32 R0, RZ, RZ, UR27 ;  /* 0x0000001bff007e24 */ /* 0x000fe2000f8e00ff */
[----:B------:R-:W-:Y:S01]  /*2290*/  LEA R6, P0, R7, R2, 0x6 ;  /* 0x0000000207067211 */ /* 0x000fe200078030ff */
[----:B------:R-:W-:Y:S01]  /*22a0*/  IMAD.WIDE.U32 R4, R4, c[0x0][0x210], R8 ;  /* 0x0000840004047a25 */ /* 0x000fe200078e0008 */
[----:B------:R-:W-:Y:S01]  /*22b0*/  UIMAD UR30, UR21, UR7, UR6 ;  /* 0x00000007151e72a4 */ /* 0x000fe2000f8e0206 */
[----:B------:R2:W-:Y:S01]  /*22c0*/  STL [R1+0x24], R25 ;  /* 0x0000241901007387 */ /* 0x0005e20000100800 */
[----:B------:R-:W-:Y:S01]  /*22d0*/  IADD3 R0, -R36, UR13, -R0 ;  /* 0x0000000d24007c10 */ /* 0x000fe2000fffe900 */
[----:B------:R-:W-:Y:S01]  /*22e0*/  USHF.L.U64.HI UR9, UR8, UR24, UR9 ;  /* 0x0000001808097299 */ /* 0x000fe20008010209 */
[----:B------:R-:W-:Y:S01]  /*22f0*/  IADD3 R5, R5, UR25, RZ ;  /* 0x0000001905057c10 */ /* 0x000fe2000fffe0ff */
[----:B------:R-:W-:Y:S01]  /*2300*/  IMAD.U32 R8, RZ, RZ, UR5 ;  /* 0x00000005ff087e24 */ /* 0x000fe2000f8e00ff */
[C---:B------:R-:W-:Y:S01]  /*2310*/  ISETP.LT.OR P1, PT, R0.reuse, 0x1, !P2 ;  /* 0x000000010000780c */ /* 0x040fe20005721670 */
[----:B------:R-:W-:Y:S01]  /*2320*/  USHF.L.U32 UR24, UR8, 0x6, URZ ;  /* 0x0000000608187899 */ /* 0x000fe2000800063f */
[----:B------:R-:W-:Y:S01]  /*2330*/  ISETP.LT.OR P2, PT, R0, 0x21, !P2 ;  /* 0x000000210000780c */ /* 0x000fe20005741670 */
[----:B------:R-:W-:Y:S01]  /*2340*/  UIMAD UR25, UR9, UR23, URZ ;  /* 0x00000017091972a4 */ /* 0x000fe2000f8e023f */
[----:B------:R-:W-:Y:S01]  /*2350*/  LEA.HI.X R7, R7, R3, R8, 0x6, P0 ;  /* 0x0000000307077211 */ /* 0x000fe200000f3408 */
[----:B------:R-:W-:Y:S01]  /*2360*/  ULDC.64 UR6, c[0x0][0x288] ;  /* 0x0000a20000067ab9 */ /* 0x000fe20000000a00 */
[----:B------:R-:W-:Y:S01]  /*2370*/  IADD3 R33, R21, UR30, RZ ;  /* 0x0000001e15217c10 */ /* 0x000fe2000fffe0ff */
[----:B------:R-:W-:Y:S01]  /*2380*/  UIMAD UR25, UR26, UR24, UR25 ;  /* 0x000000181a1972a4 */ /* 0x000fe2000f8e0219 */
[----:B------:R-:W-:Y:S01]  /*2390*/  @!P3 IADD3 R9, P0, R20, UR27, RZ ;  /* 0x0000001b1409bc10 */ /* 0x000fe2000ff1e0ff */
[----:B------:R-:W-:Y:S01]  /*23a0*/  UIMAD UR6, UR22, UR6, URZ ;  /* 0x00000006160672a4 */ /* 0x000fe2000f8e023f */
[----:B-1----:R-:W-:Y:S01]  /*23b0*/  IMAD.WIDE.U32 R34, R19, c[0x0][0x218], R4 ;  /* 0x0000860013227a25 */ /* 0x002fe200078e0004 */
[----:B------:R-:W-:Y:S01]  /*23c0*/  LOP3.LUT P5, RZ, R13, 0x2, RZ, 0xc0, !PT ;  /* 0x000000020dff7812 */ /* 0x000fe200078ac0ff */
[----:B------:R-:W-:Y:S01]  /*23d0*/  STL.64 [R1+0x38], R20 ;  /* 0x0000381401007387 */ /* 0x000fe20000100a00 */
[----:B------:R-:W-:Y:S01]  /*23e0*/  @!P3 IADD3.X R10, R33, UR29, RZ, P0, !PT ;  /* 0x0000001d210abc10 */ /* 0x000fe200087fe4ff */
[----:B------:R-:W-:Y:S01]  /*23f0*/  IMAD.MOV.U32 R38, RZ, RZ, R34 ;  /* 0x000000ffff267224 */ /* 0x000fe200078e0022 */
[----:B------:R-:W-:Y:S01]  /*2400*/  IADD3 R39, R35, UR28, RZ ;  /* 0x0000001c23277c10 */ /* 0x000fe2000fffe0ff */
[----:B------:R1:W-:Y:S01]  /*2410*/  LDGSTS.E.BYPASS.LTC128B.128 [R12+0x10080], [R2.64], !P1 ;  /* 0x10080000020c7fae */ /* 0x0003e2000c901d52 */
[C---:B------:R-:W-:Y:S01]  /*2420*/  ISETP.LT.OR P1, PT, R0.reuse, 0x1, !P4 ;  /* 0x000000010000780c */ /* 0x040fe20006721670 */
[----:B------:R-:W-:Y:S01]  /*2430*/  UIMAD UR6, UR16, UR7, UR6 ;  /* 0x00000007100672a4 */ /* 0x000fe2000f8e0206 */
[----:B------:R-:W-:Y:S01]  /*2440*/  ISETP.LT.OR P4, PT, R0, 0x21, !P4 ;  /* 0x000000210000780c */ /* 0x000fe20006781670 */
[----:B--2---:R-:W-:Y:S01]  /*2450*/  IMAD.U32 R25, RZ, RZ, UR24 ;  /* 0x00000018ff197e24 */ /* 0x004fe2000f8e00ff */
[----:B------:R-:W-:Y:S01]  /*2460*/  @!P3 LEA R8, P0, R9, c[0x0][0x258], 0x2 ;  /* 0x000096000908ba11 */ /* 0x000fe200078010ff */
[----:B------:R-:W-:Y:S01]  /*2470*/  UMOV UR7, 0x5 ;  /* 0x0000000500077882 */ /* 0x000fe20000000000 */
[----:B------:R2:W-:Y:S01]  /*2480*/  STL.64 [R1+0x10], R34 ;  /* 0x0000102201007387 */ /* 0x0005e20000100a00 */
[----:B------:R-:W-:Y:S01]  /*2490*/  IMAD.WIDE.U32 R4, R25, UR23, R38 ;  /* 0x0000001719047c25 */ /* 0x000fe2000f8e0026 */
[----:B------:R-:W-:-:S02]  /*24a0*/  @!P3 LEA.HI.X R9, R9, c[0x0][0x25c], R10, 0x2, P0 ;  /* 0x000097000909ba11 */ /* 0x000fc400000f140a */
[----:B------:R4:W-:Y:S04]  /*24b0*/  STL [R1+0x50], R33 ;  /* 0x0000502101007387 */ /* 0x0009e80000100800 */
[----:B------:R1:W-:Y:S04]  /*24c0*/  LDGSTS.E.BYPASS.LTC128B.128 [R12+0x12080], [R2.64+0x80], !P1 ;  /* 0x12080080020c7fae */ /* 0x0003e8000c901d52 */
[----:B------:R5:W-:Y:S04]  /*24d0*/  LDGSTS.E.BYPASS.LTC128B.128 [R12+0x11080], [R6.64], !P2 ;  /* 0x11080000060c7fae */ /* 0x000be8000d101d52 */
[----:B------:R-:W-:Y:S01]  /*24e0*/  STL.64 [R1+0x8], R38 ;  /* 0x0000082601007387 */ /* 0x000fe20000100a00 */
[----:B-1----:R-:W-:-:S02]  /*24f0*/  P2R R2, PR, RZ, 0x10 ;  /* 0x00000010ff027803 */ /* 0x002fc40000000000 */
[----:B------:R-:W-:Y:S02]  /*2500*/  LOP3.LUT P4, RZ, R13, 0x1, RZ, 0xc0, !PT ;  /* 0x000000010dff7812 */ /* 0x000fe4000788c0ff */
[----:B------:R-:W-:Y:S02]  /*2510*/  ISETP.NE.AND P1, PT, R2, RZ, PT ;  /* 0x000000ff0200720c */ /* 0x000fe40003f25270 */
[----:B------:R-:W-:Y:S01]  /*2520*/  IADD3 R3, R5, UR25, RZ ;  /* 0x0000001905037c10 */ /* 0x000fe2000fffe0ff */
[----:B------:R-:W-:Y:S01]  /*2530*/  ULDC UR25, c[0x0][0x20c] ;  /* 0x0000830000197ab9 */ /* 0x000fe20000000800 */
[C---:B------:R-:W-:Y:S01]  /*2540*/  LEA R2, P0, R4.reuse, c[0x0][0x1f0], 0x1 ;  /* 0x00007c0004027a11 */ /* 0x040fe200078008ff */
[----:B------:R-:W-:Y:S01]  /*2550*/  USHF.L.U64.HI UR25, UR8, UR7, UR25 ;  /* 0x0000000708197299 */ /* 0x000fe20008010219 */
[----:B------:R-:W-:Y:S01]  /*2560*/  IADD3 R5, R23, UR6, RZ ;  /* 0x0000000617057c10 */ /* 0x000fe2000fffe0ff */
[----:B------:R-:W-:Y:S01]  /*2570*/  USHF.L.U32 UR8, UR8, 0x5, URZ ;  /* 0x0000000508087899 */ /* 0x000fe2000800063f */
[----:B------:R-:W-:Y:S01]  /*2580*/  LEA.HI.X R3, R4, c[0x0][0x1f4], R3, 0x1, P0 ;  /* 0x00007d0004037a11 */ /* 0x000fe200000f0c03 */
[----:B------:R-:W-:Y:S01]  /*2590*/  ULDC.64 UR6, c[0x0][0x290] ;  /* 0x0000a40000067ab9 */ /* 0x000fe20000000a00 */
[C---:B------:R-:W-:Y:S01]  /*25a0*/  ISETP.LT.OR P0, PT, R0.reuse, 0x1, !P5 ;  /* 0x000000010000780c */ /* 0x040fe20006f01670 */
[----:B------:R-:W-:Y:S01]  /*25b0*/  USHF.L.U32 UR28, UR8, 0x1, URZ ;  /* 0x00000001081c7899 */ /* 0x000fe2000800063f */
[----:B------:R-:W-:Y:S01]  /*25c0*/  IMAD.MOV.U32 R4, RZ, RZ, R22 ;  /* 0x000000ffff047224 */ /* 0x000fe200078e0016 */
[----:B------:R5:W-:Y:S01]  /*25d0*/  LDGSTS.E.BYPASS.LTC128B.128 [R12+0x13080], [R6.64+0x80], !P1 ;  /* 0x13080080060c7fae */ /* 0x000be2000c901d52 */
[C---:B------:R-:W-:Y:S01]  /*25e0*/  ISETP.LT.OR P1, PT, R0.reuse, 0x1, !P4 ;  /* 0x000000010000780c */ /* 0x040fe20006721670 */
[----:B------:R-:W-:Y:S01]  /*25f0*/  UIMAD UR6, UR20, UR6, URZ ;  /* 0x00000006140672a4 */ /* 0x000fe2000f8e023f */
[----:B------:R-:W-:Y:S01]  /*2600*/  ISETP.LT.OR P2, PT, R0, 0x21, !P4 ;  /* 0x000000210000780c */ /* 0x000fe20006741670 */
[----:B------:R-:W-:Y:S01]  /*2610*/  USHF.L.U64.HI UR26, UR8, 0x1, UR25 ;  /* 0x00000001081a7899 */ /* 0x000fe20008010219 */
[----:B--2---:R-:W-:Y:S01]  /*2620*/  IMAD.WIDE.U32 R34, R19, c[0x0][0x290], R4 ;  /* 0x0000a40013227a25 */ /* 0x004fe200078e0004 */
[----:B------:R-:W-:Y:S01]  /*2630*/  UIMAD UR6, UR21, UR7, UR6 ;  /* 0x00000007150672a4 */ /* 0x000fe2000f8e0206 */
[----:B------:R-:W-:-:S02]  /*2640*/  LEA.HI R23, R32, R31, RZ, 0x5 ;  /* 0x0000001f20177211 */ /* 0x000fc400078f28ff */
[----:B------:R-:W-:Y:S01]  /*2650*/  IMAD.U32 R4, RZ, RZ, UR16 ;  /* 0x00000010ff047e24 */ /* 0x000fe2000f8e00ff */
[----:B------:R-:W-:Y:S01]  /*2660*/  SHF.R.S32.HI R22, RZ, 0x2, R11 ;  /* 0x00000002ff167819 */ /* 0x000fe2000001140b */
[----:B------:R-:W-:Y:S01]  /*2670*/  STL.64 [R1+0x30], R34 ;  /* 0x0000302201007387 */ /* 0x000fe20000100a00 */
[----:B----4-:R-:W-:Y:S01]  /*2680*/  IADD3 R33, R35, UR6, RZ ;  /* 0x0000000623217c10 */ /* 0x010fe2000fffe0ff */
[----:B------:R-:W-:Y:S02]  /*2690*/  ULDC.64 UR6, c[0x0][0x238] ;  /* 0x00008e0000067ab9 */ /* 0x000fe40000000a00 */
[----:B------:R-:W-:Y:S02]  /*26a0*/  UIMAD UR6, UR22, UR6, URZ ;  /* 0x00000006160672a4 */ /* 0x000fe4000f8e023f */
[----:B------:R-:W-:Y:S01]  /*26b0*/  STL [R1+0x40], R33 ;  /* 0x0000402101007387 */ /* 0x000fe20000100800 */
[----:B------:R-:W-:Y:S02]  /*26c0*/  UIADD3 UR22, UR23, 0x1, URZ ;  /* 0x0000000117167890 */ /* 0x000fe4000fffe03f */
[----:B------:R-:W-:-:S02]  /*26d0*/  UIMAD UR6, UR16, UR7, UR6 ;  /* 0x00000007100672a4 */ /* 0x000fc4000f8e0206 */
[----:B------:R-:W-:Y:S01]  /*26e0*/  UISETP.GE.AND UP0, UPT, UR22, UR11, UPT ;  /* 0x0000000b1600728c */ /* 0x000fe2000bf06270 */
[----:B-----5:R-:W-:Y:S01]  /*26f0*/  @!P3 IMAD.SHL.U32 R6, R31, 0x10, RZ ;  /* 0x000000101f06b824 */ /* 0x020fe200078e00ff */
[----:B------:R-:W-:-:S04]  /*2700*/  SHF.R.S32.HI R7, RZ, 0x5, R23 ;  /* 0x00000005ff077819 */ /* 0x000fc80000011417 */
[----:B------:R1:W-:Y:S04]  /*2710*/  @!P3 LDGSTS.E.BYPASS.LTC128B.128 [R6+0x20080], [R8.64] ;  /* 0x200800000806bfae */ /* 0x0003e8000b901d52 */
[----:B------:R-:W0:Y:S04]  /*2720*/  LDGDEPBAR ;  /* 0x00000000000079af */ /* 0x000e280000000000 */
[----:B------:R2:W-:Y:S01]  /*2730*/  LDGSTS.E.BYPASS.LTC128B.128 [R12+0x18080], [R2.64], !P1 ;  /* 0x18080000020c7fae */ /* 0x0005e2000c901d52 */
[----:B------:R-:W-:-:S03]  /*2740*/  ISETP.LT.OR P1, PT, R0, 0x21, !P5 ;  /* 0x000000210000780c */ /* 0x000fc60006f21670 */
[----:B------:R2:W-:Y:S01]  /*2750*/  LDGSTS.E.BYPASS.LTC128B.128 [R12+0x1a080], [R2.64+0x80], !P0 ;  /* 0x1a080080020c7fae */ /* 0x0005e2000c101d52 */
[----:B-1----:R-:W-:Y:S01]  /*2760*/  IMAD.WIDE.U32 R8, R4, c[0x0][0x238], R26 ;  /* 0x00008e0004087a25 */ /* 0x002fe200078e001a */
[----:B------:R-:W-:Y:S02]  /*2770*/  SHF.R.S32.HI R4, RZ, 0x1f, R11 ;  /* 0x0000001fff047819 */ /* 0x000fe4000001140b */
[----:B------:R-:W-:-:S04]  /*2780*/  LEA.HI R6, R23, R7, RZ, 0x1 ;  /* 0x0000000717067211 */ /* 0x000fc800078f08ff */
[----:B------:R-:W-:Y:S02]  /*2790*/  LOP3.LUT R6, R6, 0xfffffffe, RZ, 0xc0, !PT ;  /* 0xfffffffe06067812 */ /* 0x000fe400078ec0ff */
[----:B--2---:R-:W-:-:S03]  /*27a0*/  IADD3 R2, P0, R2, UR28, RZ ;  /* 0x0000001c02027c10 */ /* 0x004fc6000ff1e0ff */
[----:B---3--:R-:W-:Y:S01]  /*27b0*/  IMAD.IADD R15, R7, 0x1, -R6 ;  /* 0x00000001070f7824 */ /* 0x008fe200078e0a06 */
[----:B------:R-:W-:Y:S02]  /*27c0*/  IADD3.X R3, R3, UR26, RZ, P0, !PT ;  /* 0x0000001a03037c10 */ /* 0x000fe400087fe4ff */
[----:B------:R-:W-:-:S03]  /*27d0*/  IADD3 R0, P0, R34, UR27, RZ ;  /* 0x0000001b22007c10 */ /* 0x000fc6000ff1e0ff */
[----:B------:R1:W-:Y:S01]  /*27e0*/  LDGSTS.E.BYPASS.LTC128B.128 [R12+0x19080], [R2.64], !P2 ;  /* 0x19080000020c7fae */ /* 0x0003e2000d101d52 */
[----:B------:R-:W-:Y:S02]  /*27f0*/  IADD3.X R5, R33, UR29, RZ, P0, !PT ;  /* 0x0000001d21057c10 */ /* 0x000fe400087fe4ff */
[C---:B------:R-:W-:Y:S01]  /*2800*/  LEA R20, P0, R0.reuse, c[0x0][0x280], 0x2 ;  /* 0x0000a00000147a11 */ /* 0x040fe200078010ff */
[----:B------:R1:W-:Y:S03]  /*2810*/  LDGSTS.E.BYPASS.LTC128B.128 [R12+0x1b080], [R2.64+0x80], !P1 ;  /* 0x1b080080020c7fae */ /* 0x0003e6000c901d52 */
[----:B------:R-:W-:Y:S02]  /*2820*/  LEA.HI.X R21, R0, c[0x0][0x284], R5, 0x2, P0 ;  /* 0x0000a10000157a11 */ /* 0x000fe400000f1405 */
[----:B------:R-:W-:Y:S02]  /*2830*/  R2P PR, R18, 0x6 ;  /* 0x0000000612007804 */ /* 0x000fe40000000000 */
[----:B------:R-:W-:-:S03]  /*2840*/  PLOP3.LUT P0, PT, PT, PT, UP0, 0x80, 0x0 ;  /* 0x000000000000781c */ /* 0x000fc60003f0f008 */
[----:B------:R-:W-:Y:S02]  /*2850*/  SEL R215, R215, 0xfffffff0, !P1 ;  /* 0xfffffff0d7d77807 */ /* 0x000fe40004800000 */
[----:B------:R-:W-:Y:S02]  /*2860*/  SEL R216, R216, 0xffffffe0, !P2 ;  /* 0xffffffe0d8d87807 */ /* 0x000fe40005000000 */
[----:B-1----:R-:W-:-:S04]  /*2870*/  LEA.HI R2, R32, R31, RZ, 0x4 ;  /* 0x0000001f20027211 */ /* 0x002fc800078f20ff */
[----:B------:R-:W-:Y:S02]  /*2880*/  SHF.R.S32.HI R5, RZ, 0x4, R2 ;  /* 0x00000004ff057819 */ /* 0x000fe40000011402 */
[C---:B------:R-:W-:Y:S02]  /*2890*/  LOP3.LUT R0, R2.reuse, 0xfffffff0, RZ, 0xc0, !PT ;  /* 0xfffffff002007812 */ /* 0x040fe400078ec0ff */
[----:B------:R-:W-:Y:S02]  /*28a0*/  LEA.HI R3, R2, R5, RZ, 0x1 ;  /* 0x0000000502037211 */ /* 0x000fe400078f08ff */
[----:B------:R-:W-:Y:S01]  /*28b0*/  LEA.HI R2, R4, R22, RZ, 0x3 ;  /* 0x0000001604027211 */ /* 0x000fe200078f18ff */
[----:B------:R-:W-:Y:S01]  /*28c0*/  IMAD.IADD R0, R31, 0x1, -R0 ;  /* 0x000000011f007824 */ /* 0x000fe200078e0a00 */
[----:B------:R-:W-:Y:S01]  /*28d0*/  LOP3.LUT R6, R3, 0xfffffffe, RZ, 0xc0, !PT ;  /* 0xfffffffe03067812 */ /* 0x000fe200078ec0ff */
[----:B------:R-:W-:Y:S01]  /*28e0*/  IMAD.SHL.U32 R4, R18, 0x40, RZ ;  /* 0x0000004012047824 */ /* 0x000fe200078e00ff */
[----:B------:R-:W-:Y:S01]  /*28f0*/  LOP3.LUT R2, R2, 0xfffffff8, RZ, 0xc0, !PT ;  /* 0xfffffff802027812 */ /* 0x000fe200078ec0ff */
[----:B------:R-:W-:Y:S01]  /*2900*/  IMAD.SHL.U32 R18, R15, 0x10, RZ ;  /* 0x000000100f127824 */ /* 0x000fe200078e00ff */
[----:B------:R-:W-:-:S02]  /*2910*/  SHF.R.S32.HI R10, RZ, 0x1f, R0 ;  /* 0x0000001fff0a7819 */ /* 0x000fc40000011400 */
[----:B------:R-:W-:Y:S01]  /*2920*/  IADD3 R3, R9, UR6, RZ ;  /* 0x0000000609037c10 */ /* 0x000fe2000fffe0ff */
[----:B------:R-:W-:Y:S01]  /*2930*/  IMAD.IADD R22, R22, 0x1, -R2 ;  /* 0x0000000116167824 */ /* 0x000fe200078e0a02 */
[----:B------:R-:W-:Y:S01]  /*2940*/  LEA.HI R10, R10, R0, RZ, 0x3 ;  /* 0x000000000a0a7211 */ /* 0x000fe200078f18ff */
[----:B------:R-:W-:Y:S01]  /*2950*/  IMAD.MOV.U32 R2, RZ, RZ, R8 ;  /* 0x000000ffff027224 */ /* 0x000fe200078e0008 */
[----:B------:R-:W-:Y:S01]  /*2960*/  LOP3.LUT R4, R4, 0x1c0, RZ, 0xc0, !PT ;  /* 0x000001c004047812 */ /* 0x000fe200078ec0ff */
[----:B------:R-:W-:Y:S01]  /*2970*/  IMAD.IADD R9, R5, 0x1, -R6 ;  /* 0x0000000105097824 */ /* 0x000fe200078e0a06 */
[----:B------:R-:W-:Y:S01]  /*2980*/  LOP3.LUT R7, R10, 0xfffffff8, RZ, 0xc0, !PT ;  /* 0xfffffff80a077812 */ /* 0x000fe200078ec0ff */
[----:B------:R-:W-:Y:S01]  /*2990*/  IMAD.WIDE.U32 R40, R19, c[0x0][0x240], R2 ;  /* 0x0000900013287a25 */ /* 0x000fe200078e0002 */
[C---:B------:R-:W-:Y:S01]  /*29a0*/  LOP3.LUT R5, R4.reuse, 0x10, R18, 0xf8, !PT ;  /* 0x0000001004057812 */ /* 0x040fe200078ef812 */
[----:B------:R-:W-:Y:S01]  /*29b0*/  ULDC.64 UR6, c[0x0][0x240] ;  /* 0x0000900000067ab9 */ /* 0x000fe20000000a00 */
        /* <DEDUP_REMOVED lines=8> */
[----:B------:R-:W-:Y:S01]  /*2a40*/  LOP3.LUT R5, R3, R8, RZ, 0x3c, !PT ;  /* 0x0000000803057212 */ /* 0x000fe200078e3cff */
[----:B------:R-:W-:Y:S01]  /*2a50*/  IMAD.SHL.U32 R3, R9, 0x20, RZ ;  /* 0x0000002009037824 */ /* 0x000fe200078e00ff */
[----:B------:R-:W-:Y:S01]  /*2a60*/  LOP3.LUT R0, R0, 0x18, RZ, 0xc0, !PT ;  /* 0x0000001800007812 */ /* 0x000fe200078ec0ff */
[----:B------:R-:W-:Y:S01]  /*2a70*/  IMAD.SHL.U32 R10, R10, 0x40, RZ ;  /* 0x000000400a0a7824 */ /* 0x000fe200078e00ff */
[----:B------:R-:W-:Y:S01]  /*2a80*/  SHF.R.U32.HI R4, RZ, 0x3, R2 ;  /* 0x00000003ff047819 */ /* 0x000fe20000011602 */
[----:B------:R-:W-:Y:S01]  /*2a90*/  IMAD.IADD R5, R6, 0x1, R5 ;  /* 0x0000000106057824 */ /* 0x000fe200078e0205 */
[----:B------:R-:W-:Y:S01]  /*2aa0*/  LOP3.LUT R6, R11, 0x3ffffffc, RZ, 0xc0, !PT ;  /* 0x3ffffffc0b067812 */ /* 0x000fe200078ec0ff */
[----:B------:R-:W-:Y:S01]  /*2ab0*/  UIMAD UR6, UR20, UR6, URZ ;  /* 0x00000006140672a4 */ /* 0x000fe2000f8e023f */
[----:B------:R-:W-:Y:S01]  /*2ac0*/  LOP3.LUT R11, R4, R2, R0, 0x1e, !PT ;  /* 0x00000002040b7212 */ /* 0x000fe200078e1e00 */
[----:B------:R-:W-:Y:S01]  /*2ad0*/  IMAD.SHL.U32 R4, R7, 0x40, RZ ;  /* 0x0000004007047824 */ /* 0x000fe200078e00ff */
[----:B------:R-:W-:Y:S01]  /*2ae0*/  LOP3.LUT R14, R0, 0x20, R3, 0xf8, !PT ;  /* 0x00000020000e7812 */ /* 0x000fe200078ef803 */
[----:B------:R-:W-:Y:S01]  /*2af0*/  IMAD.IADD R3, R31, 0x1, -R6 ;  /* 0x000000011f037824 */ /* 0x000fe200078e0a06 */
[----:B------:R-:W-:Y:S01]  /*2b00*/  LOP3.LUT R0, R13, R8, RZ, 0x3c, !PT ;  /* 0x000000080d007212 */ /* 0x000fe200078e3cff */
[----:B------:R-:W-:Y:S01]  /*2b10*/  IMAD.SHL.U32 R2, R15, 0x400, RZ ;  /* 0x000004000f027824 */ /* 0x000fe200078e00ff */
[----:B------:R-:W-:Y:S01]  /*2b20*/  LOP3.LUT R4, R4, 0x1c0, RZ, 0xc0, !PT ;  /* 0x000001c004047812 */ /* 0x000fe200078ec0ff */
[----:B------:R-:W-:Y:S01]  /*2b30*/  IMAD.SHL.U32 R6, R9, 0x8, RZ ;  /* 0x0000000809067824 */ /* 0x000fe200078e00ff */
[----:B------:R-:W-:Y:S01]  /*2b40*/  UIMAD UR6, UR21, UR7, UR6 ;  /* 0x00000007150672a4 */ /* 0x000fe2000f8e0206 */
[----:B------:R-:W-:Y:S01]  /*2b50*/  IMAD R3, R3, 0x2, R2 ;  /* 0x0000000203037824 */ /* 0x000fe200078e0202 */
[----:B------:R-:W-:Y:S01]  /*2b60*/  SHF.R.U32.HI R8, RZ, 0x3, R4 ;  /* 0x00000003ff087819 */ /* 0x000fe20000011604 */
[----:B------:R-:W-:Y:S01]  /*2b70*/  STL.64 [R1+0x48], R40 ;  /* 0x0000482801007387 */ /* 0x000fe20000100a00 */
[----:B------:R-:W-:Y:S01]  /*2b80*/  LOP3.LUT R6, R4, 0x8, R6, 0xf8, !PT ;  /* 0x0000000804067812 */ /* 0x000fe200078ef806 */
[----:B------:R-:W-:Y:S01]  /*2b90*/  IMAD.IADD R11, R3, 0x1, R11 ;  /* 0x00000001030b7824 */ /* 0x000fe200078e020b */
[----:B------:R-:W-:Y:S01]  /*2ba0*/  LOP3.LUT R3, R10, 0xfffffe00, RZ, 0xc0, !PT ;  /* 0xfffffe000a037812 */ /* 0x000fe200078ec0ff */
[----:B------:R-:W-:Y:S01]  /*2bb0*/  IMAD R0, R9, 0x200, R0 ;  /* 0x0000020009007824 */ /* 0x000fe200078e0200 */
[----:B------:R-:W-:Y:S01]  /*2bc0*/  LOP3.LUT R6, R6, R8, RZ, 0x3c, !PT ;  /* 0x0000000806067212 */ /* 0x000fe200078e3cff */
[----:B------:R-:W-:Y:S01]  /*2bd0*/  IMAD.SHL.U32 R231, R11, 0x2, RZ ;  /* 0x000000020be77824 */ /* 0x000fe200078e00ff */
[----:B------:R-:W-:Y:S01]  /*2be0*/  LOP3.LUT R4, R8, R14, R4, 0x1e, !PT ;  /* 0x0000000e08047212 */ /* 0x000fe200078e1e04 */
[----:B------:R-:W-:Y:S01]  /*2bf0*/  @!P3 IMAD.SHL.U32 R8, R31, 0x10, RZ ;  /* 0x000000101f08b824 */ /* 0x000fe200078e00ff */
[----:B------:R-:W-:-:S02]  /*2c00*/  IADD3 R214, R6, R3, R2 ;  /* 0x0000000306d67210 */ /* 0x000fc40007ffe002 */
[----:B------:R-:W-:Y:S02]  /*2c10*/  LOP3.LUT R2, R23, 0xffffffe0, RZ, 0xc0, !PT ;  /* 0xffffffe017027812 */ /* 0x000fe400078ec0ff */
[----:B------:R-:W-:Y:S01]  /*2c20*/  LOP3.LUT R220, R4, R3, RZ, 0xfc, !PT ;  /* 0x0000000304dc7212 */ /* 0x000fe200078efcff */
[----:B------:R1:W-:Y:S01]  /*2c30*/  @!P3 LDGSTS.E.BYPASS.LTC128B.128 [R8+0x20280], [R20.64] ;  /* 0x202800001408bfae */ /* 0x0003e2000b901d52 */
[----:B------:R-:W-:Y:S01]  /*2c40*/  IADD3 R4, R41, UR6, RZ ;  /* 0x0000000629047c10 */ /* 0x000fe2000fffe0ff */
[----:B------:R-:W-:Y:S01]  /*2c50*/  IMAD.IADD R6, R31, 0x1, -R2 ;  /* 0x000000011f067824 */ /* 0x000fe200078e0a02 */
[----:B------:R-:W-:Y:S01]  /*2c60*/  IADD3 R3, R12, 0x10080, RZ ;  /* 0x000100800c037810 */ /* 0x000fe20007ffe0ff */
[----:B------:R-:W0:Y:S01]  /*2c70*/  LDGDEPBAR ;  /* 0x00000000000079af */ /* 0x000e220000000000 */
[----:B------:R-:W-:Y:S02]  /*2c80*/  IADD3 R13, R231, 0x20480, RZ ;  /* 0x00020480e70d7810 */ /* 0x000fe40007ffe0ff */
        /* <DEDUP_REMOVED lines=40> */
.L_x_2262:
[----:B--2---:R-:W-:Y:S05]  /*2f10*/  BSYNC B0 ;  /* 0x0000000000007941 */ /* 0x004fea0003800000 */
.L_x_2261:
        /* <DEDUP_REMOVED lines=102> */
.L_x_2265:
        /* <DEDUP_REMOVED lines=201> */
.L_x_2263:
        /* <DEDUP_REMOVED lines=538> */
.L_x_2264:
        /* <DEDUP_REMOVED lines=298> */
.L_x_2260:
[----:B------:R-:W-:Y:S05]  /*7650*/  @P0 EXIT ;  /* 0x000000000000094d */ /* 0x000fea0003800000 */
[----:B------:R-:W-:Y:S02]  /*7660*/  ULDC.64 UR4, c[0x0][0x360] ;  /* 0x0000d80000047ab9 */ /* 0x000fe40000000a00 */
[----:B------:R-:W-:Y:S02]  /*7670*/  UISETP.NE.U32.AND UP2, UPT, URZ, UR4, UPT ;  /* 0x000000043f00728c */ /* 0x000fe4000bf45070 */
[----:B------:R-:W-:Y:S02]  /*7680*/  ULDC.64 UR6, c[0x0][0x360] ;  /* 0x0000d80000067ab9 */ /* 0x000fe40000000a00 */
[----:B------:R-:W-:Y:S02]  /*7690*/  UISETP.NE.AND.EX UP2, UPT, URZ, UR5, UPT, UP2 ;  /* 0x000000053f00728c */ /* 0x000fe4000bf45320 */
[----:B------:R-:W-:-:S04]  /*76a0*/  ULDC.64 UR10, c[0x0][0x338] ;  /* 0x0000ce00000a7ab9 */ /* 0x000fc80000000a00 */
[----:B------:R-:W-:-:S05]  /*76b0*/  PLOP3.LUT P0, PT, PT, PT, UP2, 0x80, 0x0 ;  /* 0x000000000000781c */ /* 0x000fca0003f0f028 */
[----:B------:R-:W-:Y:S02]  /*76c0*/  @UP2 UMOV UR4, 0x4 ;  /* 0x0000000400042882 */ /* 0x000fe40000000000 */
[----:B------:R-:W-:-:S06]  /*76d0*/  @UP2 UIMAD.WIDE UR4, UR14, UR4, UR6 ;  /* 0x000000040e0422a5 */ /* 0x000fcc000f8e0206 */
[----:B---3--:R-:W-:Y:S02]  /*76e0*/  IMAD.U32 R2, RZ, RZ, UR4 ;  /* 0x00000004ff027e24 */ /* 0x008fe4000f8e00ff */
[----:B------:R-:W-:-:S05]  /*76f0*/  IMAD.U32 R3, RZ, RZ, UR5 ;  /* 0x00000005ff037e24 */ /* 0x000fca000f8e00ff */
[----:B------:R-:W2:Y:S01]  /*7700*/  @P0 LDG.E R0, [R2.64] ;  /* 0x0000001202000981 */ /* 0x000ea2000c1e1900 */
[----:B------:R-:W-:Y:S01]  /*7710*/  UISETP.NE.AND UP0, UPT, UR10, 0x1, UPT ;  /* 0x000000010a00788c */ /* 0x000fe2000bf05270 */
[----:B------:R-:W-:Y:S01]  /*7720*/  BSSY B0, `(.L_x_2266) ;  /* 0x000002e000007945 */ /* 0x000fe20003800000 */
[----:B------:R-:W-:Y:S01]  /*7730*/  UIMAD.WIDE.U32 UR8, UR16, UR11, URZ ;  /* 0x0000000b100872a5 */ /* 0x000fe2000f8e003f */
[----:B------:R-:W3:Y:S01]  /*7740*/  S2R R9, SR_TID.X ;  /* 0x0000000000097919 */ /* 0x000ee20000002100 */
[----:B------:R-:W-:Y:S02]  /*7750*/  ULDC UR4, c[0x0][0x340] ;  /* 0x0000d00000047ab9 */ /* 0x000fe40000000800 */
[----:B------:R-:W-:Y:S02]  /*7760*/  UMOV UR6, UR16 ;  /* 0x0000001000067c82 */ /* 0x000fe40008000000 */
[----:B------:R-:W-:Y:S02]  /*7770*/  ULDC UR13, c[0x0][0x358] ;  /* 0x0000d600000d7ab9 */ /* 0x000fe40000000800 */
[----:B------:R-:W-:-:S02]  /*7780*/  UIMAD UR13, UR15, UR13, URZ ;  /* 0x0000000d0f0d72a4 */ /* 0x000fc4000f8e023f */
[----:B------:R-:W-:Y:S02]  /*7790*/  @UP0 UMOV UR5, UR9 ;  /* 0x0000000900050c82 */ /* 0x000fe40008000000 */
[----:B------:R-:W-:-:S04]  /*77a0*/  @UP0 USHF.R.U32.HI UR6, URZ, UR4, UR5 ;  /* 0x000000043f060299 */ /* 0x000fc80008011605 */
[----:B------:R-:W-:Y:S02]  /*77b0*/  UIADD3 UR4, -UR6, URZ, URZ ;  /* 0x0000003f06047290 */ /* 0x000fe4000fffe13f */
[----:B------:R-:W-:Y:S02]  /*77c0*/  USHF.R.S32.HI UR9, URZ, 0x1f, UR6 ;  /* 0x0000001f3f097899 */ /* 0x000fe40008011406 */
[----:B------:R-:W-:-:S03]  /*77d0*/  UIMAD UR10, UR4, UR10, UR16 ;  /* 0x0000000a040a72a4 */ /* 0x000fc6000f8e0210 */
[----:B------:R-:W-:Y:S02]  /*77e0*/  ULDC UR4, c[0x0][0x2f4] ;  /* 0x0000bd0000047ab9 */ /* 0x000fe40000000800 */
[----:B------:R-:W-:Y:S01]  /*77f0*/  UIMAD UR13, UR13, UR4, URZ ;  /* 0x000000040d0d72a4 */ /* 0x000fe2000f8e023f */
[----:B------:R-:W-:Y:S01]  /*7800*/  BAR.SYNC.DEFER_BLOCKING 0x1, 0x100 ;  /* 0x0044000000007b1d */ /* 0x000fe20000010000 */
[----:B------:R-:W-:Y:S01]  /*7810*/  UIMAD UR11, UR14, UR4, URZ ;  /* 0x000000040e0b72a4 */ /* 0x000fe2000f8e023f */
[----:B---3--:R-:W-:Y:S01]  /*7820*/  ISETP.NE.AND P2, PT, R9, RZ, PT ;  /* 0x000000ff0900720c */ /* 0x008fe20003f45270 */
[----:B------:R-:W-:Y:S02]  /*7830*/  USHF.R.S32.HI UR8, URZ, 0x1f, UR13 ;  /* 0x0000001f3f087899 */ /* 0x000fe4000801140d */
[----:B------:R-:W-:Y:S02]  /*7840*/  USHF.R.S32.HI UR7, URZ, 0x1f, UR11 ;  /* 0x0000001f3f077899 */ /* 0x000fe4000801140b */
[----:B------:R-:W-:-:S02]  /*7850*/  UIADD3 UR13, UP1, UP0, UR13, UR11, UR6 ;  /* 0x0000000b0d0d7290 */ /* 0x000fc4000f83e006 */
[----:B------:R-:W-:Y:S02]  /*7860*/  ULDC.64 UR4, c[0x0][0x350] ;  /* 0x0000d40000047ab9 */ /* 0x000fe40000000a00 */
[----:B------:R-:W-:Y:S02]  /*7870*/  UIADD3.X UR8, UR8, UR7, UR9, UP1, UP0 ;  /* 0x0000000708087290 */ /* 0x000fe40008fe0409 */
[----:B------:R-:W-:Y:S02]  /*7880*/  USHF.L.U32 UR7, UR13, 0x2, URZ ;  /* 0x000000020d077899 */ /* 0x000fe4000800063f */
[----:B------:R-:W-:Y:S02]  /*7890*/  USHF.L.U64.HI UR8, UR13, 0x2, UR8 ;  /* 0x000000020d087899 */ /* 0x000fe40008010208 */
[----:B------:R-:W-:-:S04]  /*78a0*/  UIADD3 UR4, UP0, UR7, UR4, URZ ;  /* 0x0000000407047290 */ /* 0x000fc8000ff1e03f */
[----:B------:R-:W-:Y:S02]  /*78b0*/  UIADD3.X UR5, UR8, UR5, URZ, UP0, !UPT ;  /* 0x0000000508057290 */ /* 0x000fe400087fe43f */
[----:B------:R-:W-:-:S04]  /*78c0*/  MOV R4, UR4 ;  /* 0x0000000400047c02 */ /* 0x000fc80008000f00 */
[----:B------:R-:W-:Y:S01]  /*78d0*/  IMAD.U32 R5, RZ, RZ, UR5 ;  /* 0x00000005ff057e24 */ /* 0x000fe2000f8e00ff */
[----:B--2---:R-:W2:Y:S02]  /*78e0*/  @P0 R2UR UR12, R0 ;  /* 0x00000000000c03c2 */ /* 0x004ea400000e0000 */
[----:B--2---:R-:W-:-:S04]  /*78f0*/  @UP2 ULEA UR12, UR14, UR12, 0x7 ;  /* 0x0000000c0e0c2291 */ /* 0x004fc8000f8e383f */
[----:B------:R-:W-:-:S04]  /*7900*/  @UP2 USHF.R.S32.HI UR11, URZ, 0x1f, UR12 ;  /* 0x0000001f3f0b2899 */ /* 0x000fc8000801140c */
[----:B------:R-:W-:Y:S02]  /*7910*/  @UP2 ULEA.HI UR12, UR11, UR12, URZ, 0x7 ;  /* 0x0000000c0b0c2291 */ /* 0x000fe4000f8f383f */
[----:B------:R-:W-:Y:S02]  /*7920*/  USHF.R.S32.HI UR11, URZ, 0x1f, UR14 ;  /* 0x0000001f3f0b7899 */ /* 0x000fe4000801140e */
[----:B------:R-:W-:Y:S02]  /*7930*/  @UP2 USHF.L.U32 UR12, UR12, 0x7, URZ ;  /* 0x000000070c0c2899 */ /* 0x000fe4000800063f */
[----:B------:R-:W-:Y:S02]  /*7940*/  USEL UR14, UR14, URZ, !UP2 ;  /* 0x0000003f0e0e7287 */ /* 0x000fe4000d000000 */
[----:B------:R-:W-:Y:S02]  /*7950*/  @UP2 ULOP3.LUT UR12, UR12, 0xffffc000, URZ, 0xc0, !UPT ;  /* 0xffffc0000c0c2892 */ /* 0x000fe4000f8ec03f */
[----:B------:R-:W-:-:S02]  /*7960*/  USEL UR11, UR11, URZ, !UP2 ;  /* 0x0000003f0b0b7287 */ /* 0x000fc4000d000000 */
[----:B------:R-:W-:-:S03]  /*7970*/  @UP2 USHF.R.S32.HI UR13, URZ, 0x1f, UR12 ;  /* 0x0000001f3f0d2899 */ /* 0x000fc6000801140c */
[----:B------:R-:W-:-:S04]  /*7980*/  @!UP2 UMOV UR12, URZ ;  /* 0x0000003f000cac82 */ /* 0x000fc80008000000 */
[----:B------:R-:W-:Y:S01]  /*7990*/  @!UP2 UMOV UR13, URZ ;  /* 0x0000003f000dac82 */ /* 0x000fe20008000000 */
[----:B------:R-:W-:Y:S05]  /*79a0*/  @P2 BRA `(.L_x_2267) ;  /* 0x0000005000002947 */ /* 0x000fea0003800000 */
.L_x_2268:
[----:B------:R-:W2:Y:S01]  /*79b0*/  LDG.E.STRONG.GPU R0, [R4.64] ;  /* 0x0000001204007981 */ /* 0x000ea2000c1ef900 */
[----:B------:R-:W-:Y:S01]  /*79c0*/  YIELD ;  /* 0x0000000000007946 */ /* 0x000fe20003800000 */
[----:B--2---:R-:W-:Y:S01]  /*79d0*/  ISETP.NE.AND P0, PT, R0, UR10, PT ;  /* 0x0000000a00007c0c */ /* 0x004fe2000bf05270 */
[----:B------:R-:W-:-:S12]  /*79e0*/  CCTL.IVALL ;  /* 0x00000000ff00798f */ /* 0x000fd80002000000 */
[----:B------:R-:W-:Y:S05]  /*79f0*/  @P0 BRA `(.L_x_2268) ;  /* 0xffffffb000000947 */ /* 0x000fea000383ffff */
.L_x_2267:
[----:B------:R-:W-:Y:S05]  /*7a00*/  BSYNC B0 ;  /* 0x0000000000007941 */ /* 0x000fea0003800000 */
.L_x_2266:
[----:B------:R-:W-:Y:S01]  /*7a10*/  MOV R11, 0xffffffff ;  /* 0xffffffff000b7802 */ /* 0x000fe20000000f00 */
[----:B------:R-:W-:Y:S05]  /*7a20*/  BRA.CONV ~URZ, `(.L_x_2269) ;  /* 0x000000237f007947 */ /* 0x000fea000b800000 */
[----:B------:R-:W-:Y:S02]  /*7a30*/  MOV R2, 0x7a50 ;  /* 0x00007a5000027802 */ /* 0x000fe40000000f00 */
[----:B-1----:R-:W-:Y:S05]  /*7a40*/  CALL.REL.NOINC `($__internal_11_$__cuda_sm70_warpsync) ;  /* 0x00000d5000007944 */ /* 0x002fea0003c00000 */
.L_x_2269:
[----:B------:R-:W-:Y:S01]  /*7a50*/  USHF.L.U32 UR5, UR15, 0xe, URZ ;  /* 0x0000000e0f057899 */ /* 0x000fe2000800063f */
[----:B------:R-:W-:Y:S01]  /*7a60*/  SHF.R.S32.HI R2, RZ, 0x1f, R9 ;  /* 0x0000001fff027819 */ /* 0x000fe20000011409 */
[----:B------:R-:W-:Y:S01]  /*7a70*/  IMAD.U32 R10, RZ, RZ, UR14 ;  /* 0x0000000eff0a7e24 */ /* 0x000fe2000f8e00ff */
[----:B------:R-:W-:-:S06]  /*7a80*/  NOP ;  /* 0x0000000000007918 */ /* 0x000fcc0000000000 */
[----:B------:R-:W-:Y:S01]  /*7a90*/  USHF.R.S32.HI UR4, URZ, 0x1f, UR5 ;  /* 0x0000001f3f047899 */ /* 0x000fe20008011405 */
[----:B------:R-:W-:-:S05]  /*7aa0*/  IMAD.U32 R8, RZ, RZ, UR5 ;  /* 0x00000005ff087e24 */ /* 0x000fca000f8e00ff */
[----:B------:R-:W-:Y:S01]  /*7ab0*/  IMAD.U32 R0, RZ, RZ, UR4 ;  /* 0x00000004ff007e24 */ /* 0x000fe2000f8e00ff */
[----:B------:R-:W-:Y:S01]  /*7ac0*/  IADD3 R8, P1, P0, R8, UR12, R9 ;  /* 0x0000000c08087c10 */ /* 0x000fe2000f83e009 */
[----:B------:R-:W-:Y:S02]  /*7ad0*/  ULDC.64 UR4, c[0x0][0x328] ;  /* 0x0000ca0000047ab9 */ /* 0x000fe40000000a00 */
[----:B------:R-:W-:Y:S01]  /*7ae0*/  UIMAD UR4, UR9, UR4, URZ ;  /* 0x00000004090472a4 */ /* 0x000fe2000f8e023f */
[----:B------:R-:W-:Y:S01]  /*7af0*/  IADD3.X R9, R0, UR13, R2, P1, P0 ;  /* 0x0000000d00097c10 */ /* 0x000fe20008fe0402 */
        /* <DEDUP_REMOVED lines=77> */
[----:B------:R-:W-:Y:S05]  /*7fd0*/  CALL.REL.NOINC `($__internal_11_$__cuda_sm70_warpsync) ;  /* 0x000007c000007944 */ /* 0x000fea0003c00000 */
.L_x_2270:
        /* <DEDUP_REMOVED lines=12> */
.L_x_2272:
[----:B------:R-:W-:Y:S05]  /*80a0*/  BSYNC B0 ;  /* 0x0000000000007941 */ /* 0x000fea0003800000 */
.L_x_2271:
[----:B------:R-:W-:Y:S01]  /*80b0*/  ULDC.64 UR4, c[0x0][0x348] ;  /* 0x0000d20000047ab9 */ /* 0x000fe20000000a00 */
[----:B------:R-:W-:Y:S01]  /*80c0*/  BSSY B0, `(.L_x_2273) ;  /* 0x000000b000007945 */ /* 0x000fe20003800000 */
[----:B------:R-:W-:-:S04]  /*80d0*/  UIADD3 UR4, UP0, UR7, UR4, URZ ;  /* 0x0000000407047290 */ /* 0x000fc8000ff1e03f */
[----:B------:R-:W-:Y:S02]  /*80e0*/  UIADD3.X UR5, UR8, UR5, URZ, UP0, !UPT ;  /* 0x0000000508057290 */ /* 0x000fe400087fe43f */
[----:B--2---:R-:W-:-:S04]  /*80f0*/  MOV R4, UR4 ;  /* 0x0000000400047c02 */ /* 0x004fc80008000f00 */
[----:B------:R-:W-:Y:S01]  /*8100*/  MOV R5, UR5 ;  /* 0x0000000500057c02 */ /* 0x000fe20008000f00 */
[----:B------:R-:W-:Y:S05]  /*8110*/  @P2 BRA `(.L_x_2274) ;  /* 0x0000005000002947 */ /* 0x000fea0003800000 */
.L_x_2275:
[----:B------:R-:W2:Y:S01]  /*8120*/  LDG.E.STRONG.GPU R0, [R4.64] ;  /* 0x0000001204007981 */ /* 0x000ea2000c1ef900 */
[----:B------:R-:W-:Y:S01]  /*8130*/  YIELD ;  /* 0x0000000000007946 */ /* 0x000fe20003800000 */
[----:B--2---:R-:W-:Y:S01]  /*8140*/  ISETP.NE.AND P0, PT, R0, UR10, PT ;  /* 0x0000000a00007c0c */ /* 0x004fe2000bf05270 */
[----:B------:R-:W-:-:S12]  /*8150*/  CCTL.IVALL ;  /* 0x00000000ff00798f */ /* 0x000fd80002000000 */
[----:B------:R-:W-:Y:S05]  /*8160*/  @P0 BRA `(.L_x_2275) ;  /* 0xffffffb000000947 */ /* 0x000fea000383ffff */
.L_x_2274:
[----:B------:R-:W-:Y:S05]  /*8170*/  BSYNC B0 ;  /* 0x0000000000007941 */ /* 0x000fea0003800000 */
.L_x_2273:
[----:B------:R-:W-:Y:S05]  /*8180*/  BRA.CONV ~URZ, `(.L_x_2276) ;  /* 0x000000237f007947 */ /* 0x000fea000b800000 */
[----:B-1----:R-:W-:Y:S02]  /*8190*/  MOV R2, 0x81b0 ;  /* 0x000081b000027802 */ /* 0x002fe40000000f00 */
[----:B------:R-:W-:Y:S05]  /*81a0*/  CALL.REL.NOINC `($__internal_11_$__cuda_sm70_warpsync) ;  /* 0x000005f000007944 */ /* 0x000fea0003c00000 */
.L_x_2276:
        /* <DEDUP_REMOVED lines=82> */
[----:B-1----:R-:W-:Y:S05]  /*86d0*/  CALL.REL.NOINC `($__internal_11_$__cuda_sm70_warpsync) ;  /* 0x000000c000007944 */ /* 0x002fea0003c00000 */
.L_x_2277:
        /* <DEDUP_REMOVED lines=12> */
        .weak           $__internal_11_$__cuda_sm70_warpsync
        .type           $__internal_11_$__cuda_sm70_warpsync,@function
        .size           $__internal_11_$__cuda_sm70_warpsync,(.L_x_2347 - $__internal_11_$__cuda_sm70_warpsync)
$__internal_11_$__cuda_sm70_warpsync:
[----:B------:R-:W-:Y:S01]  /*87a0*/  MOV R3, 0x0 ;  /* 0x0000000000037802 */ /* 0x000fe20000000f00 */
[----:B------:R-:W-:Y:S04]  /*87b0*/  WARPSYNC R11 ;  /* 0x0000000b00007348 */ /* 0x000fe80003800000 */
[----:B------:R-:W-:Y:S05]  /*87c0*/  RET.REL.NODEC R2 `(_ZN7cutlass13device_kernelIN5flash19enable_sm80_to_sm89INS1_16FlashAttnBwdSm80INS1_25CollectiveMainloopBwdSm80ILi2ELi2EN4cute5tupleIJNS5_1CILi64EEENS7_ILi128EEES9_EEENS_10bfloat16_tEfNS_4arch4Sm80ELb1ELb0ELb0ELb1ELb1ELb0ELb0ELb0ELi2ELi2ELi2ELi2ELb0EEENS1_24CollectiveEpilogueBwdGQAISA_fSD_Li256ELb1ELb1EEENS1_25SingleTileBwdLPTSchedulerILb1ELi128ELb1EEEEEEEEEvNT_6ParamsE) ;  /* 0xffff783002007950 */ /* 0x000fea0003c3ffff */
.L_x_2278:
        /* <DEDUP_REMOVED lines=11> */
.L_x_2347:


//--------------------- .text._ZN7cutlass13device_kernelIN5flash22FlashAttnBwdPreprocessIN4cute5tupleIJNS3_1CILi64EEENS5_ILi128EEEEEENS_10bfloat16_tEfNS_4arch4Sm80ELb1ELb1EEEEEvNT_6ParamsE --------------------------
	.section	.text._ZN7cutlass13device_kernelIN5flash22FlashAttnBwdPreprocessIN4cute5tupleIJNS3_1CILi64EEENS5_ILi128EEEEEENS_10bfloat16_tEfNS_4arch4Sm80ELb1ELb1EEEEEvNT_6ParamsE,"ax",@progbits
	.sectioninfo	@"SHI_REGISTERS=64"
	.align	128
.text._ZN7cutlass13device_kernelIN5flash22FlashAttnBwdPreprocessIN4cute5tupleIJNS3_1CILi64EEENS5_ILi128EEEEEENS_10bfloat16_tEfNS_4arch4Sm80ELb1ELb1EEEEEvNT_6ParamsE:
        .type           _ZN7cutlass13device_kernelIN5flash22FlashAttnBwdPreprocessIN4cute5tupleIJNS3_1CILi64EEENS5_ILi128EEEEEENS_10bfloat16_tEfNS_4arch4Sm80ELb1ELb1EEEEEvNT_6ParamsE,@function
        .size           _ZN7cutlass13device_kernelIN5flash22FlashAttnBwdPreprocessIN4cute5tupleIJNS3_1CILi64EEENS5_ILi128EEEEEENS_10bfloat16_tEfNS_4arch4Sm80ELb1ELb1EEEEEvNT_6ParamsE,(.L_x_2349 - _ZN7cutlass13device_kernelIN5flash22FlashAttnBwdPreprocessIN4cute5tupleIJNS3_1CILi64EEENS5_ILi128EEEEEENS_10bfloat16_tEfNS_4arch4Sm80ELb1ELb1EEEEEvNT_6ParamsE)
        .other          _ZN7cutlass13device_kernelIN5flash22FlashAttnBwdPreprocessIN4cute5tupleIJNS3_1CILi64EEENS5_ILi128EEEEEENS_10bfloat16_tEfNS_4arch4Sm80ELb1ELb1EEEEEvNT_6ParamsE,@"STO_CUDA_ENTRY STV_DEFAULT"
_ZN7cutlass13device_kernelIN5flash22FlashAttnBwdPreprocessIN4cute5tupleIJNS3_1CILi64EEENS5_ILi128EEEEEENS_10bfloat16_tEfNS_4arch4Sm80ELb1ELb1EEEEEvNT_6ParamsE:
[----:B------:R-:W-:Y:S02]  /*0000*/  IMAD.MOV.U32 R1, RZ, RZ, c[0x0][0x28] ;  /* 0x00000a00ff017624 */ /* 0x000fe400078e00ff */
[----:B------:R-:W0:Y:S01]  /*0010*/  S2R R0, SR_CTAID.Z ;  /* 0x0000000000007919 */ /* 0x000e220000002700 */
[----:B------:R-:W-:Y:S01]  /*0020*/  ISETP.NE.U32.AND P1, PT, RZ, c[0x0][0x248], PT ;  /* 0x00009200ff007a0c */ /* 0x000fe20003f25070 */
[----:B------:R-:W-:Y:S01]  /*0030*/  IMAD.MOV.U32 R3, RZ, RZ, 0x4 ;  /* 0x00000004ff037424 */ /* 0x000fe200078e00ff */
[----:B------:R-:W-:Y:S01]  /*0040*/  ISETP.NE.U32.AND P0, PT, RZ, c[0x0][0x240], PT ;  /* 0x00009000ff007a0c */ /* 0x000fe20003f05070 */
[----:B------:R-:W-:Y:S01]  /*0050*/  ULDC.64 UR4, c[0x0][0x118] ;  /* 0x0000460000047ab9 */ /* 0x000fe20000000a00 */
[----:B------:R-:W-:Y:S02]  /*0060*/  ISETP.NE.AND.EX P1, PT, RZ, c[0x0][0x24c], PT, P1 ;  /* 0x00009300ff007a0c */ /* 0x000fe40003f25310 */
[----:B------:R-:W-:Y:S02]  /*0070*/  ISETP.NE.AND.EX P0, PT, RZ, c[0x0][0x244], PT, P0 ;  /* 0x00009100ff007a0c */ /* 0x000fe40003f05300 */
[----:B------:R-:W-:Y:S01]  /*0080*/  MOV R2, c[0x0][0x168] ;  /* 0x00005a0000027a02 */ /* 0x000fe20000000f00 */
        /* <DEDUP_REMOVED lines=11> */
[----:B--2---:R-:W-:-:S02]  /*0140*/  IMAD.IADD R2, R2, 0x1, -R11 ;  /* 0x0000000102027824 */ /* 0x004fc400078e0a0b */
.L_x_2279:
[----:B0-----:R-:W0:Y:S01]  /*0150*/  S2R R4, SR_TID.X ;  /* 0x0000000000047919 */ /* 0x001e220000002100 */
[----:B------:R-:W-:-:S02]  /*0160*/  ISETP.NE.AND.EX P3, PT, RZ, c[0x0][0x244], PT, P3 ;  /* 0x00009100ff007a0c */ /* 0x000fc40003f65330 */
[----:B-----5:R-:W-:-:S13]  /*0170*/  ISETP.LE.AND P1, PT, R2, R7, PT ;  /* 0x000000070200720c */ /* 0x020fda0003f23270 */
[----:B------:R-:W-:Y:S05]  /*0180*/  @P3 EXIT P1 ;  /* 0x000000000000394d */ /* 0x000fea0000800000 */
[----:B------:R-:W1:Y:S01]  /*0190*/  S2R R6, SR_CTAID.Y ;  /* 0x0000000000067919 */ /* 0x000e620000002600 */
[----:B0-----:R-:W-:Y:S01]  /*01a0*/  SHF.R.S32.HI R9, RZ, 0x1f, R4 ;  /* 0x0000001fff097819 */ /* 0x001fe20000011404 */
[----:B------:R-:W-:Y:S01]  /*01b0*/  CS2R R44, SRZ ;  /* 0x00000000002c7805 */ /* 0x000fe2000001ff00 */
[----:B------:R-:W-:Y:S01]  /*01c0*/  IMAD.IADD R51, R2, 0x1, -R7 ;  /* 0x0000000102337824 */ /* 0x000fe200078e0a07 */
[--C-:B------:R-:W-:Y:S01]  /*01d0*/  @P0 SHF.R.S32.HI R45, RZ, 0x1f, R57.reuse ;  /* 0x0000001fff2d0819 */ /* 0x100fe20000011439 */
[----:B------:R-:W-:Y:S01]  /*01e0*/  @P0 IMAD.MOV.U32 R44, RZ, RZ, R57 ;  /* 0x000000ffff2c0224 */ /* 0x000fe200078e0039 */
[----:B------:R-:W-:Y:S02]  /*01f0*/  LEA.HI R9, R9, R4, RZ, 0x4 ;  /* 0x0000000409097211 */ /* 0x000fe400078f20ff */
[----:B------:R-:W-:Y:S02]  /*0200*/  SHF.R.S32.HI R43, RZ, 0x1f, R0 ;  /* 0x0000001fff2b7819 */ /* 0x000fe40000011400 */
[----:B------:R-:W-:-:S02]  /*0210*/  LOP3.LUT R55, R9, 0xfffffff0, RZ, 0xc0, !PT ;  /* 0xfffffff009377812 */ /* 0x000fc400078ec0ff */
[----:B------:R-:W-:Y:S02]  /*0220*/  SHF.R.S32.HI R41, RZ, 0x4, R9 ;  /* 0x00000004ff297819 */ /* 0x000fe40000011409 */
[----:B------:R-:W-:Y:S02]  /*0230*/  IADD3 R55, -R55, R4, RZ ;  /* 0x0000000437377210 */ /* 0x000fe40007ffe1ff */
[----:B------:R-:W-:Y:S02]  /*0240*/  IADD3 R58, R41, 0x10, RZ ;  /* 0x00000010293a7810 */ /* 0x000fe40007ffe0ff */
[----:B------:R-:W-:Y:S02]  /*0250*/  SHF.L.U32 R10, R55, 0x3, RZ ;  /* 0x00000003370a7819 */ /* 0x000fe400000006ff */
[----:B------:R-:W-:Y:S02]  /*0260*/  SHF.R.S32.HI R42, RZ, 0x1f, R41 ;  /* 0x0000001fff2a7819 */ /* 0x000fe40000011429 */
[----:B------:R-:W-:-:S02]  /*0270*/  ISETP.GE.AND P1, PT, R10, c[0x0][0x16c], PT ;  /* 0x00005b000a007a0c */ /* 0x000fc40003f26270 */
[----:B-1----:R-:W-:Y:S02]  /*0280*/  SHF.R.S32.HI R40, RZ, 0x1f, R6 ;  /* 0x0000001fff287819 */ /* 0x002fe40000011406 */
[--C-:B------:R-:W-:Y:S02]  /*0290*/  SHF.R.S32.HI R11, RZ, 0x1f, R10.reuse ;  /* 0x0000001fff0b7819 */ /* 0x100fe4000001140a */
[C---:B------:R-:W-:Y:S01]  /*02a0*/  IADD3 R8, P5, R41.reuse, R44, RZ ;  /* 0x0000002c29087210 */ /* 0x040fe20007fbe0ff */
[----:B------:R-:W-:Y:S01]  /*02b0*/  IMAD R9, R40, c[0x0][0x1a0], RZ ;  /* 0x0000680028097a24 */ /* 0x000fe200078e02ff */
[-C--:B------:R-:W-:Y:S01]  /*02c0*/  ISETP.LT.AND P4, PT, R58, R51.reuse, !P1 ;  /* 0x000000333a00720c */ /* 0x080fe20004f81270 */
[----:B------:R-:W-:Y:S01]  /*02d0*/  IMAD R13, R40, c[0x0][0x180], RZ ;  /* 0x00006000280d7a24 */ /* 0x000fe200078e02ff */
[----:B------:R-:W-:Y:S01]  /*02e0*/  ISETP.GE.AND P2, PT, R41, R51, PT ;  /* 0x000000332900720c */ /* 0x000fe20003f46270 */
[C---:B------:R-:W-:Y:S01]  /*02f0*/  IMAD R15, R6.reuse, c[0x0][0x1a4], R9 ;  /* 0x00006900060f7a24 */ /* 0x040fe200078e0209 */
[----:B------:R-:W-:Y:S01]  /*0300*/  SEL R43, R43, RZ, !P3 ;  /* 0x000000ff2b2b7207 */ /* 0x000fe20005800000 */
[----:B------:R-:W-:Y:S01]  /*0310*/  IMAD R13, R6, c[0x0][0x184], R13 ;  /* 0x00006100060d7a24 */ /* 0x000fe200078e020d */
[----:B------:R-:W-:Y:S01]  /*0320*/  SEL R50, R0, RZ, !P3 ;  /* 0x000000ff00327207 */ /* 0x000fe20005800000 */
[----:B------:R-:W-:Y:S01]  /*0330*/  IMAD.WIDE.U32 R28, R6, c[0x0][0x180], R10 ;  /* 0x00006000061c7a25 */ /* 0x000fe200078e000a */
[----:B------:R-:W-:-:S02]  /*0340*/  IADD3 R56, R41, 0x20, RZ ;  /* 0x0000002029387810 */ /* 0x000fc40007ffe0ff */
[----:B------:R-:W-:Y:S01]  /*0350*/  IADD3 R54, R41, 0x30, RZ ;  /* 0x0000003029367810 */ /* 0x000fe20007ffe0ff */
[----:B------:R-:W-:Y:S01]  /*0360*/  IMAD.X R9, R42, 0x1, R45, P5 ;  /* 0x000000012a097824 */ /* 0x000fe200028e062d */
[----:B------:R-:W-:Y:S01]  /*0370*/  ISETP.LT.AND P5, PT, R10, c[0x0][0x16c], !P2 ;  /* 0x00005b000a007a0c */ /* 0x000fe200057a1270 */
[----:B------:R-:W-:Y:S02]  /*0380*/  IMAD.IADD R29, R29, 0x1, R13 ;  /* 0x000000011d1d7824 */ /* 0x000fe400078e020d */
[----:B------:R-:W-:-:S04]  /*0390*/  IMAD.WIDE R8, R5, 0x40, R8 ;  /* 0x0000004005087825 */ /* 0x000fc800078e0208 */
[----:B------:R-:W-:Y:S01]  /*03a0*/  IMAD.WIDE.U32 R12, R6, c[0x0][0x1a0], R10 ;  /* 0x00006800060c7a25 */ /* 0x000fe200078e000a */
[----:B------:R-:W-:-:S03]  /*03b0*/  @P4 IADD3 R17, P3, R8, 0x10, RZ ;  /* 0x0000001008114810 */ /* 0x000fc60007f7e0ff */
[----:B------:R-:W-:Y:S01]  /*03c0*/  IMAD R11, R43, c[0x0][0x188], RZ ;  /* 0x000062002b0b7a24 */ /* 0x000fe200078e02ff */
[----:B------:R-:W-:Y:S01]  /*03d0*/  IADD3 R13, R13, R15, RZ ;  /* 0x0000000f0d0d7210 */ /* 0x000fe20007ffe0ff */
[----:B------:R-:W-:Y:S02]  /*03e0*/  IMAD R15, R43, c[0x0][0x1a8], RZ ;  /* 0x00006a002b0f7a24 */ /* 0x000fe400078e02ff */
[----:B------:R-:W-:Y:S01]  /*03f0*/  @P4 IMAD.X R10, RZ, RZ, R9, P3 ;  /* 0x000000ffff0a4224 */ /* 0x000fe200018e0609 */
[----:B------:R-:W-:Y:S01]  /*0400*/  @P4 IADD3 R16, P3, R8, 0x10, RZ ;  /* 0x0000001008104810 */ /* 0x000fe20007f7e0ff */
[C---:B------:R-:W-:Y:S02]  /*0410*/  IMAD R11, R50.reuse, c[0x0][0x18c], R11 ;  /* 0x00006300320b7a24 */ /* 0x040fe400078e020b */
[C---:B------:R-:W-:Y:S01]  /*0420*/  IMAD R19, R50.reuse, c[0x0][0x1ac], R15 ;  /* 0x00006b0032137a24 */ /* 0x040fe200078e020f */
[----:B------:R-:W-:Y:S01]  /*0430*/  @P4 IADD3.X R18, RZ, R9, RZ, P3, !PT ;  /* 0x00000009ff124210 */ /* 0x000fe20001ffe4ff */
[----:B------:R-:W-:-:S04]  /*0440*/  IMAD.WIDE.U32 R28, R50, c[0x0][0x188], R28 ;  /* 0x00006200321c7a25 */ /* 0x000fc800078e001c */
[----:B------:R-:W-:-:S04]  /*0450*/  IMAD.WIDE.U32 R30, R50, c[0x0][0x1a8], R12 ;  /* 0x00006a00321e7a25 */ /* 0x000fc800078e000c */
[----:B------:R-:W-:Y:S01]  /*0460*/  @P4 IMAD R10, R10, c[0x0][0x178], RZ ;  /* 0x00005e000a0a4a24 */ /* 0x000fe200078e02ff */
[----:B------:R-:W-:Y:S01]  /*0470*/  IADD3 R31, R31, R19, RZ ;  /* 0x000000131f1f7210 */ /* 0x000fe20007ffe0ff */
[----:B------:R-:W-:Y:S02]  /*0480*/  @P5 IMAD R13, R9, c[0x0][0x198], RZ ;  /* 0x00006600090d5a24 */ /* 0x000fe400078e02ff */
[----:B------:R-:W-:Y:S02]  /*0490*/  IMAD.IADD R29, R29, 0x1, R11 ;  /* 0x000000011d1d7824 */ /* 0x000fe400078e020b */
[----:B------:R-:W-:Y:S02]  /*04a0*/  @P5 IMAD R15, R9, c[0x0][0x178], RZ ;  /* 0x00005e00090f5a24 */ /* 0x000fe400078e02ff */
[----:B------:R-:W-:Y:S02]  /*04b0*/  @P4 IMAD R21, R17, c[0x0][0x17c], R10 ;  /* 0x00005f0011154a24 */ /* 0x000fe400078e020a */
[----:B------:R-:W-:-:S02]  /*04c0*/  @P5 IMAD R23, R8, c[0x0][0x19c], R13 ;  /* 0x0000670008175a24 */ /* 0x000fc400078e020d */
[--C-:B------:R-:W-:Y:S02]  /*04d0*/  @P4 IMAD.MOV.U32 R10, RZ, RZ, R28.reuse ;  /* 0x000000ffff0a4224 */ /* 0x100fe400078e001c */
[----:B------:R-:W-:Y:S02]  /*04e0*/  @P4 IMAD.MOV.U32 R11, RZ, RZ, R29 ;  /* 0x000000ffff0b4224 */ /* 0x000fe400078e001d */
[C---:B------:R-:W-:Y:S02]  /*04f0*/  @P5 IMAD R19, R8.reuse, c[0x0][0x17c], R15 ;  /* 0x00005f0008135a24 */ /* 0x040fe400078e020f */
[----:B------:R-:W-:-:S04]  /*0500*/  @P5 IMAD.WIDE.U32 R12, R8, c[0x0][0x178], R28 ;  /* 0x00005e00080c5a25 */ /* 0x000fc800078e001c */
[----:B------:R-:W-:Y:S01]  /*0510*/  @P5 IMAD.WIDE.U32 R14, R8, c[0x0][0x198], R30 ;  /* 0x00006600080e5a25 */ /* 0x000fe200078e001e */
[----:B------:R-:W-:-:S03]  /*0520*/  @P5 LEA R26, P3, R12, c[0x0][0x160], 0x1 ;  /* 0x000058000c1a5a11 */ /* 0x000fc600078608ff */
[----:B------:R-:W-:Y:S01]  /*0530*/  @P4 IMAD.WIDE.U32 R10, R17, c[0x0][0x178], R10 ;  /* 0x00005e00110a4a25 */ /* 0x000fe200078e000a */
[----:B------:R-:W-:-:S03]  /*0540*/  @P5 LEA R24, P6, R14, c[0x0][0x190], 0x1 ;  /* 0x000064000e185a11 */ /* 0x000fc600078c08ff */
[----:B------:R-:W-:Y:S02]  /*0550*/  @P5 IMAD.IADD R17, R13, 0x1, R19 ;  /* 0x000000010d115824 */ /* 0x000fe400078e0213 */
[----:B------:R-:W-:Y:S02]  /*0560*/  @P5 IMAD.IADD R13, R15, 0x1, R23 ;  /* 0x000000010f0d5824 */ /* 0x000fe400078e0217 */
[----:B------:R-:W-:Y:S01]  /*0570*/  @P4 IMAD R15, R18, c[0x0][0x198], RZ ;  /* 0x00006600120f4a24 */ /* 0x000fe200078e02ff */
[----:B------:R-:W-:Y:S01]  /*0580*/  @P5 LEA.HI.X R27, R12, c[0x0][0x164], R17, 0x1, P3 ;  /* 0x000059000c1b5a11 */ /* 0x000fe200018f0c11 */
[----:B------:R-:W-:Y:S01]  /*0590*/  @P4 IMAD.IADD R11, R11, 0x1, R21 ;  /* 0x000000010b0b4824 */ /* 0x000fe200078e0215 */
[----:B------:R-:W-:Y:S01]  /*05a0*/  @P5 LEA.HI.X R25, R14, c[0x0][0x194], R13, 0x1, P6 ;  /* 0x000065000e195a11 */ /* 0x000fe200030f0c0d */
[----:B------:R-:W-:Y:S01]  /*05b0*/  @P4 IMAD.MOV.U32 R13, RZ, RZ, R31 ;  /* 0x000000ffff0d4224 */ /* 0x000fe200078e001f */
[----:B------:R-:W-:Y:S01]  /*05c0*/  @P4 MOV R12, R30 ;  /* 0x0000001e000c4202 */ /* 0x000fe20000000f00 */
[----:B------:R-:W-:Y:S01]  /*05d0*/  @P4 IMAD R15, R16, c[0x0][0x19c], R15 ;  /* 0x00006700100f4a24 */ /* 0x000fe200078e020f */
[----:B------:R-:W-:-:S02]  /*05e0*/  ISETP.LT.AND P3, PT, R56, R51, !P1 ;  /* 0x000000333800720c */ /* 0x000fc40004f61270 */
[----:B------:R-:W-:Y:S01]  /*05f0*/  @P4 LEA R34, P6, R10, c[0x0][0x160], 0x1 ;  /* 0x000058000a224a11 */ /* 0x000fe200078c08ff */
[----:B------:R-:W-:Y:S01]  /*0600*/  @P4 IMAD.WIDE.U32 R12, R16, c[0x0][0x198], R12 ;  /* 0x00006600100c4a25 */ /* 0x000fe200078e000c */
[----:B------:R-:W-:Y:S02]  /*0610*/  ISETP.LT.AND P1, PT, R54, R51, !P1 ;  /* 0x000000333600720c */ /* 0x000fe40004f21270 */
[----:B------:R-:W-:Y:S02]  /*0620*/  @P4 LEA.HI.X R35, R10, c[0x0][0x164], R11, 0x1, P6 ;  /* 0x000059000a234a11 */ /* 0x000fe400030f0c0b */
[----:B------:R-:W-:Y:S02]  /*0630*/  @P4 IADD3 R11, R13, R15, RZ ;  /* 0x0000000f0d0b4210 */ /* 0x000fe40007ffe0ff */
[----:B------:R-:W-:Y:S01]  /*0640*/  @P4 LEA R32, P6, R12, c[0x0][0x190], 0x1 ;  /* 0x000064000c204a11 */ /* 0x000fe200078c08ff */
[----:B------:R-:W-:-:S03]  /*0650*/  CS2R R14, SRZ ;  /* 0x00000000000e7805 */ /* 0x000fc6000001ff00 */
[----:B------:R-:W-:Y:S02]  /*0660*/  @P4 LEA.HI.X R33, R12, c[0x0][0x194], R11, 0x1, P6 ;  /* 0x000065000c214a11 */ /* 0x000fe400030f0c0b */
[----:B------:R-:W-:Y:S01]  /*0670*/  @P3 IADD3 R47, P6, R8, 0x20, RZ ;  /* 0x00000020082f3810 */ /* 0x000fe20007fde0ff */
[----:B------:R-:W-:Y:S01]  /*0680*/  CS2R R10, SRZ ;  /* 0x00000000000a7805 */ /* 0x000fe2000001ff00 */
[----:B------:R-:W-:-:S03]  /*0690*/  CS2R R12, SRZ ;  /* 0x00000000000c7805 */ /* 0x000fc6000001ff00 */
[--C-:B------:R-:W-:Y:S01]  /*06a0*/  @P3 IMAD.X R48, RZ, RZ, R9.reuse, P6 ;  /* 0x000000ffff303224 */ /* 0x100fe200030e0609 */
[C---:B------:R-:W-:Y:S01]  /*06b0*/  @P3 IADD3 R39, P6, R8.reuse, 0x20, RZ ;  /* 0x0000002008273810 */ /* 0x040fe20007fde0ff */
[----:B------:R-:W-:Y:S01]  /*06c0*/  CS2R R16, SRZ ;  /* 0x0000000000107805 */ /* 0x000fe2000001ff00 */
[----:B------:R-:W-:Y:S01]  /*06d0*/  CS2R R18, SRZ ;  /* 0x0000000000127805 */ /* 0x000fe2000001ff00 */
[----:B------:R-:W-:Y:S01]  /*06e0*/  CS2R R20, SRZ ;  /* 0x0000000000147805 */ /* 0x000fe2000001ff00 */
[----:B------:R-:W-:Y:S01]  /*06f0*/  CS2R R22, SRZ ;  /* 0x0000000000167805 */ /* 0x000fe2000001ff00 */
[----:B------:R-:W-:Y:S01]  /*0700*/  @P3 IMAD.X R49, RZ, RZ, R9, P6 ;  /* 0x000000ffff313224 */ /* 0x000fe200030e0609 */
[C---:B------:R-:W-:Y:S01]  /*0710*/  @P1 IADD3 R37, P6, R8.reuse, 0x30, RZ ;  /* 0x0000003008251810 */ /* 0x040fe20007fde0ff */
[----:B------:R0:W2:Y:S03]  /*0720*/  @P5 LDG.E.128 R12, [R24.64] ;  /* 0x00000004180c5981 */ /* 0x0000a6000c1e1d00 */
[----:B------:R-:W-:Y:S01]  /*0730*/  @P1 IADD3.X R46, RZ, R9, RZ, P6, !PT ;  /* 0x00000009ff2e1210 */ /* 0x000fe200037fe4ff */
[----:B------:R1:W3:Y:S01]  /*0740*/  @P4 LDG.E.128 R16, [R34.64] ;  /* 0x0000000422104981 */ /* 0x0002e2000c1e1d00 */
[----:B------:R-:W-:-:S03]  /*0750*/  @P1 IADD3 R36, P6, R8, 0x30, RZ ;  /* 0x0000003008241810 */ /* 0x000fc60007fde0ff */
[----:B------:R4:W3:Y:S02]  /*0760*/  @P4 LDG.E.128 R20, [R32.64] ;  /* 0x0000000420144981 */ /* 0x0008e4000c1e1d00 */
[----:B------:R-:W-:Y:S02]  /*0770*/  @P1 IMAD.X R38, RZ, RZ, R9, P6 ;  /* 0x000000ffff261224 */ /* 0x000fe400030e0609 */
[----:B------:R-:W-:-:S06]  /*0780*/  CS2R R8, SRZ ;  /* 0x0000000000087805 */ /* 0x000fcc000001ff00 */
[----:B------:R1:W3:Y:S01]  /*0790*/  @P5 LDG.E.128 R8, [R26.64] ;  /* 0x000000041a085981 */ /* 0x0002e2000c1e1d00 */
[----:B------:R-:W-:Y:S02]  /*07a0*/  @P3 IMAD R48, R48, c[0x0][0x178], RZ ;  /* 0x00005e0030303a24 */ /* 0x000fe400078e02ff */
[----:B0-----:R-:W-:Y:S02]  /*07b0*/  @P3 IMAD R24, R49, c[0x0][0x198], RZ ;  /* 0x0000660031183a24 */ /* 0x001fe400078e02ff */
[C---:B------:R-:W-:Y:S01]  /*07c0*/  @P3 IMAD R49, R47.reuse, c[0x0][0x17c], R48 ;  /* 0x00005f002f313a24 */ /* 0x040fe200078e0230 */
[----:B-1----:R-:W-:Y:S01]  /*07d0*/  @P3 MOV R27, R29 ;  /* 0x0000001d001b3202 */ /* 0x002fe20000000f00 */
[----:B------:R-:W-:Y:S02]  /*07e0*/  @P3 IMAD.MOV.U32 R26, RZ, RZ, R28 ;  /* 0x000000ffff1a3224 */ /* 0x000fe400078e001c */
[----:B------:R-:W-:Y:S02]  /*07f0*/  @P3 IMAD.MOV.U32 R25, RZ, RZ, R31 ;  /* 0x000000ffff193224 */ /* 0x000fe400078e001f */
[----:B------:R-:W-:-:S04]  /*0800*/  @P3 IMAD.WIDE.U32 R26, R47, c[0x0][0x178], R26 ;  /* 0x00005e002f1a3a25 */ /* 0x000fc800078e001a */
[C---:B------:R-:W-:Y:S02]  /*0810*/  @P3 IMAD R47, R39.reuse, c[0x0][0x19c], R24 ;  /* 0x00006700272f3a24 */ /* 0x040fe400078e0218 */
[----:B------:R-:W-:Y:S02]  /*0820*/  @P3 IMAD.MOV.U32 R24, RZ, RZ, R30 ;  /* 0x000000ffff183224 */ /* 0x000fe400078e001e */
[----:B------:R-:W-:Y:S02]  /*0830*/  @P1 IMAD R46, R46, c[0x0][0x178], RZ ;  /* 0x00005e002e2e1a24 */ /* 0x000fe400078e02ff */
[----:B------:R-:W-:-:S04]  /*0840*/  @P3 IMAD.WIDE.U32 R24, R39, c[0x0][0x198], R24 ;  /* 0x0000660027183a25 */ /* 0x000fc800078e0018 */
[----:B------:R-:W-:Y:S02]  /*0850*/  @P1 IMAD R53, R38, c[0x0][0x198], RZ ;  /* 0x0000660026351a24 */ /* 0x000fe400078e02ff */
[C---:B------:R-:W-:Y:S02]  /*0860*/  @P1 IMAD R39, R37.reuse, c[0x0][0x17c], R46 ;  /* 0x00005f0025271a24 */ /* 0x040fe400078e022e */
[----:B------:R-:W-:Y:S01]  /*0870*/  @P1 IMAD.WIDE.U32 R28, R37, c[0x0][0x178], R28 ;  /* 0x00005e00251c1a25 */ /* 0x000fe200078e001c */
[----:B------:R-:W-:Y:S02]  /*0880*/  @P3 IADD3 R49, R27, R49, RZ ;  /* 0x000000311b313210 */ /* 0x000fe40007ffe0ff */
[----:B------:R-:W-:Y:S01]  /*0890*/  @P3 LEA R60, P4, R26, c[0x0][0x160], 0x1 ;  /* 0x000058001a3c3a11 */ /* 0x000fe200078808ff */
[----:B------:R-:W-:Y:S01]  /*08a0*/  @P1 IMAD R35, R36, c[0x0][0x19c], R53 ;  /* 0x0000670024231a24 */ /* 0x000fe200078e0235 */
[----:B------:R-:W-:Y:S01]  /*08b0*/  @P3 LEA R52, P6, R24, c[0x0][0x190], 0x1 ;  /* 0x0000640018343a11 */ /* 0x000fe200078c08ff */
[----:B------:R-:W-:-:S02]  /*08c0*/  @P3 IMAD.IADD R47, R25, 0x1, R47 ;  /* 0x00000001192f3824 */ /* 0x000fc400078e022f */
[----:B----4-:R-:W-:Y:S01]  /*08d0*/  @P1 IMAD.WIDE.U32 R32, R36, c[0x0][0x198], R30 ;  /* 0x0000660024201a25 */ /* 0x010fe200078e001e */
[----:B------:R-:W-:-:S03]  /*08e0*/  @P1 LEA R46, P5, R28, c[0x0][0x160], 0x1 ;  /* 0x000058001c2e1a11 */ /* 0x000fc600078a08ff */
[----:B------:R-:W-:Y:S01]  /*08f0*/  @P1 IMAD.IADD R25, R29, 0x1, R39 ;  /* 0x000000011d191824 */ /* 0x000fe200078e0227 */
[----:B------:R-:W-:Y:S02]  /*0900*/  @P3 LEA.HI.X R61, R26, c[0x0][0x164], R49, 0x1, P4 ;  /* 0x000059001a3d3a11 */ /* 0x000fe400020f0c31 */
[----:B------:R-:W-:Y:S02]  /*0910*/  @P3 LEA.HI.X R53, R24, c[0x0][0x194], R47, 0x1, P6 ;  /* 0x0000650018353a11 */ /* 0x000fe400030f0c2f */
[----:B------:R-:W-:Y:S02]  /*0920*/  @P1 IADD3 R35, R33, R35, RZ ;  /* 0x0000002321231210 */ /* 0x000fe40007ffe0ff */
[----:B------:R-:W-:Y:S01]  /*0930*/  @P1 LEA R48, P4, R32, c[0x0][0x190], 0x1 ;  /* 0x0000640020301a11 */ /* 0x000fe200078808ff */
[----:B------:R-:W-:Y:S01]  /*0940*/  CS2R R26, SRZ ;  /* 0x00000000001a7805 */ /* 0x000fe2000001ff00 */
[----:B------:R-:W-:Y:S01]  /*0950*/  @P1 LEA.HI.X R47, R28, c[0x0][0x164], R25, 0x1, P5 ;  /* 0x000059001c2f1a11 */ /* 0x000fe200028f0c19 */
        /* <DEDUP_REMOVED lines=15> */
[--C-:B------:R-:W-:Y:S02]  /*0a50*/  @!P3 SHF.R.S32.HI R52, RZ, 0x1f, R4.reuse ;  /* 0x0000001fff34b819 */ /* 0x100fe40000011404 */
[----:B------:R-:W-:-:S04]  /*0a60*/  @!P3 IADD3 R44, P4, P5, R44, R7, R4 ;  /* 0x000000072c2cb210 */ /* 0x000fc80007d9e004 */
[----:B------:R-:W-:Y:S01]  /*0a70*/  @!P3 IADD3.X R45, R45, R53, R52, P4, P5 ;  /* 0x000000352d2db210 */ /* 0x000fe200027ea434 */
[----:B------:R-:W-:-:S04]  /*0a80*/  @!P3 IMAD R53, R40, c[0x0][0x1e0], RZ ;  /* 0x000078002835ba24 */ /* 0x000fc800078e02ff */
[C---:B------:R-:W-:Y:S02]  /*0a90*/  @!P3 IMAD R53, R6.reuse, c[0x0][0x1e4], R53 ;  /* 0x000079000635ba24 */ /* 0x040fe400078e0235 */
[----:B------:R-:W-:-:S04]  /*0aa0*/  @!P3 IMAD.WIDE.U32 R44, R6, c[0x0][0x1e0], R44 ;  /* 0x00007800062cba25 */ /* 0x000fc800078e002c */
[----:B-1----:R-:W-:Y:S02]  /*0ab0*/  @!P3 IMAD.IADD R47, R45, 0x1, R53 ;  /* 0x000000012d2fb824 */ /* 0x002fe400078e0235 */
[----:B------:R-:W-:Y:S02]  /*0ac0*/  @!P3 IMAD R45, R43, c[0x0][0x1e8], RZ ;  /* 0x00007a002b2dba24 */ /* 0x000fe400078e02ff */
[----:B------:R-:W-:Y:S02]  /*0ad0*/  @!P3 IMAD.MOV.U32 R46, RZ, RZ, R44 ;  /* 0x000000ffff2eb224 */ /* 0x000fe400078e002c */
[C---:B------:R-:W-:Y:S02]  /*0ae0*/  @!P3 IMAD R45, R50.reuse, c[0x0][0x1ec], R45 ;  /* 0x00007b00322dba24 */ /* 0x040fe400078e022d */
[----:B------:R-:W-:-:S05]  /*0af0*/  @!P3 IMAD.WIDE.U32 R46, R50, c[0x0][0x1e8], R46 ;  /* 0x00007a00322eba25 */ /* 0x000fca00078e002e */
[----:B------:R-:W-:Y:S02]  /*0b00*/  @!P3 IADD3 R45, R47, R45, RZ ;  /* 0x0000002d2f2db210 */ /* 0x000fe40007ffe0ff */
[----:B------:R-:W-:-:S04]  /*0b10*/  @!P3 LEA R44, P4, R46, c[0x0][0x1d8], 0x2 ;  /* 0x000076002e2cba11 */ /* 0x000fc800078810ff */
[----:B------:R-:W-:Y:S01]  /*0b20*/  @!P3 LEA.HI.X R45, R46, c[0x0][0x1dc], R45, 0x2, P4 ;  /* 0x000077002e2dba11 */ /* 0x000fe200020f142d */
[----:B------:R-:W-:-:S06]  /*0b30*/  IMAD.MOV.U32 R52, RZ, RZ, 0x7f800000 ;  /* 0x7f800000ff347424 */ /* 0x000fcc00078e00ff */
[----:B------:R0:W5:Y:S01]  /*0b40*/  @!P3 LDG.E R52, [R44.64] ;  /* 0x000000042c34b981 */ /* 0x000162000c1e1900 */
[C---:B--2---:R-:W-:Y:S02]  /*0b50*/  LOP3.LUT R59, R12.reuse, 0xffff0000, RZ, 0xc0, !PT ;  /* 0xffff00000c3b7812 */ /* 0x044fe400078ec0ff */
[----:B------:R-:W-:Y:S02]  /*0b60*/  SHF.L.U32 R53, R12, 0x10, RZ ;  /* 0x000000100c357819 */ /* 0x000fe400000006ff */
[----:B---3--:R-:W-:Y:S02]  /*0b70*/  LOP3.LUT R61, R16, 0xffff0000, RZ, 0xc0, !PT ;  /* 0xffff0000103d7812 */ /* 0x008fe400078ec0ff */
[----:B------:R-:W-:Y:S02]  /*0b80*/  LOP3.LUT R60, R20, 0xffff0000, RZ, 0xc0, !PT ;  /* 0xffff0000143c7812 */ /* 0x000fe400078ec0ff */
[----:B------:R-:W-:Y:S01]  /*0b90*/  SHF.L.U32 R16, R16, 0x10, RZ ;  /* 0x0000001010107819 */ /* 0x000fe200000006ff */
[C---:B------:R-:W-:Y:S01]  /*0ba0*/  IMAD.U32 R46, R8.reuse, 0x10000, RZ ;  /* 0x00010000082e7824 */ /* 0x040fe200078e00ff */
[----:B------:R-:W-:Y:S01]  /*0bb0*/  LOP3.LUT R8, R8, 0xffff0000, RZ, 0xc0, !PT ;  /* 0xffff000008087812 */ /* 0x000fe200078ec0ff */
[----:B------:R-:W-:Y:S01]  /*0bc0*/  FMUL.FTZ R60, R61, R60 ;  /* 0x0000003c3d3c7220 */ /* 0x000fe20000410000 */
[----:B------:R-:W-:-:S03]  /*0bd0*/  SHF.L.U32 R47, R9, 0x10, RZ ;  /* 0x00000010092f7819 */ /* 0x000fc600000006ff */
[----:B------:R-:W-:Y:S02]  /*0be0*/  FMUL.FTZ R8, R8, R59 ;  /* 0x0000003b08087220 */ /* 0x000fe40000410000 */
[----:B------:R-:W-:Y:S02]  /*0bf0*/  IMAD.U32 R59, R20, 0x10000, RZ ;  /* 0x00010000143b7824 */ /* 0x000fe400078e00ff */
[----:B------:R-:W-:Y:S02]  /*0c00*/  IMAD.U32 R12, R13, 0x10000, RZ ;  /* 0x000100000d0c7824 */ /* 0x000fe400078e00ff */
        /* <DEDUP_REMOVED lines=10> */
[----:B------:R-:W-:Y:S01]  /*0cb0*/  IMAD.U32 R9, R10, 0x10000, RZ ;  /* 0x000100000a097824 */ /* 0x000fe200078e00ff */
[----:B0-----:R-:W-:Y:S01]  /*0cc0*/  SHF.L.U32 R44, R14, 0x10, RZ ;  /* 0x000000100e2c7819 */ /* 0x001fe200000006ff */
        /* <DEDUP_REMOVED lines=11> */
[----:B------:R-:W-:Y:S01]  /*0d80*/  SHF.L.U32 R8, R19, 0x10, RZ ;  /* 0x0000001013087819 */ /* 0x000fe200000006ff */
[----:B------:R-:W-:-:S02]  /*0d90*/  IMAD.U32 R45, R15, 0x10000, RZ ;  /* 0x000100000f2d7824 */ /* 0x000fc400078e00ff */
[----:B------:R-:W-:Y:S02]  /*0da0*/  FFMA.FTZ R14, R49, R14, R44 ;  /* 0x0000000e310e7223 */ /* 0x000fe4000001002c */
[----:B------:R-:W-:Y:S02]  /*0db0*/  IMAD.U32 R13, R23, 0x10000, RZ ;  /* 0x00010000170d7824 */ /* 0x000fe400078e00ff */
[----:B------:R-:W-:Y:S01]  /*0dc0*/  FFMA.FTZ R9, R18, R9, R12 ;  /* 0x0000000912097223 */ /* 0x000fe2000001000c */
[----:B------:R-:W-:Y:S01]  /*0dd0*/  LOP3.LUT R19, R19, 0xffff0000, RZ, 0xc0, !PT ;  /* 0xffff000013137812 */ /* 0x000fe200078ec0ff */
[----:B------:R-:W-:Y:S01]  /*0de0*/  FFMA.FTZ R14, R10, R45, R14 ;  /* 0x0000002d0a0e7223 */ /* 0x000fe2000001000e */
[----:B------:R-:W-:Y:S01]  /*0df0*/  LOP3.LUT R10, R23, 0xffff0000, RZ, 0xc0, !PT ;  /* 0xffff0000170a7812 */ /* 0x000fe200078ec0ff */
[----:B------:R-:W-:-:S04]  /*0e00*/  FFMA.FTZ R8, R8, R13, R9 ;  /* 0x0000000d08087223 */ /* 0x000fc80000010009 */
[----:B------:R-:W-:Y:S01]  /*0e10*/  FFMA.FTZ R8, R19, R10, R8 ;  /* 0x0000000a13087223 */ /* 0x000fe20000010008 */
[----:B------:R-:W-:Y:S02]  /*0e20*/  LOP3.LUT R11, R11, 0xffff0000, RZ, 0xc0, !PT ;  /* 0xffff00000b0b7812 */ /* 0x000fe400078ec0ff */
[C---:B----4-:R-:W-:Y:S02]  /*0e30*/  SHF.L.U32 R17, R24.reuse, 0x10, RZ ;  /* 0x0000001018117819 */ /* 0x050fe400000006ff */
[----:B------:R-:W-:Y:S02]  /*0e40*/  LOP3.LUT R24, R24, 0xffff0000, RZ, 0xc0, !PT ;  /* 0xffff000018187812 */ /* 0x000fe400078ec0ff */
[C---:B------:R-:W-:Y:S02]  /*0e50*/  LOP3.LUT R19, R28.reuse, 0xffff0000, RZ, 0xc0, !PT ;  /* 0xffff00001c137812 */ /* 0x040fe400078ec0ff */
[----:B------:R-:W-:Y:S02]  /*0e60*/  SHF.L.U32 R20, R28, 0x10, RZ ;  /* 0x000000101c147819 */ /* 0x000fe400000006ff */
[----:B------:R-:W-:Y:S01]  /*0e70*/  LOP3.LUT R18, R32, 0xffff0000, RZ, 0xc0, !PT ;  /* 0xffff000020127812 */ /* 0x000fe200078ec0ff */
[----:B------:R-:W-:Y:S01]  /*0e80*/  FMUL.FTZ R24, R24, R19 ;  /* 0x0000001318187220 */ /* 0x000fe20000410000 */
[C---:B------:R-:W-:Y:S01]  /*0e90*/  LOP3.LUT R21, R36.reuse, 0xffff0000, RZ, 0xc0, !PT ;  /* 0xffff000024157812 */ /* 0x040fe200078ec0ff */
[----:B------:R-:W-:Y:S01]  /*0ea0*/  IMAD.U32 R19, R36, 0x10000, RZ ;  /* 0x0001000024137824 */ /* 0x000fe200078e00ff */
[----:B------:R-:W-:Y:S01]  /*0eb0*/  SHF.L.U32 R32, R32, 0x10, RZ ;  /* 0x0000001020207819 */ /* 0x000fe200000006ff */
[----:B------:R-:W-:-:S02]  /*0ec0*/  IMAD.U32 R16, R25, 0x10000, RZ ;  /* 0x0001000019107824 */ /* 0x000fc400078e00ff */
[----:B------:R-:W-:Y:S01]  /*0ed0*/  FMUL.FTZ R21, R18, R21 ;  /* 0x0000001512157220 */ /* 0x000fe20000410000 */
[----:B------:R-:W-:Y:S01]  /*0ee0*/  LOP3.LUT R15, R15, 0xffff0000, RZ, 0xc0, !PT ;  /* 0xffff00000f0f7812 */ /* 0x000fe200078ec0ff */
        /* <DEDUP_REMOVED lines=15> */
[----:B------:R-:W-:Y:S01]  /*0fe0*/  IMAD.U32 R17, R38, 0x10000, RZ ;  /* 0x0001000026117824 */ /* 0x000fe200078e00ff */
[----:B------:R-:W-:Y:S01]  /*0ff0*/  SHF.L.U32 R16, R34, 0x10, RZ ;  /* 0x0000001022107819 */ /* 0x000fe200000006ff */
[----:B------:R-:W-:Y:S01]  /*1000*/  FFMA.FTZ R18, R33, R20, R18 ;  /* 0x0000001421127223 */ /* 0x000fe20000010012 */
[----:B------:R-:W-:Y:S01]  /*1010*/  LOP3.LUT R26, R26, 0xffff0000, RZ, 0xc0, !PT ;  /* 0xffff00001a1a7812 */ /* 0x000fe200078ec0ff */
[----:B------:R-:W-:Y:S01]  /*1020*/  FFMA.FTZ R12, R12, R15, R22 ;  /* 0x0000000f0c0c7223 */ /* 0x000fe20000010016 */
[----:B------:R-:W-:Y:S01]  /*1030*/  LOP3.LUT R13, R30, 0xffff0000, RZ, 0xc0, !PT ;  /* 0xffff00001e0d7812 */ /* 0x000fe200078ec0ff */
[----:B------:R-:W-:Y:S01]  /*1040*/  FFMA.FTZ R16, R16, R17, R18 ;  /* 0x0000001110107223 */ /* 0x000fe20000010012 */
[----:B------:R-:W-:-:S02]  /*1050*/  LOP3.LUT R34, R34, 0xffff0000, RZ, 0xc0, !PT ;  /* 0xffff000022227812 */ /* 0x000fc400078ec0ff */
[----:B------:R-:W-:Y:S01]  /*1060*/  LOP3.LUT R15, R38, 0xffff0000, RZ, 0xc0, !PT ;  /* 0xffff0000260f7812 */ /* 0x000fe200078ec0ff */
[----:B------:R-:W-:Y:S02]  /*1070*/  IMAD.U32 R9, R27, 0x10000, RZ ;  /* 0x000100001b097824 */ /* 0x000fe400078e00ff */
[----:B------:R-:W-:Y:S02]  /*1080*/  IMAD.U32 R14, R31, 0x10000, RZ ;  /* 0x000100001f0e7824 */ /* 0x000fe400078e00ff */
[----:B------:R-:W-:Y:S01]  /*1090*/  FFMA.FTZ R26, R26, R13, R12 ;  /* 0x0000000d1a1a7223 */ /* 0x000fe2000001000c */
[----:B------:R-:W-:Y:S01]  /*10a0*/  SHF.L.U32 R12, R35, 0x10, RZ ;  /* 0x00000010230c7819 */ /* 0x000fe200000006ff */
[----:B------:R-:W-:Y:S02]  /*10b0*/  IMAD.U32 R13, R39, 0x10000, RZ ;  /* 0x00010000270d7824 */ /* 0x000fe400078e00ff */
[----:B------:R-:W-:Y:S01]  /*10c0*/  FFMA.FTZ R15, R34, R15, R16 ;  /* 0x0000000f220f7223 */ /* 0x000fe20000010010 */
[----:B------:R-:W-:Y:S01]  /*10d0*/  LOP3.LUT R27, R27, 0xffff0000, RZ, 0xc0, !PT ;  /* 0xffff00001b1b7812 */ /* 0x000fe200078ec0ff */
[----:B------:R-:W-:Y:S01]  /*10e0*/  FFMA.FTZ R9, R9, R14, R26 ;  /* 0x0000000e09097223 */ /* 0x000fe2000001001a */
[----:B------:R-:W-:Y:S01]  /*10f0*/  LOP3.LUT R10, R31, 0xffff0000, RZ, 0xc0, !PT ;  /* 0xffff00001f0a7812 */ /* 0x000fe200078ec0ff */
[----:B------:R-:W-:Y:S01]  /*1100*/  FFMA.FTZ R12, R12, R13, R15 ;  /* 0x0000000d0c0c7223 */ /* 0x000fe2000001000f */
[----:B------:R-:W-:-:S02]  /*1110*/  LOP3.LUT R35, R35, 0xffff0000, RZ, 0xc0, !PT ;  /* 0xffff000023237812 */ /* 0x000fc400078ec0ff */
[----:B------:R-:W-:Y:S01]  /*1120*/  LOP3.LUT R14, R39, 0xffff0000, RZ, 0xc0, !PT ;  /* 0xffff0000270e7812 */ /* 0x000fe200078ec0ff */
[----:B------:R-:W-:Y:S02]  /*1130*/  FFMA.FTZ R27, R27, R10, R9 ;  /* 0x0000000a1b1b7223 */ /* 0x000fe40000010009 */
[----:B------:R-:W0:Y:S02]  /*1140*/  SHFL.BFLY PT, R10, R11, 0x8, 0x1f ;  /* 0x0d001f000b0a7f89 */ /* 0x000e2400000e0000 */
[----:B------:R-:W-:Y:S02]  /*1150*/  FFMA.FTZ R35, R35, R14, R12 ;  /* 0x0000000e23237223 */ /* 0x000fe4000001000c */
[----:B------:R-:W1:Y:S04]  /*1160*/  SHFL.BFLY PT, R9, R8, 0x8, 0x1f ;  /* 0x0d001f0008097f89 */ /* 0x000e6800000e0000 */
[----:B------:R-:W2:Y:S04]  /*1170*/  SHFL.BFLY PT, R12, R27, 0x8, 0x1f ;  /* 0x0d001f001b0c7f89 */ /* 0x000ea800000e0000 */
[----:B------:R-:W3:Y:S01]  /*1180*/  SHFL.BFLY PT, R14, R35, 0x8, 0x1f ;  /* 0x0d001f00230e7f89 */ /* 0x000ee200000e0000 */
[----:B0-----:R-:W-:-:S02]  /*1190*/  FADD.FTZ R10, R11, R10 ;  /* 0x0000000a0b0a7221 */ /* 0x001fc40000010000 */
[----:B-1----:R-:W-:-:S03]  /*11a0*/  FADD.FTZ R13, R8, R9 ;  /* 0x00000009080d7221 */ /* 0x002fc60000010000 */
[----:B------:R-:W0:Y:S01]  /*11b0*/  SHFL.BFLY PT, R9, R10, 0x4, 0x1f ;  /* 0x0c801f000a097f89 */ /* 0x000e2200000e0000 */
[----:B--2---:R-:W-:Y:S02]  /*11c0*/  FADD.FTZ R15, R27, R12 ;  /* 0x0000000c1b0f7221 */ /* 0x004fe40000010000 */
[----:B---3--:R-:W-:Y:S01]  /*11d0*/  FADD.FTZ R18, R35, R14 ;  /* 0x0000000e23127221 */ /* 0x008fe20000010000 */
        /* <DEDUP_REMOVED lines=11> */
[----:B------:R-:W-:Y:S01]  /*1290*/  @P0 LEA R57, R0, R57, 0x6 ;  /* 0x0000003900390211 */ /* 0x000fe200078e30ff */
[----:B0-----:R-:W-:-:S03]  /*12a0*/  FADD.FTZ R12, R9, R12 ;  /* 0x0000000c090c7221 */ /* 0x001fc60000010000 */
[----:B------:R-:W-:Y:S02]  /*12b0*/  @P0 SHF.R.S32.HI R8, RZ, 0x1f, R57 ;  /* 0x0000001fff080819 */ /* 0x000fe40000011439 */
[----:B------:R-:W0:Y:S01]  /*12c0*/  SHFL.BFLY PT, R9, R12, 0x1, 0x1f ;  /* 0x0c201f000c097f89 */ /* 0x000e2200000e0000 */
[----:B-1----:R-:W-:Y:S02]  /*12d0*/  FADD.FTZ R14, R11, R14 ;  /* 0x0000000e0b0e7221 */ /* 0x002fe40000010000 */
[----:B--2---:R-:W-:Y:S02]  /*12e0*/  FADD.FTZ R17, R16, R17 ;  /* 0x0000001110117221 */ /* 0x004fe40000010000 */
[----:B---3--:R-:W-:Y:S01]  /*12f0*/  FADD.FTZ R15, R19, R10 ;  /* 0x0000000a130f7221 */ /* 0x008fe20000010000 */
[----:B------:R-:W-:Y:S01]  /*1300*/  @P0 LEA.HI R57, R8, R57, RZ, 0x6 ;  /* 0x0000003908390211 */ /* 0x000fe200078f30ff */
[----:B------:R-:W1:Y:S01]  /*1310*/  SHFL.BFLY PT, R13, R14, 0x1, 0x1f ;  /* 0x0c201f000e0d7f89 */ /* 0x000e6200000e0000 */
[----:B------:R-:W-:-:S03]  /*1320*/  IMAD.MOV.U32 R8, RZ, RZ, RZ ;  /* 0x000000ffff087224 */ /* 0x000fc600078e00ff */
[----:B------:R-:W2:Y:S04]  /*1330*/  SHFL.BFLY PT, R16, R17, 0x1, 0x1f ;  /* 0x0c201f0011107f89 */ /* 0x000ea800000e0000 */
[----:B------:R-:W3:Y:S01]  /*1340*/  SHFL.BFLY PT, R18, R15, 0x1, 0x1f ;  /* 0x0c201f000f127f89 */ /* 0x000ee200000e0000 */
[----:B------:R-:W-:Y:S01]  /*1350*/  @P0 LOP3.LUT R8, R57, 0xffffffc0, RZ, 0xc0, !PT ;  /* 0xffffffc039080812 */ /* 0x000fe200078ec0ff */
[----:B------:R-:W-:Y:S01]  /*1360*/  IMAD.SHL.U32 R11, R5, 0x2000, RZ ;  /* 0x00002000050b7824 */ /* 0x000fe200078e00ff */
[----:B------:R-:W-:Y:S02]  /*1370*/  SHF.L.U32 R19, R4, 0x2, RZ ;  /* 0x0000000204137819 */ /* 0x000fe400000006ff */
[----:B------:R-:W-:Y:S02]  /*1380*/  SHF.L.U32 R10, R8, 0x7, RZ ;  /* 0x00000007080a7819 */ /* 0x000fe400000006ff */
[----:B------:R-:W-:-:S02]  /*1390*/  ISETP.NE.AND P5, PT, R55, RZ, PT ;  /* 0x000000ff3700720c */ /* 0x000fc40003fa5270 */
[----:B------:R-:W-:Y:S02]  /*13a0*/  SHF.R.S32.HI R20, RZ, 0x1f, R10 ;  /* 0x0000001fff147819 */ /* 0x000fe4000001140a */
[--C-:B------:R-:W-:Y:S02]  /*13b0*/  IADD3 R10, P0, P3, R10, R19, R11.reuse ;  /* 0x000000130a0a7210 */ /* 0x100fe40007b1e00b */
[----:B------:R-:W-:Y:S02]  /*13c0*/  SHF.R.S32.HI R11, RZ, 0x1f, R11 ;  /* 0x0000001fff0b7819 */ /* 0x000fe4000001140b */
[----:B------:R-:W-:Y:S01]  /*13d0*/  SHF.R.S32.HI R19, RZ, 0x1f, R19 ;  /* 0x0000001fff137819 */ /* 0x000fe20000011413 */
[----:B------:R-:W-:Y:S03]  /*13e0*/  BSSY B0, `(.L_x_2280) ;  /* 0x0000023000007945 */ /* 0x000fe60003800000 */
[----:B------:R-:W-:Y:S01]  /*13f0*/  IADD3.X R11, R20, R19, R11, P0, P3 ;  /* 0x00000013140b7210 */ /* 0x000fe200007e640b */
[----:B0-----:R-:W-:-:S02]  /*1400*/  FADD.FTZ R19, R12, R9 ;  /* 0x000000090c137221 */ /* 0x001fc40000010000 */
[----:B------:R-:W-:Y:S01]  /*1410*/  IMAD R9, R40, c[0x0][0x220], RZ ;  /* 0x0000880028097a24 */ /* 0x000fe200078e02ff */
[-C--:B------:R-:W-:Y:S01]  /*1420*/  ISETP.GE.AND P4, PT, R58, R51.reuse, PT ;  /* 0x000000333a00720c */ /* 0x080fe20003f86270 */
[----:B-1----:R-:W-:Y:S01]  /*1430*/  FADD.FTZ R20, R14, R13 ;  /* 0x0000000d0e147221 */ /* 0x002fe20000010000 */
[-C--:B------:R-:W-:Y:S01]  /*1440*/  ISETP.GE.AND P3, PT, R56, R51.reuse, PT ;  /* 0x000000333800720c */ /* 0x080fe20003f66270 */
[----:B--2---:R-:W-:Y:S01]  /*1450*/  FADD.FTZ R17, R17, R16 ;  /* 0x0000001011117221 */ /* 0x004fe20000010000 */
[----:B------:R-:W-:Y:S01]  /*1460*/  ISETP.GE.AND P0, PT, R54, R51, PT ;  /* 0x000000333600720c */ /* 0x000fe20003f06270 */
[C---:B------:R-:W-:Y:S02]  /*1470*/  IMAD R21, R6.reuse, c[0x0][0x224], R9 ;  /* 0x0000890006157a24 */ /* 0x040fe400078e0209 */
[----:B------:R-:W-:-:S04]  /*1480*/  IMAD.WIDE.U32 R10, R6, c[0x0][0x220], R10 ;  /* 0x00008800060a7a25 */ /* 0x000fc800078e000a */
[----:B---3--:R-:W-:Y:S01]  /*1490*/  FADD.FTZ R18, R15, R18 ;  /* 0x000000120f127221 */ /* 0x008fe20000010000 */
[----:B------:R-:W-:Y:S05]  /*14a0*/  @P5 BRA `(.L_x_2281) ;  /* 0x0000016000005947 */ /* 0x000fea0003800000 */
[----:B------:R-:W-:Y:S01]  /*14b0*/  SHF.R.S32.HI R14, RZ, 0x1f, R8 ;  /* 0x0000001fff0e7819 */ /* 0x000fe20000011408 */
[----:B------:R-:W-:Y:S01]  /*14c0*/  IMAD R9, R40, c[0x0][0x1c8], RZ ;  /* 0x0000720028097a24 */ /* 0x000fe200078e02ff */
[C---:B------:R-:W-:Y:S02]  /*14d0*/  IADD3 R12, P5, R7.reuse, R8, RZ ;  /* 0x00000008070c7210 */ /* 0x040fe40007fbe0ff */
[----:B------:R-:W-:Y:S01]  /*14e0*/  FSEL R15, R20, RZ, !P4 ;  /* 0x000000ff140f7208 */ /* 0x000fe20006000000 */
[----:B------:R-:W-:Y:S01]  /*14f0*/  IMAD R9, R6, c[0x0][0x1cc], R9 ;  /* 0x0000730006097a24 */ /* 0x000fe200078e0209 */
[----:B------:R-:W-:Y:S02]  /*1500*/  LEA.HI.X.SX32 R13, R7, R14, 0x1, P5 ;  /* 0x0000000e070d7211 */ /* 0x000fe400028f0eff */
[----:B------:R-:W-:-:S03]  /*1510*/  FSEL R17, R17, RZ, !P3 ;  /* 0x000000ff11117208 */ /* 0x000fc60005800000 */
[----:B------:R-:W-:-:S04]  /*1520*/  IMAD.WIDE.U32 R12, R6, c[0x0][0x1c8], R12 ;  /* 0x00007200060c7a25 */ /* 0x000fc800078e000c */
[----:B------:R-:W-:Y:S02]  /*1530*/  IMAD.IADD R13, R13, 0x1, R9 ;  /* 0x000000010d0d7824 */ /* 0x000fe400078e0209 */
[----:B------:R-:W-:Y:S02]  /*1540*/  IMAD R9, R43, c[0x0][0x1d0], RZ ;  /* 0x000074002b097a24 */ /* 0x000fe400078e02ff */
[----:B------:R-:W-:-:S04]  /*1550*/  IMAD.WIDE.U32 R12, R50, c[0x0][0x1d0], R12 ;  /* 0x00007400320c7a25 */ /* 0x000fc800078e000c */
[----:B------:R-:W-:Y:S01]  /*1560*/  IMAD R9, R50, c[0x0][0x1d4], R9 ;  /* 0x0000750032097a24 */ /* 0x000fe200078e0209 */
[----:B------:R-:W-:-:S04]  /*1570*/  IADD3 R41, P5, R41, R12, RZ ;  /* 0x0000000c29297210 */ /* 0x000fc80007fbe0ff */
[----:B------:R-:W-:Y:S02]  /*1580*/  IADD3.X R42, R42, R13, R9, P5, !PT ;  /* 0x0000000d2a2a7210 */ /* 0x000fe40002ffe409 */
[----:B------:R-:W-:Y:S02]  /*1590*/  LEA R12, P5, R41, c[0x0][0x1b0], 0x2 ;  /* 0x00006c00290c7a11 */ /* 0x000fe400078a10ff */
[----:B------:R-:W-:Y:S02]  /*15a0*/  FSEL R9, R19, RZ, !P2 ;  /* 0x000000ff13097208 */ /* 0x000fe40005000000 */
[----:B------:R-:W-:Y:S02]  /*15b0*/  LEA.HI.X R13, R41, c[0x0][0x1b4], R42, 0x2, P5 ;  /* 0x00006d00290d7a11 */ /* 0x000fe400028f142a */
[----:B------:R-:W-:-:S03]  /*15c0*/  FSEL R19, R18, RZ, !P0 ;  /* 0x000000ff12137208 */ /* 0x000fc60004000000 */
[----:B------:R0:W-:Y:S04]  /*15d0*/  STG.E [R12.64], R9 ;  /* 0x000000090c007986 */ /* 0x0001e8000c101904 */
[----:B------:R0:W-:Y:S04]  /*15e0*/  STG.E [R12.64+0x40], R15 ;  /* 0x0000400f0c007986 */ /* 0x0001e8000c101904 */
[----:B------:R0:W-:Y:S04]  /*15f0*/  STG.E [R12.64+0x80], R17 ;  /* 0x000080110c007986 */ /* 0x0001e8000c101904 */
[----:B------:R0:W-:Y:S02]  /*1600*/  STG.E [R12.64+0xc0], R19 ;  /* 0x0000c0130c007986 */ /* 0x0001e4000c101904 */
.L_x_2281:
[----:B------:R-:W-:Y:S05]  /*1610*/  BSYNC B0 ;  /* 0x0000000000007941 */ /* 0x000fea0003800000 */
.L_x_2280:
[----:B------:R-:W-:Y:S01]  /*1620*/  IADD3 R2, R2, 0x3f, RZ ;  /* 0x0000003f02027810 */ /* 0x000fe20007ffe0ff */
[----:B0-----:R-:W-:Y:S01]  /*1630*/  IMAD R13, R43, c[0x0][0x228], RZ ;  /* 0x00008a002b0d7a24 */ /* 0x001fe200078e02ff */
[----:B------:R-:W-:Y:S01]  /*1640*/  IADD3 R11, R11, R21, RZ ;  /* 0x000000150b0b7210 */ /* 0x000fe20007ffe0ff */
[----:B------:R-:W-:Y:S01]  /*1650*/  BSSY B0, `(.L_x_2282) ;  /* 0x0000022000007945 */ /* 0x000fe20003800000 */
[----:B------:R-:W-:Y:S01]  /*1660*/  SHF.R.S32.HI R9, RZ, 0x1f, R2 ;  /* 0x0000001fff097819 */ /* 0x000fe20000011402 */
[C---:B------:R-:W-:Y:S01]  /*1670*/  IMAD R13, R50.reuse, c[0x0][0x22c], R13 ;  /* 0x00008b00320d7a24 */ /* 0x040fe200078e020d */
[----:B------:R-:W-:Y:S01]  /*1680*/  ISETP.NE.U32.AND P0, PT, RZ, c[0x0][0x238], PT ;  /* 0x00008e00ff007a0c */ /* 0x000fe20003f05070 */
[----:B------:R-:W-:Y:S01]  /*1690*/  IMAD.WIDE.U32 R10, R50, c[0x0][0x228], R10 ;  /* 0x00008a00320a7a25 */ /* 0x000fe200078e000a */
[----:B------:R-:W-:-:S02]  /*16a0*/  LEA.HI R9, R9, R2, RZ, 0x6 ;  /* 0x0000000209097211 */ /* 0x000fc400078f30ff */
[----:B------:R-:W-:Y:S02]  /*16b0*/  ISETP.NE.AND.EX P0, PT, RZ, c[0x0][0x23c], PT, P0 ;  /* 0x00008f00ff007a0c */ /* 0x000fe40003f05300 */
[----:B------:R-:W-:Y:S02]  /*16c0*/  LOP3.LUT R2, R9, 0xffffffc0, RZ, 0xc0, !PT ;  /* 0xffffffc009027812 */ /* 0x000fe400078ec0ff */
[----:B------:R-:W-:Y:S02]  /*16d0*/  IADD3 R11, R11, R13, RZ ;  /* 0x0000000d0b0b7210 */ /* 0x000fe40007ffe0ff */
[----:B------:R-:W-:Y:S01]  /*16e0*/  LEA R12, P2, R10, c[0x0][0x208], 0x2 ;  /* 0x000082000a0c7a11 */ /* 0x000fe200078410ff */
[----:B------:R-:W-:Y:S01]  /*16f0*/  IMAD.IADD R9, R2, 0x1, -R7 ;  /* 0x0000000102097824 */ /* 0x000fe200078e0a07 */
[----:B------:R-:W-:Y:S02]  /*1700*/  ISETP.NE.OR P0, PT, R4, RZ, !P0 ;  /* 0x000000ff0400720c */ /* 0x000fe40004705670 */
[----:B------:R-:W-:-:S02]  /*1710*/  LEA.HI.X R13, R10, c[0x0][0x20c], R11, 0x2, P2 ;  /* 0x000083000a0d7a11 */ /* 0x000fc400010f140b */
[----:B------:R-:W-:-:S13]  /*1720*/  ISETP.GE.OR P1, PT, R4, R9, P1 ;  /* 0x000000090400720c */ /* 0x000fda0000f26670 */
[----:B------:R-:W-:Y:S05]  /*1730*/  @P1 BRA `(.L_x_2283) ;  /* 0x0000013000001947 */ /* 0x000fea0003800000 */
[--C-:B------:R-:W-:Y:S01]  /*1740*/  IADD3 R10, P1, P2, R8, R7, R4.reuse ;  /* 0x00000007080a7210 */ /* 0x100fe20007a3e004 */
[----:B------:R-:W-:Y:S01]  /*1750*/  IMAD R43, R43, c[0x0][0x200], RZ ;  /* 0x000080002b2b7a24 */ /* 0x000fe200078e02ff */
[----:B------:R-:W-:Y:S01]  /*1760*/  SHF.R.S32.HI R2, RZ, 0x1f, R7 ;  /* 0x0000001fff027819 */ /* 0x000fe20000011407 */
[----:B------:R-:W-:Y:S01]  /*1770*/  IMAD R7, R40, c[0x0][0x1f8], RZ ;  /* 0x00007e0028077a24 */ /* 0x000fe200078e02ff */
[----:B------:R-:W-:Y:S02]  /*1780*/  SHF.R.S32.HI R9, RZ, 0x1f, R4 ;  /* 0x0000001fff097819 */ /* 0x000fe40000011404 */
[----:B------:R-:W-:Y:S01]  /*1790*/  SHF.R.S32.HI R8, RZ, 0x1f, R8 ;  /* 0x0000001fff087819 */ /* 0x000fe20000011408 */
[----:B------:R-:W-:-:S03]  /*17a0*/  IMAD R7, R6, c[0x0][0x1fc], R7 ;  /* 0x00007f0006077a24 */ /* 0x000fc600078e0207 */
[----:B------:R-:W-:Y:S01]  /*17b0*/  IADD3.X R11, R8, R2, R9, P1, P2 ;  /* 0x00000002080b7210 */ /* 0x000fe20000fe4409 */
[C---:B-----5:R-:W-:Y:S01]  /*17c0*/  FMUL.FTZ R2, R52.reuse, 1.4426950216293334961 ;  /* 0x3fb8aa3b34027820 */ /* 0x060fe20000410000 */
[----:B------:R-:W-:-:S03]  /*17d0*/  FSETP.NEU.FTZ.AND P1, PT, R52, -INF , PT ;  /* 0xff8000003400780b */ /* 0x000fc60003f3d000 */
[----:B------:R-:W-:-:S04]  /*17e0*/  IMAD.WIDE.U32 R8, R6, c[0x0][0x1f8], R10 ;  /* 0x00007e0006087a25 */ /* 0x000fc800078e000a */
[----:B------:R-:W-:Y:S02]  /*17f0*/  IMAD.IADD R9, R9, 0x1, R7 ;  /* 0x0000000109097824 */ /* 0x000fe400078e0207 */
[C---:B------:R-:W-:Y:S02]  /*1800*/  IMAD R7, R50.reuse, c[0x0][0x204], R43 ;  /* 0x0000810032077a24 */ /* 0x040fe400078e022b */
[----:B------:R-:W-:-:S05]  /*1810*/  IMAD.WIDE.U32 R50, R50, c[0x0][0x200], R8 ;  /* 0x0000800032327a25 */ /* 0x000fca00078e0008 */
[----:B------:R-:W-:Y:S02]  /*1820*/  IADD3 R7, R51, R7, RZ ;  /* 0x0000000733077210 */ /* 0x000fe40007ffe0ff */
[----:B------:R-:W-:-:S04]  /*1830*/  LEA R8, P2, R50, c[0x0][0x1f0], 0x2 ;  /* 0x00007c0032087a11 */ /* 0x000fc800078410ff */
[----:B------:R-:W-:Y:S02]  /*1840*/  LEA.HI.X R9, R50, c[0x0][0x1f4], R7, 0x2, P2 ;  /* 0x00007d0032097a11 */ /* 0x000fe400010f1407 */
[----:B------:R-:W-:-:S05]  /*1850*/  FSEL R7, R2, RZ, P1 ;  /* 0x000000ff02077208 */ /* 0x000fca0000800000 */
[----:B------:R0:W-:Y:S02]  /*1860*/  STG.E [R8.64], R7 ;  /* 0x0000000708007986 */ /* 0x0001e4000c101904 */
.L_x_2283:
[----:B------:R-:W-:Y:S05]  /*1870*/  BSYNC B0 ;  /* 0x0000000000007941 */ /* 0x000fea0003800000 */
.L_x_2282:
        /* <DEDUP_REMOVED lines=9> */
[----:B------:R-:W-:-:S04]  /*1910*/  IMAD R5, R5, c[0x0][0x230], R0 ;  /* 0x00008c0005057a24 */ /* 0x000fc800078e0200 */
[----:B------:R-:W-:-:S04]  /*1920*/  IMAD R2, R5, c[0x0][0x170], R6 ;  /* 0x00005c0005027a24 */ /* 0x000fc800078e0206 */
[----:B------:R-:W-:-:S05]  /*1930*/  IMAD.WIDE R2, R2, R3, c[0x0][0x238] ;  /* 0x00008e0002027625 */ /* 0x000fca00078e0203 */
[----:B------:R-:W-:Y:S01]  /*1940*/  STG.E [R2.64], RZ ;  /* 0x000000ff02007986 */ /* 0x000fe2000c101904 */
[----:B------:R-:W-:Y:S05]  /*1950*/  EXIT ;  /* 0x000000000000794d */ /* 0x000fea0003800000 */
.L_x_2284:
        /* <DEDUP_REMOVED lines=10> */
.L_x_2349:


//--------------------- .nv.shared._ZN7cutlass13device_kernelIN5flash19enable_sm80_to_sm89INS1_16FlashAttnBwdSm80INS1_25CollectiveMainloopBwdSm80ILi2ELi1EN4cute5tupleIJNS5_1CILi64EEENS7_ILi96EEENS7_ILi128EEEEEENS_10bfloat16_tEfNS_4arch4Sm80ELb0ELb0ELb0ELb0ELb0ELb0ELb0ELb0ELi2ELi2ELi2ELi2ELb1EEENS1_21CollectiveEpilogueBwdISB_SC_SE_Li256ELb0ELb0ELi4EEENS1_19SingleTileSchedulerILb0ELb0ELb0ELi96EEEEEEEEEvNT_6ParamsE --------------------------
	.section	.nv.shared._ZN7cutlass13device_kernelIN5flash19enable_sm80_to_sm89INS1_16FlashAttnBwdSm80INS1_25CollectiveMainloopBwdSm80ILi2ELi1EN4cute5tupleIJNS5_1CILi64EEENS7_ILi96EEENS7_ILi128EEEEEENS_10bfloat16_tEfNS_4arch4Sm80ELb0ELb0ELb0ELb0ELb0ELb0ELb0ELb0ELi2ELi2ELi2ELi2ELb1EEENS1_21CollectiveEpilogueBwdISB_SC_SE_Li256ELb0ELb0ELi4EEENS1_19SingleTileSchedulerILb0ELb0ELb0ELi96EEEEEEEEEvNT_6ParamsE,"aw",@nobits
	.sectionflags	@""
	.align	16


//--------------------- .nv.global                --------------------------
	.section	.nv.global,"aw",@nobits
.nv.global:
	.type		_ZN66_INTERNAL_2af2d375_30_flash_bwd_hdim128_bf16_sm80_cu_ef95aea4_28454cute1_E,@object
	.size		_ZN66_INTERNAL_2af2d375_30_flash_bwd_hdim128_bf16_sm80_cu_ef95aea4_28454cute1_E,(_ZN66_INTERNAL_2af2d375_30_flash_bwd_hdim128_bf16_sm80_cu_ef95aea4_28454cuda3std3__45__cpo6cbeginE - _ZN66_INTERNAL_2af2d375_30_flash_bwd_hdim128_bf16_sm80_cu_ef95aea4_28454cute1_E)
_ZN66_INTERNAL_2af2d375_30_flash_bwd_hdim128_bf16_sm80_cu_ef95aea4_28454cute1_E:
	.zero		1
	.type		_ZN66_INTERNAL_2af2d375_30_flash_bwd_hdim128_bf16_sm80_cu_ef95aea4_28454cuda3std3__45__cpo6cbeginE,@object
	.size		_ZN66_INTERNAL_2af2d375_30_flash_bwd_hdim128_bf16_sm80_cu_ef95aea4_28454cuda3std3__45__cpo6cbeginE,(_ZN66_INTERNAL_2af2d375_30_flash_bwd_hdim128_bf16_sm80_cu_ef95aea4_28454cuda3std3__48in_placeE - _ZN66_INTERNAL_2af2d375_30_flash_bwd_hdim128_bf16_sm80_cu_ef95aea4_28454cuda3std3__45__cpo6cbeginE)
_ZN66_INTERNAL_2af2d375_30_flash_bwd_hdim128_bf16_sm80_cu_ef95aea4_28454cuda3std3__45__cpo6cbeginE:
	.zero		1
	.type		_ZN66_INTERNAL_2af2d375_30_flash_bwd_hdim128_bf16_sm80_cu_ef95aea4_28454cuda3std3__48in_placeE,@object
	.size		_ZN66_INTERNAL_2af2d375_30_flash_bwd_hdim128_bf16_sm80_cu_ef95aea4_28454cuda3std3__48in_placeE,(_ZN66_INTERNAL_2af2d375_30_flash_bwd_hdim128_bf16_sm80_cu_ef95aea4_28454cuda3std6ranges3__45__cpo9iter_moveE - _ZN66_INTERNAL_2af2d375_30_flash_bwd_hdim128_bf16_sm80_cu_ef95aea4_28454cuda3std3__48in_placeE)
_ZN66_INTERNAL_2af2d375_30_flash_bwd_hdim128_bf16_sm80_cu_ef95aea4_28454cuda3std3__48in_placeE:
	.zero		1
	.type		_ZN66_INTERNAL_2af2d375_30_flash_bwd_hdim128_bf16_sm80_cu_ef95aea4_28454cuda3std6ranges3__45__cpo9iter_moveE,@object
	.size		_ZN66_INTERNAL_2af2d375_30_flash_bwd_hdim128_bf16_sm80_cu_ef95aea4_28454cuda3std6ranges3__45__cpo9iter_moveE,(_ZN66_INTERNAL_2af2d375_30_flash_bwd_hdim128_bf16_sm80_cu_ef95aea4_28454cuda3std3__45__cpo5beginE - _ZN66_INTERNAL_2af2d375_30_flash_bwd_hdim128_bf16_sm80_cu_ef95aea4_28454cuda3std6ranges3__45__cpo9iter_moveE)
_ZN66_INTERNAL_2af2d375_30_flash_bwd_hdim128_bf16_sm80_cu_ef95aea4_28454cuda3std6ranges3__45__cpo9iter_moveE:
	.zero		1
	.type		_ZN66_INTERNAL_2af2d375_30_flash_bwd_hdim128_bf16_sm80_cu_ef95aea4_28454cuda3std3__45__cpo5beginE,@object
	.size		_ZN66_INTERNAL_2af2d375_30_flash_bwd_hdim128_bf16_sm80_cu_ef95aea4_28454cuda3std3__45__cpo5beginE,(_ZN66_INTERNAL_2af2d375_30_flash_bwd_hdim128_bf16_sm80_cu_ef95aea4_28454cuda3std3__468_GLOBAL__N__2af2d375_30_flash_bwd_hdim128_bf16_sm80_cu_ef95aea4_28456ignoreE - _ZN66_INTERNAL_2af2d375_30_flash_bwd_hdim128_bf16_sm80_cu_ef95aea4_28454cuda3std3__45__cpo5beginE)
_ZN66_INTERNAL_2af2d375_30_flash_bwd_hdim128_bf16_sm80_cu_ef95aea4_28454cuda3std3__45__cpo5beginE:
	.zero		1
	.type		_ZN66_INTERNAL_2af2d375_30_flash_bwd_hdim128_bf16_sm80_cu_ef95aea4_28454cuda3std3__468_GLOBAL__N__2af2d375_30_flash_bwd_hdim128_bf16_sm80_cu_ef95aea4_28456ignoreE,@object
	.size		_ZN66_INTERNAL_2af2d375_30_flash_bwd_hdim128_bf16_sm80_cu_ef95aea4_28454cuda3std3__468_GLOBAL__N__2af2d375_30_flash_bwd_hdim128_bf16_sm80_cu_ef95aea4_28456ignoreE,(_ZN66_INTERNAL_2af2d375_30_flash_bwd_hdim128_bf16_sm80_cu_ef95aea4_28454cute7productE - _ZN66_INTERNAL_2af2d375_30_flash_bwd_hdim128_bf16_sm80_cu_ef95aea4_28454cuda3std3__468_GLOBAL__N__2af2d375_30_flash_bwd_hdim128_bf16_sm80_cu_ef95aea4_28456ignoreE)
_ZN66_INTERNAL_2af2d375_30_flash_bwd_hdim128_bf16_sm80_cu_ef95aea4_28454cuda3std3__468_GLOBAL__N__2af2d375_30_flash_bwd_hdim128_bf16_sm80_cu_ef95aea4_28456ignoreE:
	.zero		1
	.type		_ZN66_INTERNAL_2af2d375_30_flash_bwd_hdim128_bf16_sm80_cu_ef95aea4_28454cute7productE,@object
	.size		_ZN66_INTERNAL_2af2d375_30_flash_bwd_hdim128_bf16_sm80_cu_ef95aea4_28454cute7productE,(_ZN66_INTERNAL_2af2d375_30_flash_bwd_hdim128_bf16_sm80_cu_ef95aea4_28454cuda3std3__45__cpo3endE - _ZN66_INTERNAL_2af2d375_30_flash_bwd_hdim128_bf16_sm80_cu_ef95aea4_28454cute7productE)
_ZN66_INTERNAL_2af2d375_30_flash_bwd_hdim128_bf16_sm80_cu_ef95aea4_28454cute7productE:
	.zero		1
	.type		_ZN66_INTERNAL_2af2d375_30_flash_bwd_hdim128_bf16_sm80_cu_ef95aea4_28454cuda3std3__45__cpo3endE,@object
	.size		_ZN66_INTERNAL_2af2d375_30_flash_bwd_hdim128_bf16_sm80_cu_ef95aea4_28454cuda3std3__45__cpo3endE,(_ZN66_INTERNAL_2af2d375_30_flash_bwd_hdim128_bf16_sm80_cu_ef95aea4_28454cuda3std3__419piecewise_constructE - _ZN66_INTERNAL_2af2d375_30_flash_bwd_hdim128_bf16_sm80_cu_ef95aea4_28454cuda3std3__45__cpo3endE)
_ZN66_INTERNAL_2af2d375_30_flash_bwd_hdim128_bf16_sm80_cu_ef95aea4_28454cuda3std3__45__cpo3endE:
	.zero		1
	.type		_ZN66_INTERNAL_2af2d375_30_flash_bwd_hdim128_bf16_sm80_cu_ef95aea4_28454cuda3std3__419piecewise_constructE,@object
	.size		_ZN66_INTERNAL_2af2d375_30_flash_bwd_hdim128_bf16_sm80_cu_ef95aea4_28454cuda3std3__419piecewise_constructE,(_ZN66_INTERNAL_2af2d375_30_flash_bwd_hdim128_bf16_sm80_cu_ef95aea4_28454cuda3std3__45__cpo4cendE - _ZN66_INTERNAL_2af2d375_30_flash_bwd_hdim128_bf16_sm80_cu_ef95aea4_28454cuda3std3__419piecewise_constructE)
_ZN66_INTERNAL_2af2d375_30_flash_bwd_hdim128_bf16_sm80_cu_ef95aea4_28454cuda3std3__419piecewise_constructE:
	.zero		1
	.type		_ZN66_INTERNAL_2af2d375_30_flash_bwd_hdim128_bf16_sm80_cu_ef95aea4_28454cuda3std3__45__cpo4cendE,@object
	.size		_ZN66_INTERNAL_2af2d375_30_flash_bwd_hdim128_bf16_sm80_cu_ef95aea4_28454cuda3std3__45__cpo4cendE,(_ZN66_INTERNAL_2af2d375_30_flash_bwd_hdim128_bf16_sm80_cu_ef95aea4_28454cuda3std6ranges3__45__cpo4swapE - _ZN66_INTERNAL_2af2d375_30_flash_bwd_hdim128_bf16_sm80_cu_ef95aea4_28454cuda3std3__45__cpo4cendE)
_ZN66_INTERNAL_2af2d375_30_flash_bwd_hdim128_bf16_sm80_cu_ef95aea4_28454cuda3std3__45__cpo4cendE:
	.zero		1
	.type		_ZN66_INTERNAL_2af2d375_30_flash_bwd_hdim128_bf16_sm80_cu_ef95aea4_28454cuda3std6ranges3__45__cpo4swapE,@object
	.size		_ZN66_INTERNAL_2af2d375_30_flash_bwd_hdim128_bf16_sm80_cu_ef95aea4_28454cuda3std6ranges3__45__cpo4swapE,(.L_7 - _ZN66_INTERNAL_2af2d375_30_flash_bwd_hdim128_bf16_sm80_cu_ef95aea4_28454cuda3std6ranges3__45__cpo4swapE)
_ZN66_INTERNAL_2af2d375_30_flash_bwd_hdim128_bf16_sm80_cu_ef95aea4_28454cuda3std6ranges3__45__cpo4swapE:
	.zero		1
.L_7:


//--------------------- .nv.shared._ZN7cutlass13device_kernelIN5flash19enable_sm80_to_sm89INS1_16FlashAttnBwdSm80INS1_25CollectiveMainloopBwdSm80ILi2ELi1EN4cute5tupleIJNS5_1CILi64EEENS7_ILi96EEENS7_ILi128EEEEEENS_10bfloat16_tEfNS_4arch4Sm80ELb0ELb0ELb0ELb0ELb1ELb0ELb0ELb0ELi2ELi2ELi2ELi2ELb1EEENS1_21CollectiveEpilogueBwdISB_SC_SE_Li256ELb0ELb0ELi4EEENS1_19SingleTileSchedulerILb0ELb0ELb0ELi96EEEEEEEEEvNT_6ParamsE --------------------------
	.section	.nv.shared._ZN7cutlass13device_kernelIN5flash19enable_sm80_to_sm89INS1_16FlashAttnBwdSm80INS1_25CollectiveMainloopBwdSm80ILi2ELi1EN4cute5tupleIJNS5_1CILi64EEENS7_ILi96EEENS7_ILi128EEEEEENS_10bfloat16_tEfNS_4arch4Sm80ELb0ELb0ELb0ELb0ELb1ELb0ELb0ELb0ELi2ELi2ELi2ELi2ELb1EEENS1_21CollectiveEpilogueBwdISB_SC_SE_Li256ELb0ELb0ELi4EEENS1_19SingleTileSchedulerILb0ELb0ELb0ELi96EEEEEEEEEvNT_6ParamsE,"aw",@nobits
	.sectionflags	@""
	.align	16


//--------------------- .nv.shared._ZN7cutlass13device_kernelIN5flash19enable_sm80_to_sm89INS1_16FlashAttnBwdSm80INS1_25CollectiveMainloopBwdSm80ILi2ELi1EN4cute5tupleIJNS5_1CILi64EEENS7_ILi96EEENS7_ILi128EEEEEENS_10bfloat16_tEfNS_4arch4Sm80ELb0ELb0ELb0ELb0ELb0ELb0ELb0ELb0ELi2ELi2ELi2ELi2ELb1EEENS1_24CollectiveEpilogueBwdGQAISB_fSE_Li256ELb0ELb0EEENS1_19SingleTileSchedulerILb0ELb0ELb0ELi96EEEEEEEEEvNT_6ParamsE --------------------------
	.section	.nv.shared._ZN7cutlass13device_kernelIN5flash19enable_sm80_to_sm89INS1_16FlashAttnBwdSm80INS1_25CollectiveMainloopBwdSm80ILi2ELi1EN4cute5tupleIJNS5_1CILi64EEENS7_ILi96EEENS7_ILi128EEEEEENS_10bfloat16_tEfNS_4arch4Sm80ELb0ELb0ELb0ELb0ELb0ELb0ELb0ELb0ELi2ELi2ELi2ELi2ELb1EEENS1_24CollectiveEpilogueBwdGQAISB_fSE_Li256ELb0ELb0EEENS1_19SingleTileSchedulerILb0ELb0ELb0ELi96EEEEEEEEEvNT_6ParamsE,"aw",@nobits
	.sectionflags	@""
	.align	16


//--------------------- .nv.shared._ZN7cutlass13device_kernelIN5flash19enable_sm80_to_sm89INS1_16FlashAttnBwdSm80INS1_25CollectiveMainloopBwdSm80ILi2ELi1EN4cute5tupleIJNS5_1CILi64EEENS7_ILi96EEENS7_ILi128EEEEEENS_10bfloat16_tEfNS_4arch4Sm80ELb0ELb0ELb0ELb0ELb1ELb0ELb0ELb0ELi2ELi2ELi2ELi2ELb1EEENS1_24CollectiveEpilogueBwdGQAISB_fSE_Li256ELb0ELb1EEENS1_19SingleTileSchedulerILb0ELb0ELb0ELi96EEEEEEEEEvNT_6ParamsE --------------------------
	.section	.nv.shared._ZN7cutlass13device_kernelIN5flash19enable_sm80_to_sm89INS1_16FlashAttnBwdSm80INS1_25CollectiveMainloopBwdSm80ILi2ELi1EN4cute5tupleIJNS5_1CILi64EEENS7_ILi96EEENS7_ILi128EEEEEENS_10bfloat16_tEfNS_4arch4Sm80ELb0ELb0ELb0ELb0ELb1ELb0ELb0ELb0ELi2ELi2ELi2ELi2ELb1EEENS1_24CollectiveEpilogueBwdGQAISB_fSE_Li256ELb0ELb1EEENS1_19SingleTileSchedulerILb0ELb0ELb0ELi96EEEEEEEEEvNT_6ParamsE,"aw",@nobits
	.sectionflags	@""
	.align	16


//--------------------- .nv.shared._ZN7cutlass13device_kernelIN5flash19enable_sm80_to_sm89INS1_16FlashAttnBwdSm80INS1_25CollectiveMainloopBwdSm80ILi2ELi1EN4cute5tupleIJNS5_1CILi64EEENS7_ILi96EEENS7_ILi128EEEEEENS_10bfloat16_tEfNS_4arch4Sm80ELb0ELb0ELb0ELb1ELb0ELb0ELb0ELb0ELi2ELi2ELi2ELi2ELb1EEENS1_21CollectiveEpilogueBwdISB_SC_SE_Li256ELb1ELb0ELi4EEENS1_19SingleTileSchedulerILb1ELb0ELb0ELi96EEEEEEEEEvNT_6ParamsE --------------------------
	.section	.nv.shared._ZN7cutlass13device_kernelIN5flash19enable_sm80_to_sm89INS1_16FlashAttnBwdSm80INS1_25CollectiveMainloopBwdSm80ILi2ELi1EN4cute5tupleIJNS5_1CILi64EEENS7_ILi96EEENS7_ILi128EEEEEENS_10bfloat16_tEfNS_4arch4Sm80ELb0ELb0ELb0ELb1ELb0ELb0ELb0ELb0ELi2ELi2ELi2ELi2ELb1EEENS1_21CollectiveEpilogueBwdISB_SC_SE_Li256ELb1ELb0ELi4EEENS1_19SingleTileSchedulerILb1ELb0ELb0ELi96EEEEEEEEEvNT_6ParamsE,"aw",@nobits
	.sectionflags	@""
	.align	16


//--------------------- .nv.shared._ZN7cutlass13device_kernelIN5flash19enable_sm80_to_sm89INS1_16FlashAttnBwdSm80INS1_25CollectiveMainloopBwdSm80ILi2ELi1EN4cute5tupleIJNS5_1CILi64EEENS7_ILi96EEENS7_ILi128EEEEEENS_10bfloat16_tEfNS_4arch4Sm80ELb0ELb0ELb0ELb1ELb1ELb0ELb0ELb0ELi2ELi2ELi2ELi2ELb1EEENS1_21CollectiveEpilogueBwdISB_SC_SE_Li256ELb1ELb0ELi4EEENS1_19SingleTileSchedulerILb1ELb0ELb0ELi96EEEEEEEEEvNT_6ParamsE --------------------------
	.section	.nv.shared._ZN7cutlass13device_kernelIN5flash19enable_sm80_to_sm89INS1_16FlashAttnBwdSm80INS1_25CollectiveMainloopBwdSm80ILi2ELi1EN4cute5tupleIJNS5_1CILi64EEENS7_ILi96EEENS7_ILi128EEEEEENS_10bfloat16_tEfNS_4arch4Sm80ELb0ELb0ELb0ELb1ELb1ELb0ELb0ELb0ELi2ELi2ELi2ELi2ELb1EEENS1_21CollectiveEpilogueBwdISB_SC_SE_Li256ELb1ELb0ELi4EEENS1_19SingleTileSchedulerILb1ELb0ELb0ELi96EEEEEEEEEvNT_6ParamsE,"aw",@nobits
	.sectionflags	@""
	.align	16


//--------------------- .nv.shared._ZN7cutlass13device_kernelIN5flash19enable_sm80_to_sm89INS1_16FlashAttnBwdSm80INS1_25CollectiveMainloopBwdSm80ILi2ELi1EN4cute5tupleIJNS5_1CILi64EEENS7_ILi96EEENS7_ILi128EEEEEENS_10bfloat16_tEfNS_4arch4Sm80ELb0ELb0ELb0ELb1ELb0ELb0ELb0ELb0ELi2ELi2ELi2ELi2ELb1EEENS1_24CollectiveEpilogueBwdGQAISB_fSE_Li256ELb1ELb0EEENS1_19SingleTileSchedulerILb1ELb0ELb0ELi96EEEEEEEEEvNT_6ParamsE --------------------------
	.section	.nv.shared._ZN7cutlass13device_kernelIN5flash19enable_sm80_to_sm89INS1_16FlashAttnBwdSm80INS1_25CollectiveMainloopBwdSm80ILi2ELi1EN4cute5tupleIJNS5_1CILi64EEENS7_ILi96EEENS7_ILi128EEEEEENS_10bfloat16_tEfNS_4arch4Sm80ELb0ELb0ELb0ELb1ELb0ELb0ELb0ELb0ELi2ELi2ELi2ELi2ELb1EEENS1_24CollectiveEpilogueBwdGQAISB_fSE_Li256ELb1ELb0EEENS1_19SingleTileSchedulerILb1ELb0ELb0ELi96EEEEEEEEEvNT_6ParamsE,"aw",@nobits
	.sectionflags	@""
	.align	16


//--------------------- .nv.shared._ZN7cutlass13device_kernelIN5flash19enable_sm80_to_sm89INS1_16FlashAttnBwdSm80INS1_25CollectiveMainloopBwdSm80ILi2ELi1EN4cute5tupleIJNS5_1CILi64EEENS7_ILi96EEENS7_ILi128EEEEEENS_10bfloat16_tEfNS_4arch4Sm80ELb0ELb0ELb0ELb1ELb1ELb0ELb0ELb0ELi2ELi2ELi2ELi2ELb1EEENS1_24CollectiveEpilogueBwdGQAISB_fSE_Li256ELb1ELb1EEENS1_19SingleTileSchedulerILb1ELb0ELb0ELi96EEEEEEEEEvNT_6ParamsE --------------------------
	.section	.nv.shared._ZN7cutlass13device_kernelIN5flash19enable_sm80_to_sm89INS1_16FlashAttnBwdSm80INS1_25CollectiveMainloopBwdSm80ILi2ELi1EN4cute5tupleIJNS5_1CILi64EEENS7_ILi96EEENS7_ILi128EEEEEENS_10bfloat16_tEfNS_4arch4Sm80ELb0ELb0ELb0ELb1ELb1ELb0ELb0ELb0ELi2ELi2ELi2ELi2ELb1EEENS1_24CollectiveEpilogueBwdGQAISB_fSE_Li256ELb1ELb1EEENS1_19SingleTileSchedulerILb1ELb0ELb0ELi96EEEEEEEEEvNT_6ParamsE,"aw",@nobits
	.sectionflags	@""
	.align	16


//--------------------- .nv.shared._ZN7cutlass13device_kernelIN5flash19enable_sm80_to_sm89INS1_16FlashAttnBwdSm80INS1_25CollectiveMainloopBwdSm80ILi2ELi1EN4cute5tupleIJNS5_1CILi64EEENS7_ILi96EEENS7_ILi128EEEEEENS_10bfloat16_tEfNS_4arch4Sm80ELb0ELb1ELb0ELb0ELb0ELb0ELb0ELb0ELi2ELi2ELi2ELi2ELb1EEENS1_21CollectiveEpilogueBwdISB_SC_SE_Li256ELb0ELb0ELi4EEENS1_19SingleTileSchedulerILb0ELb0ELb0ELi96EEEEEEEEEvNT_6ParamsE --------------------------
	.section	.nv.shared._ZN7cutlass13device_kernelIN5flash19enable_sm80_to_sm89INS1_16FlashAttnBwdSm80INS1_25CollectiveMainloopBwdSm80ILi2ELi1EN4cute5tupleIJNS5_1CILi64EEENS7_ILi96EEENS7_ILi128EEEEEENS_10bfloat16_tEfNS_4arch4Sm80ELb0ELb1ELb0ELb0ELb0ELb0ELb0ELb0ELi2ELi2ELi2ELi2ELb1EEENS1_21CollectiveEpilogueBwdISB_SC_SE_Li256ELb0ELb0ELi4EEENS1_19SingleTileSchedulerILb0ELb0ELb0ELi96EEEEEEEEEvNT_6ParamsE,"aw",@nobits
	.sectionflags	@""
	.align	16


//--------------------- .nv.shared._ZN7cutlass13device_kernelIN5flash19enable_sm80_to_sm89INS1_16FlashAttnBwdSm80INS1_25CollectiveMainloopBwdSm80ILi2ELi1EN4cute5tupleIJNS5_1CILi64EEENS7_ILi96EEENS7_ILi128EEEEEENS_10bfloat16_tEfNS_4arch4Sm80ELb0ELb1ELb0ELb0ELb1ELb0ELb0ELb0ELi2ELi2ELi2ELi2ELb1EEENS1_21CollectiveEpilogueBwdISB_SC_SE_Li256ELb0ELb0ELi4EEENS1_19SingleTileSchedulerILb0ELb0ELb0ELi96EEEEEEEEEvNT_6ParamsE --------------------------
	.section	.nv.shared._ZN7cutlass13device_kernelIN5flash19enable_sm80_to_sm89INS1_16FlashAttnBwdSm80INS1_25CollectiveMainloopBwdSm80ILi2ELi1EN4cute5tupleIJNS5_1CILi64EEENS7_ILi96EEENS7_ILi128EEEEEENS_10bfloat16_tEfNS_4arch4Sm80ELb0ELb1ELb0ELb0ELb1ELb0ELb0ELb0ELi2ELi2ELi2ELi2ELb1EEENS1_21CollectiveEpilogueBwdISB_SC_SE_Li256ELb0ELb0ELi4EEENS1_19SingleTileSchedulerILb0ELb0ELb0ELi96EEEEEEEEEvNT_6ParamsE,"aw",@nobits
	.sectionflags	@""
	.align	16


//--------------------- .nv.shared._ZN7cutlass13device_kernelIN5flash19enable_sm80_to_sm89INS1_16FlashAttnBwdSm80INS1_25CollectiveMainloopBwdSm80ILi2ELi1EN4cute5tupleIJNS5_1CILi64EEENS7_ILi96EEENS7_ILi128EEEEEENS_10bfloat16_tEfNS_4arch4Sm80ELb0ELb1ELb0ELb0ELb0ELb0ELb0ELb0ELi2ELi2ELi2ELi2ELb1EEENS1_24CollectiveEpilogueBwdGQAISB_fSE_Li256ELb0ELb0EEENS1_19SingleTileSchedulerILb0ELb0ELb0ELi96EEEEEEEEEvNT_6ParamsE --------------------------
	.section	.nv.shared._ZN7cutlass13device_kernelIN5flash19enable_sm80_to_sm89INS1_16FlashAttnBwdSm80INS1_25CollectiveMainloopBwdSm80ILi2ELi1EN4cute5tupleIJNS5_1CILi64EEENS7_ILi96EEENS7_ILi128EEEEEENS_10bfloat16_tEfNS_4arch4Sm80ELb0ELb1ELb0ELb0ELb0ELb0ELb0ELb0ELi2ELi2ELi2ELi2ELb1EEENS1_24CollectiveEpilogueBwdGQAISB_fSE_Li256ELb0ELb0EEENS1_19SingleTileSchedulerILb0ELb0ELb0ELi96EEEEEEEEEvNT_6ParamsE,"aw",@nobits
	.sectionflags	@""
	.align	16


//--------------------- .nv.shared._ZN7cutlass13device_kernelIN5flash19enable_sm80_to_sm89INS1_16FlashAttnBwdSm80INS1_25CollectiveMainloopBwdSm80ILi2ELi1EN4cute5tupleIJNS5_1CILi64EEENS7_ILi96EEENS7_ILi128EEEEEENS_10bfloat16_tEfNS_4arch4Sm80ELb0ELb1ELb0ELb0ELb1ELb0ELb0ELb0ELi2ELi2ELi2ELi2ELb1EEENS1_24CollectiveEpilogueBwdGQAISB_fSE_Li256ELb0ELb1EEENS1_19SingleTileSchedulerILb0ELb0ELb0ELi96EEEEEEEEEvNT_6ParamsE --------------------------
	.section	.nv.shared._ZN7cutlass13device_kernelIN5flash19enable_sm80_to_sm89INS1_16FlashAttnBwdSm80INS1_25CollectiveMainloopBwdSm80ILi2ELi1EN4cute5tupleIJNS5_1CILi64EEENS7_ILi96EEENS7_ILi128EEEEEENS_10bfloat16_tEfNS_4arch4Sm80ELb0ELb1ELb0ELb0ELb1ELb0ELb0ELb0ELi2ELi2ELi2ELi2ELb1EEENS1_24CollectiveEpilogueBwdGQAISB_fSE_Li256ELb0ELb1EEENS1_19SingleTileSchedulerILb0ELb0ELb0ELi96EEEEEEEEEvNT_6ParamsE,"aw",@nobits
	.sectionflags	@""
	.align	16


//--------------------- .nv.shared._ZN7cutlass13device_kernelIN5flash19enable_sm80_to_sm89INS1_16FlashAttnBwdSm80INS1_25CollectiveMainloopBwdSm80ILi2ELi1EN4cute5tupleIJNS5_1CILi64EEENS7_ILi96EEENS7_ILi128EEEEEENS_10bfloat16_tEfNS_4arch4Sm80ELb0ELb1ELb0ELb1ELb0ELb0ELb0ELb0ELi2ELi2ELi2ELi2ELb1EEENS1_21CollectiveEpilogueBwdISB_SC_SE_Li256ELb1ELb0ELi4EEENS1_19SingleTileSchedulerILb1ELb0ELb0ELi96EEEEEEEEEvNT_6ParamsE --------------------------
	.section	.nv.shared._ZN7cutlass13device_kernelIN5flash19enable_sm80_to_sm89INS1_16FlashAttnBwdSm80INS1_25CollectiveMainloopBwdSm80ILi2ELi1EN4cute5tupleIJNS5_1CILi64EEENS7_ILi96EEENS7_ILi128EEEEEENS_10bfloat16_tEfNS_4arch4Sm80ELb0ELb1ELb0ELb1ELb0ELb0ELb0ELb0ELi2ELi2ELi2ELi2ELb1EEENS1_21CollectiveEpilogueBwdISB_SC_SE_Li256ELb1ELb0ELi4EEENS1_19SingleTileSchedulerILb1ELb0ELb0ELi96EEEEEEEEEvNT_6ParamsE,"aw",@nobits
	.sectionflags	@""
	.align	16


//--------------------- .nv.shared._ZN7cutlass13device_kernelIN5flash19enable_sm80_to_sm89INS1_16FlashAttnBwdSm80INS1_25CollectiveMainloopBwdSm80ILi2ELi1EN4cute5tupleIJNS5_1CILi64EEENS7_ILi96EEENS7_ILi128EEEEEENS_10bfloat16_tEfNS_4arch4Sm80ELb0ELb1ELb0ELb1ELb1ELb0ELb0ELb0ELi2ELi2ELi2ELi2ELb1EEENS1_21CollectiveEpilogueBwdISB_SC_SE_Li256ELb1ELb0ELi4EEENS1_19SingleTileSchedulerILb1ELb0ELb0ELi96EEEEEEEEEvNT_6ParamsE --------------------------
	.section	.nv.shared._ZN7cutlass13device_kernelIN5flash19enable_sm80_to_sm89INS1_16FlashAttnBwdSm80INS1_25CollectiveMainloopBwdSm80ILi2ELi1EN4cute5tupleIJNS5_1CILi64EEENS7_ILi96EEENS7_ILi128EEEEEENS_10bfloat16_tEfNS_4arch4Sm80ELb0ELb1ELb0ELb1ELb1ELb0ELb0ELb0ELi2ELi2ELi2ELi2ELb1EEENS1_21CollectiveEpilogueBwdISB_SC_SE_Li256ELb1ELb0ELi4EEENS1_19SingleTileSchedulerILb1ELb0ELb0ELi96EEEEEEEEEvNT_6ParamsE,"aw",@nobits
	.sectionflags	@""
	.align	16


//--------------------- .nv.shared._ZN7cutlass13device_kernelIN5flash19enable_sm80_to_sm89INS1_16FlashAttnBwdSm80INS1_25CollectiveMainloopBwdSm80ILi2ELi1EN4cute5tupleIJNS5_1CILi64EEENS7_ILi96EEENS7_ILi128EEEEEENS_10bfloat16_tEfNS_4arch4Sm80ELb0ELb1ELb0ELb1ELb0ELb0ELb0ELb0ELi2ELi2ELi2ELi2ELb1EEENS1_24CollectiveEpilogueBwdGQAISB_fSE_Li256ELb1ELb0EEENS1_19SingleTileSchedulerILb1ELb0ELb0ELi96EEEEEEEEEvNT_6ParamsE --------------------------
	.section	.nv.shared._ZN7cutlass13device_kernelIN5flash19enable_sm80_to_sm89INS1_16FlashAttnBwdSm80INS1_25CollectiveMainloopBwdSm80ILi2ELi1EN4cute5tupleIJNS5_1CILi64EEENS7_ILi96EEENS7_ILi128EEEEEENS_10bfloat16_tEfNS_4arch4Sm80ELb0ELb1ELb0ELb1ELb0ELb0ELb0ELb0ELi2ELi2ELi2ELi2ELb1EEENS1_24CollectiveEpilogueBwdGQAISB_fSE_Li256ELb1ELb0EEENS1_19SingleTileSchedulerILb1ELb0ELb0ELi96EEEEEEEEEvNT_6ParamsE,"aw",@nobits
	.sectionflags	@""
	.align	16


//--------------------- .nv.shared._ZN7cutlass13device_kernelIN5flash19enable_sm80_to_sm89INS1_16FlashAttnBwdSm80INS1_25CollectiveMainloopBwdSm80ILi2ELi1EN4cute5tupleIJNS5_1CILi64EEENS7_ILi96EEENS7_ILi128EEEEEENS_10bfloat16_tEfNS_4arch4Sm80ELb0ELb1ELb0ELb1ELb1ELb0ELb0ELb0ELi2ELi2ELi2ELi2ELb1EEENS1_24CollectiveEpilogueBwdGQAISB_fSE_Li256ELb1ELb1EEENS1_19SingleTileSchedulerILb1ELb0ELb0ELi96EEEEEEEEEvNT_6ParamsE --------------------------
	.section	.nv.shared._ZN7cutlass13device_kernelIN5flash19enable_sm80_to_sm89INS1_16FlashAttnBwdSm80INS1_25CollectiveMainloopBwdSm80ILi2ELi1EN4cute5tupleIJNS5_1CILi64EEENS7_ILi96EEENS7_ILi128EEEEEENS_10bfloat16_tEfNS_4arch4Sm80ELb0ELb1ELb0ELb1ELb1ELb0ELb0ELb0ELi2ELi2ELi2ELi2ELb1EEENS1_24CollectiveEpilogueBwdGQAISB_fSE_Li256ELb1ELb1EEENS1_19SingleTileSchedulerILb1ELb0ELb0ELi96EEEEEEEEEvNT_6ParamsE,"aw",@nobits
	.sectionflags	@""
	.align	16


//--------------------- .nv.shared._ZN7cutlass13device_kernelIN5flash19enable_sm80_to_sm89INS1_16FlashAttnBwdSm80INS1_25CollectiveMainloopBwdSm80ILi2ELi1EN4cute5tupleIJNS5_1CILi64EEENS7_ILi96EEENS7_ILi128EEEEEENS_10bfloat16_tEfNS_4arch4Sm80ELb1ELb0ELb0ELb0ELb0ELb0ELb0ELb0ELi2ELi2ELi2ELi2ELb1EEENS1_21CollectiveEpilogueBwdISB_SC_SE_Li256ELb0ELb0ELi4EEENS1_25SingleTileBwdLPTSchedulerILb0ELi96ELb0EEEEEEEEEvNT_6ParamsE --------------------------
	.section	.nv.shared._ZN7cutlass13device_kernelIN5flash19enable_sm80_to_sm89INS1_16FlashAttnBwdSm80INS1_25CollectiveMainloopBwdSm80ILi2ELi1EN4cute5tupleIJNS5_1CILi64EEENS7_ILi96EEENS7_ILi128EEEEEENS_10bfloat16_tEfNS_4arch4Sm80ELb1ELb0ELb0ELb0ELb0ELb0ELb0ELb0ELi2ELi2ELi2ELi2ELb1EEENS1_21CollectiveEpilogueBwdISB_SC_SE_Li256ELb0ELb0ELi4EEENS1_25SingleTileBwdLPTSchedulerILb0ELi96ELb0EEEEEEEEEvNT_6ParamsE,"aw",@nobits
	.sectionflags	@""
	.align	16


//--------------------- .nv.shared._ZN7cutlass13device_kernelIN5flash19enable_sm80_to_sm89INS1_16FlashAttnBwdSm80INS1_25CollectiveMainloopBwdSm80ILi2ELi1EN4cute5tupleIJNS5_1CILi64EEENS7_ILi96EEENS7_ILi128EEEEEENS_10bfloat16_tEfNS_4arch4Sm80ELb1ELb0ELb0ELb0ELb1ELb0ELb0ELb0ELi2ELi2ELi2ELi2ELb1EEENS1_21CollectiveEpilogueBwdISB_SC_SE_Li256ELb0ELb0ELi4EEENS1_25SingleTileBwdLPTSchedulerILb0ELi96ELb1EEEEEEEEEvNT_6ParamsE --------------------------
	.section	.nv.shared._ZN7cutlass13device_kernelIN5flash19enable_sm80_to_sm89INS1_16FlashAttnBwdSm80INS1_25CollectiveMainloopBwdSm80ILi2ELi1EN4cute5tupleIJNS5_1CILi64EEENS7_ILi96EEENS7_ILi128EEEEEENS_10bfloat16_tEfNS_4arch4Sm80ELb1ELb0ELb0ELb0ELb1ELb0ELb0ELb0ELi2ELi2ELi2ELi2ELb1EEENS1_21CollectiveEpilogueBwdISB_SC_SE_Li256ELb0ELb0ELi4EEENS1_25SingleTileBwdLPTSchedulerILb0ELi96ELb1EEEEEEEEEvNT_6ParamsE,"aw",@nobits
	.sectionflags	@""
	.align	16


//--------------------- .nv.shared._ZN7cutlass13device_kernelIN5flash19enable_sm80_to_sm89INS1_16FlashAttnBwdSm80INS1_25CollectiveMainloopBwdSm80ILi2ELi1EN4cute5tupleIJNS5_1CILi64EEENS7_ILi96EEENS7_ILi128EEEEEENS_10bfloat16_tEfNS_4arch4Sm80ELb1ELb0ELb0ELb0ELb0ELb0ELb0ELb0ELi2ELi2ELi2ELi2ELb1EEENS1_24CollectiveEpilogueBwdGQAISB_fSE_Li256ELb0ELb0EEENS1_25SingleTileBwdLPTSchedulerILb0ELi96ELb0EEEEEEEEEvNT_6ParamsE --------------------------
	.section	.nv.shared._ZN7cutlass13device_kernelIN5flash19enable_sm80_to_sm89INS1_16FlashAttnBwdSm80INS1_25CollectiveMainloopBwdSm80ILi2ELi1EN4cute5tupleIJNS5_1CILi64EEENS7_ILi96EEENS7_ILi128EEEEEENS_10bfloat16_tEfNS_4arch4Sm80ELb1ELb0ELb0ELb0ELb0ELb0ELb0ELb0ELi2ELi2ELi2ELi2ELb1EEENS1_24CollectiveEpilogueBwdGQAISB_fSE_Li256ELb0ELb0EEENS1_25SingleTileBwdLPTSchedulerILb0ELi96ELb0EEEEEEEEEvNT_6ParamsE,"aw",@nobits
	.sectionflags	@""
	.align	16


//--------------------- .nv.shared._ZN7cutlass13device_kernelIN5flash19enable_sm80_to_sm89INS1_16FlashAttnBwdSm80INS1_25CollectiveMainloopBwdSm80ILi2ELi1EN4cute5tupleIJNS5_1CILi64EEENS7_ILi96EEENS7_ILi128EEEEEENS_10bfloat16_tEfNS_4arch4Sm80ELb1ELb0ELb0ELb0ELb1ELb0ELb0ELb0ELi2ELi2ELi2ELi2ELb1EEENS1_24CollectiveEpilogueBwdGQAISB_fSE_Li256ELb0ELb1EEENS1_25SingleTileBwdLPTSchedulerILb0ELi96ELb1EEEEEEEEEvNT_6ParamsE --------------------------
	.section	.nv.shared._ZN7cutlass13device_kernelIN5flash19enable_sm80_to_sm89INS1_16FlashAttnBwdSm80INS1_25CollectiveMainloopBwdSm80ILi2ELi1EN4cute5tupleIJNS5_1CILi64EEENS7_ILi96EEENS7_ILi128EEEEEENS_10bfloat16_tEfNS_4arch4Sm80ELb1ELb0ELb0ELb0ELb1ELb0ELb0ELb0ELi2ELi2ELi2ELi2ELb1EEENS1_24CollectiveEpilogueBwdGQAISB_fSE_Li256ELb0ELb1EEENS1_25SingleTileBwdLPTSchedulerILb0ELi96ELb1EEEEEEEEEvNT_6ParamsE,"aw",@nobits
	.sectionflags	@""
	.align	16


//--------------------- .nv.shared._ZN7cutlass13device_kernelIN5flash19enable_sm80_to_sm89INS1_16FlashAttnBwdSm80INS1_25CollectiveMainloopBwdSm80ILi2ELi1EN4cute5tupleIJNS5_1CILi64EEENS7_ILi96EEENS7_ILi128EEEEEENS_10bfloat16_tEfNS_4arch4Sm80ELb1ELb0ELb0ELb1ELb0ELb0ELb0ELb0ELi2ELi2ELi2ELi2ELb1EEENS1_21CollectiveEpilogueBwdISB_SC_SE_Li256ELb1ELb0ELi4EEENS1_25SingleTileBwdLPTSchedulerILb1ELi96ELb0EEEEEEEEEvNT_6ParamsE --------------------------
	.section	.nv.shared._ZN7cutlass13device_kernelIN5flash19enable_sm80_to_sm89INS1_16FlashAttnBwdSm80INS1_25CollectiveMainloopBwdSm80ILi2ELi1EN4cute5tupleIJNS5_1CILi64EEENS7_ILi96EEENS7_ILi128EEEEEENS_10bfloat16_tEfNS_4arch4Sm80ELb1ELb0ELb0ELb1ELb0ELb0ELb0ELb0ELi2ELi2ELi2ELi2ELb1EEENS1_21CollectiveEpilogueBwdISB_SC_SE_Li256ELb1ELb0ELi4EEENS1_25SingleTileBwdLPTSchedulerILb1ELi96ELb0EEEEEEEEEvNT_6ParamsE,"aw",@nobits
	.sectionflags	@""
	.align	16


//--------------------- .nv.shared._ZN7cutlass13device_kernelIN5flash19enable_sm80_to_sm89INS1_16FlashAttnBwdSm80INS1_25CollectiveMainloopBwdSm80ILi2ELi1EN4cute5tupleIJNS5_1CILi64EEENS7_ILi96EEENS7_ILi128EEEEEENS_10bfloat16_tEfNS_4arch4Sm80ELb1ELb0ELb0ELb1ELb1ELb0ELb0ELb0ELi2ELi2ELi2ELi2ELb1EEENS1_21CollectiveEpilogueBwdISB_SC_SE_Li256ELb1ELb0ELi4EEENS1_25SingleTileBwdLPTSchedulerILb1ELi96ELb1EEEEEEEEEvNT_6ParamsE --------------------------
	.section	.nv.shared._ZN7cutlass13device_kernelIN5flash19enable_sm80_to_sm89INS1_16FlashAttnBwdSm80INS1_25CollectiveMainloopBwdSm80ILi2ELi1EN4cute5tupleIJNS5_1CILi64EEENS7_ILi96EEENS7_ILi128EEEEEENS_10bfloat16_tEfNS_4arch4Sm80ELb1ELb0ELb0ELb1ELb1ELb0ELb0ELb0ELi2ELi2ELi2ELi2ELb1EEENS1_21CollectiveEpilogueBwdISB_SC_SE_Li256ELb1ELb0ELi4EEENS1_25SingleTileBwdLPTSchedulerILb1ELi96ELb1EEEEEEEEEvNT_6ParamsE,"aw",@nobits
	.sectionflags	@""
	.align	16


//--------------------- .nv.shared._ZN7cutlass13device_kernelIN5flash19enable_sm80_to_sm89INS1_16FlashAttnBwdSm80INS1_25CollectiveMainloopBwdSm80ILi2ELi1EN4cute5tupleIJNS5_1CILi64EEENS7_ILi96EEENS7_ILi128EEEEEENS_10bfloat16_tEfNS_4arch4Sm80ELb1ELb0ELb0ELb1ELb0ELb0ELb0ELb0ELi2ELi2ELi2ELi2ELb1EEENS1_24CollectiveEpilogueBwdGQAISB_fSE_Li256ELb1ELb0EEENS1_25SingleTileBwdLPTSchedulerILb1ELi96ELb0EEEEEEEEEvNT_6ParamsE --------------------------
	.section	.nv.shared._ZN7cutlass13device_kernelIN5flash19enable_sm80_to_sm89INS1_16FlashAttnBwdSm80INS1_25CollectiveMainloopBwdSm80ILi2ELi1EN4cute5tupleIJNS5_1CILi64EEENS7_ILi96EEENS7_ILi128EEEEEENS_10bfloat16_tEfNS_4arch4Sm80ELb1ELb0ELb0ELb1ELb0ELb0ELb0ELb0ELi2ELi2ELi2ELi2ELb1EEENS1_24CollectiveEpilogueBwdGQAISB_fSE_Li256ELb1ELb0EEENS1_25SingleTileBwdLPTSchedulerILb1ELi96ELb0EEEEEEEEEvNT_6ParamsE,"aw",@nobits
	.sectionflags	@""
	.align	16


//--------------------- .nv.shared._ZN7cutlass13device_kernelIN5flash32FlashAttnBwdPostprocessConvertdQIN4cute5tupleIJNS3_1CILi96EEENS5_ILi128EEEEEENS_10bfloat16_tEfNS_4arch4Sm80ELi256ENS3_8TiledMMAINS3_8MMA_AtomIJNS3_30SM80_16x8x16_F32BF16BF16F32_TNEEEENS3_6LayoutINS4_IJNS5_ILi2EEENS5_ILi4EEENS5_ILi1EEEEEENS4_IJSJ_SH_NS5_ILi0EEEEEEEENS4_IJNS5_ILi32EEENS5_ILi64EEENS5_ILi16EEEEEEEELb0EEEEEvNT_6ParamsE --------------------------
	.section	.nv.shared._ZN7cutlass13device_kernelIN5flash32FlashAttnBwdPostprocessConvertdQIN4cute5tupleIJNS3_1CILi96EEENS5_ILi128EEEEEENS_10bfloat16_tEfNS_4arch4Sm80ELi256ENS3_8TiledMMAINS3_8MMA_AtomIJNS3_30SM80_16x8x16_F32BF16BF16F32_TNEEEENS3_6LayoutINS4_IJNS5_ILi2EEENS5_ILi4EEENS5_ILi1EEEEEENS4_IJSJ_SH_NS5_ILi0EEEEEEEENS4_IJNS5_ILi32EEENS5_ILi64EEENS5_ILi16EEEEEEEELb0EEEEEvNT_6ParamsE,"aw",@nobits
	.sectionflags	@""
	.align	16


//--------------------- .nv.shared._ZN7cutlass13device_kernelIN5flash19enable_sm80_to_sm89INS1_16FlashAttnBwdSm80INS1_25CollectiveMainloopBwdSm80ILi2ELi1EN4cute5tupleIJNS5_1CILi64EEENS7_ILi96EEENS7_ILi128EEEEEENS_10bfloat16_tEfNS_4arch4Sm80ELb1ELb0ELb0ELb1ELb1ELb0ELb0ELb0ELi2ELi2ELi2ELi2ELb1EEENS1_24CollectiveEpilogueBwdGQAISB_fSE_Li256ELb1ELb1EEENS1_25SingleTileBwdLPTSchedulerILb1ELi96ELb1EEEEEEEEEvNT_6ParamsE --------------------------
	.section	.nv.shared._ZN7cutlass13device_kernelIN5flash19enable_sm80_to_sm89INS1_16FlashAttnBwdSm80INS1_25CollectiveMainloopBwdSm80ILi2ELi1EN4cute5tupleIJNS5_1CILi64EEENS7_ILi96EEENS7_ILi128EEEEEENS_10bfloat16_tEfNS_4arch4Sm80ELb1ELb0ELb0ELb1ELb1ELb0ELb0ELb0ELi2ELi2ELi2ELi2ELb1EEENS1_24CollectiveEpilogueBwdGQAISB_fSE_Li256ELb1ELb1EEENS1_25SingleTileBwdLPTSchedulerILb1ELi96ELb1EEEEEEEEEvNT_6ParamsE,"aw",@nobits
	.sectionflags	@""
	.align	16


//--------------------- .nv.shared._ZN7cutlass13device_kernelIN5flash19enable_sm80_to_sm89INS1_16FlashAttnBwdSm80INS1_25CollectiveMainloopBwdSm80ILi2ELi2EN4cute5tupleIJNS5_1CILi64EEENS7_ILi128EEES9_EEENS_10bfloat16_tEfNS_4arch4Sm80ELb0ELb0ELb0ELb0ELb0ELb0ELb0ELb0ELi2ELi2ELi2ELi2ELb0EEENS1_21CollectiveEpilogueBwdISA_SB_SD_Li256ELb0ELb0ELi4EEENS1_19SingleTileSchedulerILb0ELb0ELb0ELi128EEEEEEEEEvNT_6ParamsE --------------------------
	.section	.nv.shared._ZN7cutlass13device_kernelIN5flash19enable_sm80_to_sm89INS1_16FlashAttnBwdSm80INS1_25CollectiveMainloopBwdSm80ILi2ELi2EN4cute5tupleIJNS5_1CILi64EEENS7_ILi128EEES9_EEENS_10bfloat16_tEfNS_4arch4Sm80ELb0ELb0ELb0ELb0ELb0ELb0ELb0ELb0ELi2ELi2ELi2ELi2ELb0EEENS1_21CollectiveEpilogueBwdISA_SB_SD_Li256ELb0ELb0ELi4EEENS1_19SingleTileSchedulerILb0ELb0ELb0ELi128EEEEEEEEEvNT_6ParamsE,"aw",@nobits
	.sectionflags	@""
	.align	16


//--------------------- .nv.shared._ZN7cutlass13device_kernelIN5flash19enable_sm80_to_sm89INS1_16FlashAttnBwdSm80INS1_25CollectiveMainloopBwdSm80ILi2ELi2EN4cute5tupleIJNS5_1CILi64EEENS7_ILi128EEES9_EEENS_10bfloat16_tEfNS_4arch4Sm80ELb0ELb0ELb0ELb0ELb1ELb0ELb0ELb0ELi2ELi2ELi2ELi2ELb0EEENS1_21CollectiveEpilogueBwdISA_SB_SD_Li256ELb0ELb0ELi4EEENS1_19SingleTileSchedulerILb0ELb0ELb0ELi128EEEEEEEEEvNT_6ParamsE --------------------------
	.section	.nv.shared._ZN7cutlass13device_kernelIN5flash19enable_sm80_to_sm89INS1_16FlashAttnBwdSm80INS1_25CollectiveMainloopBwdSm80ILi2ELi2EN4cute5tupleIJNS5_1CILi64EEENS7_ILi128EEES9_EEENS_10bfloat16_tEfNS_4arch4Sm80ELb0ELb0ELb0ELb0ELb1ELb0ELb0ELb0ELi2ELi2ELi2ELi2ELb0EEENS1_21CollectiveEpilogueBwdISA_SB_SD_Li256ELb0ELb0ELi4EEENS1_19SingleTileSchedulerILb0ELb0ELb0ELi128EEEEEEEEEvNT_6ParamsE,"aw",@nobits
	.sectionflags	@""
	.align	16


//--------------------- .nv.shared._ZN7cutlass13device_kernelIN5flash19enable_sm80_to_sm89INS1_16FlashAttnBwdSm80INS1_25CollectiveMainloopBwdSm80ILi2ELi2EN4cute5tupleIJNS5_1CILi64EEENS7_ILi128EEES9_EEENS_10bfloat16_tEfNS_4arch4Sm80ELb0ELb0ELb0ELb0ELb0ELb0ELb0ELb0ELi2ELi2ELi2ELi2ELb0EEENS1_24CollectiveEpilogueBwdGQAISA_fSD_Li256ELb0ELb0EEENS1_19SingleTileSchedulerILb0ELb0ELb0ELi128EEEEEEEEEvNT_6ParamsE --------------------------
	.section	.nv.shared._ZN7cutlass13device_kernelIN5flash19enable_sm80_to_sm89INS1_16FlashAttnBwdSm80INS1_25CollectiveMainloopBwdSm80ILi2ELi2EN4cute5tupleIJNS5_1CILi64EEENS7_ILi128EEES9_EEENS_10bfloat16_tEfNS_4arch4Sm80ELb0ELb0ELb0ELb0ELb0ELb0ELb0ELb0ELi2ELi2ELi2ELi2ELb0EEENS1_24CollectiveEpilogueBwdGQAISA_fSD_Li256ELb0ELb0EEENS1_19SingleTileSchedulerILb0ELb0ELb0ELi128EEEEEEEEEvNT_6ParamsE,"aw",@nobits
	.sectionflags	@""
	.align	16


//--------------------- .nv.shared._ZN7cutlass13device_kernelIN5flash19enable_sm80_to_sm89INS1_16FlashAttnBwdSm80INS1_25CollectiveMainloopBwdSm80ILi2ELi2EN4cute5tupleIJNS5_1CILi64EEENS7_ILi128EEES9_EEENS_10bfloat16_tEfNS_4arch4Sm80ELb0ELb0ELb0ELb0ELb1ELb0ELb0ELb0ELi2ELi2ELi2ELi2ELb0EEENS1_24CollectiveEpilogueBwdGQAISA_fSD_Li256ELb0ELb1EEENS1_19SingleTileSchedulerILb0ELb0ELb0ELi128EEEEEEEEEvNT_6ParamsE --------------------------
	.section	.nv.shared._ZN7cutlass13device_kernelIN5flash19enable_sm80_to_sm89INS1_16FlashAttnBwdSm80INS1_25CollectiveMainloopBwdSm80ILi2ELi2EN4cute5tupleIJNS5_1CILi64EEENS7_ILi128EEES9_EEENS_10bfloat16_tEfNS_4arch4Sm80ELb0ELb0ELb0ELb0ELb1ELb0ELb0ELb0ELi2ELi2ELi2ELi2ELb0EEENS1_24CollectiveEpilogueBwdGQAISA_fSD_Li256ELb0ELb1EEENS1_19SingleTileSchedulerILb0ELb0ELb0ELi128EEEEEEEEEvNT_6ParamsE,"aw",@nobits
	.sectionflags	@""
	.align	16


//--------------------- .nv.shared._ZN7cutlass13device_kernelIN5flash19enable_sm80_to_sm89INS1_16FlashAttnBwdSm80INS1_25CollectiveMainloopBwdSm80ILi2ELi2EN4cute5tupleIJNS5_1CILi64EEENS7_ILi128EEES9_EEENS_10bfloat16_tEfNS_4arch4Sm80ELb0ELb0ELb0ELb1ELb0ELb0ELb0ELb0ELi2ELi2ELi2ELi2ELb0EEENS1_21CollectiveEpilogueBwdISA_SB_SD_Li256ELb1ELb0ELi4EEENS1_19SingleTileSchedulerILb1ELb0ELb0ELi128EEEEEEEEEvNT_6ParamsE --------------------------
	.section	.nv.shared._ZN7cutlass13device_kernelIN5flash19enable_sm80_to_sm89INS1_16FlashAttnBwdSm80INS1_25CollectiveMainloopBwdSm80ILi2ELi2EN4cute5tupleIJNS5_1CILi64EEENS7_ILi128EEES9_EEENS_10bfloat16_tEfNS_4arch4Sm80ELb0ELb0ELb0ELb1ELb0ELb0ELb0ELb0ELi2ELi2ELi2ELi2ELb0EEENS1_21CollectiveEpilogueBwdISA_SB_SD_Li256ELb1ELb0ELi4EEENS1_19SingleTileSchedulerILb1ELb0ELb0ELi128EEEEEEEEEvNT_6ParamsE,"aw",@nobits
	.sectionflags	@""
	.align	16


//--------------------- .nv.shared._ZN7cutlass13device_kernelIN5flash19enable_sm80_to_sm89INS1_16FlashAttnBwdSm80INS1_25CollectiveMainloopBwdSm80ILi2ELi2EN4cute5tupleIJNS5_1CILi64EEENS7_ILi128EEES9_EEENS_10bfloat16_tEfNS_4arch4Sm80ELb0ELb0ELb0ELb1ELb1ELb0ELb0ELb0ELi2ELi2ELi2ELi2ELb0EEENS1_21CollectiveEpilogueBwdISA_SB_SD_Li256ELb1ELb0ELi4EEENS1_19SingleTileSchedulerILb1ELb0ELb0ELi128EEEEEEEEEvNT_6ParamsE --------------------------
	.section	.nv.shared._ZN7cutlass13device_kernelIN5flash19enable_sm80_to_sm89INS1_16FlashAttnBwdSm80INS1_25CollectiveMainloopBwdSm80ILi2ELi2EN4cute5tupleIJNS5_1CILi64EEENS7_ILi128EEES9_EEENS_10bfloat16_tEfNS_4arch4Sm80ELb0ELb0ELb0ELb1ELb1ELb0ELb0ELb0ELi2ELi2ELi2ELi2ELb0EEENS1_21CollectiveEpilogueBwdISA_SB_SD_Li256ELb1ELb0ELi4EEENS1_19SingleTileSchedulerILb1ELb0ELb0ELi128EEEEEEEEEvNT_6ParamsE,"aw",@nobits
	.sectionflags	@""
	.align	16


//--------------------- .nv.shared._ZN7cutlass13device_kernelIN5flash19enable_sm80_to_sm89INS1_16FlashAttnBwdSm80INS1_25CollectiveMainloopBwdSm80ILi2ELi2EN4cute5tupleIJNS5_1CILi64EEENS7_ILi128EEES9_EEENS_10bfloat16_tEfNS_4arch4Sm80ELb0ELb0ELb0ELb1ELb0ELb0ELb0ELb0ELi2ELi2ELi2ELi2ELb0EEENS1_24CollectiveEpilogueBwdGQAISA_fSD_Li256ELb1ELb0EEENS1_19SingleTileSchedulerILb1ELb0ELb0ELi128EEEEEEEEEvNT_6ParamsE --------------------------
	.section	.nv.shared._ZN7cutlass13device_kernelIN5flash19enable_sm80_to_sm89INS1_16FlashAttnBwdSm80INS1_25CollectiveMainloopBwdSm80ILi2ELi2EN4cute5tupleIJNS5_1CILi64EEENS7_ILi128EEES9_EEENS_10bfloat16_tEfNS_4arch4Sm80ELb0ELb0ELb0ELb1ELb0ELb0ELb0ELb0ELi2ELi2ELi2ELi2ELb0EEENS1_24CollectiveEpilogueBwdGQAISA_fSD_Li256ELb1ELb0EEENS1_19SingleTileSchedulerILb1ELb0ELb0ELi128EEEEEEEEEvNT_6ParamsE,"aw",@nobits
	.sectionflags	@""
	.align	16


//--------------------- .nv.shared._ZN7cutlass13device_kernelIN5flash19enable_sm80_to_sm89INS1_16FlashAttnBwdSm80INS1_25CollectiveMainloopBwdSm80ILi2ELi2EN4cute5tupleIJNS5_1CILi64EEENS7_ILi128EEES9_EEENS_10bfloat16_tEfNS_4arch4Sm80ELb0ELb0ELb0ELb1ELb1ELb0ELb0ELb0ELi2ELi2ELi2ELi2ELb0EEENS1_24CollectiveEpilogueBwdGQAISA_fSD_Li256ELb1ELb1EEENS1_19SingleTileSchedulerILb1ELb0ELb0ELi128EEEEEEEEEvNT_6ParamsE --------------------------
	.section	.nv.shared._ZN7cutlass13device_kernelIN5flash19enable_sm80_to_sm89INS1_16FlashAttnBwdSm80INS1_25CollectiveMainloopBwdSm80ILi2ELi2EN4cute5tupleIJNS5_1CILi64EEENS7_ILi128EEES9_EEENS_10bfloat16_tEfNS_4arch4Sm80ELb0ELb0ELb0ELb1ELb1ELb0ELb0ELb0ELi2ELi2ELi2ELi2ELb0EEENS1_24CollectiveEpilogueBwdGQAISA_fSD_Li256ELb1ELb1EEENS1_19SingleTileSchedulerILb1ELb0ELb0ELi128EEEEEEEEEvNT_6ParamsE,"aw",@nobits
	.sectionflags	@""
	.align	16


//--------------------- .nv.shared._ZN7cutlass13device_kernelIN5flash19enable_sm80_to_sm89INS1_16FlashAttnBwdSm80INS1_25CollectiveMainloopBwdSm80ILi2ELi2EN4cute5tupleIJNS5_1CILi64EEENS7_ILi128EEES9_EEENS_10bfloat16_tEfNS_4arch4Sm80ELb0ELb1ELb0ELb0ELb0ELb0ELb0ELb0ELi2ELi2ELi2ELi2ELb0EEENS1_21CollectiveEpilogueBwdISA_SB_SD_Li256ELb0ELb0ELi4EEENS1_19SingleTileSchedulerILb0ELb0ELb0ELi128EEEEEEEEEvNT_6ParamsE --------------------------
	.section	.nv.shared._ZN7cutlass13device_kernelIN5flash19enable_sm80_to_sm89INS1_16FlashAttnBwdSm80INS1_25CollectiveMainloopBwdSm80ILi2ELi2EN4cute5tupleIJNS5_1CILi64EEENS7_ILi128EEES9_EEENS_10bfloat16_tEfNS_4arch4Sm80ELb0ELb1ELb0ELb0ELb0ELb0ELb0ELb0ELi2ELi2ELi2ELi2ELb0EEENS1_21CollectiveEpilogueBwdISA_SB_SD_Li256ELb0ELb0ELi4EEENS1_19SingleTileSchedulerILb0ELb0ELb0ELi128EEEEEEEEEvNT_6ParamsE,"aw",@nobits
	.sectionflags	@""
	.align	16


//--------------------- .nv.shared._ZN7cutlass13device_kernelIN5flash19enable_sm80_to_sm89INS1_16FlashAttnBwdSm80INS1_25CollectiveMainloopBwdSm80ILi2ELi2EN4cute5tupleIJNS5_1CILi64EEENS7_ILi128EEES9_EEENS_10bfloat16_tEfNS_4arch4Sm80ELb0ELb1ELb0ELb0ELb1ELb0ELb0ELb0ELi2ELi2ELi2ELi2ELb0EEENS1_21CollectiveEpilogueBwdISA_SB_SD_Li256ELb0ELb0ELi4EEENS1_19SingleTileSchedulerILb0ELb0ELb0ELi128EEEEEEEEEvNT_6ParamsE --------------------------
	.section	.nv.shared._ZN7cutlass13device_kernelIN5flash19enable_sm80_to_sm89INS1_16FlashAttnBwdSm80INS1_25CollectiveMainloopBwdSm80ILi2ELi2EN4cute5tupleIJNS5_1CILi64EEENS7_ILi128EEES9_EEENS_10bfloat16_tEfNS_4arch4Sm80ELb0ELb1ELb0ELb0ELb1ELb0ELb0ELb0ELi2ELi2ELi2ELi2ELb0EEENS1_21CollectiveEpilogueBwdISA_SB_SD_Li256ELb0ELb0ELi4EEENS1_19SingleTileSchedulerILb0ELb0ELb0ELi128EEEEEEEEEvNT_6ParamsE,"aw",@nobits
	.sectionflags	@""
	.align	16


//--------------------- .nv.shared._ZN7cutlass13device_kernelIN5flash19enable_sm80_to_sm89INS1_16FlashAttnBwdSm80INS1_25CollectiveMainloopBwdSm80ILi2ELi2EN4cute5tupleIJNS5_1CILi64EEENS7_ILi128EEES9_EEENS_10bfloat16_tEfNS_4arch4Sm80ELb0ELb1ELb0ELb0ELb0ELb0ELb0ELb0ELi2ELi2ELi2ELi2ELb0EEENS1_24CollectiveEpilogueBwdGQAISA_fSD_Li256ELb0ELb0EEENS1_19SingleTileSchedulerILb0ELb0ELb0ELi128EEEEEEEEEvNT_6ParamsE --------------------------
	.section	.nv.shared._ZN7cutlass13device_kernelIN5flash19enable_sm80_to_sm89INS1_16FlashAttnBwdSm80INS1_25CollectiveMainloopBwdSm80ILi2ELi2EN4cute5tupleIJNS5_1CILi64EEENS7_ILi128EEES9_EEENS_10bfloat16_tEfNS_4arch4Sm80ELb0ELb1ELb0ELb0ELb0ELb0ELb0ELb0ELi2ELi2ELi2ELi2ELb0EEENS1_24CollectiveEpilogueBwdGQAISA_fSD_Li256ELb0ELb0EEENS1_19SingleTileSchedulerILb0ELb0ELb0ELi128EEEEEEEEEvNT_6ParamsE,"aw",@nobits
	.sectionflags	@""
	.align	16


//--------------------- .nv.shared._ZN7cutlass13device_kernelIN5flash19enable_sm80_to_sm89INS1_16FlashAttnBwdSm80INS1_25CollectiveMainloopBwdSm80ILi2ELi2EN4cute5tupleIJNS5_1CILi64EEENS7_ILi128EEES9_EEENS_10bfloat16_tEfNS_4arch4Sm80ELb0ELb1ELb0ELb0ELb1ELb0ELb0ELb0ELi2ELi2ELi2ELi2ELb0EEENS1_24CollectiveEpilogueBwdGQAISA_fSD_Li256ELb0ELb1EEENS1_19SingleTileSchedulerILb0ELb0ELb0ELi128EEEEEEEEEvNT_6ParamsE --------------------------
	.section	.nv.shared._ZN7cutlass13device_kernelIN5flash19enable_sm80_to_sm89INS1_16FlashAttnBwdSm80INS1_25CollectiveMainloopBwdSm80ILi2ELi2EN4cute5tupleIJNS5_1CILi64EEENS7_ILi128EEES9_EEENS_10bfloat16_tEfNS_4arch4Sm80ELb0ELb1ELb0ELb0ELb1ELb0ELb0ELb0ELi2ELi2ELi2ELi2ELb0EEENS1_24CollectiveEpilogueBwdGQAISA_fSD_Li256ELb0ELb1EEENS1_19SingleTileSchedulerILb0ELb0ELb0ELi128EEEEEEEEEvNT_6ParamsE,"aw",@nobits
	.sectionflags	@""
	.align	16


//--------------------- .nv.shared._ZN7cutlass13device_kernelIN5flash19enable_sm80_to_sm89INS1_16FlashAttnBwdSm80INS1_25CollectiveMainloopBwdSm80ILi2ELi2EN4cute5tupleIJNS5_1CILi64EEENS7_ILi128EEES9_EEENS_10bfloat16_tEfNS_4arch4Sm80ELb0ELb1ELb0ELb1ELb0ELb0ELb0ELb0ELi2ELi2ELi2ELi2ELb0EEENS1_21CollectiveEpilogueBwdISA_SB_SD_Li256ELb1ELb0ELi4EEENS1_19SingleTileSchedulerILb1ELb0ELb0ELi128EEEEEEEEEvNT_6ParamsE --------------------------
	.section	.nv.shared._ZN7cutlass13device_kernelIN5flash19enable_sm80_to_sm89INS1_16FlashAttnBwdSm80INS1_25CollectiveMainloopBwdSm80ILi2ELi2EN4cute5tupleIJNS5_1CILi64EEENS7_ILi128EEES9_EEENS_10bfloat16_tEfNS_4arch4Sm80ELb0ELb1ELb0ELb1ELb0ELb0ELb0ELb0ELi2ELi2ELi2ELi2ELb0EEENS1_21CollectiveEpilogueBwdISA_SB_SD_Li256ELb1ELb0ELi4EEENS1_19SingleTileSchedulerILb1ELb0ELb0ELi128EEEEEEEEEvNT_6ParamsE,"aw",@nobits
	.sectionflags	@""
	.align	16


//--------------------- .nv.shared._ZN7cutlass13device_kernelIN5flash19enable_sm80_to_sm89INS1_16FlashAttnBwdSm80INS1_25CollectiveMainloopBwdSm80ILi2ELi2EN4cute5tupleIJNS5_1CILi64EEENS7_ILi128EEES9_EEENS_10bfloat16_tEfNS_4arch4Sm80ELb0ELb1ELb0ELb1ELb1ELb0ELb0ELb0ELi2ELi2ELi2ELi2ELb0EEENS1_21CollectiveEpilogueBwdISA_SB_SD_Li256ELb1ELb0ELi4EEENS1_19SingleTileSchedulerILb1ELb0ELb0ELi128EEEEEEEEEvNT_6ParamsE --------------------------
	.section	.nv.shared._ZN7cutlass13device_kernelIN5flash19enable_sm80_to_sm89INS1_16FlashAttnBwdSm80INS1_25CollectiveMainloopBwdSm80ILi2ELi2EN4cute5tupleIJNS5_1CILi64EEENS7_ILi128EEES9_EEENS_10bfloat16_tEfNS_4arch4Sm80ELb0ELb1ELb0ELb1ELb1ELb0ELb0ELb0ELi2ELi2ELi2ELi2ELb0EEENS1_21CollectiveEpilogueBwdISA_SB_SD_Li256ELb1ELb0ELi4EEENS1_19SingleTileSchedulerILb1ELb0ELb0ELi128EEEEEEEEEvNT_6ParamsE,"aw",@nobits
	.sectionflags	@""
	.align	16


//--------------------- .nv.shared._ZN7cutlass13device_kernelIN5flash19enable_sm80_to_sm89INS1_16FlashAttnBwdSm80INS1_25CollectiveMainloopBwdSm80ILi2ELi2EN4cute5tupleIJNS5_1CILi64EEENS7_ILi128EEES9_EEENS_10bfloat16_tEfNS_4arch4Sm80ELb0ELb1ELb0ELb1ELb0ELb0ELb0ELb0ELi2ELi2ELi2ELi2ELb0EEENS1_24CollectiveEpilogueBwdGQAISA_fSD_Li256ELb1ELb0EEENS1_19SingleTileSchedulerILb1ELb0ELb0ELi128EEEEEEEEEvNT_6ParamsE --------------------------
	.section	.nv.shared._ZN7cutlass13device_kernelIN5flash19enable_sm80_to_sm89INS1_16FlashAttnBwdSm80INS1_25CollectiveMainloopBwdSm80ILi2ELi2EN4cute5tupleIJNS5_1CILi64EEENS7_ILi128EEES9_EEENS_10bfloat16_tEfNS_4arch4Sm80ELb0ELb1ELb0ELb1ELb0ELb0ELb0ELb0ELi2ELi2ELi2ELi2ELb0EEENS1_24CollectiveEpilogueBwdGQAISA_fSD_Li256ELb1ELb0EEENS1_19SingleTileSchedulerILb1ELb0ELb0ELi128EEEEEEEEEvNT_6ParamsE,"aw",@nobits
	.sectionflags	@""
	.align	16


//--------------------- .nv.shared._ZN7cutlass13device_kernelIN5flash19enable_sm80_to_sm89INS1_16FlashAttnBwdSm80INS1_25CollectiveMainloopBwdSm80ILi2ELi2EN4cute5tupleIJNS5_1CILi64EEENS7_ILi128EEES9_EEENS_10bfloat16_tEfNS_4arch4Sm80ELb0ELb1ELb0ELb1ELb1ELb0ELb0ELb0ELi2ELi2ELi2ELi2ELb0EEENS1_24CollectiveEpilogueBwdGQAISA_fSD_Li256ELb1ELb1EEENS1_19SingleTileSchedulerILb1ELb0ELb0ELi128EEEEEEEEEvNT_6ParamsE --------------------------
	.section	.nv.shared._ZN7cutlass13device_kernelIN5flash19enable_sm80_to_sm89INS1_16FlashAttnBwdSm80INS1_25CollectiveMainloopBwdSm80ILi2ELi2EN4cute5tupleIJNS5_1CILi64EEENS7_ILi128EEES9_EEENS_10bfloat16_tEfNS_4arch4Sm80ELb0ELb1ELb0ELb1ELb1ELb0ELb0ELb0ELi2ELi2ELi2ELi2ELb0EEENS1_24CollectiveEpilogueBwdGQAISA_fSD_Li256ELb1ELb1EEENS1_19SingleTileSchedulerILb1ELb0ELb0ELi128EEEEEEEEEvNT_6ParamsE,"aw",@nobits
	.sectionflags	@""
	.align	16


//--------------------- .nv.shared._ZN7cutlass13device_kernelIN5flash19enable_sm80_to_sm89INS1_16FlashAttnBwdSm80INS1_25CollectiveMainloopBwdSm80ILi2ELi2EN4cute5tupleIJNS5_1CILi64EEENS7_ILi128EEES9_EEENS_10bfloat16_tEfNS_4arch4Sm80ELb1ELb0ELb0ELb0ELb0ELb0ELb0ELb0ELi2ELi2ELi2ELi2ELb0EEENS1_21CollectiveEpilogueBwdISA_SB_SD_Li256ELb0ELb0ELi4EEENS1_25SingleTileBwdLPTSchedulerILb0ELi128ELb0EEEEEEEEEvNT_6ParamsE --------------------------
	.section	.nv.shared._ZN7cutlass13device_kernelIN5flash19enable_sm80_to_sm89INS1_16FlashAttnBwdSm80INS1_25CollectiveMainloopBwdSm80ILi2ELi2EN4cute5tupleIJNS5_1CILi64EEENS7_ILi128EEES9_EEENS_10bfloat16_tEfNS_4arch4Sm80ELb1ELb0ELb0ELb0ELb0ELb0ELb0ELb0ELi2ELi2ELi2ELi2ELb0EEENS1_21CollectiveEpilogueBwdISA_SB_SD_Li256ELb0ELb0ELi4EEENS1_25SingleTileBwdLPTSchedulerILb0ELi128ELb0EEEEEEEEEvNT_6ParamsE,"aw",@nobits
	.sectionflags	@""
	.align	16


//--------------------- .nv.shared._ZN7cutlass13device_kernelIN5flash19enable_sm80_to_sm89INS1_16FlashAttnBwdSm80INS1_25CollectiveMainloopBwdSm80ILi2ELi2EN4cute5tupleIJNS5_1CILi64EEENS7_ILi128EEES9_EEENS_10bfloat16_tEfNS_4arch4Sm80ELb1ELb0ELb0ELb0ELb1ELb0ELb0ELb0ELi2ELi2ELi2ELi2ELb0EEENS1_21CollectiveEpilogueBwdISA_SB_SD_Li256ELb0ELb0ELi4EEENS1_25SingleTileBwdLPTSchedulerILb0ELi128ELb1EEEEEEEEEvNT_6ParamsE --------------------------
	.section	.nv.shared._ZN7cutlass13device_kernelIN5flash19enable_sm80_to_sm89INS1_16FlashAttnBwdSm80INS1_25CollectiveMainloopBwdSm80ILi2ELi2EN4cute5tupleIJNS5_1CILi64EEENS7_ILi128EEES9_EEENS_10bfloat16_tEfNS_4arch4Sm80ELb1ELb0ELb0ELb0ELb1ELb0ELb0ELb0ELi2ELi2ELi2ELi2ELb0EEENS1_21CollectiveEpilogueBwdISA_SB_SD_Li256ELb0ELb0ELi4EEENS1_25SingleTileBwdLPTSchedulerILb0ELi128ELb1EEEEEEEEEvNT_6ParamsE,"aw",@nobits
	.sectionflags	@""
	.align	16


//--------------------- .nv.shared._ZN7cutlass13device_kernelIN5flash19enable_sm80_to_sm89INS1_16FlashAttnBwdSm80INS1_25CollectiveMainloopBwdSm80ILi2ELi2EN4cute5tupleIJNS5_1CILi64EEENS7_ILi128EEES9_EEENS_10bfloat16_tEfNS_4arch4Sm80ELb1ELb0ELb0ELb0ELb0ELb0ELb0ELb0ELi2ELi2ELi2ELi2ELb0EEENS1_24CollectiveEpilogueBwdGQAISA_fSD_Li256ELb0ELb0EEENS1_25SingleTileBwdLPTSchedulerILb0ELi128ELb0EEEEEEEEEvNT_6ParamsE --------------------------
	.section	.nv.shared._ZN7cutlass13device_kernelIN5flash19enable_sm80_to_sm89INS1_16FlashAttnBwdSm80INS1_25CollectiveMainloopBwdSm80ILi2ELi2EN4cute5tupleIJNS5_1CILi64EEENS7_ILi128EEES9_EEENS_10bfloat16_tEfNS_4arch4Sm80ELb1ELb0ELb0ELb0ELb0ELb0ELb0ELb0ELi2ELi2ELi2ELi2ELb0EEENS1_24CollectiveEpilogueBwdGQAISA_fSD_Li256ELb0ELb0EEENS1_25SingleTileBwdLPTSchedulerILb0ELi128ELb0EEEEEEEEEvNT_6ParamsE,"aw",@nobits
	.sectionflags	@""
	.align	16


//--------------------- .nv.shared._ZN7cutlass13device_kernelIN5flash19enable_sm80_to_sm89INS1_16FlashAttnBwdSm80INS1_25CollectiveMainloopBwdSm80ILi2ELi2EN4cute5tupleIJNS5_1CILi64EEENS7_ILi128EEES9_EEENS_10bfloat16_tEfNS_4arch4Sm80ELb1ELb0ELb0ELb0ELb1ELb0ELb0ELb0ELi2ELi2ELi2ELi2ELb0EEENS1_24CollectiveEpilogueBwdGQAISA_fSD_Li256ELb0ELb1EEENS1_25SingleTileBwdLPTSchedulerILb0ELi128ELb1EEEEEEEEEvNT_6ParamsE --------------------------
	.section	.nv.shared._ZN7cutlass13device_kernelIN5flash19enable_sm80_to_sm89INS1_16FlashAttnBwdSm80INS1_25CollectiveMainloopBwdSm80ILi2ELi2EN4cute5tupleIJNS5_1CILi64EEENS7_ILi128EEES9_EEENS_10bfloat16_tEfNS_4arch4Sm80ELb1ELb0ELb0ELb0ELb1ELb0ELb0ELb0ELi2ELi2ELi2ELi2ELb0EEENS1_24CollectiveEpilogueBwdGQAISA_fSD_Li256ELb0ELb1EEENS1_25SingleTileBwdLPTSchedulerILb0ELi128ELb1EEEEEEEEEvNT_6ParamsE,"aw",@nobits
	.sectionflags	@""
	.align	16


//--------------------- .nv.shared._ZN7cutlass13device_kernelIN5flash22FlashAttnBwdPreprocessIN4cute5tupleIJNS3_1CILi64EEENS5_ILi128EEEEEENS_10bfloat16_tEfNS_4arch4Sm80ELb1ELb0EEEEEvNT_6ParamsE --------------------------
	.section	.nv.shared._ZN7cutlass13device_kernelIN5flash22FlashAttnBwdPreprocessIN4cute5tupleIJNS3_1CILi64EEENS5_ILi128EEEEEENS_10bfloat16_tEfNS_4arch4Sm80ELb1ELb0EEEEEvNT_6ParamsE,"aw",@nobits
	.sectionflags	@""
	.align	16


//--------------------- .nv.shared._ZN7cutlass13device_kernelIN5flash19enable_sm80_to_sm89INS1_16FlashAttnBwdSm80INS1_25CollectiveMainloopBwdSm80ILi2ELi2EN4cute5tupleIJNS5_1CILi64EEENS7_ILi128EEES9_EEENS_10bfloat16_tEfNS_4arch4Sm80ELb1ELb0ELb0ELb1ELb0ELb0ELb0ELb0ELi2ELi2ELi2ELi2ELb0EEENS1_21CollectiveEpilogueBwdISA_SB_SD_Li256ELb1ELb0ELi4EEENS1_25SingleTileBwdLPTSchedulerILb1ELi128ELb0EEEEEEEEEvNT_6ParamsE --------------------------
	.section	.nv.shared._ZN7cutlass13device_kernelIN5flash19enable_sm80_to_sm89INS1_16FlashAttnBwdSm80INS1_25CollectiveMainloopBwdSm80ILi2ELi2EN4cute5tupleIJNS5_1CILi64EEENS7_ILi128EEES9_EEENS_10bfloat16_tEfNS_4arch4Sm80ELb1ELb0ELb0ELb1ELb0ELb0ELb0ELb0ELi2ELi2ELi2ELi2ELb0EEENS1_21CollectiveEpilogueBwdISA_SB_SD_Li256ELb1ELb0ELi4EEENS1_25SingleTileBwdLPTSchedulerILb1ELi128ELb0EEEEEEEEEvNT_6ParamsE,"aw",@nobits
	.sectionflags	@""
	.align	16


//--------------------- .nv.shared._ZN7cutlass13device_kernelIN5flash19enable_sm80_to_sm89INS1_16FlashAttnBwdSm80INS1_25CollectiveMainloopBwdSm80ILi2ELi2EN4cute5tupleIJNS5_1CILi64EEENS7_ILi128EEES9_EEENS_10bfloat16_tEfNS_4arch4Sm80ELb1ELb0ELb0ELb1ELb1ELb0ELb0ELb0ELi2ELi2ELi2ELi2ELb0EEENS1_21CollectiveEpilogueBwdISA_SB_SD_Li256ELb1ELb0ELi4EEENS1_25SingleTileBwdLPTSchedulerILb1ELi128ELb1EEEEEEEEEvNT_6ParamsE --------------------------
	.section	.nv.shared._ZN7cutlass13device_kernelIN5flash19enable_sm80_to_sm89INS1_16FlashAttnBwdSm80INS1_25CollectiveMainloopBwdSm80ILi2ELi2EN4cute5tupleIJNS5_1CILi64EEENS7_ILi128EEES9_EEENS_10bfloat16_tEfNS_4arch4Sm80ELb1ELb0ELb0ELb1ELb1ELb0ELb0ELb0ELi2ELi2ELi2ELi2ELb0EEENS1_21CollectiveEpilogueBwdISA_SB_SD_Li256ELb1ELb0ELi4EEENS1_25SingleTileBwdLPTSchedulerILb1ELi128ELb1EEEEEEEEEvNT_6ParamsE,"aw",@nobits
	.sectionflags	@""
	.align	16


//--------------------- .nv.shared._ZN7cutlass13device_kernelIN5flash19enable_sm80_to_sm89INS1_16FlashAttnBwdSm80INS1_25CollectiveMainloopBwdSm80ILi2ELi2EN4cute5tupleIJNS5_1CILi64EEENS7_ILi128EEES9_EEENS_10bfloat16_tEfNS_4arch4Sm80ELb1ELb0ELb0ELb1ELb0ELb0ELb0ELb0ELi2ELi2ELi2ELi2ELb0EEENS1_24CollectiveEpilogueBwdGQAISA_fSD_Li256ELb1ELb0EEENS1_25SingleTileBwdLPTSchedulerILb1ELi128ELb0EEEEEEEEEvNT_6ParamsE --------------------------
	.section	.nv.shared._ZN7cutlass13device_kernelIN5flash19enable_sm80_to_sm89INS1_16FlashAttnBwdSm80INS1_25CollectiveMainloopBwdSm80ILi2ELi2EN4cute5tupleIJNS5_1CILi64EEENS7_ILi128EEES9_EEENS_10bfloat16_tEfNS_4arch4Sm80ELb1ELb0ELb0ELb1ELb0ELb0ELb0ELb0ELi2ELi2ELi2ELi2ELb0EEENS1_24CollectiveEpilogueBwdGQAISA_fSD_Li256ELb1ELb0EEENS1_25SingleTileBwdLPTSchedulerILb1ELi128ELb0EEEEEEEEEvNT_6ParamsE,"aw",@nobits
	.sectionflags	@""
	.align	16


//--------------------- .nv.shared._ZN7cutlass13device_kernelIN5flash32FlashAttnBwdPostprocessConvertdQIN4cute5tupleIJNS3_1CILi128EEES6_EEENS_10bfloat16_tEfNS_4arch4Sm80ELi256ENS3_8TiledMMAINS3_8MMA_AtomIJNS3_30SM80_16x8x16_F32BF16BF16F32_TNEEEENS3_6LayoutINS4_IJNS5_ILi2EEENS5_ILi4EEENS5_ILi1EEEEEENS4_IJSI_SG_NS5_ILi0EEEEEEEENS4_IJNS5_ILi32EEENS5_ILi64EEENS5_ILi16EEEEEEEELb0EEEEEvNT_6ParamsE --------------------------
	.section	.nv.shared._ZN7cutlass13device_kernelIN5flash32FlashAttnBwdPostprocessConvertdQIN4cute5tupleIJNS3_1CILi128EEES6_EEENS_10bfloat16_tEfNS_4arch4Sm80ELi256ENS3_8TiledMMAINS3_8MMA_AtomIJNS3_30SM80_16x8x16_F32BF16BF16F32_TNEEEENS3_6LayoutINS4_IJNS5_ILi2EEENS5_ILi4EEENS5_ILi1EEEEEENS4_IJSI_SG_NS5_ILi0EEEEEEEENS4_IJNS5_ILi32EEENS5_ILi64EEENS5_ILi16EEEEEEEELb0EEEEEvNT_6ParamsE,"aw",@nobits
	.sectionflags	@""
	.align	16


//--------------------- .nv.shared._ZN7cutlass13device_kernelIN5flash32FlashAttnBwdPostprocessConvertdQIN4cute5tupleIJNS3_1CILi64EEENS5_ILi128EEEEEENS_10bfloat16_tEfNS_4arch4Sm80ELi256ENS3_8TiledMMAINS3_8MMA_AtomIJNS3_30SM80_16x8x16_F32BF16BF16F32_TNEEEENS3_6LayoutINS4_IJNS5_ILi2EEENS5_ILi4EEENS5_ILi1EEEEEENS4_IJSJ_SH_NS5_ILi0EEEEEEEENS4_IJNS5_ILi32EEES6_NS5_ILi16EEEEEEEELb0EEEEEvNT_6ParamsE --------------------------
	.section	.nv.shared._ZN7cutlass13device_kernelIN5flash32FlashAttnBwdPostprocessConvertdQIN4cute5tupleIJNS3_1CILi64EEENS5_ILi128EEEEEENS_10bfloat16_tEfNS_4arch4Sm80ELi256ENS3_8TiledMMAINS3_8MMA_AtomIJNS3_30SM80_16x8x16_F32BF16BF16F32_TNEEEENS3_6LayoutINS4_IJNS5_ILi2EEENS5_ILi4EEENS5_ILi1EEEEEENS4_IJSJ_SH_NS5_ILi0EEEEEEEENS4_IJNS5_ILi32EEES6_NS5_ILi16EEEEEEEELb0EEEEEvNT_6ParamsE,"aw",@nobits
	.sectionflags	@""
	.align	16


//--------------------- .nv.shared._ZN7cutlass13device_kernelIN5flash19enable_sm80_to_sm89INS1_16FlashAttnBwdSm80INS1_25CollectiveMainloopBwdSm80ILi2ELi2EN4cute5tupleIJNS5_1CILi64EEENS7_ILi128EEES9_EEENS_10bfloat16_tEfNS_4arch4Sm80ELb1ELb0ELb0ELb1ELb1ELb0ELb0ELb0ELi2ELi2ELi2ELi2ELb0EEENS1_24CollectiveEpilogueBwdGQAISA_fSD_Li256ELb1ELb1EEENS1_25SingleTileBwdLPTSchedulerILb1ELi128ELb1EEEEEEEEEvNT_6ParamsE --------------------------
	.section	.nv.shared._ZN7cutlass13device_kernelIN5flash19enable_sm80_to_sm89INS1_16FlashAttnBwdSm80INS1_25CollectiveMainloopBwdSm80ILi2ELi2EN4cute5tupleIJNS5_1CILi64EEENS7_ILi128EEES9_EEENS_10bfloat16_tEfNS_4arch4Sm80ELb1ELb0ELb0ELb1ELb1ELb0ELb0ELb0ELi2ELi2ELi2ELi2ELb0EEENS1_24CollectiveEpilogueBwdGQAISA_fSD_Li256ELb1ELb1EEENS1_25SingleTileBwdLPTSchedulerILb1ELi128ELb1EEEEEEEEEvNT_6ParamsE,"aw",@nobits
	.sectionflags	@""
	.align	16


//--------------------- .nv.shared._ZN7cutlass13device_kernelIN5flash22FlashAttnBwdPreprocessIN4cute5tupleIJNS3_1CILi64EEENS5_ILi128EEEEEENS_10bfloat16_tEfNS_4arch4Sm80ELb1ELb1EEEEEvNT_6ParamsE --------------------------
	.section	.nv.shared._ZN7cutlass13device_kernelIN5flash22FlashAttnBwdPreprocessIN4cute5tupleIJNS3_1CILi64EEENS5_ILi128EEEEEENS_10bfloat16_tEfNS_4arch4Sm80ELb1ELb1EEEEEvNT_6ParamsE,"aw",@nobits
	.sectionflags	@""
	.align	16
